	.target	sm_80

	.elftype	@"ET_EXEC"


//--------------------- .note.nv.tkinfo           --------------------------
	.section	.note.nv.tkinfo,"",@"SHT_NOTE"
	.sectionflags	@"SHF_NOTE_NV_TKINFO"
	.tkinfo
        /*0018*/ 	.word	0x00000002
        /*0030*/ 	.string	""
        /*0030*/ 	.string	"ptxas"
        /*0030*/ 	.string	"Cuda compilation tools, release 13.0, V13.0.88"
        /*0030*/ 	.string	"Build cuda_13.0.r13.0/compiler.36424714_0"
        /*0030*/ 	.string	"-arch sm_80 -m 64 "



//--------------------- .note.nv.cuinfo           --------------------------
	.section	.note.nv.cuinfo,"",@"SHT_NOTE"
	.sectionflags	@"SHF_NOTE_NV_CUINFO"
        /*0018*/ 	.short	0x0002
        /*001a*/ 	.short	0x0050
        /*001c*/ 	.short	0x0082
	.zero		2


//--------------------- .nv.info                  --------------------------
	.section	.nv.info,"",@"SHT_CUDA_INFO"
	.align	4


	//----- nvinfo : EIATTR_REGCOUNT
	.align		4
        /*0000*/ 	.byte	0x04, 0x2f
        /*0002*/ 	.short	(.L_12 - .L_11)
	.align		4
.L_11:
        /*0004*/ 	.word	index@(_ZN7cutlass13device_kernelIN5flash22FlashAttnBwdPreprocessIN4cute5tupleIJNS3_1CILi128EEENS5_ILi64EEEEEENS_6half_tEfNS_4arch4Sm80ELb1ELb1EEEEEvNT_6ParamsE)
        /*0008*/ 	.word	0x00000040


	//----- nvinfo : EIATTR_FRAME_SIZE
	.align		4
.L_12:
        /*000c*/ 	.byte	0x04, 0x11
        /*000e*/ 	.short	(.L_14 - .L_13)
	.align		4
.L_13:
        /*0010*/ 	.word	index@(_ZN7cutlass13device_kernelIN5flash22FlashAttnBwdPreprocessIN4cute5tupleIJNS3_1CILi128EEENS5_ILi64EEEEEENS_6half_tEfNS_4arch4Sm80ELb1ELb1EEEEEvNT_6ParamsE)
        /*0014*/ 	.word	0x00000000


	//----- nvinfo : EIATTR_REGCOUNT
	.align		4
.L_14:
        /*0018*/ 	.byte	0x04, 0x2f
        /*001a*/ 	.short	(.L_16 - .L_15)
	.align		4
.L_15:
        /*001c*/ 	.word	index@(_ZN7cutlass13device_kernelIN5flash19enable_sm80_to_sm89INS1_16FlashAttnBwdSm80INS1_25CollectiveMainloopBwdSm80ILi2ELi2EN4cute5tupleIJNS5_1CILi128EEES8_NS7_ILi64EEEEEENS_6half_tEfNS_4arch4Sm80ELb1ELb0ELb0ELb1ELb1ELb0ELb0ELb0ELi2ELi4ELi4ELi4ELb0EEENS1_24CollectiveEpilogueBwdGQAISA_fSD_Li256ELb1ELb1EEENS1_25SingleTileBwdLPTSchedulerILb1ELi128ELb1EEEEEEEEEvNT_6ParamsE)
        /*0020*/ 	.word	0x000000ff


	//----- nvinfo : EIATTR_FRAME_SIZE
	.align		4
.L_16:
        /*0024*/ 	.byte	0x04, 0x11
        /*0026*/ 	.short	(.L_18 - .L_17)
	.align		4
.L_17:
        /*0028*/ 	.word	index@($__internal_11_$__cuda_sm70_warpsync)
        /*002c*/ 	.word	0x00000000


	//----- nvinfo : EIATTR_FRAME_SIZE
	.align		4
.L_18:
        /*0030*/ 	.byte	0x04, 0x11
        /*0032*/ 	.short	(.L_20 - .L_19)
	.align		4
.L_19:
        /*0034*/ 	.word	index@(_ZN7cutlass13device_kernelIN5flash19enable_sm80_to_sm89INS1_16FlashAttnBwdSm80INS1_25CollectiveMainloopBwdSm80ILi2ELi2EN4cute5tupleIJNS5_1CILi128EEES8_NS7_ILi64EEEEEENS_6half_tEfNS_4arch4Sm80ELb1ELb0ELb0ELb1ELb1ELb0ELb0ELb0ELi2ELi4ELi4ELi4ELb0EEENS1_24CollectiveEpilogueBwdGQAISA_fSD_Li256ELb1ELb1EEENS1_25SingleTileBwdLPTSchedulerILb1ELi128ELb1EEEEEEEEEvNT_6ParamsE)
        /*0038*/ 	.word	0x00000058


	//----- nvinfo : EIATTR_REGCOUNT
	.align		4
.L_20:
        /*003c*/ 	.byte	0x04, 0x2f
        /*003e*/ 	.short	(.L_22 - .L_21)
	.align		4
.L_21:
        /*0040*/ 	.word	index@(_ZN7cutlass13device_kernelIN5flash32FlashAttnBwdPostprocessConvertdQIN4cute5tupleIJNS3_1CILi128EEENS5_ILi64EEEEEENS_6half_tEfNS_4arch4Sm80ELi256ENS3_8TiledMMAINS3_8MMA_AtomIJNS3_28SM80_16x8x16_F32F16F16F32_TNEEEENS3_6LayoutINS4_IJNS5_ILi4EEENS5_ILi2EEENS5_ILi1EEEEEENS4_IJSJ_SH_NS5_ILi0EEEEEEEENS4_IJS7_NS5_ILi32EEENS5_ILi16EEEEEEEELb0EEEEEvNT_6ParamsE)
        /*0044*/ 	.word	0x00000038


	//----- nvinfo : EIATTR_FRAME_SIZE
	.align		4
.L_22:
        /*0048*/ 	.byte	0x04, 0x11
        /*004a*/ 	.short	(.L_24 - .L_23)
	.align		4
.L_23:
        /*004c*/ 	.word	index@(_ZN7cutlass13device_kernelIN5flash32FlashAttnBwdPostprocessConvertdQIN4cute5tupleIJNS3_1CILi128EEENS5_ILi64EEEEEENS_6half_tEfNS_4arch4Sm80ELi256ENS3_8TiledMMAINS3_8MMA_AtomIJNS3_28SM80_16x8x16_F32F16F16F32_TNEEEENS3_6LayoutINS4_IJNS5_ILi4EEENS5_ILi2EEENS5_ILi1EEEEEENS4_IJSJ_SH_NS5_ILi0EEEEEEEENS4_IJS7_NS5_ILi32EEENS5_ILi16EEEEEEEELb0EEEEEvNT_6ParamsE)
        /*0050*/ 	.word	0x00000000


	//----- nvinfo : EIATTR_REGCOUNT
	.align		4
.L_24:
        /*0054*/ 	.byte	0x04, 0x2f
        /*0056*/ 	.short	(.L_26 - .L_25)
	.align		4
.L_25:
        /*0058*/ 	.word	index@(_ZN7cutlass13device_kernelIN5flash19enable_sm80_to_sm89INS1_16FlashAttnBwdSm80INS1_25CollectiveMainloopBwdSm80ILi2ELi2EN4cute5tupleIJNS5_1CILi128EEES8_NS7_ILi64EEEEEENS_6half_tEfNS_4arch4Sm80ELb1ELb0ELb0ELb1ELb0ELb0ELb0ELb0ELi2ELi4ELi4ELi4ELb0EEENS1_24CollectiveEpilogueBwdGQAISA_fSD_Li256ELb1ELb0EEENS1_25SingleTileBwdLPTSchedulerILb1ELi128ELb0EEEEEEEEEvNT_6ParamsE)
        /*005c*/ 	.word	0x000000ff


	//----- nvinfo : EIATTR_FRAME_SIZE
	.align		4
.L_26:
        /*0060*/ 	.byte	0x04, 0x11
        /*0062*/ 	.short	(.L_28 - .L_27)
	.align		4
.L_27:
        /*0064*/ 	.word	index@(_ZN7cutlass13device_kernelIN5flash19enable_sm80_to_sm89INS1_16FlashAttnBwdSm80INS1_25CollectiveMainloopBwdSm80ILi2ELi2EN4cute5tupleIJNS5_1CILi128EEES8_NS7_ILi64EEEEEENS_6half_tEfNS_4arch4Sm80ELb1ELb0ELb0ELb1ELb0ELb0ELb0ELb0ELi2ELi4ELi4ELi4ELb0EEENS1_24CollectiveEpilogueBwdGQAISA_fSD_Li256ELb1ELb0EEENS1_25SingleTileBwdLPTSchedulerILb1ELi128ELb0EEEEEEEEEvNT_6ParamsE)
        /*0068*/ 	.word	0x00000060


	//----- nvinfo : EIATTR_REGCOUNT
	.align		4
.L_28:
        /*006c*/ 	.byte	0x04, 0x2f
        /*006e*/ 	.short	(.L_30 - .L_29)
	.align		4
.L_29:
        /*0070*/ 	.word	index@(_ZN7cutlass13device_kernelIN5flash19enable_sm80_to_sm89INS1_16FlashAttnBwdSm80INS1_25CollectiveMainloopBwdSm80ILi2ELi2EN4cute5tupleIJNS5_1CILi128EEES8_NS7_ILi64EEEEEENS_6half_tEfNS_4arch4Sm80ELb1ELb0ELb0ELb1ELb1ELb0ELb0ELb0ELi2ELi4ELi4ELi4ELb0EEENS1_21CollectiveEpilogueBwdISA_SB_SD_Li256ELb1ELb0ELi2EEENS1_25SingleTileBwdLPTSchedulerILb1ELi128ELb1EEEEEEEEEvNT_6ParamsE)
        /*0074*/ 	.word	0x000000ff


	//----- nvinfo : EIATTR_FRAME_SIZE
	.align		4
.L_30:
        /*0078*/ 	.byte	0x04, 0x11
        /*007a*/ 	.short	(.L_32 - .L_31)
	.align		4
.L_31:
        /*007c*/ 	.word	index@(_ZN7cutlass13device_kernelIN5flash19enable_sm80_to_sm89INS1_16FlashAttnBwdSm80INS1_25CollectiveMainloopBwdSm80ILi2ELi2EN4cute5tupleIJNS5_1CILi128EEES8_NS7_ILi64EEEEEENS_6half_tEfNS_4arch4Sm80ELb1ELb0ELb0ELb1ELb1ELb0ELb0ELb0ELi2ELi4ELi4ELi4ELb0EEENS1_21CollectiveEpilogueBwdISA_SB_SD_Li256ELb1ELb0ELi2EEENS1_25SingleTileBwdLPTSchedulerILb1ELi128ELb1EEEEEEEEEvNT_6ParamsE)
        /*0080*/ 	.word	0x00000058


	//----- nvinfo : EIATTR_REGCOUNT
	.align		4
.L_32:
        /*0084*/ 	.byte	0x04, 0x2f
        /*0086*/ 	.short	(.L_34 - .L_33)
	.align		4
.L_33:
        /*0088*/ 	.word	index@(_ZN7cutlass13device_kernelIN5flash19enable_sm80_to_sm89INS1_16FlashAttnBwdSm80INS1_25CollectiveMainloopBwdSm80ILi2ELi2EN4cute5tupleIJNS5_1CILi128EEES8_NS7_ILi64EEEEEENS_6half_tEfNS_4arch4Sm80ELb1ELb0ELb0ELb1ELb0ELb0ELb0ELb0ELi2ELi4ELi4ELi4ELb0EEENS1_21CollectiveEpilogueBwdISA_SB_SD_Li256ELb1ELb0ELi2EEENS1_25SingleTileBwdLPTSchedulerILb1ELi128ELb0EEEEEEEEEvNT_6ParamsE)
        /*008c*/ 	.word	0x000000ff


	//----- nvinfo : EIATTR_FRAME_SIZE
	.align		4
.L_34:
        /*0090*/ 	.byte	0x04, 0x11
        /*0092*/ 	.short	(.L_36 - .L_35)
	.align		4
.L_35:
        /*0094*/ 	.word	index@(_ZN7cutlass13device_kernelIN5flash19enable_sm80_to_sm89INS1_16FlashAttnBwdSm80INS1_25CollectiveMainloopBwdSm80ILi2ELi2EN4cute5tupleIJNS5_1CILi128EEES8_NS7_ILi64EEEEEENS_6half_tEfNS_4arch4Sm80ELb1ELb0ELb0ELb1ELb0ELb0ELb0ELb0ELi2ELi4ELi4ELi4ELb0EEENS1_21CollectiveEpilogueBwdISA_SB_SD_Li256ELb1ELb0ELi2EEENS1_25SingleTileBwdLPTSchedulerILb1ELi128ELb0EEEEEEEEEvNT_6ParamsE)
        /*0098*/ 	.word	0x00000058


	//----- nvinfo : EIATTR_REGCOUNT
	.align		4
.L_36:
        /*009c*/ 	.byte	0x04, 0x2f
        /*009e*/ 	.short	(.L_38 - .L_37)
	.align		4
.L_37:
        /*00a0*/ 	.word	index@(_ZN7cutlass13device_kernelIN5flash22FlashAttnBwdPreprocessIN4cute5tupleIJNS3_1CILi128EEENS5_ILi64EEEEEENS_6half_tEfNS_4arch4Sm80ELb1ELb0EEEEEvNT_6ParamsE)
        /*00a4*/ 	.word	0x0000003e


	//----- nvinfo : EIATTR_FRAME_SIZE
	.align		4
.L_38:
        /*00a8*/ 	.byte	0x04, 0x11
        /*00aa*/ 	.short	(.L_40 - .L_39)
	.align		4
.L_39:
        /*00ac*/ 	.word	index@(_ZN7cutlass13device_kernelIN5flash22FlashAttnBwdPreprocessIN4cute5tupleIJNS3_1CILi128EEENS5_ILi64EEEEEENS_6half_tEfNS_4arch4Sm80ELb1ELb0EEEEEvNT_6ParamsE)
        /*00b0*/ 	.word	0x00000000


	//----- nvinfo : EIATTR_REGCOUNT
	.align		4
.L_40:
        /*00b4*/ 	.byte	0x04, 0x2f
        /*00b6*/ 	.short	(.L_42 - .L_41)
	.align		4
.L_41:
        /*00b8*/ 	.word	index@(_ZN7cutlass13device_kernelIN5flash19enable_sm80_to_sm89INS1_16FlashAttnBwdSm80INS1_25CollectiveMainloopBwdSm80ILi2ELi2EN4cute5tupleIJNS5_1CILi128EEES8_NS7_ILi64EEEEEENS_6half_tEfNS_4arch4Sm80ELb1ELb0ELb0ELb0ELb1ELb0ELb0ELb0ELi2ELi4ELi4ELi4ELb0EEENS1_24CollectiveEpilogueBwdGQAISA_fSD_Li256ELb0ELb1EEENS1_25SingleTileBwdLPTSchedulerILb0ELi128ELb1EEEEEEEEEvNT_6ParamsE)
        /*00bc*/ 	.word	0x000000ff


	//----- nvinfo : EIATTR_FRAME_SIZE
	.align		4
.L_42:
        /*00c0*/ 	.byte	0x04, 0x11
        /*00c2*/ 	.short	(.L_44 - .L_43)
	.align		4
.L_43:
        /*00c4*/ 	.word	index@($__internal_10_$__cuda_sm70_warpsync)
        /*00c8*/ 	.word	0x00000000


	//----- nvinfo : EIATTR_FRAME_SIZE
	.align		4
.L_44:
        /*00cc*/ 	.byte	0x04, 0x11
        /*00ce*/ 	.short	(.L_46 - .L_45)
	.align		4
.L_45:
        /*00d0*/ 	.word	index@(_ZN7cutlass13device_kernelIN5flash19enable_sm80_to_sm89INS1_16FlashAttnBwdSm80INS1_25CollectiveMainloopBwdSm80ILi2ELi2EN4cute5tupleIJNS5_1CILi128EEES8_NS7_ILi64EEEEEENS_6half_tEfNS_4arch4Sm80ELb1ELb0ELb0ELb0ELb1ELb0ELb0ELb0ELi2ELi4ELi4ELi4ELb0EEENS1_24CollectiveEpilogueBwdGQAISA_fSD_Li256ELb0ELb1EEENS1_25SingleTileBwdLPTSchedulerILb0ELi128ELb1EEEEEEEEEvNT_6ParamsE)
        /*00d4*/ 	.word	0x00000060


	//----- nvinfo : EIATTR_REGCOUNT
	.align		4
.L_46:
        /*00d8*/ 	.byte	0x04, 0x2f
        /*00da*/ 	.short	(.L_48 - .L_47)
	.align		4
.L_47:
        /*00dc*/ 	.word	index@(_ZN7cutlass13device_kernelIN5flash19enable_sm80_to_sm89INS1_16FlashAttnBwdSm80INS1_25CollectiveMainloopBwdSm80ILi2ELi2EN4cute5tupleIJNS5_1CILi128EEES8_NS7_ILi64EEEEEENS_6half_tEfNS_4arch4Sm80ELb1ELb0ELb0ELb0ELb0ELb0ELb0ELb0ELi2ELi4ELi4ELi4ELb0EEENS1_24CollectiveEpilogueBwdGQAISA_fSD_Li256ELb0ELb0EEENS1_25SingleTileBwdLPTSchedulerILb0ELi128ELb0EEEEEEEEEvNT_6ParamsE)
        /*00e0*/ 	.word	0x000000ff


	//----- nvinfo : EIATTR_FRAME_SIZE
	.align		4
.L_48:
        /*00e4*/ 	.byte	0x04, 0x11
        /*00e6*/ 	.short	(.L_50 - .L_49)
	.align		4
.L_49:
        /*00e8*/ 	.word	index@(_ZN7cutlass13device_kernelIN5flash19enable_sm80_to_sm89INS1_16FlashAttnBwdSm80INS1_25CollectiveMainloopBwdSm80ILi2ELi2EN4cute5tupleIJNS5_1CILi128EEES8_NS7_ILi64EEEEEENS_6half_tEfNS_4arch4Sm80ELb1ELb0ELb0ELb0ELb0ELb0ELb0ELb0ELi2ELi4ELi4ELi4ELb0EEENS1_24CollectiveEpilogueBwdGQAISA_fSD_Li256ELb0ELb0EEENS1_25SingleTileBwdLPTSchedulerILb0ELi128ELb0EEEEEEEEEvNT_6ParamsE)
        /*00ec*/ 	.word	0x00000060


	//----- nvinfo : EIATTR_REGCOUNT
	.align		4
.L_50:
        /*00f0*/ 	.byte	0x04, 0x2f
        /*00f2*/ 	.short	(.L_52 - .L_51)
	.align		4
.L_51:
        /*00f4*/ 	.word	index@(_ZN7cutlass13device_kernelIN5flash19enable_sm80_to_sm89INS1_16FlashAttnBwdSm80INS1_25CollectiveMainloopBwdSm80ILi2ELi2EN4cute5tupleIJNS5_1CILi128EEES8_NS7_ILi64EEEEEENS_6half_tEfNS_4arch4Sm80ELb1ELb0ELb0ELb0ELb1ELb0ELb0ELb0ELi2ELi4ELi4ELi4ELb0EEENS1_21CollectiveEpilogueBwdISA_SB_SD_Li256ELb0ELb0ELi2EEENS1_25SingleTileBwdLPTSchedulerILb0ELi128ELb1EEEEEEEEEvNT_6ParamsE)
        /*00f8*/ 	.word	0x000000ff


	//----- nvinfo : EIATTR_FRAME_SIZE
	.align		4
.L_52:
        /*00fc*/ 	.byte	0x04, 0x11
        /*00fe*/ 	.short	(.L_54 - .L_53)
	.align		4
.L_53:
        /*0100*/ 	.word	index@(_ZN7cutlass13device_kernelIN5flash19enable_sm80_to_sm89INS1_16FlashAttnBwdSm80INS1_25CollectiveMainloopBwdSm80ILi2ELi2EN4cute5tupleIJNS5_1CILi128EEES8_NS7_ILi64EEEEEENS_6half_tEfNS_4arch4Sm80ELb1ELb0ELb0ELb0ELb1ELb0ELb0ELb0ELi2ELi4ELi4ELi4ELb0EEENS1_21CollectiveEpilogueBwdISA_SB_SD_Li256ELb0ELb0ELi2EEENS1_25SingleTileBwdLPTSchedulerILb0ELi128ELb1EEEEEEEEEvNT_6ParamsE)
        /*0104*/ 	.word	0x00000060


	//----- nvinfo : EIATTR_REGCOUNT
	.align		4
.L_54:
        /*0108*/ 	.byte	0x04, 0x2f
        /*010a*/ 	.short	(.L_56 - .L_55)
	.align		4
.L_55:
        /*010c*/ 	.word	index@(_ZN7cutlass13device_kernelIN5flash19enable_sm80_to_sm89INS1_16FlashAttnBwdSm80INS1_25CollectiveMainloopBwdSm80ILi2ELi2EN4cute5tupleIJNS5_1CILi128EEES8_NS7_ILi64EEEEEENS_6half_tEfNS_4arch4Sm80ELb1ELb0ELb0ELb0ELb0ELb0ELb0ELb0ELi2ELi4ELi4ELi4ELb0EEENS1_21CollectiveEpilogueBwdISA_SB_SD_Li256ELb0ELb0ELi2EEENS1_25SingleTileBwdLPTSchedulerILb0ELi128ELb0EEEEEEEEEvNT_6ParamsE)
        /*0110*/ 	.word	0x000000ff


	//----- nvinfo : EIATTR_FRAME_SIZE
	.align		4
.L_56:
        /*0114*/ 	.byte	0x04, 0x11
        /*0116*/ 	.short	(.L_58 - .L_57)
	.align		4
.L_57:
        /*0118*/ 	.word	index@(_ZN7cutlass13device_kernelIN5flash19enable_sm80_to_sm89INS1_16FlashAttnBwdSm80INS1_25CollectiveMainloopBwdSm80ILi2ELi2EN4cute5tupleIJNS5_1CILi128EEES8_NS7_ILi64EEEEEENS_6half_tEfNS_4arch4Sm80ELb1ELb0ELb0ELb0ELb0ELb0ELb0ELb0ELi2ELi4ELi4ELi4ELb0EEENS1_21CollectiveEpilogueBwdISA_SB_SD_Li256ELb0ELb0ELi2EEENS1_25SingleTileBwdLPTSchedulerILb0ELi128ELb0EEEEEEEEEvNT_6ParamsE)
        /*011c*/ 	.word	0x00000060


	//----- nvinfo : EIATTR_REGCOUNT
	.align		4
.L_58:
        /*0120*/ 	.byte	0x04, 0x2f
        /*0122*/ 	.short	(.L_60 - .L_59)
	.align		4
.L_59:
        /*0124*/ 	.word	index@(_ZN7cutlass13device_kernelIN5flash19enable_sm80_to_sm89INS1_16FlashAttnBwdSm80INS1_25CollectiveMainloopBwdSm80ILi2ELi2EN4cute5tupleIJNS5_1CILi128EEES8_NS7_ILi64EEEEEENS_6half_tEfNS_4arch4Sm80ELb0ELb1ELb0ELb1ELb1ELb0ELb0ELb0ELi2ELi4ELi4ELi4ELb0EEENS1_24CollectiveEpilogueBwdGQAISA_fSD_Li256ELb1ELb1EEENS1_19SingleTileSchedulerILb1ELb0ELb0ELi128EEEEEEEEEvNT_6ParamsE)
        /*0128*/ 	.word	0x000000ff


	//----- nvinfo : EIATTR_FRAME_SIZE
	.align		4
.L_60:
        /*012c*/ 	.byte	0x04, 0x11
        /*012e*/ 	.short	(.L_62 - .L_61)
	.align		4
.L_61:
        /*0130*/ 	.word	index@($__internal_9_$__cuda_sm70_warpsync)
        /*0134*/ 	.word	0x00000000


	//----- nvinfo : EIATTR_FRAME_SIZE
	.align		4
.L_62:
        /*0138*/ 	.byte	0x04, 0x11
        /*013a*/ 	.short	(.L_64 - .L_63)
	.align		4
.L_63:
        /*013c*/ 	.word	index@(_ZN7cutlass13device_kernelIN5flash19enable_sm80_to_sm89INS1_16FlashAttnBwdSm80INS1_25CollectiveMainloopBwdSm80ILi2ELi2EN4cute5tupleIJNS5_1CILi128EEES8_NS7_ILi64EEEEEENS_6half_tEfNS_4arch4Sm80ELb0ELb1ELb0ELb1ELb1ELb0ELb0ELb0ELi2ELi4ELi4ELi4ELb0EEENS1_24CollectiveEpilogueBwdGQAISA_fSD_Li256ELb1ELb1EEENS1_19SingleTileSchedulerILb1ELb0ELb0ELi128EEEEEEEEEvNT_6ParamsE)
        /*0140*/ 	.word	0x00000068


	//----- nvinfo : EIATTR_REGCOUNT
	.align		4
.L_64:
        /*0144*/ 	.byte	0x04, 0x2f
        /*0146*/ 	.short	(.L_66 - .L_65)
	.align		4
.L_65:
        /*0148*/ 	.word	index@(_ZN7cutlass13device_kernelIN5flash19enable_sm80_to_sm89INS1_16FlashAttnBwdSm80INS1_25CollectiveMainloopBwdSm80ILi2ELi2EN4cute5tupleIJNS5_1CILi128EEES8_NS7_ILi64EEEEEENS_6half_tEfNS_4arch4Sm80ELb0ELb1ELb0ELb1ELb0ELb0ELb0ELb0ELi2ELi4ELi4ELi4ELb0EEENS1_24CollectiveEpilogueBwdGQAISA_fSD_Li256ELb1ELb0EEENS1_19SingleTileSchedulerILb1ELb0ELb0ELi128EEEEEEEEEvNT_6ParamsE)
        /*014c*/ 	.word	0x000000ff


	//----- nvinfo : EIATTR_FRAME_SIZE
	.align		4
.L_66:
        /*0150*/ 	.byte	0x04, 0x11
        /*0152*/ 	.short	(.L_68 - .L_67)
	.align		4
.L_67:
        /*0154*/ 	.word	index@(_ZN7cutlass13device_kernelIN5flash19enable_sm80_to_sm89INS1_16FlashAttnBwdSm80INS1_25CollectiveMainloopBwdSm80ILi2ELi2EN4cute5tupleIJNS5_1CILi128EEES8_NS7_ILi64EEEEEENS_6half_tEfNS_4arch4Sm80ELb0ELb1ELb0ELb1ELb0ELb0ELb0ELb0ELi2ELi4ELi4ELi4ELb0EEENS1_24CollectiveEpilogueBwdGQAISA_fSD_Li256ELb1ELb0EEENS1_19SingleTileSchedulerILb1ELb0ELb0ELi128EEEEEEEEEvNT_6ParamsE)
        /*0158*/ 	.word	0x00000068


	//----- nvinfo : EIATTR_REGCOUNT
	.align		4
.L_68:
        /*015c*/ 	.byte	0x04, 0x2f
        /*015e*/ 	.short	(.L_70 - .L_69)
	.align		4
.L_69:
        /*0160*/ 	.word	index@(_ZN7cutlass13device_kernelIN5flash19enable_sm80_to_sm89INS1_16FlashAttnBwdSm80INS1_25CollectiveMainloopBwdSm80ILi2ELi2EN4cute5tupleIJNS5_1CILi128EEES8_NS7_ILi64EEEEEENS_6half_tEfNS_4arch4Sm80ELb0ELb1ELb0ELb1ELb1ELb0ELb0ELb0ELi2ELi4ELi4ELi4ELb0EEENS1_21CollectiveEpilogueBwdISA_SB_SD_Li256ELb1ELb0ELi2EEENS1_19SingleTileSchedulerILb1ELb0ELb0ELi128EEEEEEEEEvNT_6ParamsE)
        /*0164*/ 	.word	0x000000ff


	//----- nvinfo : EIATTR_FRAME_SIZE
	.align		4
.L_70:
        /*0168*/ 	.byte	0x04, 0x11
        /*016a*/ 	.short	(.L_72 - .L_71)
	.align		4
.L_71:
        /*016c*/ 	.word	index@(_ZN7cutlass13device_kernelIN5flash19enable_sm80_to_sm89INS1_16FlashAttnBwdSm80INS1_25CollectiveMainloopBwdSm80ILi2ELi2EN4cute5tupleIJNS5_1CILi128EEES8_NS7_ILi64EEEEEENS_6half_tEfNS_4arch4Sm80ELb0ELb1ELb0ELb1ELb1ELb0ELb0ELb0ELi2ELi4ELi4ELi4ELb0EEENS1_21CollectiveEpilogueBwdISA_SB_SD_Li256ELb1ELb0ELi2EEENS1_19SingleTileSchedulerILb1ELb0ELb0ELi128EEEEEEEEEvNT_6ParamsE)
        /*0170*/ 	.word	0x00000068


	//----- nvinfo : EIATTR_REGCOUNT
	.align		4
.L_72:
        /*0174*/ 	.byte	0x04, 0x2f
        /*0176*/ 	.short	(.L_74 - .L_73)
	.align		4
.L_73:
        /*0178*/ 	.word	index@(_ZN7cutlass13device_kernelIN5flash19enable_sm80_to_sm89INS1_16FlashAttnBwdSm80INS1_25CollectiveMainloopBwdSm80ILi2ELi2EN4cute5tupleIJNS5_1CILi128EEES8_NS7_ILi64EEEEEENS_6half_tEfNS_4arch4Sm80ELb0ELb1ELb0ELb1ELb0ELb0ELb0ELb0ELi2ELi4ELi4ELi4ELb0EEENS1_21CollectiveEpilogueBwdISA_SB_SD_Li256ELb1ELb0ELi2EEENS1_19SingleTileSchedulerILb1ELb0ELb0ELi128EEEEEEEEEvNT_6ParamsE)
        /*017c*/ 	.word	0x000000ff


	//----- nvinfo : EIATTR_FRAME_SIZE
	.align		4
.L_74:
        /*0180*/ 	.byte	0x04, 0x11
        /*0182*/ 	.short	(.L_76 - .L_75)
	.align		4
.L_75:
        /*0184*/ 	.word	index@(_ZN7cutlass13device_kernelIN5flash19enable_sm80_to_sm89INS1_16FlashAttnBwdSm80INS1_25CollectiveMainloopBwdSm80ILi2ELi2EN4cute5tupleIJNS5_1CILi128EEES8_NS7_ILi64EEEEEENS_6half_tEfNS_4arch4Sm80ELb0ELb1ELb0ELb1ELb0ELb0ELb0ELb0ELi2ELi4ELi4ELi4ELb0EEENS1_21CollectiveEpilogueBwdISA_SB_SD_Li256ELb1ELb0ELi2EEENS1_19SingleTileSchedulerILb1ELb0ELb0ELi128EEEEEEEEEvNT_6ParamsE)
        /*0188*/ 	.word	0x00000068


	//----- nvinfo : EIATTR_REGCOUNT
	.align		4
.L_76:
        /*018c*/ 	.byte	0x04, 0x2f
        /*018e*/ 	.short	(.L_78 - .L_77)
	.align		4
.L_77:
        /*0190*/ 	.word	index@(_ZN7cutlass13device_kernelIN5flash19enable_sm80_to_sm89INS1_16FlashAttnBwdSm80INS1_25CollectiveMainloopBwdSm80ILi2ELi2EN4cute5tupleIJNS5_1CILi128EEES8_NS7_ILi64EEEEEENS_6half_tEfNS_4arch4Sm80ELb0ELb1ELb0ELb0ELb1ELb0ELb0ELb0ELi2ELi4ELi4ELi4ELb0EEENS1_24CollectiveEpilogueBwdGQAISA_fSD_Li256ELb0ELb1EEENS1_19SingleTileSchedulerILb0ELb0ELb0ELi128EEEEEEEEEvNT_6ParamsE)
        /*0194*/ 	.word	0x000000ff


	//----- nvinfo : EIATTR_FRAME_SIZE
	.align		4
.L_78:
        /*0198*/ 	.byte	0x04, 0x11
        /*019a*/ 	.short	(.L_80 - .L_79)
	.align		4
.L_79:
        /*019c*/ 	.word	index@($__internal_8_$__cuda_sm70_warpsync)
        /*01a0*/ 	.word	0x00000000


	//----- nvinfo : EIATTR_FRAME_SIZE
	.align		4
.L_80:
        /*01a4*/ 	.byte	0x04, 0x11
        /*01a6*/ 	.short	(.L_82 - .L_81)
	.align		4
.L_81:
        /*01a8*/ 	.word	index@(_ZN7cutlass13device_kernelIN5flash19enable_sm80_to_sm89INS1_16FlashAttnBwdSm80INS1_25CollectiveMainloopBwdSm80ILi2ELi2EN4cute5tupleIJNS5_1CILi128EEES8_NS7_ILi64EEEEEENS_6half_tEfNS_4arch4Sm80ELb0ELb1ELb0ELb0ELb1ELb0ELb0ELb0ELi2ELi4ELi4ELi4ELb0EEENS1_24CollectiveEpilogueBwdGQAISA_fSD_Li256ELb0ELb1EEENS1_19SingleTileSchedulerILb0ELb0ELb0ELi128EEEEEEEEEvNT_6ParamsE)
        /*01ac*/ 	.word	0x00000010


	//----- nvinfo : EIATTR_REGCOUNT
	.align		4
.L_82:
        /*01b0*/ 	.byte	0x04, 0x2f
        /*01b2*/ 	.short	(.L_84 - .L_83)
	.align		4
.L_83:
        /*01b4*/ 	.word	index@(_ZN7cutlass13device_kernelIN5flash19enable_sm80_to_sm89INS1_16FlashAttnBwdSm80INS1_25CollectiveMainloopBwdSm80ILi2ELi2EN4cute5tupleIJNS5_1CILi128EEES8_NS7_ILi64EEEEEENS_6half_tEfNS_4arch4Sm80ELb0ELb1ELb0ELb0ELb0ELb0ELb0ELb0ELi2ELi4ELi4ELi4ELb0EEENS1_24CollectiveEpilogueBwdGQAISA_fSD_Li256ELb0ELb0EEENS1_19SingleTileSchedulerILb0ELb0ELb0ELi128EEEEEEEEEvNT_6ParamsE)
        /*01b8*/ 	.word	0x000000ff


	//----- nvinfo : EIATTR_FRAME_SIZE
	.align		4
.L_84:
        /*01bc*/ 	.byte	0x04, 0x11
        /*01be*/ 	.short	(.L_86 - .L_85)
	.align		4
.L_85:
        /*01c0*/ 	.word	index@(_ZN7cutlass13device_kernelIN5flash19enable_sm80_to_sm89INS1_16FlashAttnBwdSm80INS1_25CollectiveMainloopBwdSm80ILi2ELi2EN4cute5tupleIJNS5_1CILi128EEES8_NS7_ILi64EEEEEENS_6half_tEfNS_4arch4Sm80ELb0ELb1ELb0ELb0ELb0ELb0ELb0ELb0ELi2ELi4ELi4ELi4ELb0EEENS1_24CollectiveEpilogueBwdGQAISA_fSD_Li256ELb0ELb0EEENS1_19SingleTileSchedulerILb0ELb0ELb0ELi128EEEEEEEEEvNT_6ParamsE)
        /*01c4*/ 	.word	0x00000010


	//----- nvinfo : EIATTR_REGCOUNT
	.align		4
.L_86:
        /*01c8*/ 	.byte	0x04, 0x2f
        /*01ca*/ 	.short	(.L_88 - .L_87)
	.align		4
.L_87:
        /*01cc*/ 	.word	index@(_ZN7cutlass13device_kernelIN5flash19enable_sm80_to_sm89INS1_16FlashAttnBwdSm80INS1_25CollectiveMainloopBwdSm80ILi2ELi2EN4cute5tupleIJNS5_1CILi128EEES8_NS7_ILi64EEEEEENS_6half_tEfNS_4arch4Sm80ELb0ELb1ELb0ELb0ELb1ELb0ELb0ELb0ELi2ELi4ELi4ELi4ELb0EEENS1_21CollectiveEpilogueBwdISA_SB_SD_Li256ELb0ELb0ELi2EEENS1_19SingleTileSchedulerILb0ELb0ELb0ELi128EEEEEEEEEvNT_6ParamsE)
        /*01d0*/ 	.word	0x000000ff


	//----- nvinfo : EIATTR_FRAME_SIZE
	.align		4
.L_88:
        /*01d4*/ 	.byte	0x04, 0x11
        /*01d6*/ 	.short	(.L_90 - .L_89)
	.align		4
.L_89:
        /*01d8*/ 	.word	index@(_ZN7cutlass13device_kernelIN5flash19enable_sm80_to_sm89INS1_16FlashAttnBwdSm80INS1_25CollectiveMainloopBwdSm80ILi2ELi2EN4cute5tupleIJNS5_1CILi128EEES8_NS7_ILi64EEEEEENS_6half_tEfNS_4arch4Sm80ELb0ELb1ELb0ELb0ELb1ELb0ELb0ELb0ELi2ELi4ELi4ELi4ELb0EEENS1_21CollectiveEpilogueBwdISA_SB_SD_Li256ELb0ELb0ELi2EEENS1_19SingleTileSchedulerILb0ELb0ELb0ELi128EEEEEEEEEvNT_6ParamsE)
        /*01dc*/ 	.word	0x00000010


	//----- nvinfo : EIATTR_REGCOUNT
	.align		4
.L_90:
        /*01e0*/ 	.byte	0x04, 0x2f
        /*01e2*/ 	.short	(.L_92 - .L_91)
	.align		4
.L_91:
        /*01e4*/ 	.word	index@(_ZN7cutlass13device_kernelIN5flash19enable_sm80_to_sm89INS1_16FlashAttnBwdSm80INS1_25CollectiveMainloopBwdSm80ILi2ELi2EN4cute5tupleIJNS5_1CILi128EEES8_NS7_ILi64EEEEEENS_6half_tEfNS_4arch4Sm80ELb0ELb1ELb0ELb0ELb0ELb0ELb0ELb0ELi2ELi4ELi4ELi4ELb0EEENS1_21CollectiveEpilogueBwdISA_SB_SD_Li256ELb0ELb0ELi2EEENS1_19SingleTileSchedulerILb0ELb0ELb0ELi128EEEEEEEEEvNT_6ParamsE)
        /*01e8*/ 	.word	0x000000ff


	//----- nvinfo : EIATTR_FRAME_SIZE
	.align		4
.L_92:
        /*01ec*/ 	.byte	0x04, 0x11
        /*01ee*/ 	.short	(.L_94 - .L_93)
	.align		4
.L_93:
        /*01f0*/ 	.word	index@(_ZN7cutlass13device_kernelIN5flash19enable_sm80_to_sm89INS1_16FlashAttnBwdSm80INS1_25CollectiveMainloopBwdSm80ILi2ELi2EN4cute5tupleIJNS5_1CILi128EEES8_NS7_ILi64EEEEEENS_6half_tEfNS_4arch4Sm80ELb0ELb1ELb0ELb0ELb0ELb0ELb0ELb0ELi2ELi4ELi4ELi4ELb0EEENS1_21CollectiveEpilogueBwdISA_SB_SD_Li256ELb0ELb0ELi2EEENS1_19SingleTileSchedulerILb0ELb0ELb0ELi128EEEEEEEEEvNT_6ParamsE)
        /*01f4*/ 	.word	0x00000010


	//----- nvinfo : EIATTR_REGCOUNT
	.align		4
.L_94:
        /*01f8*/ 	.byte	0x04, 0x2f
        /*01fa*/ 	.short	(.L_96 - .L_95)
	.align		4
.L_95:
        /*01fc*/ 	.word	index@(_ZN7cutlass13device_kernelIN5flash19enable_sm80_to_sm89INS1_16FlashAttnBwdSm80INS1_25CollectiveMainloopBwdSm80ILi2ELi2EN4cute5tupleIJNS5_1CILi128EEES8_NS7_ILi64EEEEEENS_6half_tEfNS_4arch4Sm80ELb0ELb0ELb0ELb1ELb1ELb0ELb0ELb0ELi2ELi4ELi4ELi4ELb0EEENS1_24CollectiveEpilogueBwdGQAISA_fSD_Li256ELb1ELb1EEENS1_19SingleTileSchedulerILb1ELb0ELb0ELi128EEEEEEEEEvNT_6ParamsE)
        /*0200*/ 	.word	0x000000ff


	//----- nvinfo : EIATTR_FRAME_SIZE
	.align		4
.L_96:
        /*0204*/ 	.byte	0x04, 0x11
        /*0206*/ 	.short	(.L_98 - .L_97)
	.align		4
.L_97:
        /*0208*/ 	.word	index@($__internal_7_$__cuda_sm70_warpsync)
        /*020c*/ 	.word	0x00000000


	//----- nvinfo : EIATTR_FRAME_SIZE
	.align		4
.L_98:
        /*0210*/ 	.byte	0x04, 0x11
        /*0212*/ 	.short	(.L_100 - .L_99)
	.align		4
.L_99:
        /*0214*/ 	.word	index@(_ZN7cutlass13device_kernelIN5flash19enable_sm80_to_sm89INS1_16FlashAttnBwdSm80INS1_25CollectiveMainloopBwdSm80ILi2ELi2EN4cute5tupleIJNS5_1CILi128EEES8_NS7_ILi64EEEEEENS_6half_tEfNS_4arch4Sm80ELb0ELb0ELb0ELb1ELb1ELb0ELb0ELb0ELi2ELi4ELi4ELi4ELb0EEENS1_24CollectiveEpilogueBwdGQAISA_fSD_Li256ELb1ELb1EEENS1_19SingleTileSchedulerILb1ELb0ELb0ELi128EEEEEEEEEvNT_6ParamsE)
        /*0218*/ 	.word	0x00000048


	//----- nvinfo : EIATTR_REGCOUNT
	.align		4
.L_100:
        /*021c*/ 	.byte	0x04, 0x2f
        /*021e*/ 	.short	(.L_102 - .L_101)
	.align		4
.L_101:
        /*0220*/ 	.word	index@(_ZN7cutlass13device_kernelIN5flash19enable_sm80_to_sm89INS1_16FlashAttnBwdSm80INS1_25CollectiveMainloopBwdSm80ILi2ELi2EN4cute5tupleIJNS5_1CILi128EEES8_NS7_ILi64EEEEEENS_6half_tEfNS_4arch4Sm80ELb0ELb0ELb0ELb1ELb0ELb0ELb0ELb0ELi2ELi4ELi4ELi4ELb0EEENS1_24CollectiveEpilogueBwdGQAISA_fSD_Li256ELb1ELb0EEENS1_19SingleTileSchedulerILb1ELb0ELb0ELi128EEEEEEEEEvNT_6ParamsE)
        /*0224*/ 	.word	0x000000ff


	//----- nvinfo : EIATTR_FRAME_SIZE
	.align		4
.L_102:
        /*0228*/ 	.byte	0x04, 0x11
        /*022a*/ 	.short	(.L_104 - .L_103)
	.align		4
.L_103:
        /*022c*/ 	.word	index@(_ZN7cutlass13device_kernelIN5flash19enable_sm80_to_sm89INS1_16FlashAttnBwdSm80INS1_25CollectiveMainloopBwdSm80ILi2ELi2EN4cute5tupleIJNS5_1CILi128EEES8_NS7_ILi64EEEEEENS_6half_tEfNS_4arch4Sm80ELb0ELb0ELb0ELb1ELb0ELb0ELb0ELb0ELi2ELi4ELi4ELi4ELb0EEENS1_24CollectiveEpilogueBwdGQAISA_fSD_Li256ELb1ELb0EEENS1_19SingleTileSchedulerILb1ELb0ELb0ELi128EEEEEEEEEvNT_6ParamsE)
        /*0230*/ 	.word	0x00000048


	//----- nvinfo : EIATTR_REGCOUNT
	.align		4
.L_104:
        /*0234*/ 	.byte	0x04, 0x2f
        /*0236*/ 	.short	(.L_106 - .L_105)
	.align		4
.L_105:
        /*0238*/ 	.word	index@(_ZN7cutlass13device_kernelIN5flash19enable_sm80_to_sm89INS1_16FlashAttnBwdSm80INS1_25CollectiveMainloopBwdSm80ILi2ELi2EN4cute5tupleIJNS5_1CILi128EEES8_NS7_ILi64EEEEEENS_6half_tEfNS_4arch4Sm80ELb0ELb0ELb0ELb1ELb1ELb0ELb0ELb0ELi2ELi4ELi4ELi4ELb0EEENS1_21CollectiveEpilogueBwdISA_SB_SD_Li256ELb1ELb0ELi2EEENS1_19SingleTileSchedulerILb1ELb0ELb0ELi128EEEEEEEEEvNT_6ParamsE)
        /*023c*/ 	.word	0x000000ff


	//----- nvinfo : EIATTR_FRAME_SIZE
	.align		4
.L_106:
        /*0240*/ 	.byte	0x04, 0x11
        /*0242*/ 	.short	(.L_108 - .L_107)
	.align		4
.L_107:
        /*0244*/ 	.word	index@(_ZN7cutlass13device_kernelIN5flash19enable_sm80_to_sm89INS1_16FlashAttnBwdSm80INS1_25CollectiveMainloopBwdSm80ILi2ELi2EN4cute5tupleIJNS5_1CILi128EEES8_NS7_ILi64EEEEEENS_6half_tEfNS_4arch4Sm80ELb0ELb0ELb0ELb1ELb1ELb0ELb0ELb0ELi2ELi4ELi4ELi4ELb0EEENS1_21CollectiveEpilogueBwdISA_SB_SD_Li256ELb1ELb0ELi2EEENS1_19SingleTileSchedulerILb1ELb0ELb0ELi128EEEEEEEEEvNT_6ParamsE)
        /*0248*/ 	.word	0x00000048


	//----- nvinfo : EIATTR_REGCOUNT
	.align		4
.L_108:
        /*024c*/ 	.byte	0x04, 0x2f
        /*024e*/ 	.short	(.L_110 - .L_109)
	.align		4
.L_109:
        /*0250*/ 	.word	index@(_ZN7cutlass13device_kernelIN5flash19enable_sm80_to_sm89INS1_16FlashAttnBwdSm80INS1_25CollectiveMainloopBwdSm80ILi2ELi2EN4cute5tupleIJNS5_1CILi128EEES8_NS7_ILi64EEEEEENS_6half_tEfNS_4arch4Sm80ELb0ELb0ELb0ELb1ELb0ELb0ELb0ELb0ELi2ELi4ELi4ELi4ELb0EEENS1_21CollectiveEpilogueBwdISA_SB_SD_Li256ELb1ELb0ELi2EEENS1_19SingleTileSchedulerILb1ELb0ELb0ELi128EEEEEEEEEvNT_6ParamsE)
        /*0254*/ 	.word	0x000000ff


	//----- nvinfo : EIATTR_FRAME_SIZE
	.align		4
.L_110:
        /*0258*/ 	.byte	0x04, 0x11
        /*025a*/ 	.short	(.L_112 - .L_111)
	.align		4
.L_111:
        /*025c*/ 	.word	index@(_ZN7cutlass13device_kernelIN5flash19enable_sm80_to_sm89INS1_16FlashAttnBwdSm80INS1_25CollectiveMainloopBwdSm80ILi2ELi2EN4cute5tupleIJNS5_1CILi128EEES8_NS7_ILi64EEEEEENS_6half_tEfNS_4arch4Sm80ELb0ELb0ELb0ELb1ELb0ELb0ELb0ELb0ELi2ELi4ELi4ELi4ELb0EEENS1_21CollectiveEpilogueBwdISA_SB_SD_Li256ELb1ELb0ELi2EEENS1_19SingleTileSchedulerILb1ELb0ELb0ELi128EEEEEEEEEvNT_6ParamsE)
        /*0260*/ 	.word	0x00000048


	//----- nvinfo : EIATTR_REGCOUNT
	.align		4
.L_112:
        /*0264*/ 	.byte	0x04, 0x2f
        /*0266*/ 	.short	(.L_114 - .L_113)
	.align		4
.L_113:
        /*0268*/ 	.word	index@(_ZN7cutlass13device_kernelIN5flash19enable_sm80_to_sm89INS1_16FlashAttnBwdSm80INS1_25CollectiveMainloopBwdSm80ILi2ELi2EN4cute5tupleIJNS5_1CILi128EEES8_NS7_ILi64EEEEEENS_6half_tEfNS_4arch4Sm80ELb0ELb0ELb0ELb0ELb1ELb0ELb0ELb0ELi2ELi4ELi4ELi4ELb0EEENS1_24CollectiveEpilogueBwdGQAISA_fSD_Li256ELb0ELb1EEENS1_19SingleTileSchedulerILb0ELb0ELb0ELi128EEEEEEEEEvNT_6ParamsE)
        /*026c*/ 	.word	0x000000ff


	//----- nvinfo : EIATTR_FRAME_SIZE
	.align		4
.L_114:
        /*0270*/ 	.byte	0x04, 0x11
        /*0272*/ 	.short	(.L_116 - .L_115)
	.align		4
.L_115:
        /*0274*/ 	.word	index@($__internal_6_$__cuda_sm70_warpsync)
        /*0278*/ 	.word	0x00000000


	//----- nvinfo : EIATTR_FRAME_SIZE
	.align		4
.L_116:
        /*027c*/ 	.byte	0x04, 0x11
        /*027e*/ 	.short	(.L_118 - .L_117)
	.align		4
.L_117:
        /*0280*/ 	.word	index@(_ZN7cutlass13device_kernelIN5flash19enable_sm80_to_sm89INS1_16FlashAttnBwdSm80INS1_25CollectiveMainloopBwdSm80ILi2ELi2EN4cute5tupleIJNS5_1CILi128EEES8_NS7_ILi64EEEEEENS_6half_tEfNS_4arch4Sm80ELb0ELb0ELb0ELb0ELb1ELb0ELb0ELb0ELi2ELi4ELi4ELi4ELb0EEENS1_24CollectiveEpilogueBwdGQAISA_fSD_Li256ELb0ELb1EEENS1_19SingleTileSchedulerILb0ELb0ELb0ELi128EEEEEEEEEvNT_6ParamsE)
        /*0284*/ 	.word	0x00000038


	//----- nvinfo : EIATTR_REGCOUNT
	.align		4
.L_118:
        /*0288*/ 	.byte	0x04, 0x2f
        /*028a*/ 	.short	(.L_120 - .L_119)
	.align		4
.L_119:
        /*028c*/ 	.word	index@(_ZN7cutlass13device_kernelIN5flash19enable_sm80_to_sm89INS1_16FlashAttnBwdSm80INS1_25CollectiveMainloopBwdSm80ILi2ELi2EN4cute5tupleIJNS5_1CILi128EEES8_NS7_ILi64EEEEEENS_6half_tEfNS_4arch4Sm80ELb0ELb0ELb0ELb0ELb0ELb0ELb0ELb0ELi2ELi4ELi4ELi4ELb0EEENS1_24CollectiveEpilogueBwdGQAISA_fSD_Li256ELb0ELb0EEENS1_19SingleTileSchedulerILb0ELb0ELb0ELi128EEEEEEEEEvNT_6ParamsE)
        /*0290*/ 	.word	0x000000ff


	//----- nvinfo : EIATTR_FRAME_SIZE
	.align		4
.L_120:
        /*0294*/ 	.byte	0x04, 0x11
        /*0296*/ 	.short	(.L_122 - .L_121)
	.align		4
.L_121:
        /*0298*/ 	.word	index@(_ZN7cutlass13device_kernelIN5flash19enable_sm80_to_sm89INS1_16FlashAttnBwdSm80INS1_25CollectiveMainloopBwdSm80ILi2ELi2EN4cute5tupleIJNS5_1CILi128EEES8_NS7_ILi64EEEEEENS_6half_tEfNS_4arch4Sm80ELb0ELb0ELb0ELb0ELb0ELb0ELb0ELb0ELi2ELi4ELi4ELi4ELb0EEENS1_24CollectiveEpilogueBwdGQAISA_fSD_Li256ELb0ELb0EEENS1_19SingleTileSchedulerILb0ELb0ELb0ELi128EEEEEEEEEvNT_6ParamsE)
        /*029c*/ 	.word	0x00000038


	//----- nvinfo : EIATTR_REGCOUNT
	.align		4
.L_122:
        /*02a0*/ 	.byte	0x04, 0x2f
        /*02a2*/ 	.short	(.L_124 - .L_123)
	.align		4
.L_123:
        /*02a4*/ 	.word	index@(_ZN7cutlass13device_kernelIN5flash19enable_sm80_to_sm89INS1_16FlashAttnBwdSm80INS1_25CollectiveMainloopBwdSm80ILi2ELi2EN4cute5tupleIJNS5_1CILi128EEES8_NS7_ILi64EEEEEENS_6half_tEfNS_4arch4Sm80ELb0ELb0ELb0ELb0ELb1ELb0ELb0ELb0ELi2ELi4ELi4ELi4ELb0EEENS1_21CollectiveEpilogueBwdISA_SB_SD_Li256ELb0ELb0ELi2EEENS1_19SingleTileSchedulerILb0ELb0ELb0ELi128EEEEEEEEEvNT_6ParamsE)
        /*02a8*/ 	.word	0x000000ff


	//----- nvinfo : EIATTR_FRAME_SIZE
	.align		4
.L_124:
        /*02ac*/ 	.byte	0x04, 0x11
        /*02ae*/ 	.short	(.L_126 - .L_125)
	.align		4
.L_125:
        /*02b0*/ 	.word	index@(_ZN7cutlass13device_kernelIN5flash19enable_sm80_to_sm89INS1_16FlashAttnBwdSm80INS1_25CollectiveMainloopBwdSm80ILi2ELi2EN4cute5tupleIJNS5_1CILi128EEES8_NS7_ILi64EEEEEENS_6half_tEfNS_4arch4Sm80ELb0ELb0ELb0ELb0ELb1ELb0ELb0ELb0ELi2ELi4ELi4ELi4ELb0EEENS1_21CollectiveEpilogueBwdISA_SB_SD_Li256ELb0ELb0ELi2EEENS1_19SingleTileSchedulerILb0ELb0ELb0ELi128EEEEEEEEEvNT_6ParamsE)
        /*02b4*/ 	.word	0x00000008


	//----- nvinfo : EIATTR_REGCOUNT
	.align		4
.L_126:
        /*02b8*/ 	.byte	0x04, 0x2f
        /*02ba*/ 	.short	(.L_128 - .L_127)
	.align		4
.L_127:
        /*02bc*/ 	.word	index@(_ZN7cutlass13device_kernelIN5flash19enable_sm80_to_sm89INS1_16FlashAttnBwdSm80INS1_25CollectiveMainloopBwdSm80ILi2ELi2EN4cute5tupleIJNS5_1CILi128EEES8_NS7_ILi64EEEEEENS_6half_tEfNS_4arch4Sm80ELb0ELb0ELb0ELb0ELb0ELb0ELb0ELb0ELi2ELi4ELi4ELi4ELb0EEENS1_21CollectiveEpilogueBwdISA_SB_SD_Li256ELb0ELb0ELi2EEENS1_19SingleTileSchedulerILb0ELb0ELb0ELi128EEEEEEEEEvNT_6ParamsE)
        /*02c0*/ 	.word	0x000000ff


	//----- nvinfo : EIATTR_FRAME_SIZE
	.align		4
.L_128:
        /*02c4*/ 	.byte	0x04, 0x11
        /*02c6*/ 	.short	(.L_130 - .L_129)
	.align		4
.L_129:
        /*02c8*/ 	.word	index@(_ZN7cutlass13device_kernelIN5flash19enable_sm80_to_sm89INS1_16FlashAttnBwdSm80INS1_25CollectiveMainloopBwdSm80ILi2ELi2EN4cute5tupleIJNS5_1CILi128EEES8_NS7_ILi64EEEEEENS_6half_tEfNS_4arch4Sm80ELb0ELb0ELb0ELb0ELb0ELb0ELb0ELb0ELi2ELi4ELi4ELi4ELb0EEENS1_21CollectiveEpilogueBwdISA_SB_SD_Li256ELb0ELb0ELi2EEENS1_19SingleTileSchedulerILb0ELb0ELb0ELi128EEEEEEEEEvNT_6ParamsE)
        /*02cc*/ 	.word	0x00000008


	//----- nvinfo : EIATTR_REGCOUNT
	.align		4
.L_130:
        /*02d0*/ 	.byte	0x04, 0x2f
        /*02d2*/ 	.short	(.L_132 - .L_131)
	.align		4
.L_131:
        /*02d4*/ 	.word	index@(_ZN7cutlass13device_kernelIN5flash22FlashAttnBwdPreprocessIN4cute5tupleIJNS3_1CILi64EEES6_EEENS_6half_tEfNS_4arch4Sm80ELb1ELb1EEEEEvNT_6ParamsE)
        /*02d8*/ 	.word	0x0000002d


	//----- nvinfo : EIATTR_FRAME_SIZE
	.align		4
.L_132:
        /*02dc*/ 	.byte	0x04, 0x11
        /*02de*/ 	.short	(.L_134 - .L_133)
	.align		4
.L_133:
        /*02e0*/ 	.word	index@(_ZN7cutlass13device_kernelIN5flash22FlashAttnBwdPreprocessIN4cute5tupleIJNS3_1CILi64EEES6_EEENS_6half_tEfNS_4arch4Sm80ELb1ELb1EEEEEvNT_6ParamsE)
        /*02e4*/ 	.word	0x00000000


	//----- nvinfo : EIATTR_REGCOUNT
	.align		4
.L_134:
        /*02e8*/ 	.byte	0x04, 0x2f
        /*02ea*/ 	.short	(.L_136 - .L_135)
	.align		4
.L_135:
        /*02ec*/ 	.word	index@(_ZN7cutlass13device_kernelIN5flash19enable_sm80_to_sm89INS1_16FlashAttnBwdSm80INS1_25CollectiveMainloopBwdSm80ILi2ELi2EN4cute5tupleIJNS5_1CILi64EEENS7_ILi128EEES8_EEENS_6half_tEfNS_4arch4Sm80ELb1ELb0ELb0ELb1ELb1ELb0ELb0ELb0ELi2ELi2ELi4ELi2ELb1EEENS1_24CollectiveEpilogueBwdGQAISA_fSD_Li256ELb1ELb1EEENS1_25SingleTileBwdLPTSchedulerILb1ELi128ELb1EEEEEEEEEvNT_6ParamsE)
        /*02f0*/ 	.word	0x000000fe


	//----- nvinfo : EIATTR_FRAME_SIZE
	.align		4
.L_136:
        /*02f4*/ 	.byte	0x04, 0x11
        /*02f6*/ 	.short	(.L_138 - .L_137)
	.align		4
.L_137:
        /*02f8*/ 	.word	index@($__internal_5_$__cuda_sm70_warpsync)
        /*02fc*/ 	.word	0x00000000


	//----- nvinfo : EIATTR_FRAME_SIZE
	.align		4
.L_138:
        /*0300*/ 	.byte	0x04, 0x11
        /*0302*/ 	.short	(.L_140 - .L_139)
	.align		4
.L_139:
        /*0304*/ 	.word	index@(_ZN7cutlass13device_kernelIN5flash19enable_sm80_to_sm89INS1_16FlashAttnBwdSm80INS1_25CollectiveMainloopBwdSm80ILi2ELi2EN4cute5tupleIJNS5_1CILi64EEENS7_ILi128EEES8_EEENS_6half_tEfNS_4arch4Sm80ELb1ELb0ELb0ELb1ELb1ELb0ELb0ELb0ELi2ELi2ELi4ELi2ELb1EEENS1_24CollectiveEpilogueBwdGQAISA_fSD_Li256ELb1ELb1EEENS1_25SingleTileBwdLPTSchedulerILb1ELi128ELb1EEEEEEEEEvNT_6ParamsE)
        /*0308*/ 	.word	0x00000000


	//----- nvinfo : EIATTR_REGCOUNT
	.align		4
.L_140:
        /*030c*/ 	.byte	0x04, 0x2f
        /*030e*/ 	.short	(.L_142 - .L_141)
	.align		4
.L_141:
        /*0310*/ 	.word	index@(_ZN7cutlass13device_kernelIN5flash32FlashAttnBwdPostprocessConvertdQIN4cute5tupleIJNS3_1CILi64EEES6_EEENS_6half_tEfNS_4arch4Sm80ELi256ENS3_8TiledMMAINS3_8MMA_AtomIJNS3_28SM80_16x8x16_F32F16F16F32_TNEEEENS3_6LayoutINS4_IJNS5_ILi2EEENS5_ILi4EEENS5_ILi1EEEEEENS4_IJSI_SG_NS5_ILi0EEEEEEEENS4_IJNS5_ILi32EEES6_NS5_ILi16EEEEEEEELb0EEEEEvNT_6ParamsE)
        /*0314*/ 	.word	0x00000028


	//----- nvinfo : EIATTR_FRAME_SIZE
	.align		4
.L_142:
        /*0318*/ 	.byte	0x04, 0x11
        /*031a*/ 	.short	(.L_144 - .L_143)
	.align		4
.L_143:
        /*031c*/ 	.word	index@(_ZN7cutlass13device_kernelIN5flash32FlashAttnBwdPostprocessConvertdQIN4cute5tupleIJNS3_1CILi64EEES6_EEENS_6half_tEfNS_4arch4Sm80ELi256ENS3_8TiledMMAINS3_8MMA_AtomIJNS3_28SM80_16x8x16_F32F16F16F32_TNEEEENS3_6LayoutINS4_IJNS5_ILi2EEENS5_ILi4EEENS5_ILi1EEEEEENS4_IJSI_SG_NS5_ILi0EEEEEEEENS4_IJNS5_ILi32EEES6_NS5_ILi16EEEEEEEELb0EEEEEvNT_6ParamsE)
        /*0320*/ 	.word	0x00000000


	//----- nvinfo : EIATTR_REGCOUNT
	.align		4
.L_144:
        /*0324*/ 	.byte	0x04, 0x2f
        /*0326*/ 	.short	(.L_146 - .L_145)
	.align		4
.L_145:
        /*0328*/ 	.word	index@(_ZN7cutlass13device_kernelIN5flash19enable_sm80_to_sm89INS1_16FlashAttnBwdSm80INS1_25CollectiveMainloopBwdSm80ILi2ELi2EN4cute5tupleIJNS5_1CILi64EEENS7_ILi128EEES8_EEENS_6half_tEfNS_4arch4Sm80ELb1ELb0ELb0ELb1ELb0ELb0ELb0ELb0ELi2ELi2ELi4ELi2ELb1EEENS1_24CollectiveEpilogueBwdGQAISA_fSD_Li256ELb1ELb0EEENS1_25SingleTileBwdLPTSchedulerILb1ELi128ELb0EEEEEEEEEvNT_6ParamsE)
        /*032c*/ 	.word	0x000000fe


	//----- nvinfo : EIATTR_FRAME_SIZE
	.align		4
.L_146:
        /*0330*/ 	.byte	0x04, 0x11
        /*0332*/ 	.short	(.L_148 - .L_147)
	.align		4
.L_147:
        /*0334*/ 	.word	index@(_ZN7cutlass13device_kernelIN5flash19enable_sm80_to_sm89INS1_16FlashAttnBwdSm80INS1_25CollectiveMainloopBwdSm80ILi2ELi2EN4cute5tupleIJNS5_1CILi64EEENS7_ILi128EEES8_EEENS_6half_tEfNS_4arch4Sm80ELb1ELb0ELb0ELb1ELb0ELb0ELb0ELb0ELi2ELi2ELi4ELi2ELb1EEENS1_24CollectiveEpilogueBwdGQAISA_fSD_Li256ELb1ELb0EEENS1_25SingleTileBwdLPTSchedulerILb1ELi128ELb0EEEEEEEEEvNT_6ParamsE)
        /*0338*/ 	.word	0x00000000


	//----- nvinfo : EIATTR_REGCOUNT
	.align		4
.L_148:
        /*033c*/ 	.byte	0x04, 0x2f
        /*033e*/ 	.short	(.L_150 - .L_149)
	.align		4
.L_149:
        /*0340*/ 	.word	index@(_ZN7cutlass13device_kernelIN5flash19enable_sm80_to_sm89INS1_16FlashAttnBwdSm80INS1_25CollectiveMainloopBwdSm80ILi2ELi2EN4cute5tupleIJNS5_1CILi64EEENS7_ILi128EEES8_EEENS_6half_tEfNS_4arch4Sm80ELb1ELb0ELb0ELb1ELb1ELb0ELb0ELb0ELi2ELi2ELi4ELi2ELb1EEENS1_21CollectiveEpilogueBwdISA_SB_SD_Li256ELb1ELb0ELi2EEENS1_25SingleTileBwdLPTSchedulerILb1ELi128ELb1EEEEEEEEEvNT_6ParamsE)
        /*0344*/ 	.word	0x000000fe


	//----- nvinfo : EIATTR_FRAME_SIZE
	.align		4
.L_150:
        /*0348*/ 	.byte	0x04, 0x11
        /*034a*/ 	.short	(.L_152 - .L_151)
	.align		4
.L_151:
        /*034c*/ 	.word	index@(_ZN7cutlass13device_kernelIN5flash19enable_sm80_to_sm89INS1_16FlashAttnBwdSm80INS1_25CollectiveMainloopBwdSm80ILi2ELi2EN4cute5tupleIJNS5_1CILi64EEENS7_ILi128EEES8_EEENS_6half_tEfNS_4arch4Sm80ELb1ELb0ELb0ELb1ELb1ELb0ELb0ELb0ELi2ELi2ELi4ELi2ELb1EEENS1_21CollectiveEpilogueBwdISA_SB_SD_Li256ELb1ELb0ELi2EEENS1_25SingleTileBwdLPTSchedulerILb1ELi128ELb1EEEEEEEEEvNT_6ParamsE)
        /*0350*/ 	.word	0x00000000


	//----- nvinfo : EIATTR_REGCOUNT
	.align		4
.L_152:
        /*0354*/ 	.byte	0x04, 0x2f
        /*0356*/ 	.short	(.L_154 - .L_153)
	.align		4
.L_153:
        /*0358*/ 	.word	index@(_ZN7cutlass13device_kernelIN5flash19enable_sm80_to_sm89INS1_16FlashAttnBwdSm80INS1_25CollectiveMainloopBwdSm80ILi2ELi2EN4cute5tupleIJNS5_1CILi64EEENS7_ILi128EEES8_EEENS_6half_tEfNS_4arch4Sm80ELb1ELb0ELb0ELb1ELb0ELb0ELb0ELb0ELi2ELi2ELi4ELi2ELb1EEENS1_21CollectiveEpilogueBwdISA_SB_SD_Li256ELb1ELb0ELi2EEENS1_25SingleTileBwdLPTSchedulerILb1ELi128ELb0EEEEEEEEEvNT_6ParamsE)
        /*035c*/ 	.word	0x000000fe


	//----- nvinfo : EIATTR_FRAME_SIZE
	.align		4
.L_154:
        /*0360*/ 	.byte	0x04, 0x11
        /*0362*/ 	.short	(.L_156 - .L_155)
	.align		4
.L_155:
        /*0364*/ 	.word	index@(_ZN7cutlass13device_kernelIN5flash19enable_sm80_to_sm89INS1_16FlashAttnBwdSm80INS1_25CollectiveMainloopBwdSm80ILi2ELi2EN4cute5tupleIJNS5_1CILi64EEENS7_ILi128EEES8_EEENS_6half_tEfNS_4arch4Sm80ELb1ELb0ELb0ELb1ELb0ELb0ELb0ELb0ELi2ELi2ELi4ELi2ELb1EEENS1_21CollectiveEpilogueBwdISA_SB_SD_Li256ELb1ELb0ELi2EEENS1_25SingleTileBwdLPTSchedulerILb1ELi128ELb0EEEEEEEEEvNT_6ParamsE)
        /*0368*/ 	.word	0x00000000


	//----- nvinfo : EIATTR_REGCOUNT
	.align		4
.L_156:
        /*036c*/ 	.byte	0x04, 0x2f
        /*036e*/ 	.short	(.L_158 - .L_157)
	.align		4
.L_157:
        /*0370*/ 	.word	index@(_ZN7cutlass13device_kernelIN5flash22FlashAttnBwdPreprocessIN4cute5tupleIJNS3_1CILi64EEES6_EEENS_6half_tEfNS_4arch4Sm80ELb1ELb0EEEEEvNT_6ParamsE)
        /*0374*/ 	.word	0x00000027


	//----- nvinfo : EIATTR_FRAME_SIZE
	.align		4
.L_158:
        /*0378*/ 	.byte	0x04, 0x11
        /*037a*/ 	.short	(.L_160 - .L_159)
	.align		4
.L_159:
        /*037c*/ 	.word	index@(_ZN7cutlass13device_kernelIN5flash22FlashAttnBwdPreprocessIN4cute5tupleIJNS3_1CILi64EEES6_EEENS_6half_tEfNS_4arch4Sm80ELb1ELb0EEEEEvNT_6ParamsE)
        /*0380*/ 	.word	0x00000000


	//----- nvinfo : EIATTR_REGCOUNT
	.align		4
.L_160:
        /*0384*/ 	.byte	0x04, 0x2f
        /*0386*/ 	.short	(.L_162 - .L_161)
	.align		4
.L_161:
        /*0388*/ 	.word	index@(_ZN7cutlass13device_kernelIN5flash19enable_sm80_to_sm89INS1_16FlashAttnBwdSm80INS1_25CollectiveMainloopBwdSm80ILi2ELi2EN4cute5tupleIJNS5_1CILi64EEENS7_ILi128EEES8_EEENS_6half_tEfNS_4arch4Sm80ELb1ELb0ELb0ELb0ELb1ELb0ELb0ELb0ELi2ELi2ELi4ELi2ELb1EEENS1_24CollectiveEpilogueBwdGQAISA_fSD_Li256ELb0ELb1EEENS1_25SingleTileBwdLPTSchedulerILb0ELi128ELb1EEEEEEEEEvNT_6ParamsE)
        /*038c*/ 	.word	0x000000fe


	//----- nvinfo : EIATTR_FRAME_SIZE
	.align		4
.L_162:
        /*0390*/ 	.byte	0x04, 0x11
        /*0392*/ 	.short	(.L_164 - .L_163)
	.align		4
.L_163:
        /*0394*/ 	.word	index@($__internal_4_$__cuda_sm70_warpsync)
        /*0398*/ 	.word	0x00000000


	//----- nvinfo : EIATTR_FRAME_SIZE
	.align		4
.L_164:
        /*039c*/ 	.byte	0x04, 0x11
        /*039e*/ 	.short	(.L_166 - .L_165)
	.align		4
.L_165:
        /*03a0*/ 	.word	index@(_ZN7cutlass13device_kernelIN5flash19enable_sm80_to_sm89INS1_16FlashAttnBwdSm80INS1_25CollectiveMainloopBwdSm80ILi2ELi2EN4cute5tupleIJNS5_1CILi64EEENS7_ILi128EEES8_EEENS_6half_tEfNS_4arch4Sm80ELb1ELb0ELb0ELb0ELb1ELb0ELb0ELb0ELi2ELi2ELi4ELi2ELb1EEENS1_24CollectiveEpilogueBwdGQAISA_fSD_Li256ELb0ELb1EEENS1_25SingleTileBwdLPTSchedulerILb0ELi128ELb1EEEEEEEEEvNT_6ParamsE)
        /*03a4*/ 	.word	0x00000000


	//----- nvinfo : EIATTR_REGCOUNT
	.align		4
.L_166:
        /*03a8*/ 	.byte	0x04, 0x2f
        /*03aa*/ 	.short	(.L_168 - .L_167)
	.align		4
.L_167:
        /*03ac*/ 	.word	index@(_ZN7cutlass13device_kernelIN5flash19enable_sm80_to_sm89INS1_16FlashAttnBwdSm80INS1_25CollectiveMainloopBwdSm80ILi2ELi2EN4cute5tupleIJNS5_1CILi64EEENS7_ILi128EEES8_EEENS_6half_tEfNS_4arch4Sm80ELb1ELb0ELb0ELb0ELb0ELb0ELb0ELb0ELi2ELi2ELi4ELi2ELb1EEENS1_24CollectiveEpilogueBwdGQAISA_fSD_Li256ELb0ELb0EEENS1_25SingleTileBwdLPTSchedulerILb0ELi128ELb0EEEEEEEEEvNT_6ParamsE)
        /*03b0*/ 	.word	0x000000fe


	//----- nvinfo : EIATTR_FRAME_SIZE
	.align		4
.L_168:
        /*03b4*/ 	.byte	0x04, 0x11
        /*03b6*/ 	.short	(.L_170 - .L_169)
	.align		4
.L_169:
        /*03b8*/ 	.word	index@(_ZN7cutlass13device_kernelIN5flash19enable_sm80_to_sm89INS1_16FlashAttnBwdSm80INS1_25CollectiveMainloopBwdSm80ILi2ELi2EN4cute5tupleIJNS5_1CILi64EEENS7_ILi128EEES8_EEENS_6half_tEfNS_4arch4Sm80ELb1ELb0ELb0ELb0ELb0ELb0ELb0ELb0ELi2ELi2ELi4ELi2ELb1EEENS1_24CollectiveEpilogueBwdGQAISA_fSD_Li256ELb0ELb0EEENS1_25SingleTileBwdLPTSchedulerILb0ELi128ELb0EEEEEEEEEvNT_6ParamsE)
        /*03bc*/ 	.word	0x00000000


	//----- nvinfo : EIATTR_REGCOUNT
	.align		4
.L_170:
        /*03c0*/ 	.byte	0x04, 0x2f
        /*03c2*/ 	.short	(.L_172 - .L_171)
	.align		4
.L_171:
        /*03c4*/ 	.word	index@(_ZN7cutlass13device_kernelIN5flash19enable_sm80_to_sm89INS1_16FlashAttnBwdSm80INS1_25CollectiveMainloopBwdSm80ILi2ELi2EN4cute5tupleIJNS5_1CILi64EEENS7_ILi128EEES8_EEENS_6half_tEfNS_4arch4Sm80ELb1ELb0ELb0ELb0ELb1ELb0ELb0ELb0ELi2ELi2ELi4ELi2ELb1EEENS1_21CollectiveEpilogueBwdISA_SB_SD_Li256ELb0ELb0ELi2EEENS1_25SingleTileBwdLPTSchedulerILb0ELi128ELb1EEEEEEEEEvNT_6ParamsE)
        /*03c8*/ 	.word	0x000000fe


	//----- nvinfo : EIATTR_FRAME_SIZE
	.align		4
.L_172:
        /*03cc*/ 	.byte	0x04, 0x11
        /*03ce*/ 	.short	(.L_174 - .L_173)
	.align		4
.L_173:
        /*03d0*/ 	.word	index@(_ZN7cutlass13device_kernelIN5flash19enable_sm80_to_sm89INS1_16FlashAttnBwdSm80INS1_25CollectiveMainloopBwdSm80ILi2ELi2EN4cute5tupleIJNS5_1CILi64EEENS7_ILi128EEES8_EEENS_6half_tEfNS_4arch4Sm80ELb1ELb0ELb0ELb0ELb1ELb0ELb0ELb0ELi2ELi2ELi4ELi2ELb1EEENS1_21CollectiveEpilogueBwdISA_SB_SD_Li256ELb0ELb0ELi2EEENS1_25SingleTileBwdLPTSchedulerILb0ELi128ELb1EEEEEEEEEvNT_6ParamsE)
        /*03d4*/ 	.word	0x00000000


	//----- nvinfo : EIATTR_REGCOUNT
	.align		4
.L_174:
        /*03d8*/ 	.byte	0x04, 0x2f
        /*03da*/ 	.short	(.L_176 - .L_175)
	.align		4
.L_175:
        /*03dc*/ 	.word	index@(_ZN7cutlass13device_kernelIN5flash19enable_sm80_to_sm89INS1_16FlashAttnBwdSm80INS1_25CollectiveMainloopBwdSm80ILi2ELi2EN4cute5tupleIJNS5_1CILi64EEENS7_ILi128EEES8_EEENS_6half_tEfNS_4arch4Sm80ELb1ELb0ELb0ELb0ELb0ELb0ELb0ELb0ELi2ELi2ELi4ELi2ELb1EEENS1_21CollectiveEpilogueBwdISA_SB_SD_Li256ELb0ELb0ELi2EEENS1_25SingleTileBwdLPTSchedulerILb0ELi128ELb0EEEEEEEEEvNT_6ParamsE)
        /*03e0*/ 	.word	0x000000fe


	//----- nvinfo : EIATTR_FRAME_SIZE
	.align		4
.L_176:
        /*03e4*/ 	.byte	0x04, 0x11
        /*03e6*/ 	.short	(.L_178 - .L_177)
	.align		4
.L_177:
        /*03e8*/ 	.word	index@(_ZN7cutlass13device_kernelIN5flash19enable_sm80_to_sm89INS1_16FlashAttnBwdSm80INS1_25CollectiveMainloopBwdSm80ILi2ELi2EN4cute5tupleIJNS5_1CILi64EEENS7_ILi128EEES8_EEENS_6half_tEfNS_4arch4Sm80ELb1ELb0ELb0ELb0ELb0ELb0ELb0ELb0ELi2ELi2ELi4ELi2ELb1EEENS1_21CollectiveEpilogueBwdISA_SB_SD_Li256ELb0ELb0ELi2EEENS1_25SingleTileBwdLPTSchedulerILb0ELi128ELb0EEEEEEEEEvNT_6ParamsE)
        /*03ec*/ 	.word	0x00000000


	//----- nvinfo : EIATTR_REGCOUNT
	.align		4
.L_178:
        /*03f0*/ 	.byte	0x04, 0x2f
        /*03f2*/ 	.short	(.L_180 - .L_179)
	.align		4
.L_179:
        /*03f4*/ 	.word	index@(_ZN7cutlass13device_kernelIN5flash19enable_sm80_to_sm89INS1_16FlashAttnBwdSm80INS1_25CollectiveMainloopBwdSm80ILi2ELi2EN4cute5tupleIJNS5_1CILi64EEENS7_ILi128EEES8_EEENS_6half_tEfNS_4arch4Sm80ELb0ELb1ELb0ELb1ELb1ELb0ELb0ELb0ELi2ELi2ELi4ELi2ELb1EEENS1_24CollectiveEpilogueBwdGQAISA_fSD_Li256ELb1ELb1EEENS1_19SingleTileSchedulerILb1ELb0ELb0ELi128EEEEEEEEEvNT_6ParamsE)
        /*03f8*/ 	.word	0x000000ff


	//----- nvinfo : EIATTR_FRAME_SIZE
	.align		4
.L_180:
        /*03fc*/ 	.byte	0x04, 0x11
        /*03fe*/ 	.short	(.L_182 - .L_181)
	.align		4
.L_181:
        /*0400*/ 	.word	index@($__internal_3_$__cuda_sm70_warpsync)
        /*0404*/ 	.word	0x00000000


	//----- nvinfo : EIATTR_FRAME_SIZE
	.align		4
.L_182:
        /*0408*/ 	.byte	0x04, 0x11
        /*040a*/ 	.short	(.L_184 - .L_183)
	.align		4
.L_183:
        /*040c*/ 	.word	index@(_ZN7cutlass13device_kernelIN5flash19enable_sm80_to_sm89INS1_16FlashAttnBwdSm80INS1_25CollectiveMainloopBwdSm80ILi2ELi2EN4cute5tupleIJNS5_1CILi64EEENS7_ILi128EEES8_EEENS_6half_tEfNS_4arch4Sm80ELb0ELb1ELb0ELb1ELb1ELb0ELb0ELb0ELi2ELi2ELi4ELi2ELb1EEENS1_24CollectiveEpilogueBwdGQAISA_fSD_Li256ELb1ELb1EEENS1_19SingleTileSchedulerILb1ELb0ELb0ELi128EEEEEEEEEvNT_6ParamsE)
        /*0410*/ 	.word	0x00000000


	//----- nvinfo : EIATTR_REGCOUNT
	.align		4
.L_184:
        /*0414*/ 	.byte	0x04, 0x2f
        /*0416*/ 	.short	(.L_186 - .L_185)
	.align		4
.L_185:
        /*0418*/ 	.word	index@(_ZN7cutlass13device_kernelIN5flash19enable_sm80_to_sm89INS1_16FlashAttnBwdSm80INS1_25CollectiveMainloopBwdSm80ILi2ELi2EN4cute5tupleIJNS5_1CILi64EEENS7_ILi128EEES8_EEENS_6half_tEfNS_4arch4Sm80ELb0ELb1ELb0ELb1ELb0ELb0ELb0ELb0ELi2ELi2ELi4ELi2ELb1EEENS1_24CollectiveEpilogueBwdGQAISA_fSD_Li256ELb1ELb0EEENS1_19SingleTileSchedulerILb1ELb0ELb0ELi128EEEEEEEEEvNT_6ParamsE)
        /*041c*/ 	.word	0x000000ff


	//----- nvinfo : EIATTR_FRAME_SIZE
	.align		4
.L_186:
        /*0420*/ 	.byte	0x04, 0x11
        /*0422*/ 	.short	(.L_188 - .L_187)
	.align		4
.L_187:
        /*0424*/ 	.word	index@(_ZN7cutlass13device_kernelIN5flash19enable_sm80_to_sm89INS1_16FlashAttnBwdSm80INS1_25CollectiveMainloopBwdSm80ILi2ELi2EN4cute5tupleIJNS5_1CILi64EEENS7_ILi128EEES8_EEENS_6half_tEfNS_4arch4Sm80ELb0ELb1ELb0ELb1ELb0ELb0ELb0ELb0ELi2ELi2ELi4ELi2ELb1EEENS1_24CollectiveEpilogueBwdGQAISA_fSD_Li256ELb1ELb0EEENS1_19SingleTileSchedulerILb1ELb0ELb0ELi128EEEEEEEEEvNT_6ParamsE)
        /*0428*/ 	.word	0x00000000


	//----- nvinfo : EIATTR_REGCOUNT
	.align		4
.L_188:
        /*042c*/ 	.byte	0x04, 0x2f
        /*042e*/ 	.short	(.L_190 - .L_189)
	.align		4
.L_189:
        /*0430*/ 	.word	index@(_ZN7cutlass13device_kernelIN5flash19enable_sm80_to_sm89INS1_16FlashAttnBwdSm80INS1_25CollectiveMainloopBwdSm80ILi2ELi2EN4cute5tupleIJNS5_1CILi64EEENS7_ILi128EEES8_EEENS_6half_tEfNS_4arch4Sm80ELb0ELb1ELb0ELb1ELb1ELb0ELb0ELb0ELi2ELi2ELi4ELi2ELb1EEENS1_21CollectiveEpilogueBwdISA_SB_SD_Li256ELb1ELb0ELi2EEENS1_19SingleTileSchedulerILb1ELb0ELb0ELi128EEEEEEEEEvNT_6ParamsE)
        /*0434*/ 	.word	0x000000ff


	//----- nvinfo : EIATTR_FRAME_SIZE
	.align		4
.L_190:
        /*0438*/ 	.byte	0x04, 0x11
        /*043a*/ 	.short	(.L_192 - .L_191)
	.align		4
.L_191:
        /*043c*/ 	.word	index@(_ZN7cutlass13device_kernelIN5flash19enable_sm80_to_sm89INS1_16FlashAttnBwdSm80INS1_25CollectiveMainloopBwdSm80ILi2ELi2EN4cute5tupleIJNS5_1CILi64EEENS7_ILi128EEES8_EEENS_6half_tEfNS_4arch4Sm80ELb0ELb1ELb0ELb1ELb1ELb0ELb0ELb0ELi2ELi2ELi4ELi2ELb1EEENS1_21CollectiveEpilogueBwdISA_SB_SD_Li256ELb1ELb0ELi2EEENS1_19SingleTileSchedulerILb1ELb0ELb0ELi128EEEEEEEEEvNT_6ParamsE)
        /*0440*/ 	.word	0x00000000


	//----- nvinfo : EIATTR_REGCOUNT
	.align		4
.L_192:
        /*0444*/ 	.byte	0x04, 0x2f
        /*0446*/ 	.short	(.L_194 - .L_193)
	.align		4
.L_193:
        /*0448*/ 	.word	index@(_ZN7cutlass13device_kernelIN5flash19enable_sm80_to_sm89INS1_16FlashAttnBwdSm80INS1_25CollectiveMainloopBwdSm80ILi2ELi2EN4cute5tupleIJNS5_1CILi64EEENS7_ILi128EEES8_EEENS_6half_tEfNS_4arch4Sm80ELb0ELb1ELb0ELb1ELb0ELb0ELb0ELb0ELi2ELi2ELi4ELi2ELb1EEENS1_21CollectiveEpilogueBwdISA_SB_SD_Li256ELb1ELb0ELi2EEENS1_19SingleTileSchedulerILb1ELb0ELb0ELi128EEEEEEEEEvNT_6ParamsE)
        /*044c*/ 	.word	0x000000ff


	//----- nvinfo : EIATTR_FRAME_SIZE
	.align		4
.L_194:
        /*0450*/ 	.byte	0x04, 0x11
        /*0452*/ 	.short	(.L_196 - .L_195)
	.align		4
.L_195:
        /*0454*/ 	.word	index@(_ZN7cutlass13device_kernelIN5flash19enable_sm80_to_sm89INS1_16FlashAttnBwdSm80INS1_25CollectiveMainloopBwdSm80ILi2ELi2EN4cute5tupleIJNS5_1CILi64EEENS7_ILi128EEES8_EEENS_6half_tEfNS_4arch4Sm80ELb0ELb1ELb0ELb1ELb0ELb0ELb0ELb0ELi2ELi2ELi4ELi2ELb1EEENS1_21CollectiveEpilogueBwdISA_SB_SD_Li256ELb1ELb0ELi2EEENS1_19SingleTileSchedulerILb1ELb0ELb0ELi128EEEEEEEEEvNT_6ParamsE)
        /*0458*/ 	.word	0x00000000


	//----- nvinfo : EIATTR_REGCOUNT
	.align		4
.L_196:
        /*045c*/ 	.byte	0x04, 0x2f
        /*045e*/ 	.short	(.L_198 - .L_197)
	.align		4
.L_197:
        /*0460*/ 	.word	index@(_ZN7cutlass13device_kernelIN5flash19enable_sm80_to_sm89INS1_16FlashAttnBwdSm80INS1_25CollectiveMainloopBwdSm80ILi2ELi2EN4cute5tupleIJNS5_1CILi64EEENS7_ILi128EEES8_EEENS_6half_tEfNS_4arch4Sm80ELb0ELb1ELb0ELb0ELb1ELb0ELb0ELb0ELi2ELi2ELi4ELi2ELb1EEENS1_24CollectiveEpilogueBwdGQAISA_fSD_Li256ELb0ELb1EEENS1_19SingleTileSchedulerILb0ELb0ELb0ELi128EEEEEEEEEvNT_6ParamsE)
        /*0464*/ 	.word	0x000000f5


	//----- nvinfo : EIATTR_FRAME_SIZE
	.align		4
.L_198:
        /*0468*/ 	.byte	0x04, 0x11
        /*046a*/ 	.short	(.L_200 - .L_199)
	.align		4
.L_199:
        /*046c*/ 	.word	index@($__internal_2_$__cuda_sm70_warpsync)
        /*0470*/ 	.word	0x00000000


	//----- nvinfo : EIATTR_FRAME_SIZE
	.align		4
.L_200:
        /*0474*/ 	.byte	0x04, 0x11
        /*0476*/ 	.short	(.L_202 - .L_201)
	.align		4
.L_201:
        /*0478*/ 	.word	index@(_ZN7cutlass13device_kernelIN5flash19enable_sm80_to_sm89INS1_16FlashAttnBwdSm80INS1_25CollectiveMainloopBwdSm80ILi2ELi2EN4cute5tupleIJNS5_1CILi64EEENS7_ILi128EEES8_EEENS_6half_tEfNS_4arch4Sm80ELb0ELb1ELb0ELb0ELb1ELb0ELb0ELb0ELi2ELi2ELi4ELi2ELb1EEENS1_24CollectiveEpilogueBwdGQAISA_fSD_Li256ELb0ELb1EEENS1_19SingleTileSchedulerILb0ELb0ELb0ELi128EEEEEEEEEvNT_6ParamsE)
        /*047c*/ 	.word	0x00000000


	//----- nvinfo : EIATTR_REGCOUNT
	.align		4
.L_202:
        /*0480*/ 	.byte	0x04, 0x2f
        /*0482*/ 	.short	(.L_204 - .L_203)
	.align		4
.L_203:
        /*0484*/ 	.word	index@(_ZN7cutlass13device_kernelIN5flash19enable_sm80_to_sm89INS1_16FlashAttnBwdSm80INS1_25CollectiveMainloopBwdSm80ILi2ELi2EN4cute5tupleIJNS5_1CILi64EEENS7_ILi128EEES8_EEENS_6half_tEfNS_4arch4Sm80ELb0ELb1ELb0ELb0ELb0ELb0ELb0ELb0ELi2ELi2ELi4ELi2ELb1EEENS1_24CollectiveEpilogueBwdGQAISA_fSD_Li256ELb0ELb0EEENS1_19SingleTileSchedulerILb0ELb0ELb0ELi128EEEEEEEEEvNT_6ParamsE)
        /*0488*/ 	.word	0x000000f5


	//----- nvinfo : EIATTR_FRAME_SIZE
	.align		4
.L_204:
        /*048c*/ 	.byte	0x04, 0x11
        /*048e*/ 	.short	(.L_206 - .L_205)
	.align		4
.L_205:
        /*0490*/ 	.word	index@(_ZN7cutlass13device_kernelIN5flash19enable_sm80_to_sm89INS1_16FlashAttnBwdSm80INS1_25CollectiveMainloopBwdSm80ILi2ELi2EN4cute5tupleIJNS5_1CILi64EEENS7_ILi128EEES8_EEENS_6half_tEfNS_4arch4Sm80ELb0ELb1ELb0ELb0ELb0ELb0ELb0ELb0ELi2ELi2ELi4ELi2ELb1EEENS1_24CollectiveEpilogueBwdGQAISA_fSD_Li256ELb0ELb0EEENS1_19SingleTileSchedulerILb0ELb0ELb0ELi128EEEEEEEEEvNT_6ParamsE)
        /*0494*/ 	.word	0x00000000


	//----- nvinfo : EIATTR_REGCOUNT
	.align		4
.L_206:
        /*0498*/ 	.byte	0x04, 0x2f
        /*049a*/ 	.short	(.L_208 - .L_207)
	.align		4
.L_207:
        /*049c*/ 	.word	index@(_ZN7cutlass13device_kernelIN5flash19enable_sm80_to_sm89INS1_16FlashAttnBwdSm80INS1_25CollectiveMainloopBwdSm80ILi2ELi2EN4cute5tupleIJNS5_1CILi64EEENS7_ILi128EEES8_EEENS_6half_tEfNS_4arch4Sm80ELb0ELb1ELb0ELb0ELb1ELb0ELb0ELb0ELi2ELi2ELi4ELi2ELb1EEENS1_21CollectiveEpilogueBwdISA_SB_SD_Li256ELb0ELb0ELi2EEENS1_19SingleTileSchedulerILb0ELb0ELb0ELi128EEEEEEEEEvNT_6ParamsE)
        /*04a0*/ 	.word	0x000000f5


	//----- nvinfo : EIATTR_FRAME_SIZE
	.align		4
.L_208:
        /*04a4*/ 	.byte	0x04, 0x11
        /*04a6*/ 	.short	(.L_210 - .L_209)
	.align		4
.L_209:
        /*04a8*/ 	.word	index@(_ZN7cutlass13device_kernelIN5flash19enable_sm80_to_sm89INS1_16FlashAttnBwdSm80INS1_25CollectiveMainloopBwdSm80ILi2ELi2EN4cute5tupleIJNS5_1CILi64EEENS7_ILi128EEES8_EEENS_6half_tEfNS_4arch4Sm80ELb0ELb1ELb0ELb0ELb1ELb0ELb0ELb0ELi2ELi2ELi4ELi2ELb1EEENS1_21CollectiveEpilogueBwdISA_SB_SD_Li256ELb0ELb0ELi2EEENS1_19SingleTileSchedulerILb0ELb0ELb0ELi128EEEEEEEEEvNT_6ParamsE)
        /*04ac*/ 	.word	0x00000000


	//----- nvinfo : EIATTR_REGCOUNT
	.align		4
.L_210:
        /*04b0*/ 	.byte	0x04, 0x2f
        /*04b2*/ 	.short	(.L_212 - .L_211)
	.align		4
.L_211:
        /*04b4*/ 	.word	index@(_ZN7cutlass13device_kernelIN5flash19enable_sm80_to_sm89INS1_16FlashAttnBwdSm80INS1_25CollectiveMainloopBwdSm80ILi2ELi2EN4cute5tupleIJNS5_1CILi64EEENS7_ILi128EEES8_EEENS_6half_tEfNS_4arch4Sm80ELb0ELb1ELb0ELb0ELb0ELb0ELb0ELb0ELi2ELi2ELi4ELi2ELb1EEENS1_21CollectiveEpilogueBwdISA_SB_SD_Li256ELb0ELb0ELi2EEENS1_19SingleTileSchedulerILb0ELb0ELb0ELi128EEEEEEEEEvNT_6ParamsE)
        /*04b8*/ 	.word	0x000000f5


	//----- nvinfo : EIATTR_FRAME_SIZE
	.align		4
.L_212:
        /*04bc*/ 	.byte	0x04, 0x11
        /*04be*/ 	.short	(.L_214 - .L_213)
	.align		4
.L_213:
        /*04c0*/ 	.word	index@(_ZN7cutlass13device_kernelIN5flash19enable_sm80_to_sm89INS1_16FlashAttnBwdSm80INS1_25CollectiveMainloopBwdSm80ILi2ELi2EN4cute5tupleIJNS5_1CILi64EEENS7_ILi128EEES8_EEENS_6half_tEfNS_4arch4Sm80ELb0ELb1ELb0ELb0ELb0ELb0ELb0ELb0ELi2ELi2ELi4ELi2ELb1EEENS1_21CollectiveEpilogueBwdISA_SB_SD_Li256ELb0ELb0ELi2EEENS1_19SingleTileSchedulerILb0ELb0ELb0ELi128EEEEEEEEEvNT_6ParamsE)
        /*04c4*/ 	.word	0x00000000


	//----- nvinfo : EIATTR_REGCOUNT
	.align		4
.L_214:
        /*04c8*/ 	.byte	0x04, 0x2f
        /*04ca*/ 	.short	(.L_216 - .L_215)
	.align		4
.L_215:
        /*04cc*/ 	.word	index@(_ZN7cutlass13device_kernelIN5flash19enable_sm80_to_sm89INS1_16FlashAttnBwdSm80INS1_25CollectiveMainloopBwdSm80ILi2ELi2EN4cute5tupleIJNS5_1CILi64EEENS7_ILi128EEES8_EEENS_6half_tEfNS_4arch4Sm80ELb0ELb0ELb0ELb1ELb1ELb0ELb0ELb0ELi2ELi2ELi4ELi2ELb1EEENS1_24CollectiveEpilogueBwdGQAISA_fSD_Li256ELb1ELb1EEENS1_19SingleTileSchedulerILb1ELb0ELb0ELi128EEEEEEEEEvNT_6ParamsE)
        /*04d0*/ 	.word	0x000000f6


	//----- nvinfo : EIATTR_FRAME_SIZE
	.align		4
.L_216:
        /*04d4*/ 	.byte	0x04, 0x11
        /*04d6*/ 	.short	(.L_218 - .L_217)
	.align		4
.L_217:
        /*04d8*/ 	.word	index@($__internal_1_$__cuda_sm70_warpsync)
        /*04dc*/ 	.word	0x00000000


	//----- nvinfo : EIATTR_FRAME_SIZE
	.align		4
.L_218:
        /*04e0*/ 	.byte	0x04, 0x11
        /*04e2*/ 	.short	(.L_220 - .L_219)
	.align		4
.L_219:
        /*04e4*/ 	.word	index@(_ZN7cutlass13device_kernelIN5flash19enable_sm80_to_sm89INS1_16FlashAttnBwdSm80INS1_25CollectiveMainloopBwdSm80ILi2ELi2EN4cute5tupleIJNS5_1CILi64EEENS7_ILi128EEES8_EEENS_6half_tEfNS_4arch4Sm80ELb0ELb0ELb0ELb1ELb1ELb0ELb0ELb0ELi2ELi2ELi4ELi2ELb1EEENS1_24CollectiveEpilogueBwdGQAISA_fSD_Li256ELb1ELb1EEENS1_19SingleTileSchedulerILb1ELb0ELb0ELi128EEEEEEEEEvNT_6ParamsE)
        /*04e8*/ 	.word	0x00000000


	//----- nvinfo : EIATTR_REGCOUNT
	.align		4
.L_220:
        /*04ec*/ 	.byte	0x04, 0x2f
        /*04ee*/ 	.short	(.L_222 - .L_221)
	.align		4
.L_221:
        /*04f0*/ 	.word	index@(_ZN7cutlass13device_kernelIN5flash19enable_sm80_to_sm89INS1_16FlashAttnBwdSm80INS1_25CollectiveMainloopBwdSm80ILi2ELi2EN4cute5tupleIJNS5_1CILi64EEENS7_ILi128EEES8_EEENS_6half_tEfNS_4arch4Sm80ELb0ELb0ELb0ELb1ELb0ELb0ELb0ELb0ELi2ELi2ELi4ELi2ELb1EEENS1_24CollectiveEpilogueBwdGQAISA_fSD_Li256ELb1ELb0EEENS1_19SingleTileSchedulerILb1ELb0ELb0ELi128EEEEEEEEEvNT_6ParamsE)
        /*04f4*/ 	.word	0x000000f6


	//----- nvinfo : EIATTR_FRAME_SIZE
	.align		4
.L_222:
        /*04f8*/ 	.byte	0x04, 0x11
        /*04fa*/ 	.short	(.L_224 - .L_223)
	.align		4
.L_223:
        /*04fc*/ 	.word	index@(_ZN7cutlass13device_kernelIN5flash19enable_sm80_to_sm89INS1_16FlashAttnBwdSm80INS1_25CollectiveMainloopBwdSm80ILi2ELi2EN4cute5tupleIJNS5_1CILi64EEENS7_ILi128EEES8_EEENS_6half_tEfNS_4arch4Sm80ELb0ELb0ELb0ELb1ELb0ELb0ELb0ELb0ELi2ELi2ELi4ELi2ELb1EEENS1_24CollectiveEpilogueBwdGQAISA_fSD_Li256ELb1ELb0EEENS1_19SingleTileSchedulerILb1ELb0ELb0ELi128EEEEEEEEEvNT_6ParamsE)
        /*0500*/ 	.word	0x00000000


	//----- nvinfo : EIATTR_REGCOUNT
	.align		4
.L_224:
        /*0504*/ 	.byte	0x04, 0x2f
        /*0506*/ 	.short	(.L_226 - .L_225)
	.align		4
.L_225:
        /*0508*/ 	.word	index@(_ZN7cutlass13device_kernelIN5flash19enable_sm80_to_sm89INS1_16FlashAttnBwdSm80INS1_25CollectiveMainloopBwdSm80ILi2ELi2EN4cute5tupleIJNS5_1CILi64EEENS7_ILi128EEES8_EEENS_6half_tEfNS_4arch4Sm80ELb0ELb0ELb0ELb1ELb1ELb0ELb0ELb0ELi2ELi2ELi4ELi2ELb1EEENS1_21CollectiveEpilogueBwdISA_SB_SD_Li256ELb1ELb0ELi2EEENS1_19SingleTileSchedulerILb1ELb0ELb0ELi128EEEEEEEEEvNT_6ParamsE)
        /*050c*/ 	.word	0x000000f6


	//----- nvinfo : EIATTR_FRAME_SIZE
	.align		4
.L_226:
        /*0510*/ 	.byte	0x04, 0x11
        /*0512*/ 	.short	(.L_228 - .L_227)
	.align		4
.L_227:
        /*0514*/ 	.word	index@(_ZN7cutlass13device_kernelIN5flash19enable_sm80_to_sm89INS1_16FlashAttnBwdSm80INS1_25CollectiveMainloopBwdSm80ILi2ELi2EN4cute5tupleIJNS5_1CILi64EEENS7_ILi128EEES8_EEENS_6half_tEfNS_4arch4Sm80ELb0ELb0ELb0ELb1ELb1ELb0ELb0ELb0ELi2ELi2ELi4ELi2ELb1EEENS1_21CollectiveEpilogueBwdISA_SB_SD_Li256ELb1ELb0ELi2EEENS1_19SingleTileSchedulerILb1ELb0ELb0ELi128EEEEEEEEEvNT_6ParamsE)
        /*0518*/ 	.word	0x00000000


	//----- nvinfo : EIATTR_REGCOUNT
	.align		4
.L_228:
        /*051c*/ 	.byte	0x04, 0x2f
        /*051e*/ 	.short	(.L_230 - .L_229)
	.align		4
.L_229:
        /*0520*/ 	.word	index@(_ZN7cutlass13device_kernelIN5flash19enable_sm80_to_sm89INS1_16FlashAttnBwdSm80INS1_25CollectiveMainloopBwdSm80ILi2ELi2EN4cute5tupleIJNS5_1CILi64EEENS7_ILi128EEES8_EEENS_6half_tEfNS_4arch4Sm80ELb0ELb0ELb0ELb1ELb0ELb0ELb0ELb0ELi2ELi2ELi4ELi2ELb1EEENS1_21CollectiveEpilogueBwdISA_SB_SD_Li256ELb1ELb0ELi2EEENS1_19SingleTileSchedulerILb1ELb0ELb0ELi128EEEEEEEEEvNT_6ParamsE)
        /*0524*/ 	.word	0x000000f6


	//----- nvinfo : EIATTR_FRAME_SIZE
	.align		4
.L_230:
        /*0528*/ 	.byte	0x04, 0x11
        /*052a*/ 	.short	(.L_232 - .L_231)
	.align		4
.L_231:
        /*052c*/ 	.word	index@(_ZN7cutlass13device_kernelIN5flash19enable_sm80_to_sm89INS1_16FlashAttnBwdSm80INS1_25CollectiveMainloopBwdSm80ILi2ELi2EN4cute5tupleIJNS5_1CILi64EEENS7_ILi128EEES8_EEENS_6half_tEfNS_4arch4Sm80ELb0ELb0ELb0ELb1ELb0ELb0ELb0ELb0ELi2ELi2ELi4ELi2ELb1EEENS1_21CollectiveEpilogueBwdISA_SB_SD_Li256ELb1ELb0ELi2EEENS1_19SingleTileSchedulerILb1ELb0ELb0ELi128EEEEEEEEEvNT_6ParamsE)
        /*0530*/ 	.word	0x00000000


	//----- nvinfo : EIATTR_REGCOUNT
	.align		4
.L_232:
        /*0534*/ 	.byte	0x04, 0x2f
        /*0536*/ 	.short	(.L_234 - .L_233)
	.align		4
.L_233:
        /*0538*/ 	.word	index@(_ZN7cutlass13device_kernelIN5flash19enable_sm80_to_sm89INS1_16FlashAttnBwdSm80INS1_25CollectiveMainloopBwdSm80ILi2ELi2EN4cute5tupleIJNS5_1CILi64EEENS7_ILi128EEES8_EEENS_6half_tEfNS_4arch4Sm80ELb0ELb0ELb0ELb0ELb1ELb0ELb0ELb0ELi2ELi2ELi4ELi2ELb1EEENS1_24CollectiveEpilogueBwdGQAISA_fSD_Li256ELb0ELb1EEENS1_19SingleTileSchedulerILb0ELb0ELb0ELi128EEEEEEEEEvNT_6ParamsE)
        /*053c*/ 	.word	0x000000fe


	//----- nvinfo : EIATTR_FRAME_SIZE
	.align		4
.L_234:
        /*0540*/ 	.byte	0x04, 0x11
        /*0542*/ 	.short	(.L_236 - .L_235)
	.align		4
.L_235:
        /*0544*/ 	.word	index@($__internal_0_$__cuda_sm70_warpsync)
        /*0548*/ 	.word	0x00000000


	//----- nvinfo : EIATTR_FRAME_SIZE
	.align		4
.L_236:
        /*054c*/ 	.byte	0x04, 0x11
        /*054e*/ 	.short	(.L_238 - .L_237)
	.align		4
.L_237:
        /*0550*/ 	.word	index@(_ZN7cutlass13device_kernelIN5flash19enable_sm80_to_sm89INS1_16FlashAttnBwdSm80INS1_25CollectiveMainloopBwdSm80ILi2ELi2EN4cute5tupleIJNS5_1CILi64EEENS7_ILi128EEES8_EEENS_6half_tEfNS_4arch4Sm80ELb0ELb0ELb0ELb0ELb1ELb0ELb0ELb0ELi2ELi2ELi4ELi2ELb1EEENS1_24CollectiveEpilogueBwdGQAISA_fSD_Li256ELb0ELb1EEENS1_19SingleTileSchedulerILb0ELb0ELb0ELi128EEEEEEEEEvNT_6ParamsE)
        /*0554*/ 	.word	0x00000000


	//----- nvinfo : EIATTR_REGCOUNT
	.align		4
.L_238:
        /*0558*/ 	.byte	0x04, 0x2f
        /*055a*/ 	.short	(.L_240 - .L_239)
	.align		4
.L_239:
        /*055c*/ 	.word	index@(_ZN7cutlass13device_kernelIN5flash19enable_sm80_to_sm89INS1_16FlashAttnBwdSm80INS1_25CollectiveMainloopBwdSm80ILi2ELi2EN4cute5tupleIJNS5_1CILi64EEENS7_ILi128EEES8_EEENS_6half_tEfNS_4arch4Sm80ELb0ELb0ELb0ELb0ELb0ELb0ELb0ELb0ELi2ELi2ELi4ELi2ELb1EEENS1_24CollectiveEpilogueBwdGQAISA_fSD_Li256ELb0ELb0EEENS1_19SingleTileSchedulerILb0ELb0ELb0ELi128EEEEEEEEEvNT_6ParamsE)
        /*0560*/ 	.word	0x000000fe


	//----- nvinfo : EIATTR_FRAME_SIZE
	.align		4
.L_240:
        /*0564*/ 	.byte	0x04, 0x11
        /*0566*/ 	.short	(.L_242 - .L_241)
	.align		4
.L_241:
        /*0568*/ 	.word	index@(_ZN7cutlass13device_kernelIN5flash19enable_sm80_to_sm89INS1_16FlashAttnBwdSm80INS1_25CollectiveMainloopBwdSm80ILi2ELi2EN4cute5tupleIJNS5_1CILi64EEENS7_ILi128EEES8_EEENS_6half_tEfNS_4arch4Sm80ELb0ELb0ELb0ELb0ELb0ELb0ELb0ELb0ELi2ELi2ELi4ELi2ELb1EEENS1_24CollectiveEpilogueBwdGQAISA_fSD_Li256ELb0ELb0EEENS1_19SingleTileSchedulerILb0ELb0ELb0ELi128EEEEEEEEEvNT_6ParamsE)
        /*056c*/ 	.word	0x00000000


	//----- nvinfo : EIATTR_REGCOUNT
	.align		4
.L_242:
        /*0570*/ 	.byte	0x04, 0x2f
        /*0572*/ 	.short	(.L_244 - .L_243)
	.align		4
.L_243:
        /*0574*/ 	.word	index@(_ZN7cutlass13device_kernelIN5flash19enable_sm80_to_sm89INS1_16FlashAttnBwdSm80INS1_25CollectiveMainloopBwdSm80ILi2ELi2EN4cute5tupleIJNS5_1CILi64EEENS7_ILi128EEES8_EEENS_6half_tEfNS_4arch4Sm80ELb0ELb0ELb0ELb0ELb1ELb0ELb0ELb0ELi2ELi2ELi4ELi2ELb1EEENS1_21CollectiveEpilogueBwdISA_SB_SD_Li256ELb0ELb0ELi2EEENS1_19SingleTileSchedulerILb0ELb0ELb0ELi128EEEEEEEEEvNT_6ParamsE)
        /*0578*/ 	.word	0x000000ff


	//----- nvinfo : EIATTR_FRAME_SIZE
	.align		4
.L_244:
        /*057c*/ 	.byte	0x04, 0x11
        /*057e*/ 	.short	(.L_246 - .L_245)
	.align		4
.L_245:
        /*0580*/ 	.word	index@(_ZN7cutlass13device_kernelIN5flash19enable_sm80_to_sm89INS1_16FlashAttnBwdSm80INS1_25CollectiveMainloopBwdSm80ILi2ELi2EN4cute5tupleIJNS5_1CILi64EEENS7_ILi128EEES8_EEENS_6half_tEfNS_4arch4Sm80ELb0ELb0ELb0ELb0ELb1ELb0ELb0ELb0ELi2ELi2ELi4ELi2ELb1EEENS1_21CollectiveEpilogueBwdISA_SB_SD_Li256ELb0ELb0ELi2EEENS1_19SingleTileSchedulerILb0ELb0ELb0ELi128EEEEEEEEEvNT_6ParamsE)
        /*0584*/ 	.word	0x00000000


	//----- nvinfo : EIATTR_REGCOUNT
	.align		4
.L_246:
        /*0588*/ 	.byte	0x04, 0x2f
        /*058a*/ 	.short	(.L_248 - .L_247)
	.align		4
.L_247:
        /*058c*/ 	.word	index@(_ZN7cutlass13device_kernelIN5flash19enable_sm80_to_sm89INS1_16FlashAttnBwdSm80INS1_25CollectiveMainloopBwdSm80ILi2ELi2EN4cute5tupleIJNS5_1CILi64EEENS7_ILi128EEES8_EEENS_6half_tEfNS_4arch4Sm80ELb0ELb0ELb0ELb0ELb0ELb0ELb0ELb0ELi2ELi2ELi4ELi2ELb1EEENS1_21CollectiveEpilogueBwdISA_SB_SD_Li256ELb0ELb0ELi2EEENS1_19SingleTileSchedulerILb0ELb0ELb0ELi128EEEEEEEEEvNT_6ParamsE)
        /*0590*/ 	.word	0x000000ff


	//----- nvinfo : EIATTR_FRAME_SIZE
	.align		4
.L_248:
        /*0594*/ 	.byte	0x04, 0x11
        /*0596*/ 	.short	(.L_250 - .L_249)
	.align		4
.L_249:
        /*0598*/ 	.word	index@(_ZN7cutlass13device_kernelIN5flash19enable_sm80_to_sm89INS1_16FlashAttnBwdSm80INS1_25CollectiveMainloopBwdSm80ILi2ELi2EN4cute5tupleIJNS5_1CILi64EEENS7_ILi128EEES8_EEENS_6half_tEfNS_4arch4Sm80ELb0ELb0ELb0ELb0ELb0ELb0ELb0ELb0ELi2ELi2ELi4ELi2ELb1EEENS1_21CollectiveEpilogueBwdISA_SB_SD_Li256ELb0ELb0ELi2EEENS1_19SingleTileSchedulerILb0ELb0ELb0ELi128EEEEEEEEEvNT_6ParamsE)
        /*059c*/ 	.word	0x00000000


	//----- nvinfo : EIATTR_MIN_STACK_SIZE
	.align		4
.L_250:
        /*05a0*/ 	.byte	0x04, 0x12
        /*05a2*/ 	.short	(.L_252 - .L_251)
	.align		4
.L_251:
        /*05a4*/ 	.word	index@(_ZN7cutlass13device_kernelIN5flash19enable_sm80_to_sm89INS1_16FlashAttnBwdSm80INS1_25CollectiveMainloopBwdSm80ILi2ELi2EN4cute5tupleIJNS5_1CILi64EEENS7_ILi128EEES8_EEENS_6half_tEfNS_4arch4Sm80ELb0ELb0ELb0ELb0ELb0ELb0ELb0ELb0ELi2ELi2ELi4ELi2ELb1EEENS1_21CollectiveEpilogueBwdISA_SB_SD_Li256ELb0ELb0ELi2EEENS1_19SingleTileSchedulerILb0ELb0ELb0ELi128EEEEEEEEEvNT_6ParamsE)
        /*05a8*/ 	.word	0x00000000


	//----- nvinfo : EIATTR_MIN_STACK_SIZE
	.align		4
.L_252:
        /*05ac*/ 	.byte	0x04, 0x12
        /*05ae*/ 	.short	(.L_254 - .L_253)
	.align		4
.L_253:
        /*05b0*/ 	.word	index@(_ZN7cutlass13device_kernelIN5flash19enable_sm80_to_sm89INS1_16FlashAttnBwdSm80INS1_25CollectiveMainloopBwdSm80ILi2ELi2EN4cute5tupleIJNS5_1CILi64EEENS7_ILi128EEES8_EEENS_6half_tEfNS_4arch4Sm80ELb0ELb0ELb0ELb0ELb1ELb0ELb0ELb0ELi2ELi2ELi4ELi2ELb1EEENS1_21CollectiveEpilogueBwdISA_SB_SD_Li256ELb0ELb0ELi2EEENS1_19SingleTileSchedulerILb0ELb0ELb0ELi128EEEEEEEEEvNT_6ParamsE)
        /*05b4*/ 	.word	0x00000000


	//----- nvinfo : EIATTR_MIN_STACK_SIZE
	.align		4
.L_254:
        /*05b8*/ 	.byte	0x04, 0x12
        /*05ba*/ 	.short	(.L_256 - .L_255)
	.align		4
.L_255:
        /*05bc*/ 	.word	index@(_ZN7cutlass13device_kernelIN5flash19enable_sm80_to_sm89INS1_16FlashAttnBwdSm80INS1_25CollectiveMainloopBwdSm80ILi2ELi2EN4cute5tupleIJNS5_1CILi64EEENS7_ILi128EEES8_EEENS_6half_tEfNS_4arch4Sm80ELb0ELb0ELb0ELb0ELb0ELb0ELb0ELb0ELi2ELi2ELi4ELi2ELb1EEENS1_24CollectiveEpilogueBwdGQAISA_fSD_Li256ELb0ELb0EEENS1_19SingleTileSchedulerILb0ELb0ELb0ELi128EEEEEEEEEvNT_6ParamsE)
        /*05c0*/ 	.word	0x00000000


	//----- nvinfo : EIATTR_MIN_STACK_SIZE
	.align		4
.L_256:
        /*05c4*/ 	.byte	0x04, 0x12
        /*05c6*/ 	.short	(.L_258 - .L_257)
	.align		4
.L_257:
        /*05c8*/ 	.word	index@(_ZN7cutlass13device_kernelIN5flash19enable_sm80_to_sm89INS1_16FlashAttnBwdSm80INS1_25CollectiveMainloopBwdSm80ILi2ELi2EN4cute5tupleIJNS5_1CILi64EEENS7_ILi128EEES8_EEENS_6half_tEfNS_4arch4Sm80ELb0ELb0ELb0ELb0ELb1ELb0ELb0ELb0ELi2ELi2ELi4ELi2ELb1EEENS1_24CollectiveEpilogueBwdGQAISA_fSD_Li256ELb0ELb1EEENS1_19SingleTileSchedulerILb0ELb0ELb0ELi128EEEEEEEEEvNT_6ParamsE)
        /*05cc*/ 	.word	0x00000000


	//----- nvinfo : EIATTR_MIN_STACK_SIZE
	.align		4
.L_258:
        /*05d0*/ 	.byte	0x04, 0x12
        /*05d2*/ 	.short	(.L_260 - .L_259)
	.align		4
.L_259:
        /*05d4*/ 	.word	index@(_ZN7cutlass13device_kernelIN5flash19enable_sm80_to_sm89INS1_16FlashAttnBwdSm80INS1_25CollectiveMainloopBwdSm80ILi2ELi2EN4cute5tupleIJNS5_1CILi64EEENS7_ILi128EEES8_EEENS_6half_tEfNS_4arch4Sm80ELb0ELb0ELb0ELb1ELb0ELb0ELb0ELb0ELi2ELi2ELi4ELi2ELb1EEENS1_21CollectiveEpilogueBwdISA_SB_SD_Li256ELb1ELb0ELi2EEENS1_19SingleTileSchedulerILb1ELb0ELb0ELi128EEEEEEEEEvNT_6ParamsE)
        /*05d8*/ 	.word	0x00000000


	//----- nvinfo : EIATTR_MIN_STACK_SIZE
	.align		4
.L_260:
        /*05dc*/ 	.byte	0x04, 0x12
        /*05de*/ 	.short	(.L_262 - .L_261)
	.align		4
.L_261:
        /*05e0*/ 	.word	index@(_ZN7cutlass13device_kernelIN5flash19enable_sm80_to_sm89INS1_16FlashAttnBwdSm80INS1_25CollectiveMainloopBwdSm80ILi2ELi2EN4cute5tupleIJNS5_1CILi64EEENS7_ILi128EEES8_EEENS_6half_tEfNS_4arch4Sm80ELb0ELb0ELb0ELb1ELb1ELb0ELb0ELb0ELi2ELi2ELi4ELi2ELb1EEENS1_21CollectiveEpilogueBwdISA_SB_SD_Li256ELb1ELb0ELi2EEENS1_19SingleTileSchedulerILb1ELb0ELb0ELi128EEEEEEEEEvNT_6ParamsE)
        /*05e4*/ 	.word	0x00000000


	//----- nvinfo : EIATTR_MIN_STACK_SIZE
	.align		4
.L_262:
        /*05e8*/ 	.byte	0x04, 0x12
        /*05ea*/ 	.short	(.L_264 - .L_263)
	.align		4
.L_263:
        /*05ec*/ 	.word	index@(_ZN7cutlass13device_kernelIN5flash19enable_sm80_to_sm89INS1_16FlashAttnBwdSm80INS1_25CollectiveMainloopBwdSm80ILi2ELi2EN4cute5tupleIJNS5_1CILi64EEENS7_ILi128EEES8_EEENS_6half_tEfNS_4arch4Sm80ELb0ELb0ELb0ELb1ELb0ELb0ELb0ELb0ELi2ELi2ELi4ELi2ELb1EEENS1_24CollectiveEpilogueBwdGQAISA_fSD_Li256ELb1ELb0EEENS1_19SingleTileSchedulerILb1ELb0ELb0ELi128EEEEEEEEEvNT_6ParamsE)
        /*05f0*/ 	.word	0x00000000


	//----- nvinfo : EIATTR_MIN_STACK_SIZE
	.align		4
.L_264:
        /*05f4*/ 	.byte	0x04, 0x12
        /*05f6*/ 	.short	(.L_266 - .L_265)
	.align		4
.L_265:
        /*05f8*/ 	.word	index@(_ZN7cutlass13device_kernelIN5flash19enable_sm80_to_sm89INS1_16FlashAttnBwdSm80INS1_25CollectiveMainloopBwdSm80ILi2ELi2EN4cute5tupleIJNS5_1CILi64EEENS7_ILi128EEES8_EEENS_6half_tEfNS_4arch4Sm80ELb0ELb0ELb0ELb1ELb1ELb0ELb0ELb0ELi2ELi2ELi4ELi2ELb1EEENS1_24CollectiveEpilogueBwdGQAISA_fSD_Li256ELb1ELb1EEENS1_19SingleTileSchedulerILb1ELb0ELb0ELi128EEEEEEEEEvNT_6ParamsE)
        /*05fc*/ 	.word	0x00000000


	//----- nvinfo : EIATTR_MIN_STACK_SIZE
	.align		4
.L_266:
        /*0600*/ 	.byte	0x04, 0x12
        /*0602*/ 	.short	(.L_268 - .L_267)
	.align		4
.L_267:
        /*0604*/ 	.word	index@(_ZN7cutlass13device_kernelIN5flash19enable_sm80_to_sm89INS1_16FlashAttnBwdSm80INS1_25CollectiveMainloopBwdSm80ILi2ELi2EN4cute5tupleIJNS5_1CILi64EEENS7_ILi128EEES8_EEENS_6half_tEfNS_4arch4Sm80ELb0ELb1ELb0ELb0ELb0ELb0ELb0ELb0ELi2ELi2ELi4ELi2ELb1EEENS1_21CollectiveEpilogueBwdISA_SB_SD_Li256ELb0ELb0ELi2EEENS1_19SingleTileSchedulerILb0ELb0ELb0ELi128EEEEEEEEEvNT_6ParamsE)
        /*0608*/ 	.word	0x00000000


	//----- nvinfo : EIATTR_MIN_STACK_SIZE
	.align		4
.L_268:
        /*060c*/ 	.byte	0x04, 0x12
        /*060e*/ 	.short	(.L_270 - .L_269)
	.align		4
.L_269:
        /*0610*/ 	.word	index@(_ZN7cutlass13device_kernelIN5flash19enable_sm80_to_sm89INS1_16FlashAttnBwdSm80INS1_25CollectiveMainloopBwdSm80ILi2ELi2EN4cute5tupleIJNS5_1CILi64EEENS7_ILi128EEES8_EEENS_6half_tEfNS_4arch4Sm80ELb0ELb1ELb0ELb0ELb1ELb0ELb0ELb0ELi2ELi2ELi4ELi2ELb1EEENS1_21CollectiveEpilogueBwdISA_SB_SD_Li256ELb0ELb0ELi2EEENS1_19SingleTileSchedulerILb0ELb0ELb0ELi128EEEEEEEEEvNT_6ParamsE)
        /*0614*/ 	.word	0x00000000


	//----- nvinfo : EIATTR_MIN_STACK_SIZE
	.align		4
.L_270:
        /*0618*/ 	.byte	0x04, 0x12
        /*061a*/ 	.short	(.L_272 - .L_271)
	.align		4
.L_271:
        /*061c*/ 	.word	index@(_ZN7cutlass13device_kernelIN5flash19enable_sm80_to_sm89INS1_16FlashAttnBwdSm80INS1_25CollectiveMainloopBwdSm80ILi2ELi2EN4cute5tupleIJNS5_1CILi64EEENS7_ILi128EEES8_EEENS_6half_tEfNS_4arch4Sm80ELb0ELb1ELb0ELb0ELb0ELb0ELb0ELb0ELi2ELi2ELi4ELi2ELb1EEENS1_24CollectiveEpilogueBwdGQAISA_fSD_Li256ELb0ELb0EEENS1_19SingleTileSchedulerILb0ELb0ELb0ELi128EEEEEEEEEvNT_6ParamsE)
        /*0620*/ 	.word	0x00000000


	//----- nvinfo : EIATTR_MIN_STACK_SIZE
	.align		4
.L_272:
        /*0624*/ 	.byte	0x04, 0x12
        /*0626*/ 	.short	(.L_274 - .L_273)
	.align		4
.L_273:
        /*0628*/ 	.word	index@(_ZN7cutlass13device_kernelIN5flash19enable_sm80_to_sm89INS1_16FlashAttnBwdSm80INS1_25CollectiveMainloopBwdSm80ILi2ELi2EN4cute5tupleIJNS5_1CILi64EEENS7_ILi128EEES8_EEENS_6half_tEfNS_4arch4Sm80ELb0ELb1ELb0ELb0ELb1ELb0ELb0ELb0ELi2ELi2ELi4ELi2ELb1EEENS1_24CollectiveEpilogueBwdGQAISA_fSD_Li256ELb0ELb1EEENS1_19SingleTileSchedulerILb0ELb0ELb0ELi128EEEEEEEEEvNT_6ParamsE)
        /*062c*/ 	.word	0x00000000


	//----- nvinfo : EIATTR_MIN_STACK_SIZE
	.align		4
.L_274:
        /*0630*/ 	.byte	0x04, 0x12
        /*0632*/ 	.short	(.L_276 - .L_275)
	.align		4
.L_275:
        /*0634*/ 	.word	index@(_ZN7cutlass13device_kernelIN5flash19enable_sm80_to_sm89INS1_16FlashAttnBwdSm80INS1_25CollectiveMainloopBwdSm80ILi2ELi2EN4cute5tupleIJNS5_1CILi64EEENS7_ILi128EEES8_EEENS_6half_tEfNS_4arch4Sm80ELb0ELb1ELb0ELb1ELb0ELb0ELb0ELb0ELi2ELi2ELi4ELi2ELb1EEENS1_21CollectiveEpilogueBwdISA_SB_SD_Li256ELb1ELb0ELi2EEENS1_19SingleTileSchedulerILb1ELb0ELb0ELi128EEEEEEEEEvNT_6ParamsE)
        /*0638*/ 	.word	0x00000000


	//----- nvinfo : EIATTR_MIN_STACK_SIZE
	.align		4
.L_276:
        /*063c*/ 	.byte	0x04, 0x12
        /*063e*/ 	.short	(.L_278 - .L_277)
	.align		4
.L_277:
        /*0640*/ 	.word	index@(_ZN7cutlass13device_kernelIN5flash19enable_sm80_to_sm89INS1_16FlashAttnBwdSm80INS1_25CollectiveMainloopBwdSm80ILi2ELi2EN4cute5tupleIJNS5_1CILi64EEENS7_ILi128EEES8_EEENS_6half_tEfNS_4arch4Sm80ELb0ELb1ELb0ELb1ELb1ELb0ELb0ELb0ELi2ELi2ELi4ELi2ELb1EEENS1_21CollectiveEpilogueBwdISA_SB_SD_Li256ELb1ELb0ELi2EEENS1_19SingleTileSchedulerILb1ELb0ELb0ELi128EEEEEEEEEvNT_6ParamsE)
        /*0644*/ 	.word	0x00000000


	//----- nvinfo : EIATTR_MIN_STACK_SIZE
	.align		4
.L_278:
        /*0648*/ 	.byte	0x04, 0x12
        /*064a*/ 	.short	(.L_280 - .L_279)
	.align		4
.L_279:
        /*064c*/ 	.word	index@(_ZN7cutlass13device_kernelIN5flash19enable_sm80_to_sm89INS1_16FlashAttnBwdSm80INS1_25CollectiveMainloopBwdSm80ILi2ELi2EN4cute5tupleIJNS5_1CILi64EEENS7_ILi128EEES8_EEENS_6half_tEfNS_4arch4Sm80ELb0ELb1ELb0ELb1ELb0ELb0ELb0ELb0ELi2ELi2ELi4ELi2ELb1EEENS1_24CollectiveEpilogueBwdGQAISA_fSD_Li256ELb1ELb0EEENS1_19SingleTileSchedulerILb1ELb0ELb0ELi128EEEEEEEEEvNT_6ParamsE)
        /*0650*/ 	.word	0x00000000


	//----- nvinfo : EIATTR_MIN_STACK_SIZE
	.align		4
.L_280:
        /*0654*/ 	.byte	0x04, 0x12
        /*0656*/ 	.short	(.L_282 - .L_281)
	.align		4
.L_281:
        /*0658*/ 	.word	index@(_ZN7cutlass13device_kernelIN5flash19enable_sm80_to_sm89INS1_16FlashAttnBwdSm80INS1_25CollectiveMainloopBwdSm80ILi2ELi2EN4cute5tupleIJNS5_1CILi64EEENS7_ILi128EEES8_EEENS_6half_tEfNS_4arch4Sm80ELb0ELb1ELb0ELb1ELb1ELb0ELb0ELb0ELi2ELi2ELi4ELi2ELb1EEENS1_24CollectiveEpilogueBwdGQAISA_fSD_Li256ELb1ELb1EEENS1_19SingleTileSchedulerILb1ELb0ELb0ELi128EEEEEEEEEvNT_6ParamsE)
        /*065c*/ 	.word	0x00000000


	//----- nvinfo : EIATTR_MIN_STACK_SIZE
	.align		4
.L_282:
        /*0660*/ 	.byte	0x04, 0x12
        /*0662*/ 	.short	(.L_284 - .L_283)
	.align		4
.L_283:
        /*0664*/ 	.word	index@(_ZN7cutlass13device_kernelIN5flash19enable_sm80_to_sm89INS1_16FlashAttnBwdSm80INS1_25CollectiveMainloopBwdSm80ILi2ELi2EN4cute5tupleIJNS5_1CILi64EEENS7_ILi128EEES8_EEENS_6half_tEfNS_4arch4Sm80ELb1ELb0ELb0ELb0ELb0ELb0ELb0ELb0ELi2ELi2ELi4ELi2ELb1EEENS1_21CollectiveEpilogueBwdISA_SB_SD_Li256ELb0ELb0ELi2EEENS1_25SingleTileBwdLPTSchedulerILb0ELi128ELb0EEEEEEEEEvNT_6ParamsE)
        /*0668*/ 	.word	0x00000000


	//----- nvinfo : EIATTR_MIN_STACK_SIZE
	.align		4
.L_284:
        /*066c*/ 	.byte	0x04, 0x12
        /*066e*/ 	.short	(.L_286 - .L_285)
	.align		4
.L_285:
        /*0670*/ 	.word	index@(_ZN7cutlass13device_kernelIN5flash19enable_sm80_to_sm89INS1_16FlashAttnBwdSm80INS1_25CollectiveMainloopBwdSm80ILi2ELi2EN4cute5tupleIJNS5_1CILi64EEENS7_ILi128EEES8_EEENS_6half_tEfNS_4arch4Sm80ELb1ELb0ELb0ELb0ELb1ELb0ELb0ELb0ELi2ELi2ELi4ELi2ELb1EEENS1_21CollectiveEpilogueBwdISA_SB_SD_Li256ELb0ELb0ELi2EEENS1_25SingleTileBwdLPTSchedulerILb0ELi128ELb1EEEEEEEEEvNT_6ParamsE)
        /*0674*/ 	.word	0x00000000


	//----- nvinfo : EIATTR_MIN_STACK_SIZE
	.align		4
.L_286:
        /*0678*/ 	.byte	0x04, 0x12
        /*067a*/ 	.short	(.L_288 - .L_287)
	.align		4
.L_287:
        /*067c*/ 	.word	index@(_ZN7cutlass13device_kernelIN5flash19enable_sm80_to_sm89INS1_16FlashAttnBwdSm80INS1_25CollectiveMainloopBwdSm80ILi2ELi2EN4cute5tupleIJNS5_1CILi64EEENS7_ILi128EEES8_EEENS_6half_tEfNS_4arch4Sm80ELb1ELb0ELb0ELb0ELb0ELb0ELb0ELb0ELi2ELi2ELi4ELi2ELb1EEENS1_24CollectiveEpilogueBwdGQAISA_fSD_Li256ELb0ELb0EEENS1_25SingleTileBwdLPTSchedulerILb0ELi128ELb0EEEEEEEEEvNT_6ParamsE)
        /*0680*/ 	.word	0x00000000


	//----- nvinfo : EIATTR_MIN_STACK_SIZE
	.align		4
.L_288:
        /*0684*/ 	.byte	0x04, 0x12
        /*0686*/ 	.short	(.L_290 - .L_289)
	.align		4
.L_289:
        /*0688*/ 	.word	index@(_ZN7cutlass13device_kernelIN5flash19enable_sm80_to_sm89INS1_16FlashAttnBwdSm80INS1_25CollectiveMainloopBwdSm80ILi2ELi2EN4cute5tupleIJNS5_1CILi64EEENS7_ILi128EEES8_EEENS_6half_tEfNS_4arch4Sm80ELb1ELb0ELb0ELb0ELb1ELb0ELb0ELb0ELi2ELi2ELi4ELi2ELb1EEENS1_24CollectiveEpilogueBwdGQAISA_fSD_Li256ELb0ELb1EEENS1_25SingleTileBwdLPTSchedulerILb0ELi128ELb1EEEEEEEEEvNT_6ParamsE)
        /*068c*/ 	.word	0x00000000


	//----- nvinfo : EIATTR_MIN_STACK_SIZE
	.align		4
.L_290:
        /*0690*/ 	.byte	0x04, 0x12
        /*0692*/ 	.short	(.L_292 - .L_291)
	.align		4
.L_291:
        /*0694*/ 	.word	index@(_ZN7cutlass13device_kernelIN5flash22FlashAttnBwdPreprocessIN4cute5tupleIJNS3_1CILi64EEES6_EEENS_6half_tEfNS_4arch4Sm80ELb1ELb0EEEEEvNT_6ParamsE)
        /*0698*/ 	.word	0x00000000


	//----- nvinfo : EIATTR_MIN_STACK_SIZE
	.align		4
.L_292:
        /*069c*/ 	.byte	0x04, 0x12
        /*069e*/ 	.short	(.L_294 - .L_293)
	.align		4
.L_293:
        /*06a0*/ 	.word	index@(_ZN7cutlass13device_kernelIN5flash19enable_sm80_to_sm89INS1_16FlashAttnBwdSm80INS1_25CollectiveMainloopBwdSm80ILi2ELi2EN4cute5tupleIJNS5_1CILi64EEENS7_ILi128EEES8_EEENS_6half_tEfNS_4arch4Sm80ELb1ELb0ELb0ELb1ELb0ELb0ELb0ELb0ELi2ELi2ELi4ELi2ELb1EEENS1_21CollectiveEpilogueBwdISA_SB_SD_Li256ELb1ELb0ELi2EEENS1_25SingleTileBwdLPTSchedulerILb1ELi128ELb0EEEEEEEEEvNT_6ParamsE)
        /*06a4*/ 	.word	0x00000000


	//----- nvinfo : EIATTR_MIN_STACK_SIZE
	.align		4
.L_294:
        /*06a8*/ 	.byte	0x04, 0x12
        /*06aa*/ 	.short	(.L_296 - .L_295)
	.align		4
.L_295:
        /*06ac*/ 	.word	index@(_ZN7cutlass13device_kernelIN5flash19enable_sm80_to_sm89INS1_16FlashAttnBwdSm80INS1_25CollectiveMainloopBwdSm80ILi2ELi2EN4cute5tupleIJNS5_1CILi64EEENS7_ILi128EEES8_EEENS_6half_tEfNS_4arch4Sm80ELb1ELb0ELb0ELb1ELb1ELb0ELb0ELb0ELi2ELi2ELi4ELi2ELb1EEENS1_21CollectiveEpilogueBwdISA_SB_SD_Li256ELb1ELb0ELi2EEENS1_25SingleTileBwdLPTSchedulerILb1ELi128ELb1EEEEEEEEEvNT_6ParamsE)
        /*06b0*/ 	.word	0x00000000


	//----- nvinfo : EIATTR_MIN_STACK_SIZE
	.align		4
.L_296:
        /*06b4*/ 	.byte	0x04, 0x12
        /*06b6*/ 	.short	(.L_298 - .L_297)
	.align		4
.L_297:
        /*06b8*/ 	.word	index@(_ZN7cutlass13device_kernelIN5flash19enable_sm80_to_sm89INS1_16FlashAttnBwdSm80INS1_25CollectiveMainloopBwdSm80ILi2ELi2EN4cute5tupleIJNS5_1CILi64EEENS7_ILi128EEES8_EEENS_6half_tEfNS_4arch4Sm80ELb1ELb0ELb0ELb1ELb0ELb0ELb0ELb0ELi2ELi2ELi4ELi2ELb1EEENS1_24CollectiveEpilogueBwdGQAISA_fSD_Li256ELb1ELb0EEENS1_25SingleTileBwdLPTSchedulerILb1ELi128ELb0EEEEEEEEEvNT_6ParamsE)
        /*06bc*/ 	.word	0x00000000


	//----- nvinfo : EIATTR_MIN_STACK_SIZE
	.align		4
.L_298:
        /*06c0*/ 	.byte	0x04, 0x12
        /*06c2*/ 	.short	(.L_300 - .L_299)
	.align		4
.L_299:
        /*06c4*/ 	.word	index@(_ZN7cutlass13device_kernelIN5flash32FlashAttnBwdPostprocessConvertdQIN4cute5tupleIJNS3_1CILi64EEES6_EEENS_6half_tEfNS_4arch4Sm80ELi256ENS3_8TiledMMAINS3_8MMA_AtomIJNS3_28SM80_16x8x16_F32F16F16F32_TNEEEENS3_6LayoutINS4_IJNS5_ILi2EEENS5_ILi4EEENS5_ILi1EEEEEENS4_IJSI_SG_NS5_ILi0EEEEEEEENS4_IJNS5_ILi32EEES6_NS5_ILi16EEEEEEEELb0EEEEEvNT_6ParamsE)
        /*06c8*/ 	.word	0x00000000


	//----- nvinfo : EIATTR_MIN_STACK_SIZE
	.align		4
.L_300:
        /*06cc*/ 	.byte	0x04, 0x12
        /*06ce*/ 	.short	(.L_302 - .L_301)
	.align		4
.L_301:
        /*06d0*/ 	.word	index@(_ZN7cutlass13device_kernelIN5flash19enable_sm80_to_sm89INS1_16FlashAttnBwdSm80INS1_25CollectiveMainloopBwdSm80ILi2ELi2EN4cute5tupleIJNS5_1CILi64EEENS7_ILi128EEES8_EEENS_6half_tEfNS_4arch4Sm80ELb1ELb0ELb0ELb1ELb1ELb0ELb0ELb0ELi2ELi2ELi4ELi2ELb1EEENS1_24CollectiveEpilogueBwdGQAISA_fSD_Li256ELb1ELb1EEENS1_25SingleTileBwdLPTSchedulerILb1ELi128ELb1EEEEEEEEEvNT_6ParamsE)
        /*06d4*/ 	.word	0x00000000


	//----- nvinfo : EIATTR_MIN_STACK_SIZE
	.align		4
.L_302:
        /*06d8*/ 	.byte	0x04, 0x12
        /*06da*/ 	.short	(.L_304 - .L_303)
	.align		4
.L_303:
        /*06dc*/ 	.word	index@(_ZN7cutlass13device_kernelIN5flash22FlashAttnBwdPreprocessIN4cute5tupleIJNS3_1CILi64EEES6_EEENS_6half_tEfNS_4arch4Sm80ELb1ELb1EEEEEvNT_6ParamsE)
        /*06e0*/ 	.word	0x00000000


	//----- nvinfo : EIATTR_MIN_STACK_SIZE
	.align		4
.L_304:
        /*06e4*/ 	.byte	0x04, 0x12
        /*06e6*/ 	.short	(.L_306 - .L_305)
	.align		4
.L_305:
        /*06e8*/ 	.word	index@(_ZN7cutlass13device_kernelIN5flash19enable_sm80_to_sm89INS1_16FlashAttnBwdSm80INS1_25CollectiveMainloopBwdSm80ILi2ELi2EN4cute5tupleIJNS5_1CILi128EEES8_NS7_ILi64EEEEEENS_6half_tEfNS_4arch4Sm80ELb0ELb0ELb0ELb0ELb0ELb0ELb0ELb0ELi2ELi4ELi4ELi4ELb0EEENS1_21CollectiveEpilogueBwdISA_SB_SD_Li256ELb0ELb0ELi2EEENS1_19SingleTileSchedulerILb0ELb0ELb0ELi128EEEEEEEEEvNT_6ParamsE)
        /*06ec*/ 	.word	0x00000008


	//----- nvinfo : EIATTR_MIN_STACK_SIZE
	.align		4
.L_306:
        /*06f0*/ 	.byte	0x04, 0x12
        /*06f2*/ 	.short	(.L_308 - .L_307)
	.align		4
.L_307:
        /*06f4*/ 	.word	index@(_ZN7cutlass13device_kernelIN5flash19enable_sm80_to_sm89INS1_16FlashAttnBwdSm80INS1_25CollectiveMainloopBwdSm80ILi2ELi2EN4cute5tupleIJNS5_1CILi128EEES8_NS7_ILi64EEEEEENS_6half_tEfNS_4arch4Sm80ELb0ELb0ELb0ELb0ELb1ELb0ELb0ELb0ELi2ELi4ELi4ELi4ELb0EEENS1_21CollectiveEpilogueBwdISA_SB_SD_Li256ELb0ELb0ELi2EEENS1_19SingleTileSchedulerILb0ELb0ELb0ELi128EEEEEEEEEvNT_6ParamsE)
        /*06f8*/ 	.word	0x00000008


	//----- nvinfo : EIATTR_MIN_STACK_SIZE
	.align		4
.L_308:
        /*06fc*/ 	.byte	0x04, 0x12
        /*06fe*/ 	.short	(.L_310 - .L_309)
	.align		4
.L_309:
        /*0700*/ 	.word	index@(_ZN7cutlass13device_kernelIN5flash19enable_sm80_to_sm89INS1_16FlashAttnBwdSm80INS1_25CollectiveMainloopBwdSm80ILi2ELi2EN4cute5tupleIJNS5_1CILi128EEES8_NS7_ILi64EEEEEENS_6half_tEfNS_4arch4Sm80ELb0ELb0ELb0ELb0ELb0ELb0ELb0ELb0ELi2ELi4ELi4ELi4ELb0EEENS1_24CollectiveEpilogueBwdGQAISA_fSD_Li256ELb0ELb0EEENS1_19SingleTileSchedulerILb0ELb0ELb0ELi128EEEEEEEEEvNT_6ParamsE)
        /*0704*/ 	.word	0x00000038


	//----- nvinfo : EIATTR_MIN_STACK_SIZE
	.align		4
.L_310:
        /*0708*/ 	.byte	0x04, 0x12
        /*070a*/ 	.short	(.L_312 - .L_311)
	.align		4
.L_311:
        /*070c*/ 	.word	index@(_ZN7cutlass13device_kernelIN5flash19enable_sm80_to_sm89INS1_16FlashAttnBwdSm80INS1_25CollectiveMainloopBwdSm80ILi2ELi2EN4cute5tupleIJNS5_1CILi128EEES8_NS7_ILi64EEEEEENS_6half_tEfNS_4arch4Sm80ELb0ELb0ELb0ELb0ELb1ELb0ELb0ELb0ELi2ELi4ELi4ELi4ELb0EEENS1_24CollectiveEpilogueBwdGQAISA_fSD_Li256ELb0ELb1EEENS1_19SingleTileSchedulerILb0ELb0ELb0ELi128EEEEEEEEEvNT_6ParamsE)
        /*0710*/ 	.word	0x00000038


	//----- nvinfo : EIATTR_MIN_STACK_SIZE
	.align		4
.L_312:
        /*0714*/ 	.byte	0x04, 0x12
        /*0716*/ 	.short	(.L_314 - .L_313)
	.align		4
.L_313:
        /*0718*/ 	.word	index@(_ZN7cutlass13device_kernelIN5flash19enable_sm80_to_sm89INS1_16FlashAttnBwdSm80INS1_25CollectiveMainloopBwdSm80ILi2ELi2EN4cute5tupleIJNS5_1CILi128EEES8_NS7_ILi64EEEEEENS_6half_tEfNS_4arch4Sm80ELb0ELb0ELb0ELb1ELb0ELb0ELb0ELb0ELi2ELi4ELi4ELi4ELb0EEENS1_21CollectiveEpilogueBwdISA_SB_SD_Li256ELb1ELb0ELi2EEENS1_19SingleTileSchedulerILb1ELb0ELb0ELi128EEEEEEEEEvNT_6ParamsE)
        /*071c*/ 	.word	0x00000048


	//----- nvinfo : EIATTR_MIN_STACK_SIZE
	.align		4
.L_314:
        /*0720*/ 	.byte	0x04, 0x12
        /*0722*/ 	.short	(.L_316 - .L_315)
	.align		4
.L_315:
        /*0724*/ 	.word	index@(_ZN7cutlass13device_kernelIN5flash19enable_sm80_to_sm89INS1_16FlashAttnBwdSm80INS1_25CollectiveMainloopBwdSm80ILi2ELi2EN4cute5tupleIJNS5_1CILi128EEES8_NS7_ILi64EEEEEENS_6half_tEfNS_4arch4Sm80ELb0ELb0ELb0ELb1ELb1ELb0ELb0ELb0ELi2ELi4ELi4ELi4ELb0EEENS1_21CollectiveEpilogueBwdISA_SB_SD_Li256ELb1ELb0ELi2EEENS1_19SingleTileSchedulerILb1ELb0ELb0ELi128EEEEEEEEEvNT_6ParamsE)
        /*0728*/ 	.word	0x00000048


	//----- nvinfo : EIATTR_MIN_STACK_SIZE
	.align		4
.L_316:
        /*072c*/ 	.byte	0x04, 0x12
        /*072e*/ 	.short	(.L_318 - .L_317)
	.align		4
.L_317:
        /*0730*/ 	.word	index@(_ZN7cutlass13device_kernelIN5flash19enable_sm80_to_sm89INS1_16FlashAttnBwdSm80INS1_25CollectiveMainloopBwdSm80ILi2ELi2EN4cute5tupleIJNS5_1CILi128EEES8_NS7_ILi64EEEEEENS_6half_tEfNS_4arch4Sm80ELb0ELb0ELb0ELb1ELb0ELb0ELb0ELb0ELi2ELi4ELi4ELi4ELb0EEENS1_24CollectiveEpilogueBwdGQAISA_fSD_Li256ELb1ELb0EEENS1_19SingleTileSchedulerILb1ELb0ELb0ELi128EEEEEEEEEvNT_6ParamsE)
        /*0734*/ 	.word	0x00000048


	//----- nvinfo : EIATTR_MIN_STACK_SIZE
	.align		4
.L_318:
        /*0738*/ 	.byte	0x04, 0x12
        /*073a*/ 	.short	(.L_320 - .L_319)
	.align		4
.L_319:
        /*073c*/ 	.word	index@(_ZN7cutlass13device_kernelIN5flash19enable_sm80_to_sm89INS1_16FlashAttnBwdSm80INS1_25CollectiveMainloopBwdSm80ILi2ELi2EN4cute5tupleIJNS5_1CILi128EEES8_NS7_ILi64EEEEEENS_6half_tEfNS_4arch4Sm80ELb0ELb0ELb0ELb1ELb1ELb0ELb0ELb0ELi2ELi4ELi4ELi4ELb0EEENS1_24CollectiveEpilogueBwdGQAISA_fSD_Li256ELb1ELb1EEENS1_19SingleTileSchedulerILb1ELb0ELb0ELi128EEEEEEEEEvNT_6ParamsE)
        /*0740*/ 	.word	0x00000048


	//----- nvinfo : EIATTR_MIN_STACK_SIZE
	.align		4
.L_320:
        /*0744*/ 	.byte	0x04, 0x12
        /*0746*/ 	.short	(.L_322 - .L_321)
	.align		4
.L_321:
        /*0748*/ 	.word	index@(_ZN7cutlass13device_kernelIN5flash19enable_sm80_to_sm89INS1_16FlashAttnBwdSm80INS1_25CollectiveMainloopBwdSm80ILi2ELi2EN4cute5tupleIJNS5_1CILi128EEES8_NS7_ILi64EEEEEENS_6half_tEfNS_4arch4Sm80ELb0ELb1ELb0ELb0ELb0ELb0ELb0ELb0ELi2ELi4ELi4ELi4ELb0EEENS1_21CollectiveEpilogueBwdISA_SB_SD_Li256ELb0ELb0ELi2EEENS1_19SingleTileSchedulerILb0ELb0ELb0ELi128EEEEEEEEEvNT_6ParamsE)
        /*074c*/ 	.word	0x00000010


	//----- nvinfo : EIATTR_MIN_STACK_SIZE
	.align		4
.L_322:
        /*0750*/ 	.byte	0x04, 0x12
        /*0752*/ 	.short	(.L_324 - .L_323)
	.align		4
.L_323:
        /*0754*/ 	.word	index@(_ZN7cutlass13device_kernelIN5flash19enable_sm80_to_sm89INS1_16FlashAttnBwdSm80INS1_25CollectiveMainloopBwdSm80ILi2ELi2EN4cute5tupleIJNS5_1CILi128EEES8_NS7_ILi64EEEEEENS_6half_tEfNS_4arch4Sm80ELb0ELb1ELb0ELb0ELb1ELb0ELb0ELb0ELi2ELi4ELi4ELi4ELb0EEENS1_21CollectiveEpilogueBwdISA_SB_SD_Li256ELb0ELb0ELi2EEENS1_19SingleTileSchedulerILb0ELb0ELb0ELi128EEEEEEEEEvNT_6ParamsE)
        /*0758*/ 	.word	0x00000010


	//----- nvinfo : EIATTR_MIN_STACK_SIZE
	.align		4
.L_324:
        /*075c*/ 	.byte	0x04, 0x12
        /*075e*/ 	.short	(.L_326 - .L_325)
	.align		4
.L_325:
        /*0760*/ 	.word	index@(_ZN7cutlass13device_kernelIN5flash19enable_sm80_to_sm89INS1_16FlashAttnBwdSm80INS1_25CollectiveMainloopBwdSm80ILi2ELi2EN4cute5tupleIJNS5_1CILi128EEES8_NS7_ILi64EEEEEENS_6half_tEfNS_4arch4Sm80ELb0ELb1ELb0ELb0ELb0ELb0ELb0ELb0ELi2ELi4ELi4ELi4ELb0EEENS1_24CollectiveEpilogueBwdGQAISA_fSD_Li256ELb0ELb0EEENS1_19SingleTileSchedulerILb0ELb0ELb0ELi128EEEEEEEEEvNT_6ParamsE)
        /*0764*/ 	.word	0x00000010


	//----- nvinfo : EIATTR_MIN_STACK_SIZE
	.align		4
.L_326:
        /*0768*/ 	.byte	0x04, 0x12
        /*076a*/ 	.short	(.L_328 - .L_327)
	.align		4
.L_327:
        /*076c*/ 	.word	index@(_ZN7cutlass13device_kernelIN5flash19enable_sm80_to_sm89INS1_16FlashAttnBwdSm80INS1_25CollectiveMainloopBwdSm80ILi2ELi2EN4cute5tupleIJNS5_1CILi128EEES8_NS7_ILi64EEEEEENS_6half_tEfNS_4arch4Sm80ELb0ELb1ELb0ELb0ELb1ELb0ELb0ELb0ELi2ELi4ELi4ELi4ELb0EEENS1_24CollectiveEpilogueBwdGQAISA_fSD_Li256ELb0ELb1EEENS1_19SingleTileSchedulerILb0ELb0ELb0ELi128EEEEEEEEEvNT_6ParamsE)
        /*0770*/ 	.word	0x00000010


	//----- nvinfo : EIATTR_MIN_STACK_SIZE
	.align		4
.L_328:
        /*0774*/ 	.byte	0x04, 0x12
        /*0776*/ 	.short	(.L_330 - .L_329)
	.align		4
.L_329:
        /*0778*/ 	.word	index@(_ZN7cutlass13device_kernelIN5flash19enable_sm80_to_sm89INS1_16FlashAttnBwdSm80INS1_25CollectiveMainloopBwdSm80ILi2ELi2EN4cute5tupleIJNS5_1CILi128EEES8_NS7_ILi64EEEEEENS_6half_tEfNS_4arch4Sm80ELb0ELb1ELb0ELb1ELb0ELb0ELb0ELb0ELi2ELi4ELi4ELi4ELb0EEENS1_21CollectiveEpilogueBwdISA_SB_SD_Li256ELb1ELb0ELi2EEENS1_19SingleTileSchedulerILb1ELb0ELb0ELi128EEEEEEEEEvNT_6ParamsE)
        /*077c*/ 	.word	0x00000068


	//----- nvinfo : EIATTR_MIN_STACK_SIZE
	.align		4
.L_330:
        /*0780*/ 	.byte	0x04, 0x12
        /*0782*/ 	.short	(.L_332 - .L_331)
	.align		4
.L_331:
        /*0784*/ 	.word	index@(_ZN7cutlass13device_kernelIN5flash19enable_sm80_to_sm89INS1_16FlashAttnBwdSm80INS1_25CollectiveMainloopBwdSm80ILi2ELi2EN4cute5tupleIJNS5_1CILi128EEES8_NS7_ILi64EEEEEENS_6half_tEfNS_4arch4Sm80ELb0ELb1ELb0ELb1ELb1ELb0ELb0ELb0ELi2ELi4ELi4ELi4ELb0EEENS1_21CollectiveEpilogueBwdISA_SB_SD_Li256ELb1ELb0ELi2EEENS1_19SingleTileSchedulerILb1ELb0ELb0ELi128EEEEEEEEEvNT_6ParamsE)
        /*0788*/ 	.word	0x00000068


	//----- nvinfo : EIATTR_MIN_STACK_SIZE
	.align		4
.L_332:
        /*078c*/ 	.byte	0x04, 0x12
        /*078e*/ 	.short	(.L_334 - .L_333)
	.align		4
.L_333:
        /*0790*/ 	.word	index@(_ZN7cutlass13device_kernelIN5flash19enable_sm80_to_sm89INS1_16FlashAttnBwdSm80INS1_25CollectiveMainloopBwdSm80ILi2ELi2EN4cute5tupleIJNS5_1CILi128EEES8_NS7_ILi64EEEEEENS_6half_tEfNS_4arch4Sm80ELb0ELb1ELb0ELb1ELb0ELb0ELb0ELb0ELi2ELi4ELi4ELi4ELb0EEENS1_24CollectiveEpilogueBwdGQAISA_fSD_Li256ELb1ELb0EEENS1_19SingleTileSchedulerILb1ELb0ELb0ELi128EEEEEEEEEvNT_6ParamsE)
        /*0794*/ 	.word	0x00000068


	//----- nvinfo : EIATTR_MIN_STACK_SIZE
	.align		4
.L_334:
        /*0798*/ 	.byte	0x04, 0x12
        /*079a*/ 	.short	(.L_336 - .L_335)
	.align		4
.L_335:
        /*079c*/ 	.word	index@(_ZN7cutlass13device_kernelIN5flash19enable_sm80_to_sm89INS1_16FlashAttnBwdSm80INS1_25CollectiveMainloopBwdSm80ILi2ELi2EN4cute5tupleIJNS5_1CILi128EEES8_NS7_ILi64EEEEEENS_6half_tEfNS_4arch4Sm80ELb0ELb1ELb0ELb1ELb1ELb0ELb0ELb0ELi2ELi4ELi4ELi4ELb0EEENS1_24CollectiveEpilogueBwdGQAISA_fSD_Li256ELb1ELb1EEENS1_19SingleTileSchedulerILb1ELb0ELb0ELi128EEEEEEEEEvNT_6ParamsE)
        /*07a0*/ 	.word	0x00000068


	//----- nvinfo : EIATTR_MIN_STACK_SIZE
	.align		4
.L_336:
        /*07a4*/ 	.byte	0x04, 0x12
        /*07a6*/ 	.short	(.L_338 - .L_337)
	.align		4
.L_337:
        /*07a8*/ 	.word	index@(_ZN7cutlass13device_kernelIN5flash19enable_sm80_to_sm89INS1_16FlashAttnBwdSm80INS1_25CollectiveMainloopBwdSm80ILi2ELi2EN4cute5tupleIJNS5_1CILi128EEES8_NS7_ILi64EEEEEENS_6half_tEfNS_4arch4Sm80ELb1ELb0ELb0ELb0ELb0ELb0ELb0ELb0ELi2ELi4ELi4ELi4ELb0EEENS1_21CollectiveEpilogueBwdISA_SB_SD_Li256ELb0ELb0ELi2EEENS1_25SingleTileBwdLPTSchedulerILb0ELi128ELb0EEEEEEEEEvNT_6ParamsE)
        /*07ac*/ 	.word	0x00000060


	//----- nvinfo : EIATTR_MIN_STACK_SIZE
	.align		4
.L_338:
        /*07b0*/ 	.byte	0x04, 0x12
        /*07b2*/ 	.short	(.L_340 - .L_339)
	.align		4
.L_339:
        /*07b4*/ 	.word	index@(_ZN7cutlass13device_kernelIN5flash19enable_sm80_to_sm89INS1_16FlashAttnBwdSm80INS1_25CollectiveMainloopBwdSm80ILi2ELi2EN4cute5tupleIJNS5_1CILi128EEES8_NS7_ILi64EEEEEENS_6half_tEfNS_4arch4Sm80ELb1ELb0ELb0ELb0ELb1ELb0ELb0ELb0ELi2ELi4ELi4ELi4ELb0EEENS1_21CollectiveEpilogueBwdISA_SB_SD_Li256ELb0ELb0ELi2EEENS1_25SingleTileBwdLPTSchedulerILb0ELi128ELb1EEEEEEEEEvNT_6ParamsE)
        /*07b8*/ 	.word	0x00000060


	//----- nvinfo : EIATTR_MIN_STACK_SIZE
	.align		4
.L_340:
        /*07bc*/ 	.byte	0x04, 0x12
        /*07be*/ 	.short	(.L_342 - .L_341)
	.align		4
.L_341:
        /*07c0*/ 	.word	index@(_ZN7cutlass13device_kernelIN5flash19enable_sm80_to_sm89INS1_16FlashAttnBwdSm80INS1_25CollectiveMainloopBwdSm80ILi2ELi2EN4cute5tupleIJNS5_1CILi128EEES8_NS7_ILi64EEEEEENS_6half_tEfNS_4arch4Sm80ELb1ELb0ELb0ELb0ELb0ELb0ELb0ELb0ELi2ELi4ELi4ELi4ELb0EEENS1_24CollectiveEpilogueBwdGQAISA_fSD_Li256ELb0ELb0EEENS1_25SingleTileBwdLPTSchedulerILb0ELi128ELb0EEEEEEEEEvNT_6ParamsE)
        /*07c4*/ 	.word	0x00000060


	//----- nvinfo : EIATTR_MIN_STACK_SIZE
	.align		4
.L_342:
        /*07c8*/ 	.byte	0x04, 0x12
        /*07ca*/ 	.short	(.L_344 - .L_343)
	.align		4
.L_343:
        /*07cc*/ 	.word	index@(_ZN7cutlass13device_kernelIN5flash19enable_sm80_to_sm89INS1_16FlashAttnBwdSm80INS1_25CollectiveMainloopBwdSm80ILi2ELi2EN4cute5tupleIJNS5_1CILi128EEES8_NS7_ILi64EEEEEENS_6half_tEfNS_4arch4Sm80ELb1ELb0ELb0ELb0ELb1ELb0ELb0ELb0ELi2ELi4ELi4ELi4ELb0EEENS1_24CollectiveEpilogueBwdGQAISA_fSD_Li256ELb0ELb1EEENS1_25SingleTileBwdLPTSchedulerILb0ELi128ELb1EEEEEEEEEvNT_6ParamsE)
        /*07d0*/ 	.word	0x00000060


	//----- nvinfo : EIATTR_MIN_STACK_SIZE
	.align		4
.L_344:
        /*07d4*/ 	.byte	0x04, 0x12
        /*07d6*/ 	.short	(.L_346 - .L_345)
	.align		4
.L_345:
        /*07d8*/ 	.word	index@(_ZN7cutlass13device_kernelIN5flash22FlashAttnBwdPreprocessIN4cute5tupleIJNS3_1CILi128EEENS5_ILi64EEEEEENS_6half_tEfNS_4arch4Sm80ELb1ELb0EEEEEvNT_6ParamsE)
        /*07dc*/ 	.word	0x00000000


	//----- nvinfo : EIATTR_MIN_STACK_SIZE
	.align		4
.L_346:
        /*07e0*/ 	.byte	0x04, 0x12
        /*07e2*/ 	.short	(.L_348 - .L_347)
	.align		4
.L_347:
        /*07e4*/ 	.word	index@(_ZN7cutlass13device_kernelIN5flash19enable_sm80_to_sm89INS1_16FlashAttnBwdSm80INS1_25CollectiveMainloopBwdSm80ILi2ELi2EN4cute5tupleIJNS5_1CILi128EEES8_NS7_ILi64EEEEEENS_6half_tEfNS_4arch4Sm80ELb1ELb0ELb0ELb1ELb0ELb0ELb0ELb0ELi2ELi4ELi4ELi4ELb0EEENS1_21CollectiveEpilogueBwdISA_SB_SD_Li256ELb1ELb0ELi2EEENS1_25SingleTileBwdLPTSchedulerILb1ELi128ELb0EEEEEEEEEvNT_6ParamsE)
        /*07e8*/ 	.word	0x00000058


	//----- nvinfo : EIATTR_MIN_STACK_SIZE
	.align		4
.L_348:
        /*07ec*/ 	.byte	0x04, 0x12
        /*07ee*/ 	.short	(.L_350 - .L_349)
	.align		4
.L_349:
        /*07f0*/ 	.word	index@(_ZN7cutlass13device_kernelIN5flash19enable_sm80_to_sm89INS1_16FlashAttnBwdSm80INS1_25CollectiveMainloopBwdSm80ILi2ELi2EN4cute5tupleIJNS5_1CILi128EEES8_NS7_ILi64EEEEEENS_6half_tEfNS_4arch4Sm80ELb1ELb0ELb0ELb1ELb1ELb0ELb0ELb0ELi2ELi4ELi4ELi4ELb0EEENS1_21CollectiveEpilogueBwdISA_SB_SD_Li256ELb1ELb0ELi2EEENS1_25SingleTileBwdLPTSchedulerILb1ELi128ELb1EEEEEEEEEvNT_6ParamsE)
        /*07f4*/ 	.word	0x00000058


	//----- nvinfo : EIATTR_MIN_STACK_SIZE
	.align		4
.L_350:
        /*07f8*/ 	.byte	0x04, 0x12
        /*07fa*/ 	.short	(.L_352 - .L_351)
	.align		4
.L_351:
        /*07fc*/ 	.word	index@(_ZN7cutlass13device_kernelIN5flash19enable_sm80_to_sm89INS1_16FlashAttnBwdSm80INS1_25CollectiveMainloopBwdSm80ILi2ELi2EN4cute5tupleIJNS5_1CILi128EEES8_NS7_ILi64EEEEEENS_6half_tEfNS_4arch4Sm80ELb1ELb0ELb0ELb1ELb0ELb0ELb0ELb0ELi2ELi4ELi4ELi4ELb0EEENS1_24CollectiveEpilogueBwdGQAISA_fSD_Li256ELb1ELb0EEENS1_25SingleTileBwdLPTSchedulerILb1ELi128ELb0EEEEEEEEEvNT_6ParamsE)
        /*0800*/ 	.word	0x00000060


	//----- nvinfo : EIATTR_MIN_STACK_SIZE
	.align		4
.L_352:
        /*0804*/ 	.byte	0x04, 0x12
        /*0806*/ 	.short	(.L_354 - .L_353)
	.align		4
.L_353:
        /*0808*/ 	.word	index@(_ZN7cutlass13device_kernelIN5flash32FlashAttnBwdPostprocessConvertdQIN4cute5tupleIJNS3_1CILi128EEENS5_ILi64EEEEEENS_6half_tEfNS_4arch4Sm80ELi256ENS3_8TiledMMAINS3_8MMA_AtomIJNS3_28SM80_16x8x16_F32F16F16F32_TNEEEENS3_6LayoutINS4_IJNS5_ILi4EEENS5_ILi2EEENS5_ILi1EEEEEENS4_IJSJ_SH_NS5_ILi0EEEEEEEENS4_IJS7_NS5_ILi32EEENS5_ILi16EEEEEEEELb0EEEEEvNT_6ParamsE)
        /*080c*/ 	.word	0x00000000


	//----- nvinfo : EIATTR_MIN_STACK_SIZE
	.align		4
.L_354:
        /*0810*/ 	.byte	0x04, 0x12
        /*0812*/ 	.short	(.L_356 - .L_355)
	.align		4
.L_355:
        /*0814*/ 	.word	index@(_ZN7cutlass13device_kernelIN5flash19enable_sm80_to_sm89INS1_16FlashAttnBwdSm80INS1_25CollectiveMainloopBwdSm80ILi2ELi2EN4cute5tupleIJNS5_1CILi128EEES8_NS7_ILi64EEEEEENS_6half_tEfNS_4arch4Sm80ELb1ELb0ELb0ELb1ELb1ELb0ELb0ELb0ELi2ELi4ELi4ELi4ELb0EEENS1_24CollectiveEpilogueBwdGQAISA_fSD_Li256ELb1ELb1EEENS1_25SingleTileBwdLPTSchedulerILb1ELi128ELb1EEEEEEEEEvNT_6ParamsE)
        /*0818*/ 	.word	0x00000058


	//----- nvinfo : EIATTR_MIN_STACK_SIZE
	.align		4
.L_356:
        /*081c*/ 	.byte	0x04, 0x12
        /*081e*/ 	.short	(.L_358 - .L_357)
	.align		4
.L_357:
        /*0820*/ 	.word	index@(_ZN7cutlass13device_kernelIN5flash22FlashAttnBwdPreprocessIN4cute5tupleIJNS3_1CILi128EEENS5_ILi64EEEEEENS_6half_tEfNS_4arch4Sm80ELb1ELb1EEEEEvNT_6ParamsE)
        /*0824*/ 	.word	0x00000000
.L_358:


//--------------------- .nv.info._ZN7cutlass13device_kernelIN5flash19enable_sm80_to_sm89INS1_16FlashAttnBwdSm80INS1_25CollectiveMainloopBwdSm80ILi2ELi2EN4cute5tupleIJNS5_1CILi64EEENS7_ILi128EEES8_EEENS_6half_tEfNS_4arch4Sm80ELb0ELb0ELb0ELb0ELb0ELb0ELb0ELb0ELi2ELi2ELi4ELi2ELb1EEENS1_21CollectiveEpilogueBwdISA_SB_SD_Li256ELb0ELb0ELi2EEENS1_19SingleTileSchedulerILb0ELb0ELb0ELi128EEEEEEEEEvNT_6ParamsE --------------------------
	.section	.nv.info._ZN7cutlass13device_kernelIN5flash19enable_sm80_to_sm89INS1_16FlashAttnBwdSm80INS1_25CollectiveMainloopBwdSm80ILi2ELi2EN4cute5tupleIJNS5_1CILi64EEENS7_ILi128EEES8_EEENS_6half_tEfNS_4arch4Sm80ELb0ELb0ELb0ELb0ELb0ELb0ELb0ELb0ELi2ELi2ELi4ELi2ELb1EEENS1_21CollectiveEpilogueBwdISA_SB_SD_Li256ELb0ELb0ELi2EEENS1_19SingleTileSchedulerILb0ELb0ELb0ELi128EEEEEEEEEvNT_6ParamsE,"",@"SHT_CUDA_INFO"
	.sectionflags	@""
	.align	4


	//----- nvinfo : EIATTR_CUDA_API_VERSION
	.align		4
        /*0000*/ 	.byte	0x04, 0x37
        /*0002*/ 	.short	(.L_360 - .L_359)
.L_359:
        /*0004*/ 	.word	0x00000082


	//----- nvinfo : EIATTR_SW2861232_WAR
	.align		4
.L_360:
        /*0008*/ 	.byte	0x01, 0x35
	.zero		2


	//----- nvinfo : EIATTR_PARAM_CBANK
	.align		4
        /*000c*/ 	.byte	0x04, 0x0a
        /*000e*/ 	.short	(.L_362 - .L_361)
	.align		4
.L_361:
        /*0010*/ 	.word	index@(.nv.constant0._ZN7cutlass13device_kernelIN5flash19enable_sm80_to_sm89INS1_16FlashAttnBwdSm80INS1_25CollectiveMainloopBwdSm80ILi2ELi2EN4cute5tupleIJNS5_1CILi64EEENS7_ILi128EEES8_EEENS_6half_tEfNS_4arch4Sm80ELb0ELb0ELb0ELb0ELb0ELb0ELb0ELb0ELi2ELi2ELi4ELi2ELb1EEENS1_21CollectiveEpilogueBwdISA_SB_SD_Li256ELb0ELb0ELi2EEENS1_19SingleTileSchedulerILb0ELb0ELb0ELi128EEEEEEEEEvNT_6ParamsE)
        /*0014*/ 	.short	0x0160
        /*0016*/ 	.short	0x0270


	//----- nvinfo : EIATTR_CBANK_PARAM_SIZE
	.align		4
.L_362:
        /*0018*/ 	.byte	0x03, 0x19
        /*001a*/ 	.short	0x0270


	//----- nvinfo : EIATTR_KPARAM_INFO
	.align		4
        /*001c*/ 	.byte	0x04, 0x17
        /*001e*/ 	.short	(.L_364 - .L_363)
.L_363:
        /*0020*/ 	.word	0x00000000
        /*0024*/ 	.short	0x0000
        /*0026*/ 	.short	0x0000
        /*0028*/ 	.byte	0x00, 0xf0, 0xc1, 0x09


	//----- nvinfo : EIATTR_MAXREG_COUNT
	.align		4
.L_364:
        /*002c*/ 	.byte	0x03, 0x1b
        /*002e*/ 	.short	0x00ff


	//----- nvinfo : EIATTR_NUM_BARRIERS
	.align		4
        /*0030*/ 	.byte	0x02, 0x4c
        /*0032*/ 	.byte	0x02
	.zero		1


	//----- nvinfo : EIATTR_MERCURY_ISA_VERSION
	.align		4
        /*0034*/ 	.byte	0x03, 0x5f
        /*0036*/ 	.short	0x0000


	//----- nvinfo : EIATTR_EXIT_INSTR_OFFSETS
	.align		4
        /*0038*/ 	.byte	0x04, 0x1c
        /*003a*/ 	.short	(.L_366 - .L_365)


	//   ....[0]....
.L_365:
        /*003c*/ 	.word	0x00000030


	//   ....[1]....
        /*0040*/ 	.word	0x000053a0


	//   ....[2]....
        /*0044*/ 	.word	0x00005460


	//----- nvinfo : EIATTR_CTAIDZ_USED
	.align		4
.L_366:
        /*0048*/ 	.byte	0x01, 0x04
	.zero		2


	//----- nvinfo : EIATTR_MAX_THREADS
	.align		4
        /*004c*/ 	.byte	0x04, 0x05
        /*004e*/ 	.short	(.L_368 - .L_367)
.L_367:
        /*0050*/ 	.word	0x00000100
        /*0054*/ 	.word	0x00000001
        /*0058*/ 	.word	0x00000001


	//----- nvinfo : EIATTR_CRS_STACK_SIZE
	.align		4
.L_368:
        /*005c*/ 	.byte	0x04, 0x1e
        /*005e*/ 	.short	(.L_370 - .L_369)
.L_369:
        /*0060*/ 	.word	0x00000000
.L_370:


//--------------------- .nv.info._ZN7cutlass13device_kernelIN5flash19enable_sm80_to_sm89INS1_16FlashAttnBwdSm80INS1_25CollectiveMainloopBwdSm80ILi2ELi2EN4cute5tupleIJNS5_1CILi64EEENS7_ILi128EEES8_EEENS_6half_tEfNS_4arch4Sm80ELb0ELb0ELb0ELb0ELb1ELb0ELb0ELb0ELi2ELi2ELi4ELi2ELb1EEENS1_21CollectiveEpilogueBwdISA_SB_SD_Li256ELb0ELb0ELi2EEENS1_19SingleTileSchedulerILb0ELb0ELb0ELi128EEEEEEEEEvNT_6ParamsE --------------------------
	.section	.nv.info._ZN7cutlass13device_kernelIN5flash19enable_sm80_to_sm89INS1_16FlashAttnBwdSm80INS1_25CollectiveMainloopBwdSm80ILi2ELi2EN4cute5tupleIJNS5_1CILi64EEENS7_ILi128EEES8_EEENS_6half_tEfNS_4arch4Sm80ELb0ELb0ELb0ELb0ELb1ELb0ELb0ELb0ELi2ELi2ELi4ELi2ELb1EEENS1_21CollectiveEpilogueBwdISA_SB_SD_Li256ELb0ELb0ELi2EEENS1_19SingleTileSchedulerILb0ELb0ELb0ELi128EEEEEEEEEvNT_6ParamsE,"",@"SHT_CUDA_INFO"
	.sectionflags	@""
	.align	4


	//----- nvinfo : EIATTR_CUDA_API_VERSION
	.align		4
        /*0000*/ 	.byte	0x04, 0x37
        /*0002*/ 	.short	(.L_372 - .L_371)
.L_371:
        /*0004*/ 	.word	0x00000082


	//----- nvinfo : EIATTR_SW2861232_WAR
	.align		4
.L_372:
        /*0008*/ 	.byte	0x01, 0x35
	.zero		2


	//----- nvinfo : EIATTR_PARAM_CBANK
	.align		4
        /*000c*/ 	.byte	0x04, 0x0a
        /*000e*/ 	.short	(.L_374 - .L_373)
	.align		4
.L_373:
        /*0010*/ 	.word	index@(.nv.constant0._ZN7cutlass13device_kernelIN5flash19enable_sm80_to_sm89INS1_16FlashAttnBwdSm80INS1_25CollectiveMainloopBwdSm80ILi2ELi2EN4cute5tupleIJNS5_1CILi64EEENS7_ILi128EEES8_EEENS_6half_tEfNS_4arch4Sm80ELb0ELb0ELb0ELb0ELb1ELb0ELb0ELb0ELi2ELi2ELi4ELi2ELb1EEENS1_21CollectiveEpilogueBwdISA_SB_SD_Li256ELb0ELb0ELi2EEENS1_19SingleTileSchedulerILb0ELb0ELb0ELi128EEEEEEEEEvNT_6ParamsE)
        /*0014*/ 	.short	0x0160
        /*0016*/ 	.short	0x0270


	//----- nvinfo : EIATTR_CBANK_PARAM_SIZE
	.align		4
.L_374:
        /*0018*/ 	.byte	0x03, 0x19
        /*001a*/ 	.short	0x0270


	//----- nvinfo : EIATTR_KPARAM_INFO
	.align		4
        /*001c*/ 	.byte	0x04, 0x17
        /*001e*/ 	.short	(.L_376 - .L_375)
.L_375:
        /*0020*/ 	.word	0x00000000
        /*0024*/ 	.short	0x0000
        /*0026*/ 	.short	0x0000
        /*0028*/ 	.byte	0x00, 0xf0, 0xc1, 0x09


	//----- nvinfo : EIATTR_MAXREG_COUNT
	.align		4
.L_376:
        /*002c*/ 	.byte	0x03, 0x1b
        /*002e*/ 	.short	0x00ff


	//----- nvinfo : EIATTR_NUM_BARRIERS
	.align		4
        /*0030*/ 	.byte	0x02, 0x4c
        /*0032*/ 	.byte	0x02
	.zero		1


	//----- nvinfo : EIATTR_MERCURY_ISA_VERSION
	.align		4
        /*0034*/ 	.byte	0x03, 0x5f
        /*0036*/ 	.short	0x0000


	//----- nvinfo : EIATTR_EXIT_INSTR_OFFSETS
	.align		4
        /*0038*/ 	.byte	0x04, 0x1c
        /*003a*/ 	.short	(.L_378 - .L_377)


	//   ....[0]....
.L_377:
        /*003c*/ 	.word	0x00000030


	//   ....[1]....
        /*0040*/ 	.word	0x000053a0


	//   ....[2]....
        /*0044*/ 	.word	0x00005460


	//----- nvinfo : EIATTR_CTAIDZ_USED
	.align		4
.L_378:
        /*0048*/ 	.byte	0x01, 0x04
	.zero		2


	//----- nvinfo : EIATTR_MAX_THREADS
	.align		4
        /*004c*/ 	.byte	0x04, 0x05
        /*004e*/ 	.short	(.L_380 - .L_379)
.L_379:
        /*0050*/ 	.word	0x00000100
        /*0054*/ 	.word	0x00000001
        /*0058*/ 	.word	0x00000001


	//----- nvinfo : EIATTR_CRS_STACK_SIZE
	.align		4
.L_380:
        /*005c*/ 	.byte	0x04, 0x1e
        /*005e*/ 	.short	(.L_382 - .L_381)
.L_381:
        /*0060*/ 	.word	0x00000000
.L_382:


//--------------------- .nv.info._ZN7cutlass13device_kernelIN5flash19enable_sm80_to_sm89INS1_16FlashAttnBwdSm80INS1_25CollectiveMainloopBwdSm80ILi2ELi2EN4cute5tupleIJNS5_1CILi64EEENS7_ILi128EEES8_EEENS_6half_tEfNS_4arch4Sm80ELb0ELb0ELb0ELb0ELb0ELb0ELb0ELb0ELi2ELi2ELi4ELi2ELb1EEENS1_24CollectiveEpilogueBwdGQAISA_fSD_Li256ELb0ELb0EEENS1_19SingleTileSchedulerILb0ELb0ELb0ELi128EEEEEEEEEvNT_6ParamsE --------------------------
	.section	.nv.info._ZN7cutlass13device_kernelIN5flash19enable_sm80_to_sm89INS1_16FlashAttnBwdSm80INS1_25CollectiveMainloopBwdSm80ILi2ELi2EN4cute5tupleIJNS5_1CILi64EEENS7_ILi128EEES8_EEENS_6half_tEfNS_4arch4Sm80ELb0ELb0ELb0ELb0ELb0ELb0ELb0ELb0ELi2ELi2ELi4ELi2ELb1EEENS1_24CollectiveEpilogueBwdGQAISA_fSD_Li256ELb0ELb0EEENS1_19SingleTileSchedulerILb0ELb0ELb0ELi128EEEEEEEEEvNT_6ParamsE,"",@"SHT_CUDA_INFO"
	.sectionflags	@""
	.align	4


	//----- nvinfo : EIATTR_CUDA_API_VERSION
	.align		4
        /*0000*/ 	.byte	0x04, 0x37
        /*0002*/ 	.short	(.L_384 - .L_383)
.L_383:
        /*0004*/ 	.word	0x00000082


	//----- nvinfo : EIATTR_SW2861232_WAR
	.align		4
.L_384:
        /*0008*/ 	.byte	0x01, 0x35
	.zero		2


	//----- nvinfo : EIATTR_PARAM_CBANK
	.align		4
        /*000c*/ 	.byte	0x04, 0x0a
        /*000e*/ 	.short	(.L_386 - .L_385)
	.align		4
.L_385:
        /*0010*/ 	.word	index@(.nv.constant0._ZN7cutlass13device_kernelIN5flash19enable_sm80_to_sm89INS1_16FlashAttnBwdSm80INS1_25CollectiveMainloopBwdSm80ILi2ELi2EN4cute5tupleIJNS5_1CILi64EEENS7_ILi128EEES8_EEENS_6half_tEfNS_4arch4Sm80ELb0ELb0ELb0ELb0ELb0ELb0ELb0ELb0ELi2ELi2ELi4ELi2ELb1EEENS1_24CollectiveEpilogueBwdGQAISA_fSD_Li256ELb0ELb0EEENS1_19SingleTileSchedulerILb0ELb0ELb0ELi128EEEEEEEEEvNT_6ParamsE)
        /*0014*/ 	.short	0x0160
        /*0016*/ 	.short	0x0278


	//----- nvinfo : EIATTR_CBANK_PARAM_SIZE
	.align		4
.L_386:
        /*0018*/ 	.byte	0x03, 0x19
        /*001a*/ 	.short	0x0278


	//----- nvinfo : EIATTR_KPARAM_INFO
	.align		4
        /*001c*/ 	.byte	0x04, 0x17
        /*001e*/ 	.short	(.L_388 - .L_387)
.L_387:
        /*0020*/ 	.word	0x00000000
        /*0024*/ 	.short	0x0000
        /*0026*/ 	.short	0x0000
        /*0028*/ 	.byte	0x00, 0xf0, 0xe1, 0x09


	//----- nvinfo : EIATTR_MAXREG_COUNT
	.align		4
.L_388:
        /*002c*/ 	.byte	0x03, 0x1b
        /*002e*/ 	.short	0x00ff


	//----- nvinfo : EIATTR_NUM_BARRIERS
	.align		4
        /*0030*/ 	.byte	0x02, 0x4c
        /*0032*/ 	.byte	0x02
	.zero		1


	//----- nvinfo : EIATTR_MERCURY_ISA_VERSION
	.align		4
        /*0034*/ 	.byte	0x03, 0x5f
        /*0036*/ 	.short	0x0000


	//----- nvinfo : EIATTR_EXIT_INSTR_OFFSETS
	.align		4
        /*0038*/ 	.byte	0x04, 0x1c
        /*003a*/ 	.short	(.L_390 - .L_389)


	//   ....[0]....
.L_389:
        /*003c*/ 	.word	0x00000030


	//   ....[1]....
        /*0040*/ 	.word	0x00004ad0


	//----- nvinfo : EIATTR_CTAIDZ_USED
	.align		4
.L_390:
        /*0044*/ 	.byte	0x01, 0x04
	.zero		2


	//----- nvinfo : EIATTR_MAX_THREADS
	.align		4
        /*0048*/ 	.byte	0x04, 0x05
        /*004a*/ 	.short	(.L_392 - .L_391)
.L_391:
        /*004c*/ 	.word	0x00000100
        /*0050*/ 	.word	0x00000001
        /*0054*/ 	.word	0x00000001


	//----- nvinfo : EIATTR_CRS_STACK_SIZE
	.align		4
.L_392:
        /*0058*/ 	.byte	0x04, 0x1e
        /*005a*/ 	.short	(.L_394 - .L_393)
.L_393:
        /*005c*/ 	.word	0x00000000
.L_394:


//--------------------- .nv.info._ZN7cutlass13device_kernelIN5flash19enable_sm80_to_sm89INS1_16FlashAttnBwdSm80INS1_25CollectiveMainloopBwdSm80ILi2ELi2EN4cute5tupleIJNS5_1CILi64EEENS7_ILi128EEES8_EEENS_6half_tEfNS_4arch4Sm80ELb0ELb0ELb0ELb0ELb1ELb0ELb0ELb0ELi2ELi2ELi4ELi2ELb1EEENS1_24CollectiveEpilogueBwdGQAISA_fSD_Li256ELb0ELb1EEENS1_19SingleTileSchedulerILb0ELb0ELb0ELi128EEEEEEEEEvNT_6ParamsE --------------------------
	.section	.nv.info._ZN7cutlass13device_kernelIN5flash19enable_sm80_to_sm89INS1_16FlashAttnBwdSm80INS1_25CollectiveMainloopBwdSm80ILi2ELi2EN4cute5tupleIJNS5_1CILi64EEENS7_ILi128EEES8_EEENS_6half_tEfNS_4arch4Sm80ELb0ELb0ELb0ELb0ELb1ELb0ELb0ELb0ELi2ELi2ELi4ELi2ELb1EEENS1_24CollectiveEpilogueBwdGQAISA_fSD_Li256ELb0ELb1EEENS1_19SingleTileSchedulerILb0ELb0ELb0ELi128EEEEEEEEEvNT_6ParamsE,"",@"SHT_CUDA_INFO"
	.sectionflags	@""
	.align	4


	//----- nvinfo : EIATTR_CUDA_API_VERSION
	.align		4
        /*0000*/ 	.byte	0x04, 0x37
        /*0002*/ 	.short	(.L_396 - .L_395)
.L_395:
        /*0004*/ 	.word	0x00000082


	//----- nvinfo : EIATTR_SW2861232_WAR
	.align		4
.L_396:
        /*0008*/ 	.byte	0x01, 0x35
	.zero		2


	//----- nvinfo : EIATTR_PARAM_CBANK
	.align		4
        /*000c*/ 	.byte	0x04, 0x0a
        /*000e*/ 	.short	(.L_398 - .L_397)
	.align		4
.L_397:
        /*0010*/ 	.word	index@(.nv.constant0._ZN7cutlass13device_kernelIN5flash19enable_sm80_to_sm89INS1_16FlashAttnBwdSm80INS1_25CollectiveMainloopBwdSm80ILi2ELi2EN4cute5tupleIJNS5_1CILi64EEENS7_ILi128EEES8_EEENS_6half_tEfNS_4arch4Sm80ELb0ELb0ELb0ELb0ELb1ELb0ELb0ELb0ELi2ELi2ELi4ELi2ELb1EEENS1_24CollectiveEpilogueBwdGQAISA_fSD_Li256ELb0ELb1EEENS1_19SingleTileSchedulerILb0ELb0ELb0ELi128EEEEEEEEEvNT_6ParamsE)
        /*0014*/ 	.short	0x0160
        /*0016*/ 	.short	0x0278


	//----- nvinfo : EIATTR_CBANK_PARAM_SIZE
	.align		4
.L_398:
        /*0018*/ 	.byte	0x03, 0x19
        /*001a*/ 	.short	0x0278


	//----- nvinfo : EIATTR_KPARAM_INFO
	.align		4
        /*001c*/ 	.byte	0x04, 0x17
        /*001e*/ 	.short	(.L_400 - .L_399)
.L_399:
        /*0020*/ 	.word	0x00000000
        /*0024*/ 	.short	0x0000
        /*0026*/ 	.short	0x0000
        /*0028*/ 	.byte	0x00, 0xf0, 0xe1, 0x09


	//----- nvinfo : EIATTR_MAXREG_COUNT
	.align		4
.L_400:
        /*002c*/ 	.byte	0x03, 0x1b
        /*002e*/ 	.short	0x00ff


	//----- nvinfo : EIATTR_NUM_BARRIERS
	.align		4
        /*0030*/ 	.byte	0x02, 0x4c
        /*0032*/ 	.byte	0x02
	.zero		1


	//----- nvinfo : EIATTR_MERCURY_ISA_VERSION
	.align		4
        /*0034*/ 	.byte	0x03, 0x5f
        /*0036*/ 	.short	0x0000


	//----- nvinfo : EIATTR_COOP_GROUP_MASK_REGIDS
	.align		4
        /*0038*/ 	.byte	0x04, 0x29
        /*003a*/ 	.short	(.L_402 - .L_401)


	//   ....[0]....
.L_401:
        /*003c*/ 	.word	0xffffffff


	//   ....[1]....
        /*0040*/ 	.word	0xffffffff


	//   ....[2]....
        /*0044*/ 	.word	0xffffffff


	//   ....[3]....
        /*0048*/ 	.word	0xffffffff


	//   ....[4]....
        /*004c*/ 	.word	0xffffffff


	//   ....[5]....
        /*0050*/ 	.word	0xffffffff


	//   ....[6]....
        /*0054*/ 	.word	0xffffffff


	//   ....[7]....
        /*0058*/ 	.word	0xffffffff


	//----- nvinfo : EIATTR_COOP_GROUP_INSTR_OFFSETS
	.align		4
.L_402:
        /*005c*/ 	.byte	0x04, 0x28
        /*005e*/ 	.short	(.L_404 - .L_403)


	//   ....[0]....
.L_403:
        /*0060*/ 	.word	0x00004720


	//   ....[1]....
        /*0064*/ 	.word	0x00004760


	//   ....[2]....
        /*0068*/ 	.word	0x00004a90


	//   ....[3]....
        /*006c*/ 	.word	0x00004aa0


	//   ....[4]....
        /*0070*/ 	.word	0x00004c60


	//   ....[5]....
        /*0074*/ 	.word	0x00004d50


	//   ....[6]....
        /*0078*/ 	.word	0x00004f80


	//   ....[7]....
        /*007c*/ 	.word	0x00004f90


	//----- nvinfo : EIATTR_EXIT_INSTR_OFFSETS
	.align		4
.L_404:
        /*0080*/ 	.byte	0x04, 0x1c
        /*0082*/ 	.short	(.L_406 - .L_405)


	//   ....[0]....
.L_405:
        /*0084*/ 	.word	0x00000030


	//   ....[1]....
        /*0088*/ 	.word	0x00004fa0


	//   ....[2]....
        /*008c*/ 	.word	0x00005040


	//----- nvinfo : EIATTR_CTAIDZ_USED
	.align		4
.L_406:
        /*0090*/ 	.byte	0x01, 0x04
	.zero		2


	//----- nvinfo : EIATTR_MAX_THREADS
	.align		4
        /*0094*/ 	.byte	0x04, 0x05
        /*0096*/ 	.short	(.L_408 - .L_407)
.L_407:
        /*0098*/ 	.word	0x00000100
        /*009c*/ 	.word	0x00000001
        /*00a0*/ 	.word	0x00000001


	//----- nvinfo : EIATTR_CRS_STACK_SIZE
	.align		4
.L_408:
        /*00a4*/ 	.byte	0x04, 0x1e
        /*00a6*/ 	.short	(.L_410 - .L_409)
.L_409:
        /*00a8*/ 	.word	0x00000000
.L_410:


//--------------------- .nv.info._ZN7cutlass13device_kernelIN5flash19enable_sm80_to_sm89INS1_16FlashAttnBwdSm80INS1_25CollectiveMainloopBwdSm80ILi2ELi2EN4cute5tupleIJNS5_1CILi64EEENS7_ILi128EEES8_EEENS_6half_tEfNS_4arch4Sm80ELb0ELb0ELb0ELb1ELb0ELb0ELb0ELb0ELi2ELi2ELi4ELi2ELb1EEENS1_21CollectiveEpilogueBwdISA_SB_SD_Li256ELb1ELb0ELi2EEENS1_19SingleTileSchedulerILb1ELb0ELb0ELi128EEEEEEEEEvNT_6ParamsE --------------------------
	.section	.nv.info._ZN7cutlass13device_kernelIN5flash19enable_sm80_to_sm89INS1_16FlashAttnBwdSm80INS1_25CollectiveMainloopBwdSm80ILi2ELi2EN4cute5tupleIJNS5_1CILi64EEENS7_ILi128EEES8_EEENS_6half_tEfNS_4arch4Sm80ELb0ELb0ELb0ELb1ELb0ELb0ELb0ELb0ELi2ELi2ELi4ELi2ELb1EEENS1_21CollectiveEpilogueBwdISA_SB_SD_Li256ELb1ELb0ELi2EEENS1_19SingleTileSchedulerILb1ELb0ELb0ELi128EEEEEEEEEvNT_6ParamsE,"",@"SHT_CUDA_INFO"
	.sectionflags	@""
	.align	4


	//----- nvinfo : EIATTR_CUDA_API_VERSION
	.align		4
        /*0000*/ 	.byte	0x04, 0x37
        /*0002*/ 	.short	(.L_412 - .L_411)
.L_411:
        /*0004*/ 	.word	0x00000082


	//----- nvinfo : EIATTR_SW2861232_WAR
	.align		4
.L_412:
        /*0008*/ 	.byte	0x01, 0x35
	.zero		2


	//----- nvinfo : EIATTR_PARAM_CBANK
	.align		4
        /*000c*/ 	.byte	0x04, 0x0a
        /*000e*/ 	.short	(.L_414 - .L_413)
	.align		4
.L_413:
        /*0010*/ 	.word	index@(.nv.constant0._ZN7cutlass13device_kernelIN5flash19enable_sm80_to_sm89INS1_16FlashAttnBwdSm80INS1_25CollectiveMainloopBwdSm80ILi2ELi2EN4cute5tupleIJNS5_1CILi64EEENS7_ILi128EEES8_EEENS_6half_tEfNS_4arch4Sm80ELb0ELb0ELb0ELb1ELb0ELb0ELb0ELb0ELi2ELi2ELi4ELi2ELb1EEENS1_21CollectiveEpilogueBwdISA_SB_SD_Li256ELb1ELb0ELi2EEENS1_19SingleTileSchedulerILb1ELb0ELb0ELi128EEEEEEEEEvNT_6ParamsE)
        /*0014*/ 	.short	0x0160
        /*0016*/ 	.short	0x0270


	//----- nvinfo : EIATTR_CBANK_PARAM_SIZE
	.align		4
.L_414:
        /*0018*/ 	.byte	0x03, 0x19
        /*001a*/ 	.short	0x0270


	//----- nvinfo : EIATTR_KPARAM_INFO
	.align		4
        /*001c*/ 	.byte	0x04, 0x17
        /*001e*/ 	.short	(.L_416 - .L_415)
.L_415:
        /*0020*/ 	.word	0x00000000
        /*0024*/ 	.short	0x0000
        /*0026*/ 	.short	0x0000
        /*0028*/ 	.byte	0x00, 0xf0, 0xc1, 0x09


	//----- nvinfo : EIATTR_MAXREG_COUNT
	.align		4
.L_416:
        /*002c*/ 	.byte	0x03, 0x1b
        /*002e*/ 	.short	0x00ff


	//----- nvinfo : EIATTR_NUM_BARRIERS
	.align		4
        /*0030*/ 	.byte	0x02, 0x4c
        /*0032*/ 	.byte	0x02
	.zero		1


	//----- nvinfo : EIATTR_MERCURY_ISA_VERSION
	.align		4
        /*0034*/ 	.byte	0x03, 0x5f
        /*0036*/ 	.short	0x0000


	//----- nvinfo : EIATTR_COOP_GROUP_MASK_REGIDS
	.align		4
        /*0038*/ 	.byte	0x04, 0x29
        /*003a*/ 	.short	(.L_418 - .L_417)


	//   ....[0]....
.L_417:
        /*003c*/ 	.word	0xffffffff


	//----- nvinfo : EIATTR_COOP_GROUP_INSTR_OFFSETS
	.align		4
.L_418:
        /*0040*/ 	.byte	0x04, 0x28
        /*0042*/ 	.short	(.L_420 - .L_419)


	//   ....[0]....
.L_419:
        /*0044*/ 	.word	0x00000090


	//----- nvinfo : EIATTR_EXIT_INSTR_OFFSETS
	.align		4
.L_420:
        /*0048*/ 	.byte	0x04, 0x1c
        /*004a*/ 	.short	(.L_422 - .L_421)


	//   ....[0]....
.L_421:
        /*004c*/ 	.word	0x00000300


	//   ....[1]....
        /*0050*/ 	.word	0x00005870


	//   ....[2]....
        /*0054*/ 	.word	0x00005930


	//   ....[3]....
        /*0058*/ 	.word	0x00006340


	//   ....[4]....
        /*005c*/ 	.word	0x000063f0


	//----- nvinfo : EIATTR_CTAIDZ_USED
	.align		4
.L_422:
        /*0060*/ 	.byte	0x01, 0x04
	.zero		2


	//----- nvinfo : EIATTR_MAX_THREADS
	.align		4
        /*0064*/ 	.byte	0x04, 0x05
        /*0066*/ 	.short	(.L_424 - .L_423)
.L_423:
        /*0068*/ 	.word	0x00000100
        /*006c*/ 	.word	0x00000001
        /*0070*/ 	.word	0x00000001


	//----- nvinfo : EIATTR_CRS_STACK_SIZE
	.align		4
.L_424:
        /*0074*/ 	.byte	0x04, 0x1e
        /*0076*/ 	.short	(.L_426 - .L_425)
.L_425:
        /*0078*/ 	.word	0x00000000
.L_426:


//--------------------- .nv.info._ZN7cutlass13device_kernelIN5flash19enable_sm80_to_sm89INS1_16FlashAttnBwdSm80INS1_25CollectiveMainloopBwdSm80ILi2ELi2EN4cute5tupleIJNS5_1CILi64EEENS7_ILi128EEES8_EEENS_6half_tEfNS_4arch4Sm80ELb0ELb0ELb0ELb1ELb1ELb0ELb0ELb0ELi2ELi2ELi4ELi2ELb1EEENS1_21CollectiveEpilogueBwdISA_SB_SD_Li256ELb1ELb0ELi2EEENS1_19SingleTileSchedulerILb1ELb0ELb0ELi128EEEEEEEEEvNT_6ParamsE --------------------------
	.section	.nv.info._ZN7cutlass13device_kernelIN5flash19enable_sm80_to_sm89INS1_16FlashAttnBwdSm80INS1_25CollectiveMainloopBwdSm80ILi2ELi2EN4cute5tupleIJNS5_1CILi64EEENS7_ILi128EEES8_EEENS_6half_tEfNS_4arch4Sm80ELb0ELb0ELb0ELb1ELb1ELb0ELb0ELb0ELi2ELi2ELi4ELi2ELb1EEENS1_21CollectiveEpilogueBwdISA_SB_SD_Li256ELb1ELb0ELi2EEENS1_19SingleTileSchedulerILb1ELb0ELb0ELi128EEEEEEEEEvNT_6ParamsE,"",@"SHT_CUDA_INFO"
	.sectionflags	@""
	.align	4


	//----- nvinfo : EIATTR_CUDA_API_VERSION
	.align		4
        /*0000*/ 	.byte	0x04, 0x37
        /*0002*/ 	.short	(.L_428 - .L_427)
.L_427:
        /*0004*/ 	.word	0x00000082


	//----- nvinfo : EIATTR_SW2861232_WAR
	.align		4
.L_428:
        /*0008*/ 	.byte	0x01, 0x35
	.zero		2


	//----- nvinfo : EIATTR_PARAM_CBANK
	.align		4
        /*000c*/ 	.byte	0x04, 0x0a
        /*000e*/ 	.short	(.L_430 - .L_429)
	.align		4
.L_429:
        /*0010*/ 	.word	index@(.nv.constant0._ZN7cutlass13device_kernelIN5flash19enable_sm80_to_sm89INS1_16FlashAttnBwdSm80INS1_25CollectiveMainloopBwdSm80ILi2ELi2EN4cute5tupleIJNS5_1CILi64EEENS7_ILi128EEES8_EEENS_6half_tEfNS_4arch4Sm80ELb0ELb0ELb0ELb1ELb1ELb0ELb0ELb0ELi2ELi2ELi4ELi2ELb1EEENS1_21CollectiveEpilogueBwdISA_SB_SD_Li256ELb1ELb0ELi2EEENS1_19SingleTileSchedulerILb1ELb0ELb0ELi128EEEEEEEEEvNT_6ParamsE)
        /*0014*/ 	.short	0x0160
        /*0016*/ 	.short	0x0270


	//----- nvinfo : EIATTR_CBANK_PARAM_SIZE
	.align		4
.L_430:
        /*0018*/ 	.byte	0x03, 0x19
        /*001a*/ 	.short	0x0270


	//----- nvinfo : EIATTR_KPARAM_INFO
	.align		4
        /*001c*/ 	.byte	0x04, 0x17
        /*001e*/ 	.short	(.L_432 - .L_431)
.L_431:
        /*0020*/ 	.word	0x00000000
        /*0024*/ 	.short	0x0000
        /*0026*/ 	.short	0x0000
        /*0028*/ 	.byte	0x00, 0xf0, 0xc1, 0x09


	//----- nvinfo : EIATTR_MAXREG_COUNT
	.align		4
.L_432:
        /*002c*/ 	.byte	0x03, 0x1b
        /*002e*/ 	.short	0x00ff


	//----- nvinfo : EIATTR_NUM_BARRIERS
	.align		4
        /*0030*/ 	.byte	0x02, 0x4c
        /*0032*/ 	.byte	0x02
	.zero		1


	//----- nvinfo : EIATTR_MERCURY_ISA_VERSION
	.align		4
        /*0034*/ 	.byte	0x03, 0x5f
        /*0036*/ 	.short	0x0000


	//----- nvinfo : EIATTR_COOP_GROUP_MASK_REGIDS
	.align		4
        /*0038*/ 	.byte	0x04, 0x29
        /*003a*/ 	.short	(.L_434 - .L_433)


	//   ....[0]....
.L_433:
        /*003c*/ 	.word	0xffffffff


	//----- nvinfo : EIATTR_COOP_GROUP_INSTR_OFFSETS
	.align		4
.L_434:
        /*0040*/ 	.byte	0x04, 0x28
        /*0042*/ 	.short	(.L_436 - .L_435)


	//   ....[0]....
.L_435:
        /*0044*/ 	.word	0x00000090


	//----- nvinfo : EIATTR_EXIT_INSTR_OFFSETS
	.align		4
.L_436:
        /*0048*/ 	.byte	0x04, 0x1c
        /*004a*/ 	.short	(.L_438 - .L_437)


	//   ....[0]....
.L_437:
        /*004c*/ 	.word	0x00000300


	//   ....[1]....
        /*0050*/ 	.word	0x00005870


	//   ....[2]....
        /*0054*/ 	.word	0x00005930


	//   ....[3]....
        /*0058*/ 	.word	0x00006340


	//   ....[4]....
        /*005c*/ 	.word	0x000063f0


	//----- nvinfo : EIATTR_CTAIDZ_USED
	.align		4
.L_438:
        /*0060*/ 	.byte	0x01, 0x04
	.zero		2


	//----- nvinfo : EIATTR_MAX_THREADS
	.align		4
        /*0064*/ 	.byte	0x04, 0x05
        /*0066*/ 	.short	(.L_440 - .L_439)
.L_439:
        /*0068*/ 	.word	0x00000100
        /*006c*/ 	.word	0x00000001
        /*0070*/ 	.word	0x00000001


	//----- nvinfo : EIATTR_CRS_STACK_SIZE
	.align		4
.L_440:
        /*0074*/ 	.byte	0x04, 0x1e
        /*0076*/ 	.short	(.L_442 - .L_441)
.L_441:
        /*0078*/ 	.word	0x00000000
.L_442:


//--------------------- .nv.info._ZN7cutlass13device_kernelIN5flash19enable_sm80_to_sm89INS1_16FlashAttnBwdSm80INS1_25CollectiveMainloopBwdSm80ILi2ELi2EN4cute5tupleIJNS5_1CILi64EEENS7_ILi128EEES8_EEENS_6half_tEfNS_4arch4Sm80ELb0ELb0ELb0ELb1ELb0ELb0ELb0ELb0ELi2ELi2ELi4ELi2ELb1EEENS1_24CollectiveEpilogueBwdGQAISA_fSD_Li256ELb1ELb0EEENS1_19SingleTileSchedulerILb1ELb0ELb0ELi128EEEEEEEEEvNT_6ParamsE --------------------------
	.section	.nv.info._ZN7cutlass13device_kernelIN5flash19enable_sm80_to_sm89INS1_16FlashAttnBwdSm80INS1_25CollectiveMainloopBwdSm80ILi2ELi2EN4cute5tupleIJNS5_1CILi64EEENS7_ILi128EEES8_EEENS_6half_tEfNS_4arch4Sm80ELb0ELb0ELb0ELb1ELb0ELb0ELb0ELb0ELi2ELi2ELi4ELi2ELb1EEENS1_24CollectiveEpilogueBwdGQAISA_fSD_Li256ELb1ELb0EEENS1_19SingleTileSchedulerILb1ELb0ELb0ELi128EEEEEEEEEvNT_6ParamsE,"",@"SHT_CUDA_INFO"
	.sectionflags	@""
	.align	4


	//----- nvinfo : EIATTR_CUDA_API_VERSION
	.align		4
        /*0000*/ 	.byte	0x04, 0x37
        /*0002*/ 	.short	(.L_444 - .L_443)
.L_443:
        /*0004*/ 	.word	0x00000082


	//----- nvinfo : EIATTR_SW2861232_WAR
	.align		4
.L_444:
        /*0008*/ 	.byte	0x01, 0x35
	.zero		2


	//----- nvinfo : EIATTR_PARAM_CBANK
	.align		4
        /*000c*/ 	.byte	0x04, 0x0a
        /*000e*/ 	.short	(.L_446 - .L_445)
	.align		4
.L_445:
        /*0010*/ 	.word	index@(.nv.constant0._ZN7cutlass13device_kernelIN5flash19enable_sm80_to_sm89INS1_16FlashAttnBwdSm80INS1_25CollectiveMainloopBwdSm80ILi2ELi2EN4cute5tupleIJNS5_1CILi64EEENS7_ILi128EEES8_EEENS_6half_tEfNS_4arch4Sm80ELb0ELb0ELb0ELb1ELb0ELb0ELb0ELb0ELi2ELi2ELi4ELi2ELb1EEENS1_24CollectiveEpilogueBwdGQAISA_fSD_Li256ELb1ELb0EEENS1_19SingleTileSchedulerILb1ELb0ELb0ELi128EEEEEEEEEvNT_6ParamsE)
        /*0014*/ 	.short	0x0160
        /*0016*/ 	.short	0x0278


	//----- nvinfo : EIATTR_CBANK_PARAM_SIZE
	.align		4
.L_446:
        /*0018*/ 	.byte	0x03, 0x19
        /*001a*/ 	.short	0x0278


	//----- nvinfo : EIATTR_KPARAM_INFO
	.align		4
        /*001c*/ 	.byte	0x04, 0x17
        /*001e*/ 	.short	(.L_448 - .L_447)
.L_447:
        /*0020*/ 	.word	0x00000000
        /*0024*/ 	.short	0x0000
        /*0026*/ 	.short	0x0000
        /*0028*/ 	.byte	0x00, 0xf0, 0xe1, 0x09


	//----- nvinfo : EIATTR_MAXREG_COUNT
	.align		4
.L_448:
        /*002c*/ 	.byte	0x03, 0x1b
        /*002e*/ 	.short	0x00ff


	//----- nvinfo : EIATTR_NUM_BARRIERS
	.align		4
        /*0030*/ 	.byte	0x02, 0x4c
        /*0032*/ 	.byte	0x02
	.zero		1


	//----- nvinfo : EIATTR_MERCURY_ISA_VERSION
	.align		4
        /*0034*/ 	.byte	0x03, 0x5f
        /*0036*/ 	.short	0x0000


	//----- nvinfo : EIATTR_COOP_GROUP_MASK_REGIDS
	.align		4
        /*0038*/ 	.byte	0x04, 0x29
        /*003a*/ 	.short	(.L_450 - .L_449)


	//   ....[0]....
.L_449:
        /*003c*/ 	.word	0xffffffff


	//----- nvinfo : EIATTR_COOP_GROUP_INSTR_OFFSETS
	.align		4
.L_450:
        /*0040*/ 	.byte	0x04, 0x28
        /*0042*/ 	.short	(.L_452 - .L_451)


	//   ....[0]....
.L_451:
        /*0044*/ 	.word	0x00000090


	//----- nvinfo : EIATTR_EXIT_INSTR_OFFSETS
	.align		4
.L_452:
        /*0048*/ 	.byte	0x04, 0x1c
        /*004a*/ 	.short	(.L_454 - .L_453)


	//   ....[0]....
.L_453:
        /*004c*/ 	.word	0x00000300


	//   ....[1]....
        /*0050*/ 	.word	0x00004790


	//   ....[2]....
        /*0054*/ 	.word	0x00004eb0


	//----- nvinfo : EIATTR_CTAIDZ_USED
	.align		4
.L_454:
        /*0058*/ 	.byte	0x01, 0x04
	.zero		2


	//----- nvinfo : EIATTR_MAX_THREADS
	.align		4
        /*005c*/ 	.byte	0x04, 0x05
        /*005e*/ 	.short	(.L_456 - .L_455)
.L_455:
        /*0060*/ 	.word	0x00000100
        /*0064*/ 	.word	0x00000001
        /*0068*/ 	.word	0x00000001


	//----- nvinfo : EIATTR_CRS_STACK_SIZE
	.align		4
.L_456:
        /*006c*/ 	.byte	0x04, 0x1e
        /*006e*/ 	.short	(.L_458 - .L_457)
.L_457:
        /*0070*/ 	.word	0x00000000
.L_458:


//--------------------- .nv.info._ZN7cutlass13device_kernelIN5flash19enable_sm80_to_sm89INS1_16FlashAttnBwdSm80INS1_25CollectiveMainloopBwdSm80ILi2ELi2EN4cute5tupleIJNS5_1CILi64EEENS7_ILi128EEES8_EEENS_6half_tEfNS_4arch4Sm80ELb0ELb0ELb0ELb1ELb1ELb0ELb0ELb0ELi2ELi2ELi4ELi2ELb1EEENS1_24CollectiveEpilogueBwdGQAISA_fSD_Li256ELb1ELb1EEENS1_19SingleTileSchedulerILb1ELb0ELb0ELi128EEEEEEEEEvNT_6ParamsE --------------------------
	.section	.nv.info._ZN7cutlass13device_kernelIN5flash19enable_sm80_to_sm89INS1_16FlashAttnBwdSm80INS1_25CollectiveMainloopBwdSm80ILi2ELi2EN4cute5tupleIJNS5_1CILi64EEENS7_ILi128EEES8_EEENS_6half_tEfNS_4arch4Sm80ELb0ELb0ELb0ELb1ELb1ELb0ELb0ELb0ELi2ELi2ELi4ELi2ELb1EEENS1_24CollectiveEpilogueBwdGQAISA_fSD_Li256ELb1ELb1EEENS1_19SingleTileSchedulerILb1ELb0ELb0ELi128EEEEEEEEEvNT_6ParamsE,"",@"SHT_CUDA_INFO"
	.sectionflags	@""
	.align	4


	//----- nvinfo : EIATTR_CUDA_API_VERSION
	.align		4
        /*0000*/ 	.byte	0x04, 0x37
        /*0002*/ 	.short	(.L_460 - .L_459)
.L_459:
        /*0004*/ 	.word	0x00000082


	//----- nvinfo : EIATTR_SW2861232_WAR
	.align		4
.L_460:
        /*0008*/ 	.byte	0x01, 0x35
	.zero		2


	//----- nvinfo : EIATTR_PARAM_CBANK
	.align		4
        /*000c*/ 	.byte	0x04, 0x0a
        /*000e*/ 	.short	(.L_462 - .L_461)
	.align		4
.L_461:
        /*0010*/ 	.word	index@(.nv.constant0._ZN7cutlass13device_kernelIN5flash19enable_sm80_to_sm89INS1_16FlashAttnBwdSm80INS1_25CollectiveMainloopBwdSm80ILi2ELi2EN4cute5tupleIJNS5_1CILi64EEENS7_ILi128EEES8_EEENS_6half_tEfNS_4arch4Sm80ELb0ELb0ELb0ELb1ELb1ELb0ELb0ELb0ELi2ELi2ELi4ELi2ELb1EEENS1_24CollectiveEpilogueBwdGQAISA_fSD_Li256ELb1ELb1EEENS1_19SingleTileSchedulerILb1ELb0ELb0ELi128EEEEEEEEEvNT_6ParamsE)
        /*0014*/ 	.short	0x0160
        /*0016*/ 	.short	0x0278


	//----- nvinfo : EIATTR_CBANK_PARAM_SIZE
	.align		4
.L_462:
        /*0018*/ 	.byte	0x03, 0x19
        /*001a*/ 	.short	0x0278


	//----- nvinfo : EIATTR_KPARAM_INFO
	.align		4
        /*001c*/ 	.byte	0x04, 0x17
        /*001e*/ 	.short	(.L_464 - .L_463)
.L_463:
        /*0020*/ 	.word	0x00000000
        /*0024*/ 	.short	0x0000
        /*0026*/ 	.short	0x0000
        /*0028*/ 	.byte	0x00, 0xf0, 0xe1, 0x09


	//----- nvinfo : EIATTR_MAXREG_COUNT
	.align		4
.L_464:
        /*002c*/ 	.byte	0x03, 0x1b
        /*002e*/ 	.short	0x00ff


	//----- nvinfo : EIATTR_NUM_BARRIERS
	.align		4
        /*0030*/ 	.byte	0x02, 0x4c
        /*0032*/ 	.byte	0x02
	.zero		1


	//----- nvinfo : EIATTR_MERCURY_ISA_VERSION
	.align		4
        /*0034*/ 	.byte	0x03, 0x5f
        /*0036*/ 	.short	0x0000


	//----- nvinfo : EIATTR_COOP_GROUP_MASK_REGIDS
	.align		4
        /*0038*/ 	.byte	0x04, 0x29
        /*003a*/ 	.short	(.L_466 - .L_465)


	//   ....[0]....
.L_465:
        /*003c*/ 	.word	0xffffffff


	//   ....[1]....
        /*0040*/ 	.word	0xffffffff


	//   ....[2]....
        /*0044*/ 	.word	0xffffffff


	//   ....[3]....
        /*0048*/ 	.word	0xffffffff


	//   ....[4]....
        /*004c*/ 	.word	0xffffffff


	//   ....[5]....
        /*0050*/ 	.word	0xffffffff


	//   ....[6]....
        /*0054*/ 	.word	0xffffffff


	//   ....[7]....
        /*0058*/ 	.word	0xffffffff


	//   ....[8]....
        /*005c*/ 	.word	0xffffffff


	//----- nvinfo : EIATTR_COOP_GROUP_INSTR_OFFSETS
	.align		4
.L_466:
        /*0060*/ 	.byte	0x04, 0x28
        /*0062*/ 	.short	(.L_468 - .L_467)


	//   ....[0]....
.L_467:
        /*0064*/ 	.word	0x00000090


	//   ....[1]....
        /*0068*/ 	.word	0x00004ae0


	//   ....[2]....
        /*006c*/ 	.word	0x00004b10


	//   ....[3]....
        /*0070*/ 	.word	0x00004e10


	//   ....[4]....
        /*0074*/ 	.word	0x00004e20


	//   ....[5]....
        /*0078*/ 	.word	0x00004fb0


	//   ....[6]....
        /*007c*/ 	.word	0x00004ff0


	//   ....[7]....
        /*0080*/ 	.word	0x000052b0


	//   ....[8]....
        /*0084*/ 	.word	0x000052c0


	//----- nvinfo : EIATTR_EXIT_INSTR_OFFSETS
	.align		4
.L_468:
        /*0088*/ 	.byte	0x04, 0x1c
        /*008a*/ 	.short	(.L_470 - .L_469)


	//   ....[0]....
.L_469:
        /*008c*/ 	.word	0x00000300


	//   ....[1]....
        /*0090*/ 	.word	0x00004790


	//   ....[2]....
        /*0094*/ 	.word	0x000052d0


	//   ....[3]....
        /*0098*/ 	.word	0x00005370


	//----- nvinfo : EIATTR_CTAIDZ_USED
	.align		4
.L_470:
        /*009c*/ 	.byte	0x01, 0x04
	.zero		2


	//----- nvinfo : EIATTR_MAX_THREADS
	.align		4
        /*00a0*/ 	.byte	0x04, 0x05
        /*00a2*/ 	.short	(.L_472 - .L_471)
.L_471:
        /*00a4*/ 	.word	0x00000100
        /*00a8*/ 	.word	0x00000001
        /*00ac*/ 	.word	0x00000001


	//----- nvinfo : EIATTR_CRS_STACK_SIZE
	.align		4
.L_472:
        /*00b0*/ 	.byte	0x04, 0x1e
        /*00b2*/ 	.short	(.L_474 - .L_473)
.L_473:
        /*00b4*/ 	.word	0x00000000
.L_474:


//--------------------- .nv.info._ZN7cutlass13device_kernelIN5flash19enable_sm80_to_sm89INS1_16FlashAttnBwdSm80INS1_25CollectiveMainloopBwdSm80ILi2ELi2EN4cute5tupleIJNS5_1CILi64EEENS7_ILi128EEES8_EEENS_6half_tEfNS_4arch4Sm80ELb0ELb1ELb0ELb0ELb0ELb0ELb0ELb0ELi2ELi2ELi4ELi2ELb1EEENS1_21CollectiveEpilogueBwdISA_SB_SD_Li256ELb0ELb0ELi2EEENS1_19SingleTileSchedulerILb0ELb0ELb0ELi128EEEEEEEEEvNT_6ParamsE --------------------------
	.section	.nv.info._ZN7cutlass13device_kernelIN5flash19enable_sm80_to_sm89INS1_16FlashAttnBwdSm80INS1_25CollectiveMainloopBwdSm80ILi2ELi2EN4cute5tupleIJNS5_1CILi64EEENS7_ILi128EEES8_EEENS_6half_tEfNS_4arch4Sm80ELb0ELb1ELb0ELb0ELb0ELb0ELb0ELb0ELi2ELi2ELi4ELi2ELb1EEENS1_21CollectiveEpilogueBwdISA_SB_SD_Li256ELb0ELb0ELi2EEENS1_19SingleTileSchedulerILb0ELb0ELb0ELi128EEEEEEEEEvNT_6ParamsE,"",@"SHT_CUDA_INFO"
	.sectionflags	@""
	.align	4


	//----- nvinfo : EIATTR_CUDA_API_VERSION
	.align		4
        /*0000*/ 	.byte	0x04, 0x37
        /*0002*/ 	.short	(.L_476 - .L_475)
.L_475:
        /*0004*/ 	.word	0x00000082


	//----- nvinfo : EIATTR_SW2861232_WAR
	.align		4
.L_476:
        /*0008*/ 	.byte	0x01, 0x35
	.zero		2


	//----- nvinfo : EIATTR_PARAM_CBANK
	.align		4
        /*000c*/ 	.byte	0x04, 0x0a
        /*000e*/ 	.short	(.L_478 - .L_477)
	.align		4
.L_477:
        /*0010*/ 	.word	index@(.nv.constant0._ZN7cutlass13device_kernelIN5flash19enable_sm80_to_sm89INS1_16FlashAttnBwdSm80INS1_25CollectiveMainloopBwdSm80ILi2ELi2EN4cute5tupleIJNS5_1CILi64EEENS7_ILi128EEES8_EEENS_6half_tEfNS_4arch4Sm80ELb0ELb1ELb0ELb0ELb0ELb0ELb0ELb0ELi2ELi2ELi4ELi2ELb1EEENS1_21CollectiveEpilogueBwdISA_SB_SD_Li256ELb0ELb0ELi2EEENS1_19SingleTileSchedulerILb0ELb0ELb0ELi128EEEEEEEEEvNT_6ParamsE)
        /*0014*/ 	.short	0x0160
        /*0016*/ 	.short	0x0270


	//----- nvinfo : EIATTR_CBANK_PARAM_SIZE
	.align		4
.L_478:
        /*0018*/ 	.byte	0x03, 0x19
        /*001a*/ 	.short	0x0270


	//----- nvinfo : EIATTR_KPARAM_INFO
	.align		4
        /*001c*/ 	.byte	0x04, 0x17
        /*001e*/ 	.short	(.L_480 - .L_479)
.L_479:
        /*0020*/ 	.word	0x00000000
        /*0024*/ 	.short	0x0000
        /*0026*/ 	.short	0x0000
        /*0028*/ 	.byte	0x00, 0xf0, 0xc1, 0x09


	//----- nvinfo : EIATTR_MAXREG_COUNT
	.align		4
.L_480:
        /*002c*/ 	.byte	0x03, 0x1b
        /*002e*/ 	.short	0x00ff


	//----- nvinfo : EIATTR_NUM_BARRIERS
	.align		4
        /*0030*/ 	.byte	0x02, 0x4c
        /*0032*/ 	.byte	0x02
	.zero		1


	//----- nvinfo : EIATTR_MERCURY_ISA_VERSION
	.align		4
        /*0034*/ 	.byte	0x03, 0x5f
        /*0036*/ 	.short	0x0000


	//----- nvinfo : EIATTR_EXIT_INSTR_OFFSETS
	.align		4
        /*0038*/ 	.byte	0x04, 0x1c
        /*003a*/ 	.short	(.L_482 - .L_481)


	//   ....[0]....
.L_481:
        /*003c*/ 	.word	0x00000030


	//   ....[1]....
        /*0040*/ 	.word	0x00006460


	//   ....[2]....
        /*0044*/ 	.word	0x00006510


	//   ....[3]....
        /*0048*/ 	.word	0x00006dd0


	//   ....[4]....
        /*004c*/ 	.word	0x00006e80


	//----- nvinfo : EIATTR_CTAIDZ_USED
	.align		4
.L_482:
        /*0050*/ 	.byte	0x01, 0x04
	.zero		2


	//----- nvinfo : EIATTR_MAX_THREADS
	.align		4
        /*0054*/ 	.byte	0x04, 0x05
        /*0056*/ 	.short	(.L_484 - .L_483)
.L_483:
        /*0058*/ 	.word	0x00000100
        /*005c*/ 	.word	0x00000001
        /*0060*/ 	.word	0x00000001


	//----- nvinfo : EIATTR_CRS_STACK_SIZE
	.align		4
.L_484:
        /*0064*/ 	.byte	0x04, 0x1e
        /*0066*/ 	.short	(.L_486 - .L_485)
.L_485:
        /*0068*/ 	.word	0x00000000
.L_486:


//--------------------- .nv.info._ZN7cutlass13device_kernelIN5flash19enable_sm80_to_sm89INS1_16FlashAttnBwdSm80INS1_25CollectiveMainloopBwdSm80ILi2ELi2EN4cute5tupleIJNS5_1CILi64EEENS7_ILi128EEES8_EEENS_6half_tEfNS_4arch4Sm80ELb0ELb1ELb0ELb0ELb1ELb0ELb0ELb0ELi2ELi2ELi4ELi2ELb1EEENS1_21CollectiveEpilogueBwdISA_SB_SD_Li256ELb0ELb0ELi2EEENS1_19SingleTileSchedulerILb0ELb0ELb0ELi128EEEEEEEEEvNT_6ParamsE --------------------------
	.section	.nv.info._ZN7cutlass13device_kernelIN5flash19enable_sm80_to_sm89INS1_16FlashAttnBwdSm80INS1_25CollectiveMainloopBwdSm80ILi2ELi2EN4cute5tupleIJNS5_1CILi64EEENS7_ILi128EEES8_EEENS_6half_tEfNS_4arch4Sm80ELb0ELb1ELb0ELb0ELb1ELb0ELb0ELb0ELi2ELi2ELi4ELi2ELb1EEENS1_21CollectiveEpilogueBwdISA_SB_SD_Li256ELb0ELb0ELi2EEENS1_19SingleTileSchedulerILb0ELb0ELb0ELi128EEEEEEEEEvNT_6ParamsE,"",@"SHT_CUDA_INFO"
	.sectionflags	@""
	.align	4


	//----- nvinfo : EIATTR_CUDA_API_VERSION
	.align		4
        /*0000*/ 	.byte	0x04, 0x37
        /*0002*/ 	.short	(.L_488 - .L_487)
.L_487:
        /*0004*/ 	.word	0x00000082


	//----- nvinfo : EIATTR_SW2861232_WAR
	.align		4
.L_488:
        /*0008*/ 	.byte	0x01, 0x35
	.zero		2


	//----- nvinfo : EIATTR_PARAM_CBANK
	.align		4
        /*000c*/ 	.byte	0x04, 0x0a
        /*000e*/ 	.short	(.L_490 - .L_489)
	.align		4
.L_489:
        /*0010*/ 	.word	index@(.nv.constant0._ZN7cutlass13device_kernelIN5flash19enable_sm80_to_sm89INS1_16FlashAttnBwdSm80INS1_25CollectiveMainloopBwdSm80ILi2ELi2EN4cute5tupleIJNS5_1CILi64EEENS7_ILi128EEES8_EEENS_6half_tEfNS_4arch4Sm80ELb0ELb1ELb0ELb0ELb1ELb0ELb0ELb0ELi2ELi2ELi4ELi2ELb1EEENS1_21CollectiveEpilogueBwdISA_SB_SD_Li256ELb0ELb0ELi2EEENS1_19SingleTileSchedulerILb0ELb0ELb0ELi128EEEEEEEEEvNT_6ParamsE)
        /*0014*/ 	.short	0x0160
        /*0016*/ 	.short	0x0270


	//----- nvinfo : EIATTR_CBANK_PARAM_SIZE
	.align		4
.L_490:
        /*0018*/ 	.byte	0x03, 0x19
        /*001a*/ 	.short	0x0270


	//----- nvinfo : EIATTR_KPARAM_INFO
	.align		4
        /*001c*/ 	.byte	0x04, 0x17
        /*001e*/ 	.short	(.L_492 - .L_491)
.L_491:
        /*0020*/ 	.word	0x00000000
        /*0024*/ 	.short	0x0000
        /*0026*/ 	.short	0x0000
        /*0028*/ 	.byte	0x00, 0xf0, 0xc1, 0x09


	//----- nvinfo : EIATTR_MAXREG_COUNT
	.align		4
.L_492:
        /*002c*/ 	.byte	0x03, 0x1b
        /*002e*/ 	.short	0x00ff


	//----- nvinfo : EIATTR_NUM_BARRIERS
	.align		4
        /*0030*/ 	.byte	0x02, 0x4c
        /*0032*/ 	.byte	0x02
	.zero		1


	//----- nvinfo : EIATTR_MERCURY_ISA_VERSION
	.align		4
        /*0034*/ 	.byte	0x03, 0x5f
        /*0036*/ 	.short	0x0000


	//----- nvinfo : EIATTR_EXIT_INSTR_OFFSETS
	.align		4
        /*0038*/ 	.byte	0x04, 0x1c
        /*003a*/ 	.short	(.L_494 - .L_493)


	//   ....[0]....
.L_493:
        /*003c*/ 	.word	0x00000030


	//   ....[1]....
        /*0040*/ 	.word	0x00006460


	//   ....[2]....
        /*0044*/ 	.word	0x00006510


	//   ....[3]....
        /*0048*/ 	.word	0x00006dd0


	//   ....[4]....
        /*004c*/ 	.word	0x00006e80


	//----- nvinfo : EIATTR_CTAIDZ_USED
	.align		4
.L_494:
        /*0050*/ 	.byte	0x01, 0x04
	.zero		2


	//----- nvinfo : EIATTR_MAX_THREADS
	.align		4
        /*0054*/ 	.byte	0x04, 0x05
        /*0056*/ 	.short	(.L_496 - .L_495)
.L_495:
        /*0058*/ 	.word	0x00000100
        /*005c*/ 	.word	0x00000001
        /*0060*/ 	.word	0x00000001


	//----- nvinfo : EIATTR_CRS_STACK_SIZE
	.align		4
.L_496:
        /*0064*/ 	.byte	0x04, 0x1e
        /*0066*/ 	.short	(.L_498 - .L_497)
.L_497:
        /*0068*/ 	.word	0x00000000
.L_498:


//--------------------- .nv.info._ZN7cutlass13device_kernelIN5flash19enable_sm80_to_sm89INS1_16FlashAttnBwdSm80INS1_25CollectiveMainloopBwdSm80ILi2ELi2EN4cute5tupleIJNS5_1CILi64EEENS7_ILi128EEES8_EEENS_6half_tEfNS_4arch4Sm80ELb0ELb1ELb0ELb0ELb0ELb0ELb0ELb0ELi2ELi2ELi4ELi2ELb1EEENS1_24CollectiveEpilogueBwdGQAISA_fSD_Li256ELb0ELb0EEENS1_19SingleTileSchedulerILb0ELb0ELb0ELi128EEEEEEEEEvNT_6ParamsE --------------------------
	.section	.nv.info._ZN7cutlass13device_kernelIN5flash19enable_sm80_to_sm89INS1_16FlashAttnBwdSm80INS1_25CollectiveMainloopBwdSm80ILi2ELi2EN4cute5tupleIJNS5_1CILi64EEENS7_ILi128EEES8_EEENS_6half_tEfNS_4arch4Sm80ELb0ELb1ELb0ELb0ELb0ELb0ELb0ELb0ELi2ELi2ELi4ELi2ELb1EEENS1_24CollectiveEpilogueBwdGQAISA_fSD_Li256ELb0ELb0EEENS1_19SingleTileSchedulerILb0ELb0ELb0ELi128EEEEEEEEEvNT_6ParamsE,"",@"SHT_CUDA_INFO"
	.sectionflags	@""
	.align	4


	//----- nvinfo : EIATTR_CUDA_API_VERSION
	.align		4
        /*0000*/ 	.byte	0x04, 0x37
        /*0002*/ 	.short	(.L_500 - .L_499)
.L_499:
        /*0004*/ 	.word	0x00000082


	//----- nvinfo : EIATTR_SW2861232_WAR
	.align		4
.L_500:
        /*0008*/ 	.byte	0x01, 0x35
	.zero		2


	//----- nvinfo : EIATTR_PARAM_CBANK
	.align		4
        /*000c*/ 	.byte	0x04, 0x0a
        /*000e*/ 	.short	(.L_502 - .L_501)
	.align		4
.L_501:
        /*0010*/ 	.word	index@(.nv.constant0._ZN7cutlass13device_kernelIN5flash19enable_sm80_to_sm89INS1_16FlashAttnBwdSm80INS1_25CollectiveMainloopBwdSm80ILi2ELi2EN4cute5tupleIJNS5_1CILi64EEENS7_ILi128EEES8_EEENS_6half_tEfNS_4arch4Sm80ELb0ELb1ELb0ELb0ELb0ELb0ELb0ELb0ELi2ELi2ELi4ELi2ELb1EEENS1_24CollectiveEpilogueBwdGQAISA_fSD_Li256ELb0ELb0EEENS1_19SingleTileSchedulerILb0ELb0ELb0ELi128EEEEEEEEEvNT_6ParamsE)
        /*0014*/ 	.short	0x0160
        /*0016*/ 	.short	0x0278


	//----- nvinfo : EIATTR_CBANK_PARAM_SIZE
	.align		4
.L_502:
        /*0018*/ 	.byte	0x03, 0x19
        /*001a*/ 	.short	0x0278


	//----- nvinfo : EIATTR_KPARAM_INFO
	.align		4
        /*001c*/ 	.byte	0x04, 0x17
        /*001e*/ 	.short	(.L_504 - .L_503)
.L_503:
        /*0020*/ 	.word	0x00000000
        /*0024*/ 	.short	0x0000
        /*0026*/ 	.short	0x0000
        /*0028*/ 	.byte	0x00, 0xf0, 0xe1, 0x09


	//----- nvinfo : EIATTR_MAXREG_COUNT
	.align		4
.L_504:
        /*002c*/ 	.byte	0x03, 0x1b
        /*002e*/ 	.short	0x00ff


	//----- nvinfo : EIATTR_NUM_BARRIERS
	.align		4
        /*0030*/ 	.byte	0x02, 0x4c
        /*0032*/ 	.byte	0x02
	.zero		1


	//----- nvinfo : EIATTR_MERCURY_ISA_VERSION
	.align		4
        /*0034*/ 	.byte	0x03, 0x5f
        /*0036*/ 	.short	0x0000


	//----- nvinfo : EIATTR_EXIT_INSTR_OFFSETS
	.align		4
        /*0038*/ 	.byte	0x04, 0x1c
        /*003a*/ 	.short	(.L_506 - .L_505)


	//   ....[0]....
.L_505:
        /*003c*/ 	.word	0x00000030


	//   ....[1]....
        /*0040*/ 	.word	0x00005410


	//   ....[2]....
        /*0044*/ 	.word	0x00005a30


	//----- nvinfo : EIATTR_CTAIDZ_USED
	.align		4
.L_506:
        /*0048*/ 	.byte	0x01, 0x04
	.zero		2


	//----- nvinfo : EIATTR_MAX_THREADS
	.align		4
        /*004c*/ 	.byte	0x04, 0x05
        /*004e*/ 	.short	(.L_508 - .L_507)
.L_507:
        /*0050*/ 	.word	0x00000100
        /*0054*/ 	.word	0x00000001
        /*0058*/ 	.word	0x00000001


	//----- nvinfo : EIATTR_CRS_STACK_SIZE
	.align		4
.L_508:
        /*005c*/ 	.byte	0x04, 0x1e
        /*005e*/ 	.short	(.L_510 - .L_509)
.L_509:
        /*0060*/ 	.word	0x00000000
.L_510:


//--------------------- .nv.info._ZN7cutlass13device_kernelIN5flash19enable_sm80_to_sm89INS1_16FlashAttnBwdSm80INS1_25CollectiveMainloopBwdSm80ILi2ELi2EN4cute5tupleIJNS5_1CILi64EEENS7_ILi128EEES8_EEENS_6half_tEfNS_4arch4Sm80ELb0ELb1ELb0ELb0ELb1ELb0ELb0ELb0ELi2ELi2ELi4ELi2ELb1EEENS1_24CollectiveEpilogueBwdGQAISA_fSD_Li256ELb0ELb1EEENS1_19SingleTileSchedulerILb0ELb0ELb0ELi128EEEEEEEEEvNT_6ParamsE --------------------------
	.section	.nv.info._ZN7cutlass13device_kernelIN5flash19enable_sm80_to_sm89INS1_16FlashAttnBwdSm80INS1_25CollectiveMainloopBwdSm80ILi2ELi2EN4cute5tupleIJNS5_1CILi64EEENS7_ILi128EEES8_EEENS_6half_tEfNS_4arch4Sm80ELb0ELb1ELb0ELb0ELb1ELb0ELb0ELb0ELi2ELi2ELi4ELi2ELb1EEENS1_24CollectiveEpilogueBwdGQAISA_fSD_Li256ELb0ELb1EEENS1_19SingleTileSchedulerILb0ELb0ELb0ELi128EEEEEEEEEvNT_6ParamsE,"",@"SHT_CUDA_INFO"
	.sectionflags	@""
	.align	4


	//----- nvinfo : EIATTR_CUDA_API_VERSION
	.align		4
        /*0000*/ 	.byte	0x04, 0x37
        /*0002*/ 	.short	(.L_512 - .L_511)
.L_511:
        /*0004*/ 	.word	0x00000082


	//----- nvinfo : EIATTR_SW2861232_WAR
	.align		4
.L_512:
        /*0008*/ 	.byte	0x01, 0x35
	.zero		2


	//----- nvinfo : EIATTR_PARAM_CBANK
	.align		4
        /*000c*/ 	.byte	0x04, 0x0a
        /*000e*/ 	.short	(.L_514 - .L_513)
	.align		4
.L_513:
        /*0010*/ 	.word	index@(.nv.constant0._ZN7cutlass13device_kernelIN5flash19enable_sm80_to_sm89INS1_16FlashAttnBwdSm80INS1_25CollectiveMainloopBwdSm80ILi2ELi2EN4cute5tupleIJNS5_1CILi64EEENS7_ILi128EEES8_EEENS_6half_tEfNS_4arch4Sm80ELb0ELb1ELb0ELb0ELb1ELb0ELb0ELb0ELi2ELi2ELi4ELi2ELb1EEENS1_24CollectiveEpilogueBwdGQAISA_fSD_Li256ELb0ELb1EEENS1_19SingleTileSchedulerILb0ELb0ELb0ELi128EEEEEEEEEvNT_6ParamsE)
        /*0014*/ 	.short	0x0160
        /*0016*/ 	.short	0x0278


	//----- nvinfo : EIATTR_CBANK_PARAM_SIZE
	.align		4
.L_514:
        /*0018*/ 	.byte	0x03, 0x19
        /*001a*/ 	.short	0x0278


	//----- nvinfo : EIATTR_KPARAM_INFO
	.align		4
        /*001c*/ 	.byte	0x04, 0x17
        /*001e*/ 	.short	(.L_516 - .L_515)
.L_515:
        /*0020*/ 	.word	0x00000000
        /*0024*/ 	.short	0x0000
        /*0026*/ 	.short	0x0000
        /*0028*/ 	.byte	0x00, 0xf0, 0xe1, 0x09


	//----- nvinfo : EIATTR_MAXREG_COUNT
	.align		4
.L_516:
        /*002c*/ 	.byte	0x03, 0x1b
        /*002e*/ 	.short	0x00ff


	//----- nvinfo : EIATTR_NUM_BARRIERS
	.align		4
        /*0030*/ 	.byte	0x02, 0x4c
        /*0032*/ 	.byte	0x02
	.zero		1


	//----- nvinfo : EIATTR_MERCURY_ISA_VERSION
	.align		4
        /*0034*/ 	.byte	0x03, 0x5f
        /*0036*/ 	.short	0x0000


	//----- nvinfo : EIATTR_COOP_GROUP_MASK_REGIDS
	.align		4
        /*0038*/ 	.byte	0x04, 0x29
        /*003a*/ 	.short	(.L_518 - .L_517)


	//   ....[0]....
.L_517:
        /*003c*/ 	.word	0xffffffff


	//   ....[1]....
        /*0040*/ 	.word	0xffffffff


	//   ....[2]....
        /*0044*/ 	.word	0xffffffff


	//   ....[3]....
        /*0048*/ 	.word	0xffffffff


	//   ....[4]....
        /*004c*/ 	.word	0xffffffff


	//   ....[5]....
        /*0050*/ 	.word	0xffffffff


	//   ....[6]....
        /*0054*/ 	.word	0xffffffff


	//   ....[7]....
        /*0058*/ 	.word	0xffffffff


	//----- nvinfo : EIATTR_COOP_GROUP_INSTR_OFFSETS
	.align		4
.L_518:
        /*005c*/ 	.byte	0x04, 0x28
        /*005e*/ 	.short	(.L_520 - .L_519)


	//   ....[0]....
.L_519:
        /*0060*/ 	.word	0x000056c0


	//   ....[1]....
        /*0064*/ 	.word	0x000056f0


	//   ....[2]....
        /*0068*/ 	.word	0x000059e0


	//   ....[3]....
        /*006c*/ 	.word	0x000059f0


	//   ....[4]....
        /*0070*/ 	.word	0x00005b80


	//   ....[5]....
        /*0074*/ 	.word	0x00005bd0


	//   ....[6]....
        /*0078*/ 	.word	0x00005e80


	//   ....[7]....
        /*007c*/ 	.word	0x00005e90


	//----- nvinfo : EIATTR_EXIT_INSTR_OFFSETS
	.align		4
.L_520:
        /*0080*/ 	.byte	0x04, 0x1c
        /*0082*/ 	.short	(.L_522 - .L_521)


	//   ....[0]....
.L_521:
        /*0084*/ 	.word	0x00000030


	//   ....[1]....
        /*0088*/ 	.word	0x00005460


	//   ....[2]....
        /*008c*/ 	.word	0x00005ea0


	//   ....[3]....
        /*0090*/ 	.word	0x00005f40


	//----- nvinfo : EIATTR_CTAIDZ_USED
	.align		4
.L_522:
        /*0094*/ 	.byte	0x01, 0x04
	.zero		2


	//----- nvinfo : EIATTR_MAX_THREADS
	.align		4
        /*0098*/ 	.byte	0x04, 0x05
        /*009a*/ 	.short	(.L_524 - .L_523)
.L_523:
        /*009c*/ 	.word	0x00000100
        /*00a0*/ 	.word	0x00000001
        /*00a4*/ 	.word	0x00000001


	//----- nvinfo : EIATTR_CRS_STACK_SIZE
	.align		4
.L_524:
        /*00a8*/ 	.byte	0x04, 0x1e
        /*00aa*/ 	.short	(.L_526 - .L_525)
.L_525:
        /*00ac*/ 	.word	0x00000000
.L_526:


//--------------------- .nv.info._ZN7cutlass13device_kernelIN5flash19enable_sm80_to_sm89INS1_16FlashAttnBwdSm80INS1_25CollectiveMainloopBwdSm80ILi2ELi2EN4cute5tupleIJNS5_1CILi64EEENS7_ILi128EEES8_EEENS_6half_tEfNS_4arch4Sm80ELb0ELb1ELb0ELb1ELb0ELb0ELb0ELb0ELi2ELi2ELi4ELi2ELb1EEENS1_21CollectiveEpilogueBwdISA_SB_SD_Li256ELb1ELb0ELi2EEENS1_19SingleTileSchedulerILb1ELb0ELb0ELi128EEEEEEEEEvNT_6ParamsE --------------------------
	.section	.nv.info._ZN7cutlass13device_kernelIN5flash19enable_sm80_to_sm89INS1_16FlashAttnBwdSm80INS1_25CollectiveMainloopBwdSm80ILi2ELi2EN4cute5tupleIJNS5_1CILi64EEENS7_ILi128EEES8_EEENS_6half_tEfNS_4arch4Sm80ELb0ELb1ELb0ELb1ELb0ELb0ELb0ELb0ELi2ELi2ELi4ELi2ELb1EEENS1_21CollectiveEpilogueBwdISA_SB_SD_Li256ELb1ELb0ELi2EEENS1_19SingleTileSchedulerILb1ELb0ELb0ELi128EEEEEEEEEvNT_6ParamsE,"",@"SHT_CUDA_INFO"
	.sectionflags	@""
	.align	4


	//----- nvinfo : EIATTR_CUDA_API_VERSION
	.align		4
        /*0000*/ 	.byte	0x04, 0x37
        /*0002*/ 	.short	(.L_528 - .L_527)
.L_527:
        /*0004*/ 	.word	0x00000082


	//----- nvinfo : EIATTR_SW2861232_WAR
	.align		4
.L_528:
        /*0008*/ 	.byte	0x01, 0x35
	.zero		2


	//----- nvinfo : EIATTR_PARAM_CBANK
	.align		4
        /*000c*/ 	.byte	0x04, 0x0a
        /*000e*/ 	.short	(.L_530 - .L_529)
	.align		4
.L_529:
        /*0010*/ 	.word	index@(.nv.constant0._ZN7cutlass13device_kernelIN5flash19enable_sm80_to_sm89INS1_16FlashAttnBwdSm80INS1_25CollectiveMainloopBwdSm80ILi2ELi2EN4cute5tupleIJNS5_1CILi64EEENS7_ILi128EEES8_EEENS_6half_tEfNS_4arch4Sm80ELb0ELb1ELb0ELb1ELb0ELb0ELb0ELb0ELi2ELi2ELi4ELi2ELb1EEENS1_21CollectiveEpilogueBwdISA_SB_SD_Li256ELb1ELb0ELi2EEENS1_19SingleTileSchedulerILb1ELb0ELb0ELi128EEEEEEEEEvNT_6ParamsE)
        /*0014*/ 	.short	0x0160
        /*0016*/ 	.short	0x0270


	//----- nvinfo : EIATTR_CBANK_PARAM_SIZE
	.align		4
.L_530:
        /*0018*/ 	.byte	0x03, 0x19
        /*001a*/ 	.short	0x0270


	//----- nvinfo : EIATTR_KPARAM_INFO
	.align		4
        /*001c*/ 	.byte	0x04, 0x17
        /*001e*/ 	.short	(.L_532 - .L_531)
.L_531:
        /*0020*/ 	.word	0x00000000
        /*0024*/ 	.short	0x0000
        /*0026*/ 	.short	0x0000
        /*0028*/ 	.byte	0x00, 0xf0, 0xc1, 0x09


	//----- nvinfo : EIATTR_MAXREG_COUNT
	.align		4
.L_532:
        /*002c*/ 	.byte	0x03, 0x1b
        /*002e*/ 	.short	0x00ff


	//----- nvinfo : EIATTR_NUM_BARRIERS
	.align		4
        /*0030*/ 	.byte	0x02, 0x4c
        /*0032*/ 	.byte	0x02
	.zero		1


	//----- nvinfo : EIATTR_MERCURY_ISA_VERSION
	.align		4
        /*0034*/ 	.byte	0x03, 0x5f
        /*0036*/ 	.short	0x0000


	//----- nvinfo : EIATTR_COOP_GROUP_MASK_REGIDS
	.align		4
        /*0038*/ 	.byte	0x04, 0x29
        /*003a*/ 	.short	(.L_534 - .L_533)


	//   ....[0]....
.L_533:
        /*003c*/ 	.word	0xffffffff


	//----- nvinfo : EIATTR_COOP_GROUP_INSTR_OFFSETS
	.align		4
.L_534:
        /*0040*/ 	.byte	0x04, 0x28
        /*0042*/ 	.short	(.L_536 - .L_535)


	//   ....[0]....
.L_535:
        /*0044*/ 	.word	0x00000090


	//----- nvinfo : EIATTR_EXIT_INSTR_OFFSETS
	.align		4
.L_536:
        /*0048*/ 	.byte	0x04, 0x1c
        /*004a*/ 	.short	(.L_538 - .L_537)


	//   ....[0]....
.L_537:
        /*004c*/ 	.word	0x00000300


	//   ....[1]....
        /*0050*/ 	.word	0x00006740


	//   ....[2]....
        /*0054*/ 	.word	0x00006800


	//   ....[3]....
        /*0058*/ 	.word	0x000071f0


	//   ....[4]....
        /*005c*/ 	.word	0x000072a0


	//----- nvinfo : EIATTR_CTAIDZ_USED
	.align		4
.L_538:
        /*0060*/ 	.byte	0x01, 0x04
	.zero		2


	//----- nvinfo : EIATTR_MAX_THREADS
	.align		4
        /*0064*/ 	.byte	0x04, 0x05
        /*0066*/ 	.short	(.L_540 - .L_539)
.L_539:
        /*0068*/ 	.word	0x00000100
        /*006c*/ 	.word	0x00000001
        /*0070*/ 	.word	0x00000001


	//----- nvinfo : EIATTR_CRS_STACK_SIZE
	.align		4
.L_540:
        /*0074*/ 	.byte	0x04, 0x1e
        /*0076*/ 	.short	(.L_542 - .L_541)
.L_541:
        /*0078*/ 	.word	0x00000000
.L_542:


//--------------------- .nv.info._ZN7cutlass13device_kernelIN5flash19enable_sm80_to_sm89INS1_16FlashAttnBwdSm80INS1_25CollectiveMainloopBwdSm80ILi2ELi2EN4cute5tupleIJNS5_1CILi64EEENS7_ILi128EEES8_EEENS_6half_tEfNS_4arch4Sm80ELb0ELb1ELb0ELb1ELb1ELb0ELb0ELb0ELi2ELi2ELi4ELi2ELb1EEENS1_21CollectiveEpilogueBwdISA_SB_SD_Li256ELb1ELb0ELi2EEENS1_19SingleTileSchedulerILb1ELb0ELb0ELi128EEEEEEEEEvNT_6ParamsE --------------------------
	.section	.nv.info._ZN7cutlass13device_kernelIN5flash19enable_sm80_to_sm89INS1_16FlashAttnBwdSm80INS1_25CollectiveMainloopBwdSm80ILi2ELi2EN4cute5tupleIJNS5_1CILi64EEENS7_ILi128EEES8_EEENS_6half_tEfNS_4arch4Sm80ELb0ELb1ELb0ELb1ELb1ELb0ELb0ELb0ELi2ELi2ELi4ELi2ELb1EEENS1_21CollectiveEpilogueBwdISA_SB_SD_Li256ELb1ELb0ELi2EEENS1_19SingleTileSchedulerILb1ELb0ELb0ELi128EEEEEEEEEvNT_6ParamsE,"",@"SHT_CUDA_INFO"
	.sectionflags	@""
	.align	4


	//----- nvinfo : EIATTR_CUDA_API_VERSION
	.align		4
        /*0000*/ 	.byte	0x04, 0x37
        /*0002*/ 	.short	(.L_544 - .L_543)
.L_543:
        /*0004*/ 	.word	0x00000082


	//----- nvinfo : EIATTR_SW2861232_WAR
	.align		4
.L_544:
        /*0008*/ 	.byte	0x01, 0x35
	.zero		2


	//----- nvinfo : EIATTR_PARAM_CBANK
	.align		4
        /*000c*/ 	.byte	0x04, 0x0a
        /*000e*/ 	.short	(.L_546 - .L_545)
	.align		4
.L_545:
        /*0010*/ 	.word	index@(.nv.constant0._ZN7cutlass13device_kernelIN5flash19enable_sm80_to_sm89INS1_16FlashAttnBwdSm80INS1_25CollectiveMainloopBwdSm80ILi2ELi2EN4cute5tupleIJNS5_1CILi64EEENS7_ILi128EEES8_EEENS_6half_tEfNS_4arch4Sm80ELb0ELb1ELb0ELb1ELb1ELb0ELb0ELb0ELi2ELi2ELi4ELi2ELb1EEENS1_21CollectiveEpilogueBwdISA_SB_SD_Li256ELb1ELb0ELi2EEENS1_19SingleTileSchedulerILb1ELb0ELb0ELi128EEEEEEEEEvNT_6ParamsE)
        /*0014*/ 	.short	0x0160
        /*0016*/ 	.short	0x0270


	//----- nvinfo : EIATTR_CBANK_PARAM_SIZE
	.align		4
.L_546:
        /*0018*/ 	.byte	0x03, 0x19
        /*001a*/ 	.short	0x0270


	//----- nvinfo : EIATTR_KPARAM_INFO
	.align		4
        /*001c*/ 	.byte	0x04, 0x17
        /*001e*/ 	.short	(.L_548 - .L_547)
.L_547:
        /*0020*/ 	.word	0x00000000
        /*0024*/ 	.short	0x0000
        /*0026*/ 	.short	0x0000
        /*0028*/ 	.byte	0x00, 0xf0, 0xc1, 0x09


	//----- nvinfo : EIATTR_MAXREG_COUNT
	.align		4
.L_548:
        /*002c*/ 	.byte	0x03, 0x1b
        /*002e*/ 	.short	0x00ff


	//----- nvinfo : EIATTR_NUM_BARRIERS
	.align		4
        /*0030*/ 	.byte	0x02, 0x4c
        /*0032*/ 	.byte	0x02
	.zero		1


	//----- nvinfo : EIATTR_MERCURY_ISA_VERSION
	.align		4
        /*0034*/ 	.byte	0x03, 0x5f
        /*0036*/ 	.short	0x0000


	//----- nvinfo : EIATTR_COOP_GROUP_MASK_REGIDS
	.align		4
        /*0038*/ 	.byte	0x04, 0x29
        /*003a*/ 	.short	(.L_550 - .L_549)


	//   ....[0]....
.L_549:
        /*003c*/ 	.word	0xffffffff


	//----- nvinfo : EIATTR_COOP_GROUP_INSTR_OFFSETS
	.align		4
.L_550:
        /*0040*/ 	.byte	0x04, 0x28
        /*0042*/ 	.short	(.L_552 - .L_551)


	//   ....[0]....
.L_551:
        /*0044*/ 	.word	0x00000090


	//----- nvinfo : EIATTR_EXIT_INSTR_OFFSETS
	.align		4
.L_552:
        /*0048*/ 	.byte	0x04, 0x1c
        /*004a*/ 	.short	(.L_554 - .L_553)


	//   ....[0]....
.L_553:
        /*004c*/ 	.word	0x00000300


	//   ....[1]....
        /*0050*/ 	.word	0x00006740


	//   ....[2]....
        /*0054*/ 	.word	0x00006800


	//   ....[3]....
        /*0058*/ 	.word	0x000071f0


	//   ....[4]....
        /*005c*/ 	.word	0x000072a0


	//----- nvinfo : EIATTR_CTAIDZ_USED
	.align		4
.L_554:
        /*0060*/ 	.byte	0x01, 0x04
	.zero		2


	//----- nvinfo : EIATTR_MAX_THREADS
	.align		4
        /*0064*/ 	.byte	0x04, 0x05
        /*0066*/ 	.short	(.L_556 - .L_555)
.L_555:
        /*0068*/ 	.word	0x00000100
        /*006c*/ 	.word	0x00000001
        /*0070*/ 	.word	0x00000001


	//----- nvinfo : EIATTR_CRS_STACK_SIZE
	.align		4
.L_556:
        /*0074*/ 	.byte	0x04, 0x1e
        /*0076*/ 	.short	(.L_558 - .L_557)
.L_557:
        /*0078*/ 	.word	0x00000000
.L_558:


//--------------------- .nv.info._ZN7cutlass13device_kernelIN5flash19enable_sm80_to_sm89INS1_16FlashAttnBwdSm80INS1_25CollectiveMainloopBwdSm80ILi2ELi2EN4cute5tupleIJNS5_1CILi64EEENS7_ILi128EEES8_EEENS_6half_tEfNS_4arch4Sm80ELb0ELb1ELb0ELb1ELb0ELb0ELb0ELb0ELi2ELi2ELi4ELi2ELb1EEENS1_24CollectiveEpilogueBwdGQAISA_fSD_Li256ELb1ELb0EEENS1_19SingleTileSchedulerILb1ELb0ELb0ELi128EEEEEEEEEvNT_6ParamsE --------------------------
	.section	.nv.info._ZN7cutlass13device_kernelIN5flash19enable_sm80_to_sm89INS1_16FlashAttnBwdSm80INS1_25CollectiveMainloopBwdSm80ILi2ELi2EN4cute5tupleIJNS5_1CILi64EEENS7_ILi128EEES8_EEENS_6half_tEfNS_4arch4Sm80ELb0ELb1ELb0ELb1ELb0ELb0ELb0ELb0ELi2ELi2ELi4ELi2ELb1EEENS1_24CollectiveEpilogueBwdGQAISA_fSD_Li256ELb1ELb0EEENS1_19SingleTileSchedulerILb1ELb0ELb0ELi128EEEEEEEEEvNT_6ParamsE,"",@"SHT_CUDA_INFO"
	.sectionflags	@""
	.align	4


	//----- nvinfo : EIATTR_CUDA_API_VERSION
	.align		4
        /*0000*/ 	.byte	0x04, 0x37
        /*0002*/ 	.short	(.L_560 - .L_559)
.L_559:
        /*0004*/ 	.word	0x00000082


	//----- nvinfo : EIATTR_SW2861232_WAR
	.align		4
.L_560:
        /*0008*/ 	.byte	0x01, 0x35
	.zero		2


	//----- nvinfo : EIATTR_PARAM_CBANK
	.align		4
        /*000c*/ 	.byte	0x04, 0x0a
        /*000e*/ 	.short	(.L_562 - .L_561)
	.align		4
.L_561:
        /*0010*/ 	.word	index@(.nv.constant0._ZN7cutlass13device_kernelIN5flash19enable_sm80_to_sm89INS1_16FlashAttnBwdSm80INS1_25CollectiveMainloopBwdSm80ILi2ELi2EN4cute5tupleIJNS5_1CILi64EEENS7_ILi128EEES8_EEENS_6half_tEfNS_4arch4Sm80ELb0ELb1ELb0ELb1ELb0ELb0ELb0ELb0ELi2ELi2ELi4ELi2ELb1EEENS1_24CollectiveEpilogueBwdGQAISA_fSD_Li256ELb1ELb0EEENS1_19SingleTileSchedulerILb1ELb0ELb0ELi128EEEEEEEEEvNT_6ParamsE)
        /*0014*/ 	.short	0x0160
        /*0016*/ 	.short	0x0278


	//----- nvinfo : EIATTR_CBANK_PARAM_SIZE
	.align		4
.L_562:
        /*0018*/ 	.byte	0x03, 0x19
        /*001a*/ 	.short	0x0278


	//----- nvinfo : EIATTR_KPARAM_INFO
	.align		4
        /*001c*/ 	.byte	0x04, 0x17
        /*001e*/ 	.short	(.L_564 - .L_563)
.L_563:
        /*0020*/ 	.word	0x00000000
        /*0024*/ 	.short	0x0000
        /*0026*/ 	.short	0x0000
        /*0028*/ 	.byte	0x00, 0xf0, 0xe1, 0x09


	//----- nvinfo : EIATTR_MAXREG_COUNT
	.align		4
.L_564:
        /*002c*/ 	.byte	0x03, 0x1b
        /*002e*/ 	.short	0x00ff


	//----- nvinfo : EIATTR_NUM_BARRIERS
	.align		4
        /*0030*/ 	.byte	0x02, 0x4c
        /*0032*/ 	.byte	0x02
	.zero		1


	//----- nvinfo : EIATTR_MERCURY_ISA_VERSION
	.align		4
        /*0034*/ 	.byte	0x03, 0x5f
        /*0036*/ 	.short	0x0000


	//----- nvinfo : EIATTR_COOP_GROUP_MASK_REGIDS
	.align		4
        /*0038*/ 	.byte	0x04, 0x29
        /*003a*/ 	.short	(.L_566 - .L_565)


	//   ....[0]....
.L_565:
        /*003c*/ 	.word	0xffffffff


	//----- nvinfo : EIATTR_COOP_GROUP_INSTR_OFFSETS
	.align		4
.L_566:
        /*0040*/ 	.byte	0x04, 0x28
        /*0042*/ 	.short	(.L_568 - .L_567)


	//   ....[0]....
.L_567:
        /*0044*/ 	.word	0x00000090


	//----- nvinfo : EIATTR_EXIT_INSTR_OFFSETS
	.align		4
.L_568:
        /*0048*/ 	.byte	0x04, 0x1c
        /*004a*/ 	.short	(.L_570 - .L_569)


	//   ....[0]....
.L_569:
        /*004c*/ 	.word	0x00000300


	//   ....[1]....
        /*0050*/ 	.word	0x00005670


	//   ....[2]....
        /*0054*/ 	.word	0x00005d90


	//----- nvinfo : EIATTR_CTAIDZ_USED
	.align		4
.L_570:
        /*0058*/ 	.byte	0x01, 0x04
	.zero		2


	//----- nvinfo : EIATTR_MAX_THREADS
	.align		4
        /*005c*/ 	.byte	0x04, 0x05
        /*005e*/ 	.short	(.L_572 - .L_571)
.L_571:
        /*0060*/ 	.word	0x00000100
        /*0064*/ 	.word	0x00000001
        /*0068*/ 	.word	0x00000001


	//----- nvinfo : EIATTR_CRS_STACK_SIZE
	.align		4
.L_572:
        /*006c*/ 	.byte	0x04, 0x1e
        /*006e*/ 	.short	(.L_574 - .L_573)
.L_573:
        /*0070*/ 	.word	0x00000000
.L_574:


//--------------------- .nv.info._ZN7cutlass13device_kernelIN5flash19enable_sm80_to_sm89INS1_16FlashAttnBwdSm80INS1_25CollectiveMainloopBwdSm80ILi2ELi2EN4cute5tupleIJNS5_1CILi64EEENS7_ILi128EEES8_EEENS_6half_tEfNS_4arch4Sm80ELb0ELb1ELb0ELb1ELb1ELb0ELb0ELb0ELi2ELi2ELi4ELi2ELb1EEENS1_24CollectiveEpilogueBwdGQAISA_fSD_Li256ELb1ELb1EEENS1_19SingleTileSchedulerILb1ELb0ELb0ELi128EEEEEEEEEvNT_6ParamsE --------------------------
	.section	.nv.info._ZN7cutlass13device_kernelIN5flash19enable_sm80_to_sm89INS1_16FlashAttnBwdSm80INS1_25CollectiveMainloopBwdSm80ILi2ELi2EN4cute5tupleIJNS5_1CILi64EEENS7_ILi128EEES8_EEENS_6half_tEfNS_4arch4Sm80ELb0ELb1ELb0ELb1ELb1ELb0ELb0ELb0ELi2ELi2ELi4ELi2ELb1EEENS1_24CollectiveEpilogueBwdGQAISA_fSD_Li256ELb1ELb1EEENS1_19SingleTileSchedulerILb1ELb0ELb0ELi128EEEEEEEEEvNT_6ParamsE,"",@"SHT_CUDA_INFO"
	.sectionflags	@""
	.align	4


	//----- nvinfo : EIATTR_CUDA_API_VERSION
	.align		4
        /*0000*/ 	.byte	0x04, 0x37
        /*0002*/ 	.short	(.L_576 - .L_575)
.L_575:
        /*0004*/ 	.word	0x00000082


	//----- nvinfo : EIATTR_SW2861232_WAR
	.align		4
.L_576:
        /*0008*/ 	.byte	0x01, 0x35
	.zero		2


	//----- nvinfo : EIATTR_PARAM_CBANK
	.align		4
        /*000c*/ 	.byte	0x04, 0x0a
        /*000e*/ 	.short	(.L_578 - .L_577)
	.align		4
.L_577:
        /*0010*/ 	.word	index@(.nv.constant0._ZN7cutlass13device_kernelIN5flash19enable_sm80_to_sm89INS1_16FlashAttnBwdSm80INS1_25CollectiveMainloopBwdSm80ILi2ELi2EN4cute5tupleIJNS5_1CILi64EEENS7_ILi128EEES8_EEENS_6half_tEfNS_4arch4Sm80ELb0ELb1ELb0ELb1ELb1ELb0ELb0ELb0ELi2ELi2ELi4ELi2ELb1EEENS1_24CollectiveEpilogueBwdGQAISA_fSD_Li256ELb1ELb1EEENS1_19SingleTileSchedulerILb1ELb0ELb0ELi128EEEEEEEEEvNT_6ParamsE)
        /*0014*/ 	.short	0x0160
        /*0016*/ 	.short	0x0278


	//----- nvinfo : EIATTR_CBANK_PARAM_SIZE
	.align		4
.L_578:
        /*0018*/ 	.byte	0x03, 0x19
        /*001a*/ 	.short	0x0278


	//----- nvinfo : EIATTR_KPARAM_INFO
	.align		4
        /*001c*/ 	.byte	0x04, 0x17
        /*001e*/ 	.short	(.L_580 - .L_579)
.L_579:
        /*0020*/ 	.word	0x00000000
        /*0024*/ 	.short	0x0000
        /*0026*/ 	.short	0x0000
        /*0028*/ 	.byte	0x00, 0xf0, 0xe1, 0x09


	//----- nvinfo : EIATTR_MAXREG_COUNT
	.align		4
.L_580:
        /*002c*/ 	.byte	0x03, 0x1b
        /*002e*/ 	.short	0x00ff


	//----- nvinfo : EIATTR_NUM_BARRIERS
	.align		4
        /*0030*/ 	.byte	0x02, 0x4c
        /*0032*/ 	.byte	0x02
	.zero		1


	//----- nvinfo : EIATTR_MERCURY_ISA_VERSION
	.align		4
        /*0034*/ 	.byte	0x03, 0x5f
        /*0036*/ 	.short	0x0000


	//----- nvinfo : EIATTR_COOP_GROUP_MASK_REGIDS
	.align		4
        /*0038*/ 	.byte	0x04, 0x29
        /*003a*/ 	.short	(.L_582 - .L_581)


	//   ....[0]....
.L_581:
        /*003c*/ 	.word	0xffffffff


	//   ....[1]....
        /*0040*/ 	.word	0xffffffff


	//   ....[2]....
        /*0044*/ 	.word	0xffffffff


	//   ....[3]....
        /*0048*/ 	.word	0xffffffff


	//   ....[4]....
        /*004c*/ 	.word	0xffffffff


	//   ....[5]....
        /*0050*/ 	.word	0xffffffff


	//   ....[6]....
        /*0054*/ 	.word	0xffffffff


	//   ....[7]....
        /*0058*/ 	.word	0xffffffff


	//   ....[8]....
        /*005c*/ 	.word	0xffffffff


	//----- nvinfo : EIATTR_COOP_GROUP_INSTR_OFFSETS
	.align		4
.L_582:
        /*0060*/ 	.byte	0x04, 0x28
        /*0062*/ 	.short	(.L_584 - .L_583)


	//   ....[0]....
.L_583:
        /*0064*/ 	.word	0x00000090


	//   ....[1]....
        /*0068*/ 	.word	0x00005990


	//   ....[2]....
        /*006c*/ 	.word	0x000059b0


	//   ....[3]....
        /*0070*/ 	.word	0x00005cc0


	//   ....[4]....
        /*0074*/ 	.word	0x00005cd0


	//   ....[5]....
        /*0078*/ 	.word	0x00005e60


	//   ....[6]....
        /*007c*/ 	.word	0x00005ea0


	//   ....[7]....
        /*0080*/ 	.word	0x00006160


	//   ....[8]....
        /*0084*/ 	.word	0x00006170


	//----- nvinfo : EIATTR_EXIT_INSTR_OFFSETS
	.align		4
.L_584:
        /*0088*/ 	.byte	0x04, 0x1c
        /*008a*/ 	.short	(.L_586 - .L_585)


	//   ....[0]....
.L_585:
        /*008c*/ 	.word	0x00000300


	//   ....[1]....
        /*0090*/ 	.word	0x00005670


	//   ....[2]....
        /*0094*/ 	.word	0x00006180


	//   ....[3]....
        /*0098*/ 	.word	0x00006220


	//----- nvinfo : EIATTR_CTAIDZ_USED
	.align		4
.L_586:
        /*009c*/ 	.byte	0x01, 0x04
	.zero		2


	//----- nvinfo : EIATTR_MAX_THREADS
	.align		4
        /*00a0*/ 	.byte	0x04, 0x05
        /*00a2*/ 	.short	(.L_588 - .L_587)
.L_587:
        /*00a4*/ 	.word	0x00000100
        /*00a8*/ 	.word	0x00000001
        /*00ac*/ 	.word	0x00000001


	//----- nvinfo : EIATTR_CRS_STACK_SIZE
	.align		4
.L_588:
        /*00b0*/ 	.byte	0x04, 0x1e
        /*00b2*/ 	.short	(.L_590 - .L_589)
.L_589:
        /*00b4*/ 	.word	0x00000000
.L_590:


//--------------------- .nv.info._ZN7cutlass13device_kernelIN5flash19enable_sm80_to_sm89INS1_16FlashAttnBwdSm80INS1_25CollectiveMainloopBwdSm80ILi2ELi2EN4cute5tupleIJNS5_1CILi64EEENS7_ILi128EEES8_EEENS_6half_tEfNS_4arch4Sm80ELb1ELb0ELb0ELb0ELb0ELb0ELb0ELb0ELi2ELi2ELi4ELi2ELb1EEENS1_21CollectiveEpilogueBwdISA_SB_SD_Li256ELb0ELb0ELi2EEENS1_25SingleTileBwdLPTSchedulerILb0ELi128ELb0EEEEEEEEEvNT_6ParamsE --------------------------
	.section	.nv.info._ZN7cutlass13device_kernelIN5flash19enable_sm80_to_sm89INS1_16FlashAttnBwdSm80INS1_25CollectiveMainloopBwdSm80ILi2ELi2EN4cute5tupleIJNS5_1CILi64EEENS7_ILi128EEES8_EEENS_6half_tEfNS_4arch4Sm80ELb1ELb0ELb0ELb0ELb0ELb0ELb0ELb0ELi2ELi2ELi4ELi2ELb1EEENS1_21CollectiveEpilogueBwdISA_SB_SD_Li256ELb0ELb0ELi2EEENS1_25SingleTileBwdLPTSchedulerILb0ELi128ELb0EEEEEEEEEvNT_6ParamsE,"",@"SHT_CUDA_INFO"
	.sectionflags	@""
	.align	4


	//----- nvinfo : EIATTR_CUDA_API_VERSION
	.align		4
        /*0000*/ 	.byte	0x04, 0x37
        /*0002*/ 	.short	(.L_592 - .L_591)
.L_591:
        /*0004*/ 	.word	0x00000082


	//----- nvinfo : EIATTR_SW2861232_WAR
	.align		4
.L_592:
        /*0008*/ 	.byte	0x01, 0x35
	.zero		2


	//----- nvinfo : EIATTR_PARAM_CBANK
	.align		4
        /*000c*/ 	.byte	0x04, 0x0a
        /*000e*/ 	.short	(.L_594 - .L_593)
	.align		4
.L_593:
        /*0010*/ 	.word	index@(.nv.constant0._ZN7cutlass13device_kernelIN5flash19enable_sm80_to_sm89INS1_16FlashAttnBwdSm80INS1_25CollectiveMainloopBwdSm80ILi2ELi2EN4cute5tupleIJNS5_1CILi64EEENS7_ILi128EEES8_EEENS_6half_tEfNS_4arch4Sm80ELb1ELb0ELb0ELb0ELb0ELb0ELb0ELb0ELi2ELi2ELi4ELi2ELb1EEENS1_21CollectiveEpilogueBwdISA_SB_SD_Li256ELb0ELb0ELi2EEENS1_25SingleTileBwdLPTSchedulerILb0ELi128ELb0EEEEEEEEEvNT_6ParamsE)
        /*0014*/ 	.short	0x0160
        /*0016*/ 	.short	0x0288


	//----- nvinfo : EIATTR_CBANK_PARAM_SIZE
	.align		4
.L_594:
        /*0018*/ 	.byte	0x03, 0x19
        /*001a*/ 	.short	0x0288


	//----- nvinfo : EIATTR_KPARAM_INFO
	.align		4
        /*001c*/ 	.byte	0x04, 0x17
        /*001e*/ 	.short	(.L_596 - .L_595)
.L_595:
        /*0020*/ 	.word	0x00000000
        /*0024*/ 	.short	0x0000
        /*0026*/ 	.short	0x0000
        /*0028*/ 	.byte	0x00, 0xf0, 0x21, 0x0a


	//----- nvinfo : EIATTR_MAXREG_COUNT
	.align		4
.L_596:
        /*002c*/ 	.byte	0x03, 0x1b
        /*002e*/ 	.short	0x00ff


	//----- nvinfo : EIATTR_NUM_BARRIERS
	.align		4
        /*0030*/ 	.byte	0x02, 0x4c
        /*0032*/ 	.byte	0x02
	.zero		1


	//----- nvinfo : EIATTR_MERCURY_ISA_VERSION
	.align		4
        /*0034*/ 	.byte	0x03, 0x5f
        /*0036*/ 	.short	0x0000


	//----- nvinfo : EIATTR_COOP_GROUP_MASK_REGIDS
	.align		4
        /*0038*/ 	.byte	0x04, 0x29
        /*003a*/ 	.short	(.L_598 - .L_597)


	//   ....[0]....
.L_597:
        /*003c*/ 	.word	0xffffffff


	//----- nvinfo : EIATTR_COOP_GROUP_INSTR_OFFSETS
	.align		4
.L_598:
        /*0040*/ 	.byte	0x04, 0x28
        /*0042*/ 	.short	(.L_600 - .L_599)


	//   ....[0]....
.L_599:
        /*0044*/ 	.word	0x00000040


	//----- nvinfo : EIATTR_EXIT_INSTR_OFFSETS
	.align		4
.L_600:
        /*0048*/ 	.byte	0x04, 0x1c
        /*004a*/ 	.short	(.L_602 - .L_601)


	//   ....[0]....
.L_601:
        /*004c*/ 	.word	0x00000470


	//   ....[1]....
        /*0050*/ 	.word	0x00005a90


	//   ....[2]....
        /*0054*/ 	.word	0x00005b50


	//   ....[3]....
        /*0058*/ 	.word	0x000063e0


	//   ....[4]....
        /*005c*/ 	.word	0x000064a0


	//----- nvinfo : EIATTR_MAX_THREADS
	.align		4
.L_602:
        /*0060*/ 	.byte	0x04, 0x05
        /*0062*/ 	.short	(.L_604 - .L_603)
.L_603:
        /*0064*/ 	.word	0x00000100
        /*0068*/ 	.word	0x00000001
        /*006c*/ 	.word	0x00000001


	//----- nvinfo : EIATTR_CRS_STACK_SIZE
	.align		4
.L_604:
        /*0070*/ 	.byte	0x04, 0x1e
        /*0072*/ 	.short	(.L_606 - .L_605)
.L_605:
        /*0074*/ 	.word	0x00000000
.L_606:


//--------------------- .nv.info._ZN7cutlass13device_kernelIN5flash19enable_sm80_to_sm89INS1_16FlashAttnBwdSm80INS1_25CollectiveMainloopBwdSm80ILi2ELi2EN4cute5tupleIJNS5_1CILi64EEENS7_ILi128EEES8_EEENS_6half_tEfNS_4arch4Sm80ELb1ELb0ELb0ELb0ELb1ELb0ELb0ELb0ELi2ELi2ELi4ELi2ELb1EEENS1_21CollectiveEpilogueBwdISA_SB_SD_Li256ELb0ELb0ELi2EEENS1_25SingleTileBwdLPTSchedulerILb0ELi128ELb1EEEEEEEEEvNT_6ParamsE --------------------------
	.section	.nv.info._ZN7cutlass13device_kernelIN5flash19enable_sm80_to_sm89INS1_16FlashAttnBwdSm80INS1_25CollectiveMainloopBwdSm80ILi2ELi2EN4cute5tupleIJNS5_1CILi64EEENS7_ILi128EEES8_EEENS_6half_tEfNS_4arch4Sm80ELb1ELb0ELb0ELb0ELb1ELb0ELb0ELb0ELi2ELi2ELi4ELi2ELb1EEENS1_21CollectiveEpilogueBwdISA_SB_SD_Li256ELb0ELb0ELi2EEENS1_25SingleTileBwdLPTSchedulerILb0ELi128ELb1EEEEEEEEEvNT_6ParamsE,"",@"SHT_CUDA_INFO"
	.sectionflags	@""
	.align	4


	//----- nvinfo : EIATTR_CUDA_API_VERSION
	.align		4
        /*0000*/ 	.byte	0x04, 0x37
        /*0002*/ 	.short	(.L_608 - .L_607)
.L_607:
        /*0004*/ 	.word	0x00000082


	//----- nvinfo : EIATTR_SW2861232_WAR
	.align		4
.L_608:
        /*0008*/ 	.byte	0x01, 0x35
	.zero		2


	//----- nvinfo : EIATTR_PARAM_CBANK
	.align		4
        /*000c*/ 	.byte	0x04, 0x0a
        /*000e*/ 	.short	(.L_610 - .L_609)
	.align		4
.L_609:
        /*0010*/ 	.word	index@(.nv.constant0._ZN7cutlass13device_kernelIN5flash19enable_sm80_to_sm89INS1_16FlashAttnBwdSm80INS1_25CollectiveMainloopBwdSm80ILi2ELi2EN4cute5tupleIJNS5_1CILi64EEENS7_ILi128EEES8_EEENS_6half_tEfNS_4arch4Sm80ELb1ELb0ELb0ELb0ELb1ELb0ELb0ELb0ELi2ELi2ELi4ELi2ELb1EEENS1_21CollectiveEpilogueBwdISA_SB_SD_Li256ELb0ELb0ELi2EEENS1_25SingleTileBwdLPTSchedulerILb0ELi128ELb1EEEEEEEEEvNT_6ParamsE)
        /*0014*/ 	.short	0x0160
        /*0016*/ 	.short	0x0288


	//----- nvinfo : EIATTR_CBANK_PARAM_SIZE
	.align		4
.L_610:
        /*0018*/ 	.byte	0x03, 0x19
        /*001a*/ 	.short	0x0288


	//----- nvinfo : EIATTR_KPARAM_INFO
	.align		4
        /*001c*/ 	.byte	0x04, 0x17
        /*001e*/ 	.short	(.L_612 - .L_611)
.L_611:
        /*0020*/ 	.word	0x00000000
        /*0024*/ 	.short	0x0000
        /*0026*/ 	.short	0x0000
        /*0028*/ 	.byte	0x00, 0xf0, 0x21, 0x0a


	//----- nvinfo : EIATTR_MAXREG_COUNT
	.align		4
.L_612:
        /*002c*/ 	.byte	0x03, 0x1b
        /*002e*/ 	.short	0x00ff


	//----- nvinfo : EIATTR_NUM_BARRIERS
	.align		4
        /*0030*/ 	.byte	0x02, 0x4c
        /*0032*/ 	.byte	0x02
	.zero		1


	//----- nvinfo : EIATTR_MERCURY_ISA_VERSION
	.align		4
        /*0034*/ 	.byte	0x03, 0x5f
        /*0036*/ 	.short	0x0000


	//----- nvinfo : EIATTR_COOP_GROUP_MASK_REGIDS
	.align		4
        /*0038*/ 	.byte	0x04, 0x29
        /*003a*/ 	.short	(.L_614 - .L_613)


	//   ....[0]....
.L_613:
        /*003c*/ 	.word	0xffffffff


	//----- nvinfo : EIATTR_COOP_GROUP_INSTR_OFFSETS
	.align		4
.L_614:
        /*0040*/ 	.byte	0x04, 0x28
        /*0042*/ 	.short	(.L_616 - .L_615)


	//   ....[0]....
.L_615:
        /*0044*/ 	.word	0x00000040


	//----- nvinfo : EIATTR_EXIT_INSTR_OFFSETS
	.align		4
.L_616:
        /*0048*/ 	.byte	0x04, 0x1c
        /*004a*/ 	.short	(.L_618 - .L_617)


	//   ....[0]....
.L_617:
        /*004c*/ 	.word	0x000004b0


	//   ....[1]....
        /*0050*/ 	.word	0x00005ac0


	//   ....[2]....
        /*0054*/ 	.word	0x00005b80


	//   ....[3]....
        /*0058*/ 	.word	0x00006400


	//   ....[4]....
        /*005c*/ 	.word	0x000064c0


	//----- nvinfo : EIATTR_MAX_THREADS
	.align		4
.L_618:
        /*0060*/ 	.byte	0x04, 0x05
        /*0062*/ 	.short	(.L_620 - .L_619)
.L_619:
        /*0064*/ 	.word	0x00000100
        /*0068*/ 	.word	0x00000001
        /*006c*/ 	.word	0x00000001


	//----- nvinfo : EIATTR_CRS_STACK_SIZE
	.align		4
.L_620:
        /*0070*/ 	.byte	0x04, 0x1e
        /*0072*/ 	.short	(.L_622 - .L_621)
.L_621:
        /*0074*/ 	.word	0x00000000
.L_622:


//--------------------- .nv.info._ZN7cutlass13device_kernelIN5flash19enable_sm80_to_sm89INS1_16FlashAttnBwdSm80INS1_25CollectiveMainloopBwdSm80ILi2ELi2EN4cute5tupleIJNS5_1CILi64EEENS7_ILi128EEES8_EEENS_6half_tEfNS_4arch4Sm80ELb1ELb0ELb0ELb0ELb0ELb0ELb0ELb0ELi2ELi2ELi4ELi2ELb1EEENS1_24CollectiveEpilogueBwdGQAISA_fSD_Li256ELb0ELb0EEENS1_25SingleTileBwdLPTSchedulerILb0ELi128ELb0EEEEEEEEEvNT_6ParamsE --------------------------
	.section	.nv.info._ZN7cutlass13device_kernelIN5flash19enable_sm80_to_sm89INS1_16FlashAttnBwdSm80INS1_25CollectiveMainloopBwdSm80ILi2ELi2EN4cute5tupleIJNS5_1CILi64EEENS7_ILi128EEES8_EEENS_6half_tEfNS_4arch4Sm80ELb1ELb0ELb0ELb0ELb0ELb0ELb0ELb0ELi2ELi2ELi4ELi2ELb1EEENS1_24CollectiveEpilogueBwdGQAISA_fSD_Li256ELb0ELb0EEENS1_25SingleTileBwdLPTSchedulerILb0ELi128ELb0EEEEEEEEEvNT_6ParamsE,"",@"SHT_CUDA_INFO"
	.sectionflags	@""
	.align	4


	//----- nvinfo : EIATTR_CUDA_API_VERSION
	.align		4
        /*0000*/ 	.byte	0x04, 0x37
        /*0002*/ 	.short	(.L_624 - .L_623)
.L_623:
        /*0004*/ 	.word	0x00000082


	//----- nvinfo : EIATTR_SW2861232_WAR
	.align		4
.L_624:
        /*0008*/ 	.byte	0x01, 0x35
	.zero		2


	//----- nvinfo : EIATTR_PARAM_CBANK
	.align		4
        /*000c*/ 	.byte	0x04, 0x0a
        /*000e*/ 	.short	(.L_626 - .L_625)
	.align		4
.L_625:
        /*0010*/ 	.word	index@(.nv.constant0._ZN7cutlass13device_kernelIN5flash19enable_sm80_to_sm89INS1_16FlashAttnBwdSm80INS1_25CollectiveMainloopBwdSm80ILi2ELi2EN4cute5tupleIJNS5_1CILi64EEENS7_ILi128EEES8_EEENS_6half_tEfNS_4arch4Sm80ELb1ELb0ELb0ELb0ELb0ELb0ELb0ELb0ELi2ELi2ELi4ELi2ELb1EEENS1_24CollectiveEpilogueBwdGQAISA_fSD_Li256ELb0ELb0EEENS1_25SingleTileBwdLPTSchedulerILb0ELi128ELb0EEEEEEEEEvNT_6ParamsE)
        /*0014*/ 	.short	0x0160
        /*0016*/ 	.short	0x0290


	//----- nvinfo : EIATTR_CBANK_PARAM_SIZE
	.align		4
.L_626:
        /*0018*/ 	.byte	0x03, 0x19
        /*001a*/ 	.short	0x0290


	//----- nvinfo : EIATTR_KPARAM_INFO
	.align		4
        /*001c*/ 	.byte	0x04, 0x17
        /*001e*/ 	.short	(.L_628 - .L_627)
.L_627:
        /*0020*/ 	.word	0x00000000
        /*0024*/ 	.short	0x0000
        /*0026*/ 	.short	0x0000
        /*0028*/ 	.byte	0x00, 0xf0, 0x41, 0x0a


	//----- nvinfo : EIATTR_MAXREG_COUNT
	.align		4
.L_628:
        /*002c*/ 	.byte	0x03, 0x1b
        /*002e*/ 	.short	0x00ff


	//----- nvinfo : EIATTR_NUM_BARRIERS
	.align		4
        /*0030*/ 	.byte	0x02, 0x4c
        /*0032*/ 	.byte	0x02
	.zero		1


	//----- nvinfo : EIATTR_MERCURY_ISA_VERSION
	.align		4
        /*0034*/ 	.byte	0x03, 0x5f
        /*0036*/ 	.short	0x0000


	//----- nvinfo : EIATTR_COOP_GROUP_MASK_REGIDS
	.align		4
        /*0038*/ 	.byte	0x04, 0x29
        /*003a*/ 	.short	(.L_630 - .L_629)


	//   ....[0]....
.L_629:
        /*003c*/ 	.word	0xffffffff


	//----- nvinfo : EIATTR_COOP_GROUP_INSTR_OFFSETS
	.align		4
.L_630:
        /*0040*/ 	.byte	0x04, 0x28
        /*0042*/ 	.short	(.L_632 - .L_631)


	//   ....[0]....
.L_631:
        /*0044*/ 	.word	0x00000040


	//----- nvinfo : EIATTR_EXIT_INSTR_OFFSETS
	.align		4
.L_632:
        /*0048*/ 	.byte	0x04, 0x1c
        /*004a*/ 	.short	(.L_634 - .L_633)


	//   ....[0]....
.L_633:
        /*004c*/ 	.word	0x00000470


	//   ....[1]....
        /*0050*/ 	.word	0x00004ad0


	//   ....[2]....
        /*0054*/ 	.word	0x000050e0


	//----- nvinfo : EIATTR_MAX_THREADS
	.align		4
.L_634:
        /*0058*/ 	.byte	0x04, 0x05
        /*005a*/ 	.short	(.L_636 - .L_635)
.L_635:
        /*005c*/ 	.word	0x00000100
        /*0060*/ 	.word	0x00000001
        /*0064*/ 	.word	0x00000001


	//----- nvinfo : EIATTR_CRS_STACK_SIZE
	.align		4
.L_636:
        /*0068*/ 	.byte	0x04, 0x1e
        /*006a*/ 	.short	(.L_638 - .L_637)
.L_637:
        /*006c*/ 	.word	0x00000000
.L_638:


//--------------------- .nv.info._ZN7cutlass13device_kernelIN5flash19enable_sm80_to_sm89INS1_16FlashAttnBwdSm80INS1_25CollectiveMainloopBwdSm80ILi2ELi2EN4cute5tupleIJNS5_1CILi64EEENS7_ILi128EEES8_EEENS_6half_tEfNS_4arch4Sm80ELb1ELb0ELb0ELb0ELb1ELb0ELb0ELb0ELi2ELi2ELi4ELi2ELb1EEENS1_24CollectiveEpilogueBwdGQAISA_fSD_Li256ELb0ELb1EEENS1_25SingleTileBwdLPTSchedulerILb0ELi128ELb1EEEEEEEEEvNT_6ParamsE --------------------------
	.section	.nv.info._ZN7cutlass13device_kernelIN5flash19enable_sm80_to_sm89INS1_16FlashAttnBwdSm80INS1_25CollectiveMainloopBwdSm80ILi2ELi2EN4cute5tupleIJNS5_1CILi64EEENS7_ILi128EEES8_EEENS_6half_tEfNS_4arch4Sm80ELb1ELb0ELb0ELb0ELb1ELb0ELb0ELb0ELi2ELi2ELi4ELi2ELb1EEENS1_24CollectiveEpilogueBwdGQAISA_fSD_Li256ELb0ELb1EEENS1_25SingleTileBwdLPTSchedulerILb0ELi128ELb1EEEEEEEEEvNT_6ParamsE,"",@"SHT_CUDA_INFO"
	.sectionflags	@""
	.align	4


	//----- nvinfo : EIATTR_CUDA_API_VERSION
	.align		4
        /*0000*/ 	.byte	0x04, 0x37
        /*0002*/ 	.short	(.L_640 - .L_639)
.L_639:
        /*0004*/ 	.word	0x00000082


	//----- nvinfo : EIATTR_SW2861232_WAR
	.align		4
.L_640:
        /*0008*/ 	.byte	0x01, 0x35
	.zero		2


	//----- nvinfo : EIATTR_PARAM_CBANK
	.align		4
        /*000c*/ 	.byte	0x04, 0x0a
        /*000e*/ 	.short	(.L_642 - .L_641)
	.align		4
.L_641:
        /*0010*/ 	.word	index@(.nv.constant0._ZN7cutlass13device_kernelIN5flash19enable_sm80_to_sm89INS1_16FlashAttnBwdSm80INS1_25CollectiveMainloopBwdSm80ILi2ELi2EN4cute5tupleIJNS5_1CILi64EEENS7_ILi128EEES8_EEENS_6half_tEfNS_4arch4Sm80ELb1ELb0ELb0ELb0ELb1ELb0ELb0ELb0ELi2ELi2ELi4ELi2ELb1EEENS1_24CollectiveEpilogueBwdGQAISA_fSD_Li256ELb0ELb1EEENS1_25SingleTileBwdLPTSchedulerILb0ELi128ELb1EEEEEEEEEvNT_6ParamsE)
        /*0014*/ 	.short	0x0160
        /*0016*/ 	.short	0x0290


	//----- nvinfo : EIATTR_CBANK_PARAM_SIZE
	.align		4
.L_642:
        /*0018*/ 	.byte	0x03, 0x19
        /*001a*/ 	.short	0x0290


	//----- nvinfo : EIATTR_KPARAM_INFO
	.align		4
        /*001c*/ 	.byte	0x04, 0x17
        /*001e*/ 	.short	(.L_644 - .L_643)
.L_643:
        /*0020*/ 	.word	0x00000000
        /*0024*/ 	.short	0x0000
        /*0026*/ 	.short	0x0000
        /*0028*/ 	.byte	0x00, 0xf0, 0x41, 0x0a


	//----- nvinfo : EIATTR_MAXREG_COUNT
	.align		4
.L_644:
        /*002c*/ 	.byte	0x03, 0x1b
        /*002e*/ 	.short	0x00ff


	//----- nvinfo : EIATTR_NUM_BARRIERS
	.align		4
        /*0030*/ 	.byte	0x02, 0x4c
        /*0032*/ 	.byte	0x02
	.zero		1


	//----- nvinfo : EIATTR_MERCURY_ISA_VERSION
	.align		4
        /*0034*/ 	.byte	0x03, 0x5f
        /*0036*/ 	.short	0x0000


	//----- nvinfo : EIATTR_COOP_GROUP_MASK_REGIDS
	.align		4
        /*0038*/ 	.byte	0x04, 0x29
        /*003a*/ 	.short	(.L_646 - .L_645)


	//   ....[0]....
.L_645:
        /*003c*/ 	.word	0xffffffff


	//   ....[1]....
        /*0040*/ 	.word	0xffffffff


	//   ....[2]....
        /*0044*/ 	.word	0xffffffff


	//   ....[3]....
        /*0048*/ 	.word	0xffffffff


	//   ....[4]....
        /*004c*/ 	.word	0xffffffff


	//   ....[5]....
        /*0050*/ 	.word	0xffffffff


	//   ....[6]....
        /*0054*/ 	.word	0xffffffff


	//   ....[7]....
        /*0058*/ 	.word	0xffffffff


	//   ....[8]....
        /*005c*/ 	.word	0xffffffff


	//----- nvinfo : EIATTR_COOP_GROUP_INSTR_OFFSETS
	.align		4
.L_646:
        /*0060*/ 	.byte	0x04, 0x28
        /*0062*/ 	.short	(.L_648 - .L_647)


	//   ....[0]....
.L_647:
        /*0064*/ 	.word	0x00000040


	//   ....[1]....
        /*0068*/ 	.word	0x00004d30


	//   ....[2]....
        /*006c*/ 	.word	0x00004d60


	//   ....[3]....
        /*0070*/ 	.word	0x00005050


	//   ....[4]....
        /*0074*/ 	.word	0x00005060


	//   ....[5]....
        /*0078*/ 	.word	0x000051f0


	//   ....[6]....
        /*007c*/ 	.word	0x00005240


	//   ....[7]....
        /*0080*/ 	.word	0x000054f0


	//   ....[8]....
        /*0084*/ 	.word	0x00005500


	//----- nvinfo : EIATTR_EXIT_INSTR_OFFSETS
	.align		4
.L_648:
        /*0088*/ 	.byte	0x04, 0x1c
        /*008a*/ 	.short	(.L_650 - .L_649)


	//   ....[0]....
.L_649:
        /*008c*/ 	.word	0x000004b0


	//   ....[1]....
        /*0090*/ 	.word	0x00004b10


	//   ....[2]....
        /*0094*/ 	.word	0x00005510


	//   ....[3]....
        /*0098*/ 	.word	0x000055b0


	//----- nvinfo : EIATTR_MAX_THREADS
	.align		4
.L_650:
        /*009c*/ 	.byte	0x04, 0x05
        /*009e*/ 	.short	(.L_652 - .L_651)
.L_651:
        /*00a0*/ 	.word	0x00000100
        /*00a4*/ 	.word	0x00000001
        /*00a8*/ 	.word	0x00000001


	//----- nvinfo : EIATTR_CRS_STACK_SIZE
	.align		4
.L_652:
        /*00ac*/ 	.byte	0x04, 0x1e
        /*00ae*/ 	.short	(.L_654 - .L_653)
.L_653:
        /*00b0*/ 	.word	0x00000000
.L_654:


//--------------------- .nv.info._ZN7cutlass13device_kernelIN5flash22FlashAttnBwdPreprocessIN4cute5tupleIJNS3_1CILi64EEES6_EEENS_6half_tEfNS_4arch4Sm80ELb1ELb0EEEEEvNT_6ParamsE --------------------------
	.section	.nv.info._ZN7cutlass13device_kernelIN5flash22FlashAttnBwdPreprocessIN4cute5tupleIJNS3_1CILi64EEES6_EEENS_6half_tEfNS_4arch4Sm80ELb1ELb0EEEEEvNT_6ParamsE,"",@"SHT_CUDA_INFO"
	.sectionflags	@""
	.align	4


	//----- nvinfo : EIATTR_CUDA_API_VERSION
	.align		4
        /*0000*/ 	.byte	0x04, 0x37
        /*0002*/ 	.short	(.L_656 - .L_655)
.L_655:
        /*0004*/ 	.word	0x00000082


	//----- nvinfo : EIATTR_SW2861232_WAR
	.align		4
.L_656:
        /*0008*/ 	.byte	0x01, 0x35
	.zero		2


	//----- nvinfo : EIATTR_PARAM_CBANK
	.align		4
        /*000c*/ 	.byte	0x04, 0x0a
        /*000e*/ 	.short	(.L_658 - .L_657)
	.align		4
.L_657:
        /*0010*/ 	.word	index@(.nv.constant0._ZN7cutlass13device_kernelIN5flash22FlashAttnBwdPreprocessIN4cute5tupleIJNS3_1CILi64EEES6_EEENS_6half_tEfNS_4arch4Sm80ELb1ELb0EEEEEvNT_6ParamsE)
        /*0014*/ 	.short	0x0160
        /*0016*/ 	.short	0x00f0


	//----- nvinfo : EIATTR_CBANK_PARAM_SIZE
	.align		4
.L_658:
        /*0018*/ 	.byte	0x03, 0x19
        /*001a*/ 	.short	0x00f0


	//----- nvinfo : EIATTR_KPARAM_INFO
	.align		4
        /*001c*/ 	.byte	0x04, 0x17
        /*001e*/ 	.short	(.L_660 - .L_659)
.L_659:
        /*0020*/ 	.word	0x00000000
        /*0024*/ 	.short	0x0000
        /*0026*/ 	.short	0x0000
        /*0028*/ 	.byte	0x00, 0xf0, 0xc1, 0x03


	//----- nvinfo : EIATTR_MAXREG_COUNT
	.align		4
.L_660:
        /*002c*/ 	.byte	0x03, 0x1b
        /*002e*/ 	.short	0x0080


	//----- nvinfo : EIATTR_MERCURY_ISA_VERSION
	.align		4
        /*0030*/ 	.byte	0x03, 0x5f
        /*0032*/ 	.short	0x0000


	//----- nvinfo : EIATTR_COOP_GROUP_MASK_REGIDS
	.align		4
        /*0034*/ 	.byte	0x04, 0x29
        /*0036*/ 	.short	(.L_662 - .L_661)


	//   ....[0]....
.L_661:
        /*0038*/ 	.word	0xffffffff


	//   ....[1]....
        /*003c*/ 	.word	0xffffffff


	//   ....[2]....
        /*0040*/ 	.word	0xffffffff


	//   ....[3]....
        /*0044*/ 	.word	0xffffffff


	//   ....[4]....
        /*0048*/ 	.word	0xffffffff


	//   ....[5]....
        /*004c*/ 	.word	0xffffffff


	//----- nvinfo : EIATTR_COOP_GROUP_INSTR_OFFSETS
	.align		4
.L_662:
        /*0050*/ 	.byte	0x04, 0x28
        /*0052*/ 	.short	(.L_664 - .L_663)


	//   ....[0]....
.L_663:
        /*0054*/ 	.word	0x000009d0


	//   ....[1]....
        /*0058*/ 	.word	0x000009e0


	//   ....[2]....
        /*005c*/ 	.word	0x00000a10


	//   ....[3]....
        /*0060*/ 	.word	0x00000a20


	//   ....[4]....
        /*0064*/ 	.word	0x00000ab0


	//   ....[5]....
        /*0068*/ 	.word	0x00000ad0


	//----- nvinfo : EIATTR_EXIT_INSTR_OFFSETS
	.align		4
.L_664:
        /*006c*/ 	.byte	0x04, 0x1c
        /*006e*/ 	.short	(.L_666 - .L_665)


	//   ....[0]....
.L_665:
        /*0070*/ 	.word	0x00000e40


	//   ....[1]....
        /*0074*/ 	.word	0x00000ea0


	//----- nvinfo : EIATTR_CTAIDZ_USED
	.align		4
.L_666:
        /*0078*/ 	.byte	0x01, 0x04
	.zero		2


	//----- nvinfo : EIATTR_MAX_THREADS
	.align		4
        /*007c*/ 	.byte	0x04, 0x05
        /*007e*/ 	.short	(.L_668 - .L_667)
.L_667:
        /*0080*/ 	.word	0x00000100
        /*0084*/ 	.word	0x00000001
        /*0088*/ 	.word	0x00000001


	//----- nvinfo : EIATTR_CRS_STACK_SIZE
	.align		4
.L_668:
        /*008c*/ 	.byte	0x04, 0x1e
        /*008e*/ 	.short	(.L_670 - .L_669)
.L_669:
        /*0090*/ 	.word	0x00000000
.L_670:


//--------------------- .nv.info._ZN7cutlass13device_kernelIN5flash19enable_sm80_to_sm89INS1_16FlashAttnBwdSm80INS1_25CollectiveMainloopBwdSm80ILi2ELi2EN4cute5tupleIJNS5_1CILi64EEENS7_ILi128EEES8_EEENS_6half_tEfNS_4arch4Sm80ELb1ELb0ELb0ELb1ELb0ELb0ELb0ELb0ELi2ELi2ELi4ELi2ELb1EEENS1_21CollectiveEpilogueBwdISA_SB_SD_Li256ELb1ELb0ELi2EEENS1_25SingleTileBwdLPTSchedulerILb1ELi128ELb0EEEEEEEEEvNT_6ParamsE --------------------------
	.section	.nv.info._ZN7cutlass13device_kernelIN5flash19enable_sm80_to_sm89INS1_16FlashAttnBwdSm80INS1_25CollectiveMainloopBwdSm80ILi2ELi2EN4cute5tupleIJNS5_1CILi64EEENS7_ILi128EEES8_EEENS_6half_tEfNS_4arch4Sm80ELb1ELb0ELb0ELb1ELb0ELb0ELb0ELb0ELi2ELi2ELi4ELi2ELb1EEENS1_21CollectiveEpilogueBwdISA_SB_SD_Li256ELb1ELb0ELi2EEENS1_25SingleTileBwdLPTSchedulerILb1ELi128ELb0EEEEEEEEEvNT_6ParamsE,"",@"SHT_CUDA_INFO"
	.sectionflags	@""
	.align	4


	//----- nvinfo : EIATTR_CUDA_API_VERSION
	.align		4
        /*0000*/ 	.byte	0x04, 0x37
        /*0002*/ 	.short	(.L_672 - .L_671)
.L_671:
        /*0004*/ 	.word	0x00000082


	//----- nvinfo : EIATTR_SW2861232_WAR
	.align		4
.L_672:
        /*0008*/ 	.byte	0x01, 0x35
	.zero		2


	//----- nvinfo : EIATTR_PARAM_CBANK
	.align		4
        /*000c*/ 	.byte	0x04, 0x0a
        /*000e*/ 	.short	(.L_674 - .L_673)
	.align		4
.L_673:
        /*0010*/ 	.word	index@(.nv.constant0._ZN7cutlass13device_kernelIN5flash19enable_sm80_to_sm89INS1_16FlashAttnBwdSm80INS1_25CollectiveMainloopBwdSm80ILi2ELi2EN4cute5tupleIJNS5_1CILi64EEENS7_ILi128EEES8_EEENS_6half_tEfNS_4arch4Sm80ELb1ELb0ELb0ELb1ELb0ELb0ELb0ELb0ELi2ELi2ELi4ELi2ELb1EEENS1_21CollectiveEpilogueBwdISA_SB_SD_Li256ELb1ELb0ELi2EEENS1_25SingleTileBwdLPTSchedulerILb1ELi128ELb0EEEEEEEEEvNT_6ParamsE)
        /*0014*/ 	.short	0x0160
        /*0016*/ 	.short	0x0288


	//----- nvinfo : EIATTR_CBANK_PARAM_SIZE
	.align		4
.L_674:
        /*0018*/ 	.byte	0x03, 0x19
        /*001a*/ 	.short	0x0288


	//----- nvinfo : EIATTR_KPARAM_INFO
	.align		4
        /*001c*/ 	.byte	0x04, 0x17
        /*001e*/ 	.short	(.L_676 - .L_675)
.L_675:
        /*0020*/ 	.word	0x00000000
        /*0024*/ 	.short	0x0000
        /*0026*/ 	.short	0x0000
        /*0028*/ 	.byte	0x00, 0xf0, 0x21, 0x0a


	//----- nvinfo : EIATTR_MAXREG_COUNT
	.align		4
.L_676:
        /*002c*/ 	.byte	0x03, 0x1b
        /*002e*/ 	.short	0x00ff


	//----- nvinfo : EIATTR_NUM_BARRIERS
	.align		4
        /*0030*/ 	.byte	0x02, 0x4c
        /*0032*/ 	.byte	0x02
	.zero		1


	//----- nvinfo : EIATTR_MERCURY_ISA_VERSION
	.align		4
        /*0034*/ 	.byte	0x03, 0x5f
        /*0036*/ 	.short	0x0000


	//----- nvinfo : EIATTR_COOP_GROUP_MASK_REGIDS
	.align		4
        /*0038*/ 	.byte	0x04, 0x29
        /*003a*/ 	.short	(.L_678 - .L_677)


	//   ....[0]....
.L_677:
        /*003c*/ 	.word	0xffffffff


	//----- nvinfo : EIATTR_COOP_GROUP_INSTR_OFFSETS
	.align		4
.L_678:
        /*0040*/ 	.byte	0x04, 0x28
        /*0042*/ 	.short	(.L_680 - .L_679)


	//   ....[0]....
.L_679:
        /*0044*/ 	.word	0x00000050


	//----- nvinfo : EIATTR_EXIT_INSTR_OFFSETS
	.align		4
.L_680:
        /*0048*/ 	.byte	0x04, 0x1c
        /*004a*/ 	.short	(.L_682 - .L_681)


	//   ....[0]....
.L_681:
        /*004c*/ 	.word	0x00000760


	//   ....[1]....
        /*0050*/ 	.word	0x00006170


	//   ....[2]....
        /*0054*/ 	.word	0x00006230


	//   ....[3]....
        /*0058*/ 	.word	0x00006c00


	//   ....[4]....
        /*005c*/ 	.word	0x00006cc0


	//----- nvinfo : EIATTR_MAX_THREADS
	.align		4
.L_682:
        /*0060*/ 	.byte	0x04, 0x05
        /*0062*/ 	.short	(.L_684 - .L_683)
.L_683:
        /*0064*/ 	.word	0x00000100
        /*0068*/ 	.word	0x00000001
        /*006c*/ 	.word	0x00000001


	//----- nvinfo : EIATTR_CRS_STACK_SIZE
	.align		4
.L_684:
        /*0070*/ 	.byte	0x04, 0x1e
        /*0072*/ 	.short	(.L_686 - .L_685)
.L_685:
        /*0074*/ 	.word	0x00000000
.L_686:


//--------------------- .nv.info._ZN7cutlass13device_kernelIN5flash19enable_sm80_to_sm89INS1_16FlashAttnBwdSm80INS1_25CollectiveMainloopBwdSm80ILi2ELi2EN4cute5tupleIJNS5_1CILi64EEENS7_ILi128EEES8_EEENS_6half_tEfNS_4arch4Sm80ELb1ELb0ELb0ELb1ELb1ELb0ELb0ELb0ELi2ELi2ELi4ELi2ELb1EEENS1_21CollectiveEpilogueBwdISA_SB_SD_Li256ELb1ELb0ELi2EEENS1_25SingleTileBwdLPTSchedulerILb1ELi128ELb1EEEEEEEEEvNT_6ParamsE --------------------------
	.section	.nv.info._ZN7cutlass13device_kernelIN5flash19enable_sm80_to_sm89INS1_16FlashAttnBwdSm80INS1_25CollectiveMainloopBwdSm80ILi2ELi2EN4cute5tupleIJNS5_1CILi64EEENS7_ILi128EEES8_EEENS_6half_tEfNS_4arch4Sm80ELb1ELb0ELb0ELb1ELb1ELb0ELb0ELb0ELi2ELi2ELi4ELi2ELb1EEENS1_21CollectiveEpilogueBwdISA_SB_SD_Li256ELb1ELb0ELi2EEENS1_25SingleTileBwdLPTSchedulerILb1ELi128ELb1EEEEEEEEEvNT_6ParamsE,"",@"SHT_CUDA_INFO"
	.sectionflags	@""
	.align	4


	//----- nvinfo : EIATTR_CUDA_API_VERSION
	.align		4
        /*0000*/ 	.byte	0x04, 0x37
        /*0002*/ 	.short	(.L_688 - .L_687)
.L_687:
        /*0004*/ 	.word	0x00000082


	//----- nvinfo : EIATTR_SW2861232_WAR
	.align		4
.L_688:
        /*0008*/ 	.byte	0x01, 0x35
	.zero		2


	//----- nvinfo : EIATTR_PARAM_CBANK
	.align		4
        /*000c*/ 	.byte	0x04, 0x0a
        /*000e*/ 	.short	(.L_690 - .L_689)
	.align		4
.L_689:
        /*0010*/ 	.word	index@(.nv.constant0._ZN7cutlass13device_kernelIN5flash19enable_sm80_to_sm89INS1_16FlashAttnBwdSm80INS1_25CollectiveMainloopBwdSm80ILi2ELi2EN4cute5tupleIJNS5_1CILi64EEENS7_ILi128EEES8_EEENS_6half_tEfNS_4arch4Sm80ELb1ELb0ELb0ELb1ELb1ELb0ELb0ELb0ELi2ELi2ELi4ELi2ELb1EEENS1_21CollectiveEpilogueBwdISA_SB_SD_Li256ELb1ELb0ELi2EEENS1_25SingleTileBwdLPTSchedulerILb1ELi128ELb1EEEEEEEEEvNT_6ParamsE)
        /*0014*/ 	.short	0x0160
        /*0016*/ 	.short	0x0288


	//----- nvinfo : EIATTR_CBANK_PARAM_SIZE
	.align		4
.L_690:
        /*0018*/ 	.byte	0x03, 0x19
        /*001a*/ 	.short	0x0288


	//----- nvinfo : EIATTR_KPARAM_INFO
	.align		4
        /*001c*/ 	.byte	0x04, 0x17
        /*001e*/ 	.short	(.L_692 - .L_691)
.L_691:
        /*0020*/ 	.word	0x00000000
        /*0024*/ 	.short	0x0000
        /*0026*/ 	.short	0x0000
        /*0028*/ 	.byte	0x00, 0xf0, 0x21, 0x0a


	//----- nvinfo : EIATTR_MAXREG_COUNT
	.align		4
.L_692:
        /*002c*/ 	.byte	0x03, 0x1b
        /*002e*/ 	.short	0x00ff


	//----- nvinfo : EIATTR_NUM_BARRIERS
	.align		4
        /*0030*/ 	.byte	0x02, 0x4c
        /*0032*/ 	.byte	0x02
	.zero		1


	//----- nvinfo : EIATTR_MERCURY_ISA_VERSION
	.align		4
        /*0034*/ 	.byte	0x03, 0x5f
        /*0036*/ 	.short	0x0000


	//----- nvinfo : EIATTR_COOP_GROUP_MASK_REGIDS
	.align		4
        /*0038*/ 	.byte	0x04, 0x29
        /*003a*/ 	.short	(.L_694 - .L_693)


	//   ....[0]....
.L_693:
        /*003c*/ 	.word	0xffffffff


	//----- nvinfo : EIATTR_COOP_GROUP_INSTR_OFFSETS
	.align		4
.L_694:
        /*0040*/ 	.byte	0x04, 0x28
        /*0042*/ 	.short	(.L_696 - .L_695)


	//   ....[0]....
.L_695:
        /*0044*/ 	.word	0x00000050


	//----- nvinfo : EIATTR_EXIT_INSTR_OFFSETS
	.align		4
.L_696:
        /*0048*/ 	.byte	0x04, 0x1c
        /*004a*/ 	.short	(.L_698 - .L_697)


	//   ....[0]....
.L_697:
        /*004c*/ 	.word	0x000007a0


	//   ....[1]....
        /*0050*/ 	.word	0x000061b0


	//   ....[2]....
        /*0054*/ 	.word	0x00006270


	//   ....[3]....
        /*0058*/ 	.word	0x00006c50


	//   ....[4]....
        /*005c*/ 	.word	0x00006d10


	//----- nvinfo : EIATTR_MAX_THREADS
	.align		4
.L_698:
        /*0060*/ 	.byte	0x04, 0x05
        /*0062*/ 	.short	(.L_700 - .L_699)
.L_699:
        /*0064*/ 	.word	0x00000100
        /*0068*/ 	.word	0x00000001
        /*006c*/ 	.word	0x00000001


	//----- nvinfo : EIATTR_CRS_STACK_SIZE
	.align		4
.L_700:
        /*0070*/ 	.byte	0x04, 0x1e
        /*0072*/ 	.short	(.L_702 - .L_701)
.L_701:
        /*0074*/ 	.word	0x00000000
.L_702:


//--------------------- .nv.info._ZN7cutlass13device_kernelIN5flash19enable_sm80_to_sm89INS1_16FlashAttnBwdSm80INS1_25CollectiveMainloopBwdSm80ILi2ELi2EN4cute5tupleIJNS5_1CILi64EEENS7_ILi128EEES8_EEENS_6half_tEfNS_4arch4Sm80ELb1ELb0ELb0ELb1ELb0ELb0ELb0ELb0ELi2ELi2ELi4ELi2ELb1EEENS1_24CollectiveEpilogueBwdGQAISA_fSD_Li256ELb1ELb0EEENS1_25SingleTileBwdLPTSchedulerILb1ELi128ELb0EEEEEEEEEvNT_6ParamsE --------------------------
	.section	.nv.info._ZN7cutlass13device_kernelIN5flash19enable_sm80_to_sm89INS1_16FlashAttnBwdSm80INS1_25CollectiveMainloopBwdSm80ILi2ELi2EN4cute5tupleIJNS5_1CILi64EEENS7_ILi128EEES8_EEENS_6half_tEfNS_4arch4Sm80ELb1ELb0ELb0ELb1ELb0ELb0ELb0ELb0ELi2ELi2ELi4ELi2ELb1EEENS1_24CollectiveEpilogueBwdGQAISA_fSD_Li256ELb1ELb0EEENS1_25SingleTileBwdLPTSchedulerILb1ELi128ELb0EEEEEEEEEvNT_6ParamsE,"",@"SHT_CUDA_INFO"
	.sectionflags	@""
	.align	4


	//----- nvinfo : EIATTR_CUDA_API_VERSION
	.align		4
        /*0000*/ 	.byte	0x04, 0x37
        /*0002*/ 	.short	(.L_704 - .L_703)
.L_703:
        /*0004*/ 	.word	0x00000082


	//----- nvinfo : EIATTR_SW2861232_WAR
	.align		4
.L_704:
        /*0008*/ 	.byte	0x01, 0x35
	.zero		2


	//----- nvinfo : EIATTR_PARAM_CBANK
	.align		4
        /*000c*/ 	.byte	0x04, 0x0a
        /*000e*/ 	.short	(.L_706 - .L_705)
	.align		4
.L_705:
        /*0010*/ 	.word	index@(.nv.constant0._ZN7cutlass13device_kernelIN5flash19enable_sm80_to_sm89INS1_16FlashAttnBwdSm80INS1_25CollectiveMainloopBwdSm80ILi2ELi2EN4cute5tupleIJNS5_1CILi64EEENS7_ILi128EEES8_EEENS_6half_tEfNS_4arch4Sm80ELb1ELb0ELb0ELb1ELb0ELb0ELb0ELb0ELi2ELi2ELi4ELi2ELb1EEENS1_24CollectiveEpilogueBwdGQAISA_fSD_Li256ELb1ELb0EEENS1_25SingleTileBwdLPTSchedulerILb1ELi128ELb0EEEEEEEEEvNT_6ParamsE)
        /*0014*/ 	.short	0x0160
        /*0016*/ 	.short	0x0290


	//----- nvinfo : EIATTR_CBANK_PARAM_SIZE
	.align		4
.L_706:
        /*0018*/ 	.byte	0x03, 0x19
        /*001a*/ 	.short	0x0290


	//----- nvinfo : EIATTR_KPARAM_INFO
	.align		4
        /*001c*/ 	.byte	0x04, 0x17
        /*001e*/ 	.short	(.L_708 - .L_707)
.L_707:
        /*0020*/ 	.word	0x00000000
        /*0024*/ 	.short	0x0000
        /*0026*/ 	.short	0x0000
        /*0028*/ 	.byte	0x00, 0xf0, 0x41, 0x0a


	//----- nvinfo : EIATTR_MAXREG_COUNT
	.align		4
.L_708:
        /*002c*/ 	.byte	0x03, 0x1b
        /*002e*/ 	.short	0x00ff


	//----- nvinfo : EIATTR_NUM_BARRIERS
	.align		4
        /*0030*/ 	.byte	0x02, 0x4c
        /*0032*/ 	.byte	0x02
	.zero		1


	//----- nvinfo : EIATTR_MERCURY_ISA_VERSION
	.align		4
        /*0034*/ 	.byte	0x03, 0x5f
        /*0036*/ 	.short	0x0000


	//----- nvinfo : EIATTR_COOP_GROUP_MASK_REGIDS
	.align		4
        /*0038*/ 	.byte	0x04, 0x29
        /*003a*/ 	.short	(.L_710 - .L_709)


	//   ....[0]....
.L_709:
        /*003c*/ 	.word	0xffffffff


	//----- nvinfo : EIATTR_COOP_GROUP_INSTR_OFFSETS
	.align		4
.L_710:
        /*0040*/ 	.byte	0x04, 0x28
        /*0042*/ 	.short	(.L_712 - .L_711)


	//   ....[0]....
.L_711:
        /*0044*/ 	.word	0x00000050


	//----- nvinfo : EIATTR_EXIT_INSTR_OFFSETS
	.align		4
.L_712:
        /*0048*/ 	.byte	0x04, 0x1c
        /*004a*/ 	.short	(.L_714 - .L_713)


	//   ....[0]....
.L_713:
        /*004c*/ 	.word	0x00000760


	//   ....[1]....
        /*0050*/ 	.word	0x000050a0


	//   ....[2]....
        /*0054*/ 	.word	0x000057a0


	//----- nvinfo : EIATTR_MAX_THREADS
	.align		4
.L_714:
        /*0058*/ 	.byte	0x04, 0x05
        /*005a*/ 	.short	(.L_716 - .L_715)
.L_715:
        /*005c*/ 	.word	0x00000100
        /*0060*/ 	.word	0x00000001
        /*0064*/ 	.word	0x00000001


	//----- nvinfo : EIATTR_CRS_STACK_SIZE
	.align		4
.L_716:
        /*0068*/ 	.byte	0x04, 0x1e
        /*006a*/ 	.short	(.L_718 - .L_717)
.L_717:
        /*006c*/ 	.word	0x00000000
.L_718:


//--------------------- .nv.info._ZN7cutlass13device_kernelIN5flash32FlashAttnBwdPostprocessConvertdQIN4cute5tupleIJNS3_1CILi64EEES6_EEENS_6half_tEfNS_4arch4Sm80ELi256ENS3_8TiledMMAINS3_8MMA_AtomIJNS3_28SM80_16x8x16_F32F16F16F32_TNEEEENS3_6LayoutINS4_IJNS5_ILi2EEENS5_ILi4EEENS5_ILi1EEEEEENS4_IJSI_SG_NS5_ILi0EEEEEEEENS4_IJNS5_ILi32EEES6_NS5_ILi16EEEEEEEELb0EEEEEvNT_6ParamsE --------------------------
	.section	.nv.info._ZN7cutlass13device_kernelIN5flash32FlashAttnBwdPostprocessConvertdQIN4cute5tupleIJNS3_1CILi64EEES6_EEENS_6half_tEfNS_4arch4Sm80ELi256ENS3_8TiledMMAINS3_8MMA_AtomIJNS3_28SM80_16x8x16_F32F16F16F32_TNEEEENS3_6LayoutINS4_IJNS5_ILi2EEENS5_ILi4EEENS5_ILi1EEEEEENS4_IJSI_SG_NS5_ILi0EEEEEEEENS4_IJNS5_ILi32EEES6_NS5_ILi16EEEEEEEELb0EEEEEvNT_6ParamsE,"",@"SHT_CUDA_INFO"
	.sectionflags	@""
	.align	4


	//----- nvinfo : EIATTR_CUDA_API_VERSION
	.align		4
        /*0000*/ 	.byte	0x04, 0x37
        /*0002*/ 	.short	(.L_720 - .L_719)
.L_719:
        /*0004*/ 	.word	0x00000082


	//----- nvinfo : EIATTR_SW2861232_WAR
	.align		4
.L_720:
        /*0008*/ 	.byte	0x01, 0x35
	.zero		2


	//----- nvinfo : EIATTR_PARAM_CBANK
	.align		4
        /*000c*/ 	.byte	0x04, 0x0a
        /*000e*/ 	.short	(.L_722 - .L_721)
	.align		4
.L_721:
        /*0010*/ 	.word	index@(.nv.constant0._ZN7cutlass13device_kernelIN5flash32FlashAttnBwdPostprocessConvertdQIN4cute5tupleIJNS3_1CILi64EEES6_EEENS_6half_tEfNS_4arch4Sm80ELi256ENS3_8TiledMMAINS3_8MMA_AtomIJNS3_28SM80_16x8x16_F32F16F16F32_TNEEEENS3_6LayoutINS4_IJNS5_ILi2EEENS5_ILi4EEENS5_ILi1EEEEEENS4_IJSI_SG_NS5_ILi0EEEEEEEENS4_IJNS5_ILi32EEES6_NS5_ILi16EEEEEEEELb0EEEEEvNT_6ParamsE)
        /*0014*/ 	.short	0x0160
        /*0016*/ 	.short	0x0070


	//----- nvinfo : EIATTR_CBANK_PARAM_SIZE
	.align		4
.L_722:
        /*0018*/ 	.byte	0x03, 0x19
        /*001a*/ 	.short	0x0070


	//----- nvinfo : EIATTR_KPARAM_INFO
	.align		4
        /*001c*/ 	.byte	0x04, 0x17
        /*001e*/ 	.short	(.L_724 - .L_723)
.L_723:
        /*0020*/ 	.word	0x00000000
        /*0024*/ 	.short	0x0000
        /*0026*/ 	.short	0x0000
        /*0028*/ 	.byte	0x00, 0xf0, 0xc1, 0x01


	//----- nvinfo : EIATTR_MAXREG_COUNT
	.align		4
.L_724:
        /*002c*/ 	.byte	0x03, 0x1b
        /*002e*/ 	.short	0x0080


	//----- nvinfo : EIATTR_NUM_BARRIERS
	.align		4
        /*0030*/ 	.byte	0x02, 0x4c
        /*0032*/ 	.byte	0x01
	.zero		1


	//----- nvinfo : EIATTR_MERCURY_ISA_VERSION
	.align		4
        /*0034*/ 	.byte	0x03, 0x5f
        /*0036*/ 	.short	0x0000


	//----- nvinfo : EIATTR_EXIT_INSTR_OFFSETS
	.align		4
        /*0038*/ 	.byte	0x04, 0x1c
        /*003a*/ 	.short	(.L_726 - .L_725)


	//   ....[0]....
.L_725:
        /*003c*/ 	.word	0x00000180


	//   ....[1]....
        /*0040*/ 	.word	0x00000ca0


	//   ....[2]....
        /*0044*/ 	.word	0x00000d60


	//----- nvinfo : EIATTR_CTAIDZ_USED
	.align		4
.L_726:
        /*0048*/ 	.byte	0x01, 0x04
	.zero		2


	//----- nvinfo : EIATTR_MAX_THREADS
	.align		4
        /*004c*/ 	.byte	0x04, 0x05
        /*004e*/ 	.short	(.L_728 - .L_727)
.L_727:
        /*0050*/ 	.word	0x00000100
        /*0054*/ 	.word	0x00000001
        /*0058*/ 	.word	0x00000001


	//----- nvinfo : EIATTR_CRS_STACK_SIZE
	.align		4
.L_728:
        /*005c*/ 	.byte	0x04, 0x1e
        /*005e*/ 	.short	(.L_730 - .L_729)
.L_729:
        /*0060*/ 	.word	0x00000000
.L_730:


//--------------------- .nv.info._ZN7cutlass13device_kernelIN5flash19enable_sm80_to_sm89INS1_16FlashAttnBwdSm80INS1_25CollectiveMainloopBwdSm80ILi2ELi2EN4cute5tupleIJNS5_1CILi64EEENS7_ILi128EEES8_EEENS_6half_tEfNS_4arch4Sm80ELb1ELb0ELb0ELb1ELb1ELb0ELb0ELb0ELi2ELi2ELi4ELi2ELb1EEENS1_24CollectiveEpilogueBwdGQAISA_fSD_Li256ELb1ELb1EEENS1_25SingleTileBwdLPTSchedulerILb1ELi128ELb1EEEEEEEEEvNT_6ParamsE --------------------------
	.section	.nv.info._ZN7cutlass13device_kernelIN5flash19enable_sm80_to_sm89INS1_16FlashAttnBwdSm80INS1_25CollectiveMainloopBwdSm80ILi2ELi2EN4cute5tupleIJNS5_1CILi64EEENS7_ILi128EEES8_EEENS_6half_tEfNS_4arch4Sm80ELb1ELb0ELb0ELb1ELb1ELb0ELb0ELb0ELi2ELi2ELi4ELi2ELb1EEENS1_24CollectiveEpilogueBwdGQAISA_fSD_Li256ELb1ELb1EEENS1_25SingleTileBwdLPTSchedulerILb1ELi128ELb1EEEEEEEEEvNT_6ParamsE,"",@"SHT_CUDA_INFO"
	.sectionflags	@""
	.align	4


	//----- nvinfo : EIATTR_CUDA_API_VERSION
	.align		4
        /*0000*/ 	.byte	0x04, 0x37
        /*0002*/ 	.short	(.L_732 - .L_731)
.L_731:
        /*0004*/ 	.word	0x00000082


	//----- nvinfo : EIATTR_SW2861232_WAR
	.align		4
.L_732:
        /*0008*/ 	.byte	0x01, 0x35
	.zero		2


	//----- nvinfo : EIATTR_PARAM_CBANK
	.align		4
        /*000c*/ 	.byte	0x04, 0x0a
        /*000e*/ 	.short	(.L_734 - .L_733)
	.align		4
.L_733:
        /*0010*/ 	.word	index@(.nv.constant0._ZN7cutlass13device_kernelIN5flash19enable_sm80_to_sm89INS1_16FlashAttnBwdSm80INS1_25CollectiveMainloopBwdSm80ILi2ELi2EN4cute5tupleIJNS5_1CILi64EEENS7_ILi128EEES8_EEENS_6half_tEfNS_4arch4Sm80ELb1ELb0ELb0ELb1ELb1ELb0ELb0ELb0ELi2ELi2ELi4ELi2ELb1EEENS1_24CollectiveEpilogueBwdGQAISA_fSD_Li256ELb1ELb1EEENS1_25SingleTileBwdLPTSchedulerILb1ELi128ELb1EEEEEEEEEvNT_6ParamsE)
        /*0014*/ 	.short	0x0160
        /*0016*/ 	.short	0x0290


	//----- nvinfo : EIATTR_CBANK_PARAM_SIZE
	.align		4
.L_734:
        /*0018*/ 	.byte	0x03, 0x19
        /*001a*/ 	.short	0x0290


	//----- nvinfo : EIATTR_KPARAM_INFO
	.align		4
        /*001c*/ 	.byte	0x04, 0x17
        /*001e*/ 	.short	(.L_736 - .L_735)
.L_735:
        /*0020*/ 	.word	0x00000000
        /*0024*/ 	.short	0x0000
        /*0026*/ 	.short	0x0000
        /*0028*/ 	.byte	0x00, 0xf0, 0x41, 0x0a


	//----- nvinfo : EIATTR_MAXREG_COUNT
	.align		4
.L_736:
        /*002c*/ 	.byte	0x03, 0x1b
        /*002e*/ 	.short	0x00ff


	//----- nvinfo : EIATTR_NUM_BARRIERS
	.align		4
        /*0030*/ 	.byte	0x02, 0x4c
        /*0032*/ 	.byte	0x02
	.zero		1


	//----- nvinfo : EIATTR_MERCURY_ISA_VERSION
	.align		4
        /*0034*/ 	.byte	0x03, 0x5f
        /*0036*/ 	.short	0x0000


	//----- nvinfo : EIATTR_COOP_GROUP_MASK_REGIDS
	.align		4
        /*0038*/ 	.byte	0x04, 0x29
        /*003a*/ 	.short	(.L_738 - .L_737)


	//   ....[0]....
.L_737:
        /*003c*/ 	.word	0xffffffff


	//   ....[1]....
        /*0040*/ 	.word	0xffffffff


	//   ....[2]....
        /*0044*/ 	.word	0xffffffff


	//   ....[3]....
        /*0048*/ 	.word	0xffffffff


	//   ....[4]....
        /*004c*/ 	.word	0xffffffff


	//   ....[5]....
        /*0050*/ 	.word	0xffffffff


	//   ....[6]....
        /*0054*/ 	.word	0xffffffff


	//   ....[7]....
        /*0058*/ 	.word	0xffffffff


	//   ....[8]....
        /*005c*/ 	.word	0xffffffff


	//----- nvinfo : EIATTR_COOP_GROUP_INSTR_OFFSETS
	.align		4
.L_738:
        /*0060*/ 	.byte	0x04, 0x28
        /*0062*/ 	.short	(.L_740 - .L_739)


	//   ....[0]....
.L_739:
        /*0064*/ 	.word	0x00000050


	//   ....[1]....
        /*0068*/ 	.word	0x00005400


	//   ....[2]....
        /*006c*/ 	.word	0x00005440


	//   ....[3]....
        /*0070*/ 	.word	0x00005730


	//   ....[4]....
        /*0074*/ 	.word	0x00005740


	//   ....[5]....
        /*0078*/ 	.word	0x000058d0


	//   ....[6]....
        /*007c*/ 	.word	0x00005920


	//   ....[7]....
        /*0080*/ 	.word	0x00005bd0


	//   ....[8]....
        /*0084*/ 	.word	0x00005be0


	//----- nvinfo : EIATTR_EXIT_INSTR_OFFSETS
	.align		4
.L_740:
        /*0088*/ 	.byte	0x04, 0x1c
        /*008a*/ 	.short	(.L_742 - .L_741)


	//   ....[0]....
.L_741:
        /*008c*/ 	.word	0x000007a0


	//   ....[1]....
        /*0090*/ 	.word	0x000050e0


	//   ....[2]....
        /*0094*/ 	.word	0x00005bf0


	//   ....[3]....
        /*0098*/ 	.word	0x00005c90


	//----- nvinfo : EIATTR_MAX_THREADS
	.align		4
.L_742:
        /*009c*/ 	.byte	0x04, 0x05
        /*009e*/ 	.short	(.L_744 - .L_743)
.L_743:
        /*00a0*/ 	.word	0x00000100
        /*00a4*/ 	.word	0x00000001
        /*00a8*/ 	.word	0x00000001


	//----- nvinfo : EIATTR_CRS_STACK_SIZE
	.align		4
.L_744:
        /*00ac*/ 	.byte	0x04, 0x1e
        /*00ae*/ 	.short	(.L_746 - .L_745)
.L_745:
        /*00b0*/ 	.word	0x00000000
.L_746:


//--------------------- .nv.info._ZN7cutlass13device_kernelIN5flash22FlashAttnBwdPreprocessIN4cute5tupleIJNS3_1CILi64EEES6_EEENS_6half_tEfNS_4arch4Sm80ELb1ELb1EEEEEvNT_6ParamsE --------------------------
	.section	.nv.info._ZN7cutlass13device_kernelIN5flash22FlashAttnBwdPreprocessIN4cute5tupleIJNS3_1CILi64EEES6_EEENS_6half_tEfNS_4arch4Sm80ELb1ELb1EEEEEvNT_6ParamsE,"",@"SHT_CUDA_INFO"
	.sectionflags	@""
	.align	4


	//----- nvinfo : EIATTR_CUDA_API_VERSION
	.align		4
        /*0000*/ 	.byte	0x04, 0x37
        /*0002*/ 	.short	(.L_748 - .L_747)
.L_747:
        /*0004*/ 	.word	0x00000082


	//----- nvinfo : EIATTR_SW2861232_WAR
	.align		4
.L_748:
        /*0008*/ 	.byte	0x01, 0x35
	.zero		2


	//----- nvinfo : EIATTR_PARAM_CBANK
	.align		4
        /*000c*/ 	.byte	0x04, 0x0a
        /*000e*/ 	.short	(.L_750 - .L_749)
	.align		4
.L_749:
        /*0010*/ 	.word	index@(.nv.constant0._ZN7cutlass13device_kernelIN5flash22FlashAttnBwdPreprocessIN4cute5tupleIJNS3_1CILi64EEES6_EEENS_6half_tEfNS_4arch4Sm80ELb1ELb1EEEEEvNT_6ParamsE)
        /*0014*/ 	.short	0x0160
        /*0016*/ 	.short	0x00f0


	//----- nvinfo : EIATTR_CBANK_PARAM_SIZE
	.align		4
.L_750:
        /*0018*/ 	.byte	0x03, 0x19
        /*001a*/ 	.short	0x00f0


	//----- nvinfo : EIATTR_KPARAM_INFO
	.align		4
        /*001c*/ 	.byte	0x04, 0x17
        /*001e*/ 	.short	(.L_752 - .L_751)
.L_751:
        /*0020*/ 	.word	0x00000000
        /*0024*/ 	.short	0x0000
        /*0026*/ 	.short	0x0000
        /*0028*/ 	.byte	0x00, 0xf0, 0xc1, 0x03


	//----- nvinfo : EIATTR_MAXREG_COUNT
	.align		4
.L_752:
        /*002c*/ 	.byte	0x03, 0x1b
        /*002e*/ 	.short	0x0080


	//----- nvinfo : EIATTR_MERCURY_ISA_VERSION
	.align		4
        /*0030*/ 	.byte	0x03, 0x5f
        /*0032*/ 	.short	0x0000


	//----- nvinfo : EIATTR_COOP_GROUP_MASK_REGIDS
	.align		4
        /*0034*/ 	.byte	0x04, 0x29
        /*0036*/ 	.short	(.L_754 - .L_753)


	//   ....[0]....
.L_753:
        /*0038*/ 	.word	0xffffffff


	//   ....[1]....
        /*003c*/ 	.word	0xffffffff


	//   ....[2]....
        /*0040*/ 	.word	0xffffffff


	//   ....[3]....
        /*0044*/ 	.word	0xffffffff


	//   ....[4]....
        /*0048*/ 	.word	0xffffffff


	//   ....[5]....
        /*004c*/ 	.word	0xffffffff


	//----- nvinfo : EIATTR_COOP_GROUP_INSTR_OFFSETS
	.align		4
.L_754:
        /*0050*/ 	.byte	0x04, 0x28
        /*0052*/ 	.short	(.L_756 - .L_755)


	//   ....[0]....
.L_755:
        /*0054*/ 	.word	0x00000af0


	//   ....[1]....
        /*0058*/ 	.word	0x00000b00


	//   ....[2]....
        /*005c*/ 	.word	0x00000b30


	//   ....[3]....
        /*0060*/ 	.word	0x00000b50


	//   ....[4]....
        /*0064*/ 	.word	0x00000bb0


	//   ....[5]....
        /*0068*/ 	.word	0x00000bd0


	//----- nvinfo : EIATTR_EXIT_INSTR_OFFSETS
	.align		4
.L_756:
        /*006c*/ 	.byte	0x04, 0x1c
        /*006e*/ 	.short	(.L_758 - .L_757)


	//   ....[0]....
.L_757:
        /*0070*/ 	.word	0x00000180


	//   ....[1]....
        /*0074*/ 	.word	0x00001090


	//   ....[2]....
        /*0078*/ 	.word	0x000010e0


	//----- nvinfo : EIATTR_CTAIDZ_USED
	.align		4
.L_758:
        /*007c*/ 	.byte	0x01, 0x04
	.zero		2


	//----- nvinfo : EIATTR_MAX_THREADS
	.align		4
        /*0080*/ 	.byte	0x04, 0x05
        /*0082*/ 	.short	(.L_760 - .L_759)
.L_759:
        /*0084*/ 	.word	0x00000100
        /*0088*/ 	.word	0x00000001
        /*008c*/ 	.word	0x00000001


	//----- nvinfo : EIATTR_CRS_STACK_SIZE
	.align		4
.L_760:
        /*0090*/ 	.byte	0x04, 0x1e
        /*0092*/ 	.short	(.L_762 - .L_761)
.L_761:
        /*0094*/ 	.word	0x00000000
.L_762:


//--------------------- .nv.info._ZN7cutlass13device_kernelIN5flash19enable_sm80_to_sm89INS1_16FlashAttnBwdSm80INS1_25CollectiveMainloopBwdSm80ILi2ELi2EN4cute5tupleIJNS5_1CILi128EEES8_NS7_ILi64EEEEEENS_6half_tEfNS_4arch4Sm80ELb0ELb0ELb0ELb0ELb0ELb0ELb0ELb0ELi2ELi4ELi4ELi4ELb0EEENS1_21CollectiveEpilogueBwdISA_SB_SD_Li256ELb0ELb0ELi2EEENS1_19SingleTileSchedulerILb0ELb0ELb0ELi128EEEEEEEEEvNT_6ParamsE --------------------------
	.section	.nv.info._ZN7cutlass13device_kernelIN5flash19enable_sm80_to_sm89INS1_16FlashAttnBwdSm80INS1_25CollectiveMainloopBwdSm80ILi2ELi2EN4cute5tupleIJNS5_1CILi128EEES8_NS7_ILi64EEEEEENS_6half_tEfNS_4arch4Sm80ELb0ELb0ELb0ELb0ELb0ELb0ELb0ELb0ELi2ELi4ELi4ELi4ELb0EEENS1_21CollectiveEpilogueBwdISA_SB_SD_Li256ELb0ELb0ELi2EEENS1_19SingleTileSchedulerILb0ELb0ELb0ELi128EEEEEEEEEvNT_6ParamsE,"",@"SHT_CUDA_INFO"
	.sectionflags	@""
	.align	4


	//----- nvinfo : EIATTR_CUDA_API_VERSION
	.align		4
        /*0000*/ 	.byte	0x04, 0x37
        /*0002*/ 	.short	(.L_764 - .L_763)
.L_763:
        /*0004*/ 	.word	0x00000082


	//----- nvinfo : EIATTR_SW2861232_WAR
	.align		4
.L_764:
        /*0008*/ 	.byte	0x01, 0x35
	.zero		2


	//----- nvinfo : EIATTR_PARAM_CBANK
	.align		4
        /*000c*/ 	.byte	0x04, 0x0a
        /*000e*/ 	.short	(.L_766 - .L_765)
	.align		4
.L_765:
        /*0010*/ 	.word	index@(.nv.constant0._ZN7cutlass13device_kernelIN5flash19enable_sm80_to_sm89INS1_16FlashAttnBwdSm80INS1_25CollectiveMainloopBwdSm80ILi2ELi2EN4cute5tupleIJNS5_1CILi128EEES8_NS7_ILi64EEEEEENS_6half_tEfNS_4arch4Sm80ELb0ELb0ELb0ELb0ELb0ELb0ELb0ELb0ELi2ELi4ELi4ELi4ELb0EEENS1_21CollectiveEpilogueBwdISA_SB_SD_Li256ELb0ELb0ELi2EEENS1_19SingleTileSchedulerILb0ELb0ELb0ELi128EEEEEEEEEvNT_6ParamsE)
        /*0014*/ 	.short	0x0160
        /*0016*/ 	.short	0x0270


	//----- nvinfo : EIATTR_CBANK_PARAM_SIZE
	.align		4
.L_766:
        /*0018*/ 	.byte	0x03, 0x19
        /*001a*/ 	.short	0x0270


	//----- nvinfo : EIATTR_KPARAM_INFO
	.align		4
        /*001c*/ 	.byte	0x04, 0x17
        /*001e*/ 	.short	(.L_768 - .L_767)
.L_767:
        /*0020*/ 	.word	0x00000000
        /*0024*/ 	.short	0x0000
        /*0026*/ 	.short	0x0000
        /*0028*/ 	.byte	0x00, 0xf0, 0xc1, 0x09


	//----- nvinfo : EIATTR_MAXREG_COUNT
	.align		4
.L_768:
        /*002c*/ 	.byte	0x03, 0x1b
        /*002e*/ 	.short	0x00ff


	//----- nvinfo : EIATTR_NUM_BARRIERS
	.align		4
        /*0030*/ 	.byte	0x02, 0x4c
        /*0032*/ 	.byte	0x02
	.zero		1


	//----- nvinfo : EIATTR_ANNOTATIONS
	.align		4
        /*0034*/ 	.byte	0x04, 0x55
        /*0036*/ 	.short	(.L_770 - .L_769)


	//   ....[0]....
.L_769:
        /*0038*/ 	.word	0x00000001
        /*003c*/ 	.byte	0x50, 0x26, 0x00, 0x00, 0x01, 0x00, 0x00, 0x00, 0x80, 0x2f, 0x00, 0x00


	//----- nvinfo : EIATTR_MERCURY_ISA_VERSION
	.align		4
.L_770:
        /*0048*/ 	.byte	0x03, 0x5f
        /*004a*/ 	.short	0x0000


	//----- nvinfo : EIATTR_EXIT_INSTR_OFFSETS
	.align		4
        /*004c*/ 	.byte	0x04, 0x1c
        /*004e*/ 	.short	(.L_772 - .L_771)


	//   ....[0]....
.L_771:
        /*0050*/ 	.word	0x00000040


	//   ....[1]....
        /*0054*/ 	.word	0x00007780


	//   ....[2]....
        /*0058*/ 	.word	0x00007840


	//----- nvinfo : EIATTR_CTAIDZ_USED
	.align		4
.L_772:
        /*005c*/ 	.byte	0x01, 0x04
	.zero		2


	//----- nvinfo : EIATTR_MAX_THREADS
	.align		4
        /*0060*/ 	.byte	0x04, 0x05
        /*0062*/ 	.short	(.L_774 - .L_773)
.L_773:
        /*0064*/ 	.word	0x00000100
        /*0068*/ 	.word	0x00000001
        /*006c*/ 	.word	0x00000001


	//----- nvinfo : EIATTR_CRS_STACK_SIZE
	.align		4
.L_774:
        /*0070*/ 	.byte	0x04, 0x1e
        /*0072*/ 	.short	(.L_776 - .L_775)
.L_775:
        /*0074*/ 	.word	0x00000000
.L_776:


//--------------------- .nv.info._ZN7cutlass13device_kernelIN5flash19enable_sm80_to_sm89INS1_16FlashAttnBwdSm80INS1_25CollectiveMainloopBwdSm80ILi2ELi2EN4cute5tupleIJNS5_1CILi128EEES8_NS7_ILi64EEEEEENS_6half_tEfNS_4arch4Sm80ELb0ELb0ELb0ELb0ELb1ELb0ELb0ELb0ELi2ELi4ELi4ELi4ELb0EEENS1_21CollectiveEpilogueBwdISA_SB_SD_Li256ELb0ELb0ELi2EEENS1_19SingleTileSchedulerILb0ELb0ELb0ELi128EEEEEEEEEvNT_6ParamsE --------------------------
	.section	.nv.info._ZN7cutlass13device_kernelIN5flash19enable_sm80_to_sm89INS1_16FlashAttnBwdSm80INS1_25CollectiveMainloopBwdSm80ILi2ELi2EN4cute5tupleIJNS5_1CILi128EEES8_NS7_ILi64EEEEEENS_6half_tEfNS_4arch4Sm80ELb0ELb0ELb0ELb0ELb1ELb0ELb0ELb0ELi2ELi4ELi4ELi4ELb0EEENS1_21CollectiveEpilogueBwdISA_SB_SD_Li256ELb0ELb0ELi2EEENS1_19SingleTileSchedulerILb0ELb0ELb0ELi128EEEEEEEEEvNT_6ParamsE,"",@"SHT_CUDA_INFO"
	.sectionflags	@""
	.align	4


	//----- nvinfo : EIATTR_CUDA_API_VERSION
	.align		4
        /*0000*/ 	.byte	0x04, 0x37
        /*0002*/ 	.short	(.L_778 - .L_777)
.L_777:
        /*0004*/ 	.word	0x00000082


	//----- nvinfo : EIATTR_SW2861232_WAR
	.align		4
.L_778:
        /*0008*/ 	.byte	0x01, 0x35
	.zero		2


	//----- nvinfo : EIATTR_PARAM_CBANK
	.align		4
        /*000c*/ 	.byte	0x04, 0x0a
        /*000e*/ 	.short	(.L_780 - .L_779)
	.align		4
.L_779:
        /*0010*/ 	.word	index@(.nv.constant0._ZN7cutlass13device_kernelIN5flash19enable_sm80_to_sm89INS1_16FlashAttnBwdSm80INS1_25CollectiveMainloopBwdSm80ILi2ELi2EN4cute5tupleIJNS5_1CILi128EEES8_NS7_ILi64EEEEEENS_6half_tEfNS_4arch4Sm80ELb0ELb0ELb0ELb0ELb1ELb0ELb0ELb0ELi2ELi4ELi4ELi4ELb0EEENS1_21CollectiveEpilogueBwdISA_SB_SD_Li256ELb0ELb0ELi2EEENS1_19SingleTileSchedulerILb0ELb0ELb0ELi128EEEEEEEEEvNT_6ParamsE)
        /*0014*/ 	.short	0x0160
        /*0016*/ 	.short	0x0270


	//----- nvinfo : EIATTR_CBANK_PARAM_SIZE
	.align		4
.L_780:
        /*0018*/ 	.byte	0x03, 0x19
        /*001a*/ 	.short	0x0270


	//----- nvinfo : EIATTR_KPARAM_INFO
	.align		4
        /*001c*/ 	.byte	0x04, 0x17
        /*001e*/ 	.short	(.L_782 - .L_781)
.L_781:
        /*0020*/ 	.word	0x00000000
        /*0024*/ 	.short	0x0000
        /*0026*/ 	.short	0x0000
        /*0028*/ 	.byte	0x00, 0xf0, 0xc1, 0x09


	//----- nvinfo : EIATTR_MAXREG_COUNT
	.align		4
.L_782:
        /*002c*/ 	.byte	0x03, 0x1b
        /*002e*/ 	.short	0x00ff


	//----- nvinfo : EIATTR_NUM_BARRIERS
	.align		4
        /*0030*/ 	.byte	0x02, 0x4c
        /*0032*/ 	.byte	0x02
	.zero		1


	//----- nvinfo : EIATTR_ANNOTATIONS
	.align		4
        /*0034*/ 	.byte	0x04, 0x55
        /*0036*/ 	.short	(.L_784 - .L_783)


	//   ....[0]....
.L_783:
        /*0038*/ 	.word	0x00000001
        /*003c*/ 	.byte	0x50, 0x26, 0x00, 0x00, 0x01, 0x00, 0x00, 0x00, 0x80, 0x2f, 0x00, 0x00


	//----- nvinfo : EIATTR_MERCURY_ISA_VERSION
	.align		4
.L_784:
        /*0048*/ 	.byte	0x03, 0x5f
        /*004a*/ 	.short	0x0000


	//----- nvinfo : EIATTR_EXIT_INSTR_OFFSETS
	.align		4
        /*004c*/ 	.byte	0x04, 0x1c
        /*004e*/ 	.short	(.L_786 - .L_785)


	//   ....[0]....
.L_785:
        /*0050*/ 	.word	0x00000040


	//   ....[1]....
        /*0054*/ 	.word	0x00007780


	//   ....[2]....
        /*0058*/ 	.word	0x00007840


	//----- nvinfo : EIATTR_CTAIDZ_USED
	.align		4
.L_786:
        /*005c*/ 	.byte	0x01, 0x04
	.zero		2


	//----- nvinfo : EIATTR_MAX_THREADS
	.align		4
        /*0060*/ 	.byte	0x04, 0x05
        /*0062*/ 	.short	(.L_788 - .L_787)
.L_787:
        /*0064*/ 	.word	0x00000100
        /*0068*/ 	.word	0x00000001
        /*006c*/ 	.word	0x00000001


	//----- nvinfo : EIATTR_CRS_STACK_SIZE
	.align		4
.L_788:
        /*0070*/ 	.byte	0x04, 0x1e
        /*0072*/ 	.short	(.L_790 - .L_789)
.L_789:
        /*0074*/ 	.word	0x00000000
.L_790:


//--------------------- .nv.info._ZN7cutlass13device_kernelIN5flash19enable_sm80_to_sm89INS1_16FlashAttnBwdSm80INS1_25CollectiveMainloopBwdSm80ILi2ELi2EN4cute5tupleIJNS5_1CILi128EEES8_NS7_ILi64EEEEEENS_6half_tEfNS_4arch4Sm80ELb0ELb0ELb0ELb0ELb0ELb0ELb0ELb0ELi2ELi4ELi4ELi4ELb0EEENS1_24CollectiveEpilogueBwdGQAISA_fSD_Li256ELb0ELb0EEENS1_19SingleTileSchedulerILb0ELb0ELb0ELi128EEEEEEEEEvNT_6ParamsE --------------------------
	.section	.nv.info._ZN7cutlass13device_kernelIN5flash19enable_sm80_to_sm89INS1_16FlashAttnBwdSm80INS1_25CollectiveMainloopBwdSm80ILi2ELi2EN4cute5tupleIJNS5_1CILi128EEES8_NS7_ILi64EEEEEENS_6half_tEfNS_4arch4Sm80ELb0ELb0ELb0ELb0ELb0ELb0ELb0ELb0ELi2ELi4ELi4ELi4ELb0EEENS1_24CollectiveEpilogueBwdGQAISA_fSD_Li256ELb0ELb0EEENS1_19SingleTileSchedulerILb0ELb0ELb0ELi128EEEEEEEEEvNT_6ParamsE,"",@"SHT_CUDA_INFO"
	.sectionflags	@""
	.align	4


	//----- nvinfo : EIATTR_CUDA_API_VERSION
	.align		4
        /*0000*/ 	.byte	0x04, 0x37
        /*0002*/ 	.short	(.L_792 - .L_791)
.L_791:
        /*0004*/ 	.word	0x00000082


	//----- nvinfo : EIATTR_SW2861232_WAR
	.align		4
.L_792:
        /*0008*/ 	.byte	0x01, 0x35
	.zero		2


	//----- nvinfo : EIATTR_PARAM_CBANK
	.align		4
        /*000c*/ 	.byte	0x04, 0x0a
        /*000e*/ 	.short	(.L_794 - .L_793)
	.align		4
.L_793:
        /*0010*/ 	.word	index@(.nv.constant0._ZN7cutlass13device_kernelIN5flash19enable_sm80_to_sm89INS1_16FlashAttnBwdSm80INS1_25CollectiveMainloopBwdSm80ILi2ELi2EN4cute5tupleIJNS5_1CILi128EEES8_NS7_ILi64EEEEEENS_6half_tEfNS_4arch4Sm80ELb0ELb0ELb0ELb0ELb0ELb0ELb0ELb0ELi2ELi4ELi4ELi4ELb0EEENS1_24CollectiveEpilogueBwdGQAISA_fSD_Li256ELb0ELb0EEENS1_19SingleTileSchedulerILb0ELb0ELb0ELi128EEEEEEEEEvNT_6ParamsE)
        /*0014*/ 	.short	0x0160
        /*0016*/ 	.short	0x0278


	//----- nvinfo : EIATTR_CBANK_PARAM_SIZE
	.align		4
.L_794:
        /*0018*/ 	.byte	0x03, 0x19
        /*001a*/ 	.short	0x0278


	//----- nvinfo : EIATTR_KPARAM_INFO
	.align		4
        /*001c*/ 	.byte	0x04, 0x17
        /*001e*/ 	.short	(.L_796 - .L_795)
.L_795:
        /*0020*/ 	.word	0x00000000
        /*0024*/ 	.short	0x0000
        /*0026*/ 	.short	0x0000
        /*0028*/ 	.byte	0x00, 0xf0, 0xe1, 0x09


	//----- nvinfo : EIATTR_MAXREG_COUNT
	.align		4
.L_796:
        /*002c*/ 	.byte	0x03, 0x1b
        /*002e*/ 	.short	0x00ff


	//----- nvinfo : EIATTR_NUM_BARRIERS
	.align		4
        /*0030*/ 	.byte	0x02, 0x4c
        /*0032*/ 	.byte	0x02
	.zero		1


	//----- nvinfo : EIATTR_ANNOTATIONS
	.align		4
        /*0034*/ 	.byte	0x04, 0x55
        /*0036*/ 	.short	(.L_798 - .L_797)


	//   ....[0]....
.L_797:
        /*0038*/ 	.word	0x00000001
        /*003c*/ 	.byte	0x70, 0x01, 0x00, 0x00, 0x01, 0x00, 0x00, 0x00, 0x90, 0x02, 0x00, 0x00, 0x01, 0x00, 0x00, 0x00
        /* <DEDUP_REMOVED lines=10> */
        /*00ec*/ 	.byte	0x10, 0x67, 0x00, 0x00


	//----- nvinfo : EIATTR_MERCURY_ISA_VERSION
	.align		4
.L_798:
        /*00f0*/ 	.byte	0x03, 0x5f
        /*00f2*/ 	.short	0x0000


	//----- nvinfo : EIATTR_EXIT_INSTR_OFFSETS
	.align		4
        /*00f4*/ 	.byte	0x04, 0x1c
        /*00f6*/ 	.short	(.L_800 - .L_799)


	//   ....[0]....
.L_799:
        /*00f8*/ 	.word	0x00000040


	//   ....[1]....
        /*00fc*/ 	.word	0x00006fb0


	//----- nvinfo : EIATTR_CTAIDZ_USED
	.align		4
.L_800:
        /*0100*/ 	.byte	0x01, 0x04
	.zero		2


	//----- nvinfo : EIATTR_MAX_THREADS
	.align		4
        /*0104*/ 	.byte	0x04, 0x05
        /*0106*/ 	.short	(.L_802 - .L_801)
.L_801:
        /*0108*/ 	.word	0x00000100
        /*010c*/ 	.word	0x00000001
        /*0110*/ 	.word	0x00000001


	//----- nvinfo : EIATTR_CRS_STACK_SIZE
	.align		4
.L_802:
        /*0114*/ 	.byte	0x04, 0x1e
        /*0116*/ 	.short	(.L_804 - .L_803)
.L_803:
        /*0118*/ 	.word	0x00000000
.L_804:


//--------------------- .nv.info._ZN7cutlass13device_kernelIN5flash19enable_sm80_to_sm89INS1_16FlashAttnBwdSm80INS1_25CollectiveMainloopBwdSm80ILi2ELi2EN4cute5tupleIJNS5_1CILi128EEES8_NS7_ILi64EEEEEENS_6half_tEfNS_4arch4Sm80ELb0ELb0ELb0ELb0ELb1ELb0ELb0ELb0ELi2ELi4ELi4ELi4ELb0EEENS1_24CollectiveEpilogueBwdGQAISA_fSD_Li256ELb0ELb1EEENS1_19SingleTileSchedulerILb0ELb0ELb0ELi128EEEEEEEEEvNT_6ParamsE --------------------------
	.section	.nv.info._ZN7cutlass13device_kernelIN5flash19enable_sm80_to_sm89INS1_16FlashAttnBwdSm80INS1_25CollectiveMainloopBwdSm80ILi2ELi2EN4cute5tupleIJNS5_1CILi128EEES8_NS7_ILi64EEEEEENS_6half_tEfNS_4arch4Sm80ELb0ELb0ELb0ELb0ELb1ELb0ELb0ELb0ELi2ELi4ELi4ELi4ELb0EEENS1_24CollectiveEpilogueBwdGQAISA_fSD_Li256ELb0ELb1EEENS1_19SingleTileSchedulerILb0ELb0ELb0ELi128EEEEEEEEEvNT_6ParamsE,"",@"SHT_CUDA_INFO"
	.sectionflags	@""
	.align	4


	//----- nvinfo : EIATTR_CUDA_API_VERSION
	.align		4
        /*0000*/ 	.byte	0x04, 0x37
        /*0002*/ 	.short	(.L_806 - .L_805)
.L_805:
        /*0004*/ 	.word	0x00000082


	//----- nvinfo : EIATTR_SW2861232_WAR
	.align		4
.L_806:
        /*0008*/ 	.byte	0x01, 0x35
	.zero		2


	//----- nvinfo : EIATTR_PARAM_CBANK
	.align		4
        /*000c*/ 	.byte	0x04, 0x0a
        /*000e*/ 	.short	(.L_808 - .L_807)
	.align		4
.L_807:
        /*0010*/ 	.word	index@(.nv.constant0._ZN7cutlass13device_kernelIN5flash19enable_sm80_to_sm89INS1_16FlashAttnBwdSm80INS1_25CollectiveMainloopBwdSm80ILi2ELi2EN4cute5tupleIJNS5_1CILi128EEES8_NS7_ILi64EEEEEENS_6half_tEfNS_4arch4Sm80ELb0ELb0ELb0ELb0ELb1ELb0ELb0ELb0ELi2ELi4ELi4ELi4ELb0EEENS1_24CollectiveEpilogueBwdGQAISA_fSD_Li256ELb0ELb1EEENS1_19SingleTileSchedulerILb0ELb0ELb0ELi128EEEEEEEEEvNT_6ParamsE)
        /*0014*/ 	.short	0x0160
        /*0016*/ 	.short	0x0278


	//----- nvinfo : EIATTR_CBANK_PARAM_SIZE
	.align		4
.L_808:
        /*0018*/ 	.byte	0x03, 0x19
        /*001a*/ 	.short	0x0278


	//----- nvinfo : EIATTR_KPARAM_INFO
	.align		4
        /*001c*/ 	.byte	0x04, 0x17
        /*001e*/ 	.short	(.L_810 - .L_809)
.L_809:
        /*0020*/ 	.word	0x00000000
        /*0024*/ 	.short	0x0000
        /*0026*/ 	.short	0x0000
        /*0028*/ 	.byte	0x00, 0xf0, 0xe1, 0x09


	//----- nvinfo : EIATTR_MAXREG_COUNT
	.align		4
.L_810:
        /*002c*/ 	.byte	0x03, 0x1b
        /*002e*/ 	.short	0x00ff


	//----- nvinfo : EIATTR_NUM_BARRIERS
	.align		4
        /*0030*/ 	.byte	0x02, 0x4c
        /*0032*/ 	.byte	0x02
	.zero		1


	//----- nvinfo : EIATTR_ANNOTATIONS
	.align		4
        /*0034*/ 	.byte	0x04, 0x55
        /*0036*/ 	.short	(.L_812 - .L_811)


	//   ....[0]....
.L_811:
        /* <DEDUP_REMOVED lines=12> */
        /*00ec*/ 	.byte	0x10, 0x67, 0x00, 0x00, 0x01, 0x00, 0x00, 0x00, 0xb0, 0x6b, 0x00, 0x00


	//----- nvinfo : EIATTR_MERCURY_ISA_VERSION
	.align		4
.L_812:
        /*00f8*/ 	.byte	0x03, 0x5f
        /*00fa*/ 	.short	0x0000


	//----- nvinfo : EIATTR_COOP_GROUP_MASK_REGIDS
	.align		4
        /*00fc*/ 	.byte	0x04, 0x29
        /*00fe*/ 	.short	(.L_814 - .L_813)


	//   ....[0]....
.L_813:
        /*0100*/ 	.word	0xffffffff


	//   ....[1]....
        /*0104*/ 	.word	0xffffffff


	//   ....[2]....
        /*0108*/ 	.word	0xffffffff


	//   ....[3]....
        /*010c*/ 	.word	0xffffffff


	//   ....[4]....
        /*0110*/ 	.word	0xffffffff


	//   ....[5]....
        /*0114*/ 	.word	0xffffffff


	//   ....[6]....
        /*0118*/ 	.word	0xffffffff


	//   ....[7]....
        /*011c*/ 	.word	0xffffffff


	//----- nvinfo : EIATTR_COOP_GROUP_INSTR_OFFSETS
	.align		4
.L_814:
        /*0120*/ 	.byte	0x04, 0x28
        /*0122*/ 	.short	(.L_816 - .L_815)


	//   ....[0]....
.L_815:
        /*0124*/ 	.word	0x00006ba0


	//   ....[1]....
        /*0128*/ 	.word	0x00006c30


	//   ....[2]....
        /*012c*/ 	.word	0x00006ef0


	//   ....[3]....
        /*0130*/ 	.word	0x00006f00


	//   ....[4]....
        /*0134*/ 	.word	0x00007090


	//   ....[5]....
        /*0138*/ 	.word	0x000070e0


	//   ....[6]....
        /*013c*/ 	.word	0x00007390


	//   ....[7]....
        /*0140*/ 	.word	0x000073a0


	//----- nvinfo : EIATTR_EXIT_INSTR_OFFSETS
	.align		4
.L_816:
        /*0144*/ 	.byte	0x04, 0x1c
        /*0146*/ 	.short	(.L_818 - .L_817)


	//   ....[0]....
.L_817:
        /*0148*/ 	.word	0x00000040


	//   ....[1]....
        /*014c*/ 	.word	0x000073b0


	//   ....[2]....
        /*0150*/ 	.word	0x00007450


	//----- nvinfo : EIATTR_CTAIDZ_USED
	.align		4
.L_818:
        /*0154*/ 	.byte	0x01, 0x04
	.zero		2


	//----- nvinfo : EIATTR_MAX_THREADS
	.align		4
        /*0158*/ 	.byte	0x04, 0x05
        /*015a*/ 	.short	(.L_820 - .L_819)
.L_819:
        /*015c*/ 	.word	0x00000100
        /*0160*/ 	.word	0x00000001
        /*0164*/ 	.word	0x00000001


	//----- nvinfo : EIATTR_CRS_STACK_SIZE
	.align		4
.L_820:
        /*0168*/ 	.byte	0x04, 0x1e
        /*016a*/ 	.short	(.L_822 - .L_821)
.L_821:
        /*016c*/ 	.word	0x00000000
.L_822:


//--------------------- .nv.info._ZN7cutlass13device_kernelIN5flash19enable_sm80_to_sm89INS1_16FlashAttnBwdSm80INS1_25CollectiveMainloopBwdSm80ILi2ELi2EN4cute5tupleIJNS5_1CILi128EEES8_NS7_ILi64EEEEEENS_6half_tEfNS_4arch4Sm80ELb0ELb0ELb0ELb1ELb0ELb0ELb0ELb0ELi2ELi4ELi4ELi4ELb0EEENS1_21CollectiveEpilogueBwdISA_SB_SD_Li256ELb1ELb0ELi2EEENS1_19SingleTileSchedulerILb1ELb0ELb0ELi128EEEEEEEEEvNT_6ParamsE --------------------------
	.section	.nv.info._ZN7cutlass13device_kernelIN5flash19enable_sm80_to_sm89INS1_16FlashAttnBwdSm80INS1_25CollectiveMainloopBwdSm80ILi2ELi2EN4cute5tupleIJNS5_1CILi128EEES8_NS7_ILi64EEEEEENS_6half_tEfNS_4arch4Sm80ELb0ELb0ELb0ELb1ELb0ELb0ELb0ELb0ELi2ELi4ELi4ELi4ELb0EEENS1_21CollectiveEpilogueBwdISA_SB_SD_Li256ELb1ELb0ELi2EEENS1_19SingleTileSchedulerILb1ELb0ELb0ELi128EEEEEEEEEvNT_6ParamsE,"",@"SHT_CUDA_INFO"
	.sectionflags	@""
	.align	4


	//----- nvinfo : EIATTR_CUDA_API_VERSION
	.align		4
        /*0000*/ 	.byte	0x04, 0x37
        /*0002*/ 	.short	(.L_824 - .L_823)
.L_823:
        /*0004*/ 	.word	0x00000082


	//----- nvinfo : EIATTR_SW2861232_WAR
	.align		4
.L_824:
        /*0008*/ 	.byte	0x01, 0x35
	.zero		2


	//----- nvinfo : EIATTR_PARAM_CBANK
	.align		4
        /*000c*/ 	.byte	0x04, 0x0a
        /*000e*/ 	.short	(.L_826 - .L_825)
	.align		4
.L_825:
        /*0010*/ 	.word	index@(.nv.constant0._ZN7cutlass13device_kernelIN5flash19enable_sm80_to_sm89INS1_16FlashAttnBwdSm80INS1_25CollectiveMainloopBwdSm80ILi2ELi2EN4cute5tupleIJNS5_1CILi128EEES8_NS7_ILi64EEEEEENS_6half_tEfNS_4arch4Sm80ELb0ELb0ELb0ELb1ELb0ELb0ELb0ELb0ELi2ELi4ELi4ELi4ELb0EEENS1_21CollectiveEpilogueBwdISA_SB_SD_Li256ELb1ELb0ELi2EEENS1_19SingleTileSchedulerILb1ELb0ELb0ELi128EEEEEEEEEvNT_6ParamsE)
        /*0014*/ 	.short	0x0160
        /*0016*/ 	.short	0x0270


	//----- nvinfo : EIATTR_CBANK_PARAM_SIZE
	.align		4
.L_826:
        /*0018*/ 	.byte	0x03, 0x19
        /*001a*/ 	.short	0x0270


	//----- nvinfo : EIATTR_KPARAM_INFO
	.align		4
        /*001c*/ 	.byte	0x04, 0x17
        /*001e*/ 	.short	(.L_828 - .L_827)
.L_827:
        /*0020*/ 	.word	0x00000000
        /*0024*/ 	.short	0x0000
        /*0026*/ 	.short	0x0000
        /*0028*/ 	.byte	0x00, 0xf0, 0xc1, 0x09


	//----- nvinfo : EIATTR_MAXREG_COUNT
	.align		4
.L_828:
        /*002c*/ 	.byte	0x03, 0x1b
        /*002e*/ 	.short	0x00ff


	//----- nvinfo : EIATTR_NUM_BARRIERS
	.align		4
        /*0030*/ 	.byte	0x02, 0x4c
        /*0032*/ 	.byte	0x02
	.zero		1


	//----- nvinfo : EIATTR_ANNOTATIONS
	.align		4
        /*0034*/ 	.byte	0x04, 0x55
        /*0036*/ 	.short	(.L_830 - .L_829)


	//   ....[0]....
.L_829:
        /* <DEDUP_REMOVED lines=17> */


	//----- nvinfo : EIATTR_MERCURY_ISA_VERSION
	.align		4
.L_830:
        /*0130*/ 	.byte	0x03, 0x5f
        /*0132*/ 	.short	0x0000


	//----- nvinfo : EIATTR_COOP_GROUP_MASK_REGIDS
	.align		4
        /*0134*/ 	.byte	0x04, 0x29
        /*0136*/ 	.short	(.L_832 - .L_831)


	//   ....[0]....
.L_831:
        /*0138*/ 	.word	0xffffffff


	//----- nvinfo : EIATTR_COOP_GROUP_INSTR_OFFSETS
	.align		4
.L_832:
        /*013c*/ 	.byte	0x04, 0x28
        /*013e*/ 	.short	(.L_834 - .L_833)


	//   ....[0]....
.L_833:
        /*0140*/ 	.word	0x000000a0


	//----- nvinfo : EIATTR_EXIT_INSTR_OFFSETS
	.align		4
.L_834:
        /*0144*/ 	.byte	0x04, 0x1c
        /*0146*/ 	.short	(.L_836 - .L_835)


	//   ....[0]....
.L_835:
        /*0148*/ 	.word	0x00000340


	//   ....[1]....
        /*014c*/ 	.word	0x00007e60


	//   ....[2]....
        /*0150*/ 	.word	0x00007f20


	//   ....[3]....
        /*0154*/ 	.word	0x00008920


	//   ....[4]....
        /*0158*/ 	.word	0x000089d0


	//----- nvinfo : EIATTR_CTAIDZ_USED
	.align		4
.L_836:
        /*015c*/ 	.byte	0x01, 0x04
	.zero		2


	//----- nvinfo : EIATTR_MAX_THREADS
	.align		4
        /*0160*/ 	.byte	0x04, 0x05
        /*0162*/ 	.short	(.L_838 - .L_837)
.L_837:
        /*0164*/ 	.word	0x00000100
        /*0168*/ 	.word	0x00000001
        /*016c*/ 	.word	0x00000001


	//----- nvinfo : EIATTR_CRS_STACK_SIZE
	.align		4
.L_838:
        /*0170*/ 	.byte	0x04, 0x1e
        /*0172*/ 	.short	(.L_840 - .L_839)
.L_839:
        /*0174*/ 	.word	0x00000000
.L_840:


//--------------------- .nv.info._ZN7cutlass13device_kernelIN5flash19enable_sm80_to_sm89INS1_16FlashAttnBwdSm80INS1_25CollectiveMainloopBwdSm80ILi2ELi2EN4cute5tupleIJNS5_1CILi128EEES8_NS7_ILi64EEEEEENS_6half_tEfNS_4arch4Sm80ELb0ELb0ELb0ELb1ELb1ELb0ELb0ELb0ELi2ELi4ELi4ELi4ELb0EEENS1_21CollectiveEpilogueBwdISA_SB_SD_Li256ELb1ELb0ELi2EEENS1_19SingleTileSchedulerILb1ELb0ELb0ELi128EEEEEEEEEvNT_6ParamsE --------------------------
	.section	.nv.info._ZN7cutlass13device_kernelIN5flash19enable_sm80_to_sm89INS1_16FlashAttnBwdSm80INS1_25CollectiveMainloopBwdSm80ILi2ELi2EN4cute5tupleIJNS5_1CILi128EEES8_NS7_ILi64EEEEEENS_6half_tEfNS_4arch4Sm80ELb0ELb0ELb0ELb1ELb1ELb0ELb0ELb0ELi2ELi4ELi4ELi4ELb0EEENS1_21CollectiveEpilogueBwdISA_SB_SD_Li256ELb1ELb0ELi2EEENS1_19SingleTileSchedulerILb1ELb0ELb0ELi128EEEEEEEEEvNT_6ParamsE,"",@"SHT_CUDA_INFO"
	.sectionflags	@""
	.align	4


	//----- nvinfo : EIATTR_CUDA_API_VERSION
	.align		4
        /*0000*/ 	.byte	0x04, 0x37
        /*0002*/ 	.short	(.L_842 - .L_841)
.L_841:
        /*0004*/ 	.word	0x00000082


	//----- nvinfo : EIATTR_SW2861232_WAR
	.align		4
.L_842:
        /*0008*/ 	.byte	0x01, 0x35
	.zero		2


	//----- nvinfo : EIATTR_PARAM_CBANK
	.align		4
        /*000c*/ 	.byte	0x04, 0x0a
        /*000e*/ 	.short	(.L_844 - .L_843)
	.align		4
.L_843:
        /*0010*/ 	.word	index@(.nv.constant0._ZN7cutlass13device_kernelIN5flash19enable_sm80_to_sm89INS1_16FlashAttnBwdSm80INS1_25CollectiveMainloopBwdSm80ILi2ELi2EN4cute5tupleIJNS5_1CILi128EEES8_NS7_ILi64EEEEEENS_6half_tEfNS_4arch4Sm80ELb0ELb0ELb0ELb1ELb1ELb0ELb0ELb0ELi2ELi4ELi4ELi4ELb0EEENS1_21CollectiveEpilogueBwdISA_SB_SD_Li256ELb1ELb0ELi2EEENS1_19SingleTileSchedulerILb1ELb0ELb0ELi128EEEEEEEEEvNT_6ParamsE)
        /*0014*/ 	.short	0x0160
        /*0016*/ 	.short	0x0270


	//----- nvinfo : EIATTR_CBANK_PARAM_SIZE
	.align		4
.L_844:
        /*0018*/ 	.byte	0x03, 0x19
        /*001a*/ 	.short	0x0270


	//----- nvinfo : EIATTR_KPARAM_INFO
	.align		4
        /*001c*/ 	.byte	0x04, 0x17
        /*001e*/ 	.short	(.L_846 - .L_845)
.L_845:
        /*0020*/ 	.word	0x00000000
        /*0024*/ 	.short	0x0000
        /*0026*/ 	.short	0x0000
        /*0028*/ 	.byte	0x00, 0xf0, 0xc1, 0x09


	//----- nvinfo : EIATTR_MAXREG_COUNT
	.align		4
.L_846:
        /*002c*/ 	.byte	0x03, 0x1b
        /*002e*/ 	.short	0x00ff


	//----- nvinfo : EIATTR_NUM_BARRIERS
	.align		4
        /*0030*/ 	.byte	0x02, 0x4c
        /*0032*/ 	.byte	0x02
	.zero		1


	//----- nvinfo : EIATTR_ANNOTATIONS
	.align		4
        /*0034*/ 	.byte	0x04, 0x55
        /*0036*/ 	.short	(.L_848 - .L_847)


	//   ....[0]....
.L_847:
        /* <DEDUP_REMOVED lines=17> */


	//----- nvinfo : EIATTR_MERCURY_ISA_VERSION
	.align		4
.L_848:
        /*0130*/ 	.byte	0x03, 0x5f
        /*0132*/ 	.short	0x0000


	//----- nvinfo : EIATTR_COOP_GROUP_MASK_REGIDS
	.align		4
        /*0134*/ 	.byte	0x04, 0x29
        /*0136*/ 	.short	(.L_850 - .L_849)


	//   ....[0]....
.L_849:
        /*0138*/ 	.word	0xffffffff


	//----- nvinfo : EIATTR_COOP_GROUP_INSTR_OFFSETS
	.align		4
.L_850:
        /*013c*/ 	.byte	0x04, 0x28
        /*013e*/ 	.short	(.L_852 - .L_851)


	//   ....[0]....
.L_851:
        /*0140*/ 	.word	0x000000a0


	//----- nvinfo : EIATTR_EXIT_INSTR_OFFSETS
	.align		4
.L_852:
        /*0144*/ 	.byte	0x04, 0x1c
        /*0146*/ 	.short	(.L_854 - .L_853)


	//   ....[0]....
.L_853:
        /*0148*/ 	.word	0x00000340


	//   ....[1]....
        /*014c*/ 	.word	0x00007e60


	//   ....[2]....
        /*0150*/ 	.word	0x00007f20


	//   ....[3]....
        /*0154*/ 	.word	0x00008920


	//   ....[4]....
        /*0158*/ 	.word	0x000089d0


	//----- nvinfo : EIATTR_CTAIDZ_USED
	.align		4
.L_854:
        /*015c*/ 	.byte	0x01, 0x04
	.zero		2


	//----- nvinfo : EIATTR_MAX_THREADS
	.align		4
        /*0160*/ 	.byte	0x04, 0x05
        /*0162*/ 	.short	(.L_856 - .L_855)
.L_855:
        /*0164*/ 	.word	0x00000100
        /*0168*/ 	.word	0x00000001
        /*016c*/ 	.word	0x00000001


	//----- nvinfo : EIATTR_CRS_STACK_SIZE
	.align		4
.L_856:
        /*0170*/ 	.byte	0x04, 0x1e
        /*0172*/ 	.short	(.L_858 - .L_857)
.L_857:
        /*0174*/ 	.word	0x00000000
.L_858:


//--------------------- .nv.info._ZN7cutlass13device_kernelIN5flash19enable_sm80_to_sm89INS1_16FlashAttnBwdSm80INS1_25CollectiveMainloopBwdSm80ILi2ELi2EN4cute5tupleIJNS5_1CILi128EEES8_NS7_ILi64EEEEEENS_6half_tEfNS_4arch4Sm80ELb0ELb0ELb0ELb1ELb0ELb0ELb0ELb0ELi2ELi4ELi4ELi4ELb0EEENS1_24CollectiveEpilogueBwdGQAISA_fSD_Li256ELb1ELb0EEENS1_19SingleTileSchedulerILb1ELb0ELb0ELi128EEEEEEEEEvNT_6ParamsE --------------------------
	.section	.nv.info._ZN7cutlass13device_kernelIN5flash19enable_sm80_to_sm89INS1_16FlashAttnBwdSm80INS1_25CollectiveMainloopBwdSm80ILi2ELi2EN4cute5tupleIJNS5_1CILi128EEES8_NS7_ILi64EEEEEENS_6half_tEfNS_4arch4Sm80ELb0ELb0ELb0ELb1ELb0ELb0ELb0ELb0ELi2ELi4ELi4ELi4ELb0EEENS1_24CollectiveEpilogueBwdGQAISA_fSD_Li256ELb1ELb0EEENS1_19SingleTileSchedulerILb1ELb0ELb0ELi128EEEEEEEEEvNT_6ParamsE,"",@"SHT_CUDA_INFO"
	.sectionflags	@""
	.align	4


	//----- nvinfo : EIATTR_CUDA_API_VERSION
	.align		4
        /*0000*/ 	.byte	0x04, 0x37
        /*0002*/ 	.short	(.L_860 - .L_859)
.L_859:
        /*0004*/ 	.word	0x00000082


	//----- nvinfo : EIATTR_SW2861232_WAR
	.align		4
.L_860:
        /*0008*/ 	.byte	0x01, 0x35
	.zero		2


	//----- nvinfo : EIATTR_PARAM_CBANK
	.align		4
        /*000c*/ 	.byte	0x04, 0x0a
        /*000e*/ 	.short	(.L_862 - .L_861)
	.align		4
.L_861:
        /*0010*/ 	.word	index@(.nv.constant0._ZN7cutlass13device_kernelIN5flash19enable_sm80_to_sm89INS1_16FlashAttnBwdSm80INS1_25CollectiveMainloopBwdSm80ILi2ELi2EN4cute5tupleIJNS5_1CILi128EEES8_NS7_ILi64EEEEEENS_6half_tEfNS_4arch4Sm80ELb0ELb0ELb0ELb1ELb0ELb0ELb0ELb0ELi2ELi4ELi4ELi4ELb0EEENS1_24CollectiveEpilogueBwdGQAISA_fSD_Li256ELb1ELb0EEENS1_19SingleTileSchedulerILb1ELb0ELb0ELi128EEEEEEEEEvNT_6ParamsE)
        /*0014*/ 	.short	0x0160
        /*0016*/ 	.short	0x0278


	//----- nvinfo : EIATTR_CBANK_PARAM_SIZE
	.align		4
.L_862:
        /*0018*/ 	.byte	0x03, 0x19
        /*001a*/ 	.short	0x0278


	//----- nvinfo : EIATTR_KPARAM_INFO
	.align		4
        /*001c*/ 	.byte	0x04, 0x17
        /*001e*/ 	.short	(.L_864 - .L_863)
.L_863:
        /*0020*/ 	.word	0x00000000
        /*0024*/ 	.short	0x0000
        /*0026*/ 	.short	0x0000
        /*0028*/ 	.byte	0x00, 0xf0, 0xe1, 0x09


	//----- nvinfo : EIATTR_MAXREG_COUNT
	.align		4
.L_864:
        /*002c*/ 	.byte	0x03, 0x1b
        /*002e*/ 	.short	0x00ff


	//----- nvinfo : EIATTR_NUM_BARRIERS
	.align		4
        /*0030*/ 	.byte	0x02, 0x4c
        /*0032*/ 	.byte	0x02
	.zero		1


	//----- nvinfo : EIATTR_ANNOTATIONS
	.align		4
        /*0034*/ 	.byte	0x04, 0x55
        /*0036*/ 	.short	(.L_866 - .L_865)


	//   ....[0]....
.L_865:
        /* <DEDUP_REMOVED lines=16> */


	//----- nvinfo : EIATTR_MERCURY_ISA_VERSION
	.align		4
.L_866:
        /*0128*/ 	.byte	0x03, 0x5f
        /*012a*/ 	.short	0x0000


	//----- nvinfo : EIATTR_COOP_GROUP_MASK_REGIDS
	.align		4
        /*012c*/ 	.byte	0x04, 0x29
        /*012e*/ 	.short	(.L_868 - .L_867)


	//   ....[0]....
.L_867:
        /*0130*/ 	.word	0xffffffff


	//----- nvinfo : EIATTR_COOP_GROUP_INSTR_OFFSETS
	.align		4
.L_868:
        /*0134*/ 	.byte	0x04, 0x28
        /*0136*/ 	.short	(.L_870 - .L_869)


	//   ....[0]....
.L_869:
        /*0138*/ 	.word	0x000000a0


	//----- nvinfo : EIATTR_EXIT_INSTR_OFFSETS
	.align		4
.L_870:
        /*013c*/ 	.byte	0x04, 0x1c
        /*013e*/ 	.short	(.L_872 - .L_871)


	//   ....[0]....
.L_871:
        /*0140*/ 	.word	0x00000340


	//   ....[1]....
        /*0144*/ 	.word	0x00006ce0


	//   ....[2]....
        /*0148*/ 	.word	0x00007420


	//----- nvinfo : EIATTR_CTAIDZ_USED
	.align		4
.L_872:
        /*014c*/ 	.byte	0x01, 0x04
	.zero		2


	//----- nvinfo : EIATTR_MAX_THREADS
	.align		4
        /*0150*/ 	.byte	0x04, 0x05
        /*0152*/ 	.short	(.L_874 - .L_873)
.L_873:
        /*0154*/ 	.word	0x00000100
        /*0158*/ 	.word	0x00000001
        /*015c*/ 	.word	0x00000001


	//----- nvinfo : EIATTR_CRS_STACK_SIZE
	.align		4
.L_874:
        /*0160*/ 	.byte	0x04, 0x1e
        /*0162*/ 	.short	(.L_876 - .L_875)
.L_875:
        /*0164*/ 	.word	0x00000000
.L_876:


//--------------------- .nv.info._ZN7cutlass13device_kernelIN5flash19enable_sm80_to_sm89INS1_16FlashAttnBwdSm80INS1_25CollectiveMainloopBwdSm80ILi2ELi2EN4cute5tupleIJNS5_1CILi128EEES8_NS7_ILi64EEEEEENS_6half_tEfNS_4arch4Sm80ELb0ELb0ELb0ELb1ELb1ELb0ELb0ELb0ELi2ELi4ELi4ELi4ELb0EEENS1_24CollectiveEpilogueBwdGQAISA_fSD_Li256ELb1ELb1EEENS1_19SingleTileSchedulerILb1ELb0ELb0ELi128EEEEEEEEEvNT_6ParamsE --------------------------
	.section	.nv.info._ZN7cutlass13device_kernelIN5flash19enable_sm80_to_sm89INS1_16FlashAttnBwdSm80INS1_25CollectiveMainloopBwdSm80ILi2ELi2EN4cute5tupleIJNS5_1CILi128EEES8_NS7_ILi64EEEEEENS_6half_tEfNS_4arch4Sm80ELb0ELb0ELb0ELb1ELb1ELb0ELb0ELb0ELi2ELi4ELi4ELi4ELb0EEENS1_24CollectiveEpilogueBwdGQAISA_fSD_Li256ELb1ELb1EEENS1_19SingleTileSchedulerILb1ELb0ELb0ELi128EEEEEEEEEvNT_6ParamsE,"",@"SHT_CUDA_INFO"
	.sectionflags	@""
	.align	4


	//----- nvinfo : EIATTR_CUDA_API_VERSION
	.align		4
        /*0000*/ 	.byte	0x04, 0x37
        /*0002*/ 	.short	(.L_878 - .L_877)
.L_877:
        /*0004*/ 	.word	0x00000082


	//----- nvinfo : EIATTR_SW2861232_WAR
	.align		4
.L_878:
        /*0008*/ 	.byte	0x01, 0x35
	.zero		2


	//----- nvinfo : EIATTR_PARAM_CBANK
	.align		4
        /*000c*/ 	.byte	0x04, 0x0a
        /*000e*/ 	.short	(.L_880 - .L_879)
	.align		4
.L_879:
        /*0010*/ 	.word	index@(.nv.constant0._ZN7cutlass13device_kernelIN5flash19enable_sm80_to_sm89INS1_16FlashAttnBwdSm80INS1_25CollectiveMainloopBwdSm80ILi2ELi2EN4cute5tupleIJNS5_1CILi128EEES8_NS7_ILi64EEEEEENS_6half_tEfNS_4arch4Sm80ELb0ELb0ELb0ELb1ELb1ELb0ELb0ELb0ELi2ELi4ELi4ELi4ELb0EEENS1_24CollectiveEpilogueBwdGQAISA_fSD_Li256ELb1ELb1EEENS1_19SingleTileSchedulerILb1ELb0ELb0ELi128EEEEEEEEEvNT_6ParamsE)
        /*0014*/ 	.short	0x0160
        /*0016*/ 	.short	0x0278


	//----- nvinfo : EIATTR_CBANK_PARAM_SIZE
	.align		4
.L_880:
        /*0018*/ 	.byte	0x03, 0x19
        /*001a*/ 	.short	0x0278


	//----- nvinfo : EIATTR_KPARAM_INFO
	.align		4
        /*001c*/ 	.byte	0x04, 0x17
        /*001e*/ 	.short	(.L_882 - .L_881)
.L_881:
        /*0020*/ 	.word	0x00000000
        /*0024*/ 	.short	0x0000
        /*0026*/ 	.short	0x0000
        /*0028*/ 	.byte	0x00, 0xf0, 0xe1, 0x09


	//----- nvinfo : EIATTR_MAXREG_COUNT
	.align		4
.L_882:
        /*002c*/ 	.byte	0x03, 0x1b
        /*002e*/ 	.short	0x00ff


	//----- nvinfo : EIATTR_NUM_BARRIERS
	.align		4
        /*0030*/ 	.byte	0x02, 0x4c
        /*0032*/ 	.byte	0x02
	.zero		1


	//----- nvinfo : EIATTR_ANNOTATIONS
	.align		4
        /*0034*/ 	.byte	0x04, 0x55
        /*0036*/ 	.short	(.L_884 - .L_883)


	//   ....[0]....
.L_883:
        /* <DEDUP_REMOVED lines=16> */


	//----- nvinfo : EIATTR_MERCURY_ISA_VERSION
	.align		4
.L_884:
        /*0128*/ 	.byte	0x03, 0x5f
        /*012a*/ 	.short	0x0000


	//----- nvinfo : EIATTR_COOP_GROUP_MASK_REGIDS
	.align		4
        /*012c*/ 	.byte	0x04, 0x29
        /*012e*/ 	.short	(.L_886 - .L_885)


	//   ....[0]....
.L_885:
        /*0130*/ 	.word	0xffffffff


	//   ....[1]....
        /*0134*/ 	.word	0xffffffff


	//   ....[2]....
        /*0138*/ 	.word	0xffffffff


	//   ....[3]....
        /*013c*/ 	.word	0xffffffff


	//   ....[4]....
        /*0140*/ 	.word	0xffffffff


	//   ....[5]....
        /*0144*/ 	.word	0xffffffff


	//   ....[6]....
        /*0148*/ 	.word	0xffffffff


	//   ....[7]....
        /*014c*/ 	.word	0xffffffff


	//   ....[8]....
        /*0150*/ 	.word	0xffffffff


	//----- nvinfo : EIATTR_COOP_GROUP_INSTR_OFFSETS
	.align		4
.L_886:
        /*0154*/ 	.byte	0x04, 0x28
        /*0156*/ 	.short	(.L_888 - .L_887)


	//   ....[0]....
.L_887:
        /*0158*/ 	.word	0x000000a0


	//   ....[1]....
        /*015c*/ 	.word	0x00007070


	//   ....[2]....
        /*0160*/ 	.word	0x000070b0


	//   ....[3]....
        /*0164*/ 	.word	0x000073a0


	//   ....[4]....
        /*0168*/ 	.word	0x000073b0


	//   ....[5]....
        /*016c*/ 	.word	0x00007540


	//   ....[6]....
        /*0170*/ 	.word	0x00007590


	//   ....[7]....
        /*0174*/ 	.word	0x00007840


	//   ....[8]....
        /*0178*/ 	.word	0x00007850


	//----- nvinfo : EIATTR_EXIT_INSTR_OFFSETS
	.align		4
.L_888:
        /*017c*/ 	.byte	0x04, 0x1c
        /*017e*/ 	.short	(.L_890 - .L_889)


	//   ....[0]....
.L_889:
        /*0180*/ 	.word	0x00000340


	//   ....[1]....
        /*0184*/ 	.word	0x00006d00


	//   ....[2]....
        /*0188*/ 	.word	0x00007860


	//   ....[3]....
        /*018c*/ 	.word	0x00007900


	//----- nvinfo : EIATTR_CTAIDZ_USED
	.align		4
.L_890:
        /*0190*/ 	.byte	0x01, 0x04
	.zero		2


	//----- nvinfo : EIATTR_MAX_THREADS
	.align		4
        /*0194*/ 	.byte	0x04, 0x05
        /*0196*/ 	.short	(.L_892 - .L_891)
.L_891:
        /*0198*/ 	.word	0x00000100
        /*019c*/ 	.word	0x00000001
        /*01a0*/ 	.word	0x00000001


	//----- nvinfo : EIATTR_CRS_STACK_SIZE
	.align		4
.L_892:
        /*01a4*/ 	.byte	0x04, 0x1e
        /*01a6*/ 	.short	(.L_894 - .L_893)
.L_893:
        /*01a8*/ 	.word	0x00000000
.L_894:


//--------------------- .nv.info._ZN7cutlass13device_kernelIN5flash19enable_sm80_to_sm89INS1_16FlashAttnBwdSm80INS1_25CollectiveMainloopBwdSm80ILi2ELi2EN4cute5tupleIJNS5_1CILi128EEES8_NS7_ILi64EEEEEENS_6half_tEfNS_4arch4Sm80ELb0ELb1ELb0ELb0ELb0ELb0ELb0ELb0ELi2ELi4ELi4ELi4ELb0EEENS1_21CollectiveEpilogueBwdISA_SB_SD_Li256ELb0ELb0ELi2EEENS1_19SingleTileSchedulerILb0ELb0ELb0ELi128EEEEEEEEEvNT_6ParamsE --------------------------
	.section	.nv.info._ZN7cutlass13device_kernelIN5flash19enable_sm80_to_sm89INS1_16FlashAttnBwdSm80INS1_25CollectiveMainloopBwdSm80ILi2ELi2EN4cute5tupleIJNS5_1CILi128EEES8_NS7_ILi64EEEEEENS_6half_tEfNS_4arch4Sm80ELb0ELb1ELb0ELb0ELb0ELb0ELb0ELb0ELi2ELi4ELi4ELi4ELb0EEENS1_21CollectiveEpilogueBwdISA_SB_SD_Li256ELb0ELb0ELi2EEENS1_19SingleTileSchedulerILb0ELb0ELb0ELi128EEEEEEEEEvNT_6ParamsE,"",@"SHT_CUDA_INFO"
	.sectionflags	@""
	.align	4


	//----- nvinfo : EIATTR_CUDA_API_VERSION
	.align		4
        /*0000*/ 	.byte	0x04, 0x37
        /*0002*/ 	.short	(.L_896 - .L_895)
.L_895:
        /*0004*/ 	.word	0x00000082


	//----- nvinfo : EIATTR_SW2861232_WAR
	.align		4
.L_896:
        /*0008*/ 	.byte	0x01, 0x35
	.zero		2


	//----- nvinfo : EIATTR_PARAM_CBANK
	.align		4
        /*000c*/ 	.byte	0x04, 0x0a
        /*000e*/ 	.short	(.L_898 - .L_897)
	.align		4
.L_897:
        /*0010*/ 	.word	index@(.nv.constant0._ZN7cutlass13device_kernelIN5flash19enable_sm80_to_sm89INS1_16FlashAttnBwdSm80INS1_25CollectiveMainloopBwdSm80ILi2ELi2EN4cute5tupleIJNS5_1CILi128EEES8_NS7_ILi64EEEEEENS_6half_tEfNS_4arch4Sm80ELb0ELb1ELb0ELb0ELb0ELb0ELb0ELb0ELi2ELi4ELi4ELi4ELb0EEENS1_21CollectiveEpilogueBwdISA_SB_SD_Li256ELb0ELb0ELi2EEENS1_19SingleTileSchedulerILb0ELb0ELb0ELi128EEEEEEEEEvNT_6ParamsE)
        /*0014*/ 	.short	0x0160
        /*0016*/ 	.short	0x0270


	//----- nvinfo : EIATTR_CBANK_PARAM_SIZE
	.align		4
.L_898:
        /*0018*/ 	.byte	0x03, 0x19
        /*001a*/ 	.short	0x0270


	//----- nvinfo : EIATTR_KPARAM_INFO
	.align		4
        /*001c*/ 	.byte	0x04, 0x17
        /*001e*/ 	.short	(.L_900 - .L_899)
.L_899:
        /*0020*/ 	.word	0x00000000
        /*0024*/ 	.short	0x0000
        /*0026*/ 	.short	0x0000
        /*0028*/ 	.byte	0x00, 0xf0, 0xc1, 0x09


	//----- nvinfo : EIATTR_MAXREG_COUNT
	.align		4
.L_900:
        /*002c*/ 	.byte	0x03, 0x1b
        /*002e*/ 	.short	0x00ff


	//----- nvinfo : EIATTR_NUM_BARRIERS
	.align		4
        /*0030*/ 	.byte	0x02, 0x4c
        /*0032*/ 	.byte	0x02
	.zero		1


	//----- nvinfo : EIATTR_ANNOTATIONS
	.align		4
        /*0034*/ 	.byte	0x04, 0x55
        /*0036*/ 	.short	(.L_902 - .L_901)


	//   ....[0]....
.L_901:
        /*0038*/ 	.word	0x00000001
        /*003c*/ 	.byte	0xe0, 0x32, 0x00, 0x00, 0x01, 0x00, 0x00, 0x00, 0x10, 0x33, 0x00, 0x00, 0x01, 0x00, 0x00, 0x00
        /*004c*/ 	.byte	0x50, 0x33, 0x00, 0x00, 0x01, 0x00, 0x00, 0x00, 0x80, 0x33, 0x00, 0x00, 0x01, 0x00, 0x00, 0x00
        /*005c*/ 	.byte	0xc0, 0x47, 0x00, 0x00, 0x01, 0x00, 0x00, 0x00, 0x20, 0x48, 0x00, 0x00, 0x01, 0x00, 0x00, 0x00
        /*006c*/ 	.byte	0x60, 0x4d, 0x00, 0x00, 0x01, 0x00, 0x00, 0x00, 0x80, 0x4d, 0x00, 0x00


	//----- nvinfo : EIATTR_MERCURY_ISA_VERSION
	.align		4
.L_902:
        /*0078*/ 	.byte	0x03, 0x5f
        /*007a*/ 	.short	0x0000


	//----- nvinfo : EIATTR_EXIT_INSTR_OFFSETS
	.align		4
        /*007c*/ 	.byte	0x04, 0x1c
        /*007e*/ 	.short	(.L_904 - .L_903)


	//   ....[0]....
.L_903:
        /*0080*/ 	.word	0x00000040


	//   ....[1]....
        /*0084*/ 	.word	0x00008d10


	//   ....[2]....
        /*0088*/ 	.word	0x00008dd0


	//   ....[3]....
        /*008c*/ 	.word	0x00009680


	//   ....[4]....
        /*0090*/ 	.word	0x00009730


	//----- nvinfo : EIATTR_CTAIDZ_USED
	.align		4
.L_904:
        /*0094*/ 	.byte	0x01, 0x04
	.zero		2


	//----- nvinfo : EIATTR_MAX_THREADS
	.align		4
        /*0098*/ 	.byte	0x04, 0x05
        /*009a*/ 	.short	(.L_906 - .L_905)
.L_905:
        /*009c*/ 	.word	0x00000100
        /*00a0*/ 	.word	0x00000001
        /*00a4*/ 	.word	0x00000001


	//----- nvinfo : EIATTR_CRS_STACK_SIZE
	.align		4
.L_906:
        /*00a8*/ 	.byte	0x04, 0x1e
        /*00aa*/ 	.short	(.L_908 - .L_907)
.L_907:
        /*00ac*/ 	.word	0x00000000
.L_908:


//--------------------- .nv.info._ZN7cutlass13device_kernelIN5flash19enable_sm80_to_sm89INS1_16FlashAttnBwdSm80INS1_25CollectiveMainloopBwdSm80ILi2ELi2EN4cute5tupleIJNS5_1CILi128EEES8_NS7_ILi64EEEEEENS_6half_tEfNS_4arch4Sm80ELb0ELb1ELb0ELb0ELb1ELb0ELb0ELb0ELi2ELi4ELi4ELi4ELb0EEENS1_21CollectiveEpilogueBwdISA_SB_SD_Li256ELb0ELb0ELi2EEENS1_19SingleTileSchedulerILb0ELb0ELb0ELi128EEEEEEEEEvNT_6ParamsE --------------------------
	.section	.nv.info._ZN7cutlass13device_kernelIN5flash19enable_sm80_to_sm89INS1_16FlashAttnBwdSm80INS1_25CollectiveMainloopBwdSm80ILi2ELi2EN4cute5tupleIJNS5_1CILi128EEES8_NS7_ILi64EEEEEENS_6half_tEfNS_4arch4Sm80ELb0ELb1ELb0ELb0ELb1ELb0ELb0ELb0ELi2ELi4ELi4ELi4ELb0EEENS1_21CollectiveEpilogueBwdISA_SB_SD_Li256ELb0ELb0ELi2EEENS1_19SingleTileSchedulerILb0ELb0ELb0ELi128EEEEEEEEEvNT_6ParamsE,"",@"SHT_CUDA_INFO"
	.sectionflags	@""
	.align	4


	//----- nvinfo : EIATTR_CUDA_API_VERSION
	.align		4
        /*0000*/ 	.byte	0x04, 0x37
        /*0002*/ 	.short	(.L_910 - .L_909)
.L_909:
        /*0004*/ 	.word	0x00000082


	//----- nvinfo : EIATTR_SW2861232_WAR
	.align		4
.L_910:
        /*0008*/ 	.byte	0x01, 0x35
	.zero		2


	//----- nvinfo : EIATTR_PARAM_CBANK
	.align		4
        /*000c*/ 	.byte	0x04, 0x0a
        /*000e*/ 	.short	(.L_912 - .L_911)
	.align		4
.L_911:
        /*0010*/ 	.word	index@(.nv.constant0._ZN7cutlass13device_kernelIN5flash19enable_sm80_to_sm89INS1_16FlashAttnBwdSm80INS1_25CollectiveMainloopBwdSm80ILi2ELi2EN4cute5tupleIJNS5_1CILi128EEES8_NS7_ILi64EEEEEENS_6half_tEfNS_4arch4Sm80ELb0ELb1ELb0ELb0ELb1ELb0ELb0ELb0ELi2ELi4ELi4ELi4ELb0EEENS1_21CollectiveEpilogueBwdISA_SB_SD_Li256ELb0ELb0ELi2EEENS1_19SingleTileSchedulerILb0ELb0ELb0ELi128EEEEEEEEEvNT_6ParamsE)
        /*0014*/ 	.short	0x0160
        /*0016*/ 	.short	0x0270


	//----- nvinfo : EIATTR_CBANK_PARAM_SIZE
	.align		4
.L_912:
        /*0018*/ 	.byte	0x03, 0x19
        /*001a*/ 	.short	0x0270


	//----- nvinfo : EIATTR_KPARAM_INFO
	.align		4
        /*001c*/ 	.byte	0x04, 0x17
        /*001e*/ 	.short	(.L_914 - .L_913)
.L_913:
        /*0020*/ 	.word	0x00000000
        /*0024*/ 	.short	0x0000
        /*0026*/ 	.short	0x0000
        /*0028*/ 	.byte	0x00, 0xf0, 0xc1, 0x09


	//----- nvinfo : EIATTR_MAXREG_COUNT
	.align		4
.L_914:
        /*002c*/ 	.byte	0x03, 0x1b
        /*002e*/ 	.short	0x00ff


	//----- nvinfo : EIATTR_NUM_BARRIERS
	.align		4
        /*0030*/ 	.byte	0x02, 0x4c
        /*0032*/ 	.byte	0x02
	.zero		1


	//----- nvinfo : EIATTR_ANNOTATIONS
	.align		4
        /*0034*/ 	.byte	0x04, 0x55
        /*0036*/ 	.short	(.L_916 - .L_915)


	//   ....[0]....
.L_915:
        /*0038*/ 	.word	0x00000001
        /*003c*/ 	.byte	0xe0, 0x32, 0x00, 0x00, 0x01, 0x00, 0x00, 0x00, 0x10, 0x33, 0x00, 0x00, 0x01, 0x00, 0x00, 0x00
        /*004c*/ 	.byte	0x50, 0x33, 0x00, 0x00, 0x01, 0x00, 0x00, 0x00, 0x80, 0x33, 0x00, 0x00, 0x01, 0x00, 0x00, 0x00
        /*005c*/ 	.byte	0xc0, 0x47, 0x00, 0x00, 0x01, 0x00, 0x00, 0x00, 0x20, 0x48, 0x00, 0x00, 0x01, 0x00, 0x00, 0x00
        /*006c*/ 	.byte	0x60, 0x4d, 0x00, 0x00, 0x01, 0x00, 0x00, 0x00, 0x80, 0x4d, 0x00, 0x00


	//----- nvinfo : EIATTR_MERCURY_ISA_VERSION
	.align		4
.L_916:
        /*0078*/ 	.byte	0x03, 0x5f
        /*007a*/ 	.short	0x0000


	//----- nvinfo : EIATTR_EXIT_INSTR_OFFSETS
	.align		4
        /*007c*/ 	.byte	0x04, 0x1c
        /*007e*/ 	.short	(.L_918 - .L_917)


	//   ....[0]....
.L_917:
        /*0080*/ 	.word	0x00000040


	//   ....[1]....
        /*0084*/ 	.word	0x00008d10


	//   ....[2]....
        /*0088*/ 	.word	0x00008dd0


	//   ....[3]....
        /*008c*/ 	.word	0x00009680


	//   ....[4]....
        /*0090*/ 	.word	0x00009730


	//----- nvinfo : EIATTR_CTAIDZ_USED
	.align		4
.L_918:
        /*0094*/ 	.byte	0x01, 0x04
	.zero		2


	//----- nvinfo : EIATTR_MAX_THREADS
	.align		4
        /*0098*/ 	.byte	0x04, 0x05
        /*009a*/ 	.short	(.L_920 - .L_919)
.L_919:
        /*009c*/ 	.word	0x00000100
        /*00a0*/ 	.word	0x00000001
        /*00a4*/ 	.word	0x00000001


	//----- nvinfo : EIATTR_CRS_STACK_SIZE
	.align		4
.L_920:
        /*00a8*/ 	.byte	0x04, 0x1e
        /*00aa*/ 	.short	(.L_922 - .L_921)
.L_921:
        /*00ac*/ 	.word	0x00000000
.L_922:


//--------------------- .nv.info._ZN7cutlass13device_kernelIN5flash19enable_sm80_to_sm89INS1_16FlashAttnBwdSm80INS1_25CollectiveMainloopBwdSm80ILi2ELi2EN4cute5tupleIJNS5_1CILi128EEES8_NS7_ILi64EEEEEENS_6half_tEfNS_4arch4Sm80ELb0ELb1ELb0ELb0ELb0ELb0ELb0ELb0ELi2ELi4ELi4ELi4ELb0EEENS1_24CollectiveEpilogueBwdGQAISA_fSD_Li256ELb0ELb0EEENS1_19SingleTileSchedulerILb0ELb0ELb0ELi128EEEEEEEEEvNT_6ParamsE --------------------------
	.section	.nv.info._ZN7cutlass13device_kernelIN5flash19enable_sm80_to_sm89INS1_16FlashAttnBwdSm80INS1_25CollectiveMainloopBwdSm80ILi2ELi2EN4cute5tupleIJNS5_1CILi128EEES8_NS7_ILi64EEEEEENS_6half_tEfNS_4arch4Sm80ELb0ELb1ELb0ELb0ELb0ELb0ELb0ELb0ELi2ELi4ELi4ELi4ELb0EEENS1_24CollectiveEpilogueBwdGQAISA_fSD_Li256ELb0ELb0EEENS1_19SingleTileSchedulerILb0ELb0ELb0ELi128EEEEEEEEEvNT_6ParamsE,"",@"SHT_CUDA_INFO"
	.sectionflags	@""
	.align	4


	//----- nvinfo : EIATTR_CUDA_API_VERSION
	.align		4
        /*0000*/ 	.byte	0x04, 0x37
        /*0002*/ 	.short	(.L_924 - .L_923)
.L_923:
        /*0004*/ 	.word	0x00000082


	//----- nvinfo : EIATTR_SW2861232_WAR
	.align		4
.L_924:
        /*0008*/ 	.byte	0x01, 0x35
	.zero		2


	//----- nvinfo : EIATTR_PARAM_CBANK
	.align		4
        /*000c*/ 	.byte	0x04, 0x0a
        /*000e*/ 	.short	(.L_926 - .L_925)
	.align		4
.L_925:
        /*0010*/ 	.word	index@(.nv.constant0._ZN7cutlass13device_kernelIN5flash19enable_sm80_to_sm89INS1_16FlashAttnBwdSm80INS1_25CollectiveMainloopBwdSm80ILi2ELi2EN4cute5tupleIJNS5_1CILi128EEES8_NS7_ILi64EEEEEENS_6half_tEfNS_4arch4Sm80ELb0ELb1ELb0ELb0ELb0ELb0ELb0ELb0ELi2ELi4ELi4ELi4ELb0EEENS1_24CollectiveEpilogueBwdGQAISA_fSD_Li256ELb0ELb0EEENS1_19SingleTileSchedulerILb0ELb0ELb0ELi128EEEEEEEEEvNT_6ParamsE)
        /*0014*/ 	.short	0x0160
        /*0016*/ 	.short	0x0278


	//----- nvinfo : EIATTR_CBANK_PARAM_SIZE
	.align		4
.L_926:
        /*0018*/ 	.byte	0x03, 0x19
        /*001a*/ 	.short	0x0278


	//----- nvinfo : EIATTR_KPARAM_INFO
	.align		4
        /*001c*/ 	.byte	0x04, 0x17
        /*001e*/ 	.short	(.L_928 - .L_927)
.L_927:
        /*0020*/ 	.word	0x00000000
        /*0024*/ 	.short	0x0000
        /*0026*/ 	.short	0x0000
        /*0028*/ 	.byte	0x00, 0xf0, 0xe1, 0x09


	//----- nvinfo : EIATTR_MAXREG_COUNT
	.align		4
.L_928:
        /*002c*/ 	.byte	0x03, 0x1b
        /*002e*/ 	.short	0x00ff


	//----- nvinfo : EIATTR_NUM_BARRIERS
	.align		4
        /*0030*/ 	.byte	0x02, 0x4c
        /*0032*/ 	.byte	0x02
	.zero		1


	//----- nvinfo : EIATTR_ANNOTATIONS
	.align		4
        /*0034*/ 	.byte	0x04, 0x55
        /*0036*/ 	.short	(.L_930 - .L_929)


	//   ....[0]....
.L_929:
        /*0038*/ 	.word	0x00000001
        /*003c*/ 	.byte	0xd0, 0x32, 0x00, 0x00, 0x01, 0x00, 0x00, 0x00, 0x00, 0x33, 0x00, 0x00, 0x01, 0x00, 0x00, 0x00
        /*004c*/ 	.byte	0x40, 0x33, 0x00, 0x00, 0x01, 0x00, 0x00, 0x00, 0x70, 0x33, 0x00, 0x00, 0x01, 0x00, 0x00, 0x00
        /*005c*/ 	.byte	0x90, 0x47, 0x00, 0x00, 0x01, 0x00, 0x00, 0x00, 0xf0, 0x47, 0x00, 0x00, 0x01, 0x00, 0x00, 0x00
        /*006c*/ 	.byte	0x40, 0x48, 0x00, 0x00, 0x01, 0x00, 0x00, 0x00, 0x40, 0x4c, 0x00, 0x00


	//----- nvinfo : EIATTR_MERCURY_ISA_VERSION
	.align		4
.L_930:
        /*0078*/ 	.byte	0x03, 0x5f
        /*007a*/ 	.short	0x0000


	//----- nvinfo : EIATTR_EXIT_INSTR_OFFSETS
	.align		4
        /*007c*/ 	.byte	0x04, 0x1c
        /*007e*/ 	.short	(.L_932 - .L_931)


	//   ....[0]....
.L_931:
        /*0080*/ 	.word	0x00000040


	//   ....[1]....
        /*0084*/ 	.word	0x00007d20


	//   ....[2]....
        /*0088*/ 	.word	0x00008330


	//----- nvinfo : EIATTR_CTAIDZ_USED
	.align		4
.L_932:
        /*008c*/ 	.byte	0x01, 0x04
	.zero		2


	//----- nvinfo : EIATTR_MAX_THREADS
	.align		4
        /*0090*/ 	.byte	0x04, 0x05
        /*0092*/ 	.short	(.L_934 - .L_933)
.L_933:
        /*0094*/ 	.word	0x00000100
        /*0098*/ 	.word	0x00000001
        /*009c*/ 	.word	0x00000001


	//----- nvinfo : EIATTR_CRS_STACK_SIZE
	.align		4
.L_934:
        /*00a0*/ 	.byte	0x04, 0x1e
        /*00a2*/ 	.short	(.L_936 - .L_935)
.L_935:
        /*00a4*/ 	.word	0x00000000
.L_936:


//--------------------- .nv.info._ZN7cutlass13device_kernelIN5flash19enable_sm80_to_sm89INS1_16FlashAttnBwdSm80INS1_25CollectiveMainloopBwdSm80ILi2ELi2EN4cute5tupleIJNS5_1CILi128EEES8_NS7_ILi64EEEEEENS_6half_tEfNS_4arch4Sm80ELb0ELb1ELb0ELb0ELb1ELb0ELb0ELb0ELi2ELi4ELi4ELi4ELb0EEENS1_24CollectiveEpilogueBwdGQAISA_fSD_Li256ELb0ELb1EEENS1_19SingleTileSchedulerILb0ELb0ELb0ELi128EEEEEEEEEvNT_6ParamsE --------------------------
	.section	.nv.info._ZN7cutlass13device_kernelIN5flash19enable_sm80_to_sm89INS1_16FlashAttnBwdSm80INS1_25CollectiveMainloopBwdSm80ILi2ELi2EN4cute5tupleIJNS5_1CILi128EEES8_NS7_ILi64EEEEEENS_6half_tEfNS_4arch4Sm80ELb0ELb1ELb0ELb0ELb1ELb0ELb0ELb0ELi2ELi4ELi4ELi4ELb0EEENS1_24CollectiveEpilogueBwdGQAISA_fSD_Li256ELb0ELb1EEENS1_19SingleTileSchedulerILb0ELb0ELb0ELi128EEEEEEEEEvNT_6ParamsE,"",@"SHT_CUDA_INFO"
	.sectionflags	@""
	.align	4


	//----- nvinfo : EIATTR_CUDA_API_VERSION
	.align		4
        /*0000*/ 	.byte	0x04, 0x37
        /*0002*/ 	.short	(.L_938 - .L_937)
.L_937:
        /*0004*/ 	.word	0x00000082


	//----- nvinfo : EIATTR_SW2861232_WAR
	.align		4
.L_938:
        /*0008*/ 	.byte	0x01, 0x35
	.zero		2


	//----- nvinfo : EIATTR_PARAM_CBANK
	.align		4
        /*000c*/ 	.byte	0x04, 0x0a
        /*000e*/ 	.short	(.L_940 - .L_939)
	.align		4
.L_939:
        /*0010*/ 	.word	index@(.nv.constant0._ZN7cutlass13device_kernelIN5flash19enable_sm80_to_sm89INS1_16FlashAttnBwdSm80INS1_25CollectiveMainloopBwdSm80ILi2ELi2EN4cute5tupleIJNS5_1CILi128EEES8_NS7_ILi64EEEEEENS_6half_tEfNS_4arch4Sm80ELb0ELb1ELb0ELb0ELb1ELb0ELb0ELb0ELi2ELi4ELi4ELi4ELb0EEENS1_24CollectiveEpilogueBwdGQAISA_fSD_Li256ELb0ELb1EEENS1_19SingleTileSchedulerILb0ELb0ELb0ELi128EEEEEEEEEvNT_6ParamsE)
        /*0014*/ 	.short	0x0160
        /*0016*/ 	.short	0x0278


	//----- nvinfo : EIATTR_CBANK_PARAM_SIZE
	.align		4
.L_940:
        /*0018*/ 	.byte	0x03, 0x19
        /*001a*/ 	.short	0x0278


	//----- nvinfo : EIATTR_KPARAM_INFO
	.align		4
        /*001c*/ 	.byte	0x04, 0x17
        /*001e*/ 	.short	(.L_942 - .L_941)
.L_941:
        /*0020*/ 	.word	0x00000000
        /*0024*/ 	.short	0x0000
        /*0026*/ 	.short	0x0000
        /*0028*/ 	.byte	0x00, 0xf0, 0xe1, 0x09


	//----- nvinfo : EIATTR_MAXREG_COUNT
	.align		4
.L_942:
        /*002c*/ 	.byte	0x03, 0x1b
        /*002e*/ 	.short	0x00ff


	//----- nvinfo : EIATTR_NUM_BARRIERS
	.align		4
        /*0030*/ 	.byte	0x02, 0x4c
        /*0032*/ 	.byte	0x02
	.zero		1


	//----- nvinfo : EIATTR_ANNOTATIONS
	.align		4
        /*0034*/ 	.byte	0x04, 0x55
        /*0036*/ 	.short	(.L_944 - .L_943)


	//   ....[0]....
.L_943:
        /*0038*/ 	.word	0x00000001
        /*003c*/ 	.byte	0xc0, 0x32, 0x00, 0x00, 0x01, 0x00, 0x00, 0x00, 0xf0, 0x32, 0x00, 0x00, 0x01, 0x00, 0x00, 0x00
        /*004c*/ 	.byte	0x30, 0x33, 0x00, 0x00, 0x01, 0x00, 0x00, 0x00, 0x70, 0x47, 0x00, 0x00, 0x01, 0x00, 0x00, 0x00
        /*005c*/ 	.byte	0xc0, 0x47, 0x00, 0x00, 0x01, 0x00, 0x00, 0x00, 0x10, 0x48, 0x00, 0x00


	//----- nvinfo : EIATTR_MERCURY_ISA_VERSION
	.align		4
.L_944:
        /*0068*/ 	.byte	0x03, 0x5f
        /*006a*/ 	.short	0x0000


	//----- nvinfo : EIATTR_COOP_GROUP_MASK_REGIDS
	.align		4
        /*006c*/ 	.byte	0x04, 0x29
        /*006e*/ 	.short	(.L_946 - .L_945)


	//   ....[0]....
.L_945:
        /*0070*/ 	.word	0xffffffff


	//   ....[1]....
        /*0074*/ 	.word	0xffffffff


	//   ....[2]....
        /*0078*/ 	.word	0xffffffff


	//   ....[3]....
        /*007c*/ 	.word	0xffffffff


	//   ....[4]....
        /*0080*/ 	.word	0xffffffff


	//   ....[5]....
        /*0084*/ 	.word	0xffffffff


	//   ....[6]....
        /*0088*/ 	.word	0xffffffff


	//   ....[7]....
        /*008c*/ 	.word	0xffffffff


	//----- nvinfo : EIATTR_COOP_GROUP_INSTR_OFFSETS
	.align		4
.L_946:
        /*0090*/ 	.byte	0x04, 0x28
        /*0092*/ 	.short	(.L_948 - .L_947)


	//   ....[0]....
.L_947:
        /*0094*/ 	.word	0x00007f50


	//   ....[1]....
        /*0098*/ 	.word	0x00007f80


	//   ....[2]....
        /*009c*/ 	.word	0x00008280


	//   ....[3]....
        /*00a0*/ 	.word	0x00008290


	//   ....[4]....
        /*00a4*/ 	.word	0x00008420


	//   ....[5]....
        /*00a8*/ 	.word	0x00008470


	//   ....[6]....
        /*00ac*/ 	.word	0x00008730


	//   ....[7]....
        /*00b0*/ 	.word	0x00008740


	//----- nvinfo : EIATTR_EXIT_INSTR_OFFSETS
	.align		4
.L_948:
        /*00b4*/ 	.byte	0x04, 0x1c
        /*00b6*/ 	.short	(.L_950 - .L_949)


	//   ....[0]....
.L_949:
        /*00b8*/ 	.word	0x00000040


	//   ....[1]....
        /*00bc*/ 	.word	0x00007d00


	//   ....[2]....
        /*00c0*/ 	.word	0x00008750


	//   ....[3]....
        /*00c4*/ 	.word	0x000087f0


	//----- nvinfo : EIATTR_CTAIDZ_USED
	.align		4
.L_950:
        /*00c8*/ 	.byte	0x01, 0x04
	.zero		2


	//----- nvinfo : EIATTR_MAX_THREADS
	.align		4
        /*00cc*/ 	.byte	0x04, 0x05
        /*00ce*/ 	.short	(.L_952 - .L_951)
.L_951:
        /*00d0*/ 	.word	0x00000100
        /*00d4*/ 	.word	0x00000001
        /*00d8*/ 	.word	0x00000001


	//----- nvinfo : EIATTR_CRS_STACK_SIZE
	.align		4
.L_952:
        /*00dc*/ 	.byte	0x04, 0x1e
        /*00de*/ 	.short	(.L_954 - .L_953)
.L_953:
        /*00e0*/ 	.word	0x00000000
.L_954:


//--------------------- .nv.info._ZN7cutlass13device_kernelIN5flash19enable_sm80_to_sm89INS1_16FlashAttnBwdSm80INS1_25CollectiveMainloopBwdSm80ILi2ELi2EN4cute5tupleIJNS5_1CILi128EEES8_NS7_ILi64EEEEEENS_6half_tEfNS_4arch4Sm80ELb0ELb1ELb0ELb1ELb0ELb0ELb0ELb0ELi2ELi4ELi4ELi4ELb0EEENS1_21CollectiveEpilogueBwdISA_SB_SD_Li256ELb1ELb0ELi2EEENS1_19SingleTileSchedulerILb1ELb0ELb0ELi128EEEEEEEEEvNT_6ParamsE --------------------------
	.section	.nv.info._ZN7cutlass13device_kernelIN5flash19enable_sm80_to_sm89INS1_16FlashAttnBwdSm80INS1_25CollectiveMainloopBwdSm80ILi2ELi2EN4cute5tupleIJNS5_1CILi128EEES8_NS7_ILi64EEEEEENS_6half_tEfNS_4arch4Sm80ELb0ELb1ELb0ELb1ELb0ELb0ELb0ELb0ELi2ELi4ELi4ELi4ELb0EEENS1_21CollectiveEpilogueBwdISA_SB_SD_Li256ELb1ELb0ELi2EEENS1_19SingleTileSchedulerILb1ELb0ELb0ELi128EEEEEEEEEvNT_6ParamsE,"",@"SHT_CUDA_INFO"
	.sectionflags	@""
	.align	4


	//----- nvinfo : EIATTR_CUDA_API_VERSION
	.align		4
        /*0000*/ 	.byte	0x04, 0x37
        /*0002*/ 	.short	(.L_956 - .L_955)
.L_955:
        /*0004*/ 	.word	0x00000082


	//----- nvinfo : EIATTR_SW2861232_WAR
	.align		4
.L_956:
        /*0008*/ 	.byte	0x01, 0x35
	.zero		2


	//----- nvinfo : EIATTR_PARAM_CBANK
	.align		4
        /*000c*/ 	.byte	0x04, 0x0a
        /*000e*/ 	.short	(.L_958 - .L_957)
	.align		4
.L_957:
        /*0010*/ 	.word	index@(.nv.constant0._ZN7cutlass13device_kernelIN5flash19enable_sm80_to_sm89INS1_16FlashAttnBwdSm80INS1_25CollectiveMainloopBwdSm80ILi2ELi2EN4cute5tupleIJNS5_1CILi128EEES8_NS7_ILi64EEEEEENS_6half_tEfNS_4arch4Sm80ELb0ELb1ELb0ELb1ELb0ELb0ELb0ELb0ELi2ELi4ELi4ELi4ELb0EEENS1_21CollectiveEpilogueBwdISA_SB_SD_Li256ELb1ELb0ELi2EEENS1_19SingleTileSchedulerILb1ELb0ELb0ELi128EEEEEEEEEvNT_6ParamsE)
        /*0014*/ 	.short	0x0160
        /*0016*/ 	.short	0x0270


	//----- nvinfo : EIATTR_CBANK_PARAM_SIZE
	.align		4
.L_958:
        /*0018*/ 	.byte	0x03, 0x19
        /*001a*/ 	.short	0x0270


	//----- nvinfo : EIATTR_KPARAM_INFO
	.align		4
        /*001c*/ 	.byte	0x04, 0x17
        /*001e*/ 	.short	(.L_960 - .L_959)
.L_959:
        /*0020*/ 	.word	0x00000000
        /*0024*/ 	.short	0x0000
        /*0026*/ 	.short	0x0000
        /*0028*/ 	.byte	0x00, 0xf0, 0xc1, 0x09


	//----- nvinfo : EIATTR_MAXREG_COUNT
	.align		4
.L_960:
        /*002c*/ 	.byte	0x03, 0x1b
        /*002e*/ 	.short	0x00ff


	//----- nvinfo : EIATTR_NUM_BARRIERS
	.align		4
        /*0030*/ 	.byte	0x02, 0x4c
        /*0032*/ 	.byte	0x02
	.zero		1


	//----- nvinfo : EIATTR_ANNOTATIONS
	.align		4
        /*0034*/ 	.byte	0x04, 0x55
        /*0036*/ 	.short	(.L_962 - .L_961)


	//   ....[0]....
.L_961:
        /* <DEDUP_REMOVED lines=26> */


	//----- nvinfo : EIATTR_MERCURY_ISA_VERSION
	.align		4
.L_962:
        /*01c8*/ 	.byte	0x03, 0x5f
        /*01ca*/ 	.short	0x0000


	//----- nvinfo : EIATTR_COOP_GROUP_MASK_REGIDS
	.align		4
        /*01cc*/ 	.byte	0x04, 0x29
        /*01ce*/ 	.short	(.L_964 - .L_963)


	//   ....[0]....
.L_963:
        /*01d0*/ 	.word	0xffffffff


	//----- nvinfo : EIATTR_COOP_GROUP_INSTR_OFFSETS
	.align		4
.L_964:
        /*01d4*/ 	.byte	0x04, 0x28
        /*01d6*/ 	.short	(.L_966 - .L_965)


	//   ....[0]....
.L_965:
        /*01d8*/ 	.word	0x000000a0


	//----- nvinfo : EIATTR_EXIT_INSTR_OFFSETS
	.align		4
.L_966:
        /*01dc*/ 	.byte	0x04, 0x1c
        /*01de*/ 	.short	(.L_968 - .L_967)


	//   ....[0]....
.L_967:
        /*01e0*/ 	.word	0x00000340


	//   ....[1]....
        /*01e4*/ 	.word	0x00009090


	//   ....[2]....
        /*01e8*/ 	.word	0x00009150


	//   ....[3]....
        /*01ec*/ 	.word	0x00009b50


	//   ....[4]....
        /*01f0*/ 	.word	0x00009c00


	//----- nvinfo : EIATTR_CTAIDZ_USED
	.align		4
.L_968:
        /*01f4*/ 	.byte	0x01, 0x04
	.zero		2


	//----- nvinfo : EIATTR_MAX_THREADS
	.align		4
        /*01f8*/ 	.byte	0x04, 0x05
        /*01fa*/ 	.short	(.L_970 - .L_969)
.L_969:
        /*01fc*/ 	.word	0x00000100
        /*0200*/ 	.word	0x00000001
        /*0204*/ 	.word	0x00000001


	//----- nvinfo : EIATTR_CRS_STACK_SIZE
	.align		4
.L_970:
        /*0208*/ 	.byte	0x04, 0x1e
        /*020a*/ 	.short	(.L_972 - .L_971)
.L_971:
        /*020c*/ 	.word	0x00000000
.L_972:


//--------------------- .nv.info._ZN7cutlass13device_kernelIN5flash19enable_sm80_to_sm89INS1_16FlashAttnBwdSm80INS1_25CollectiveMainloopBwdSm80ILi2ELi2EN4cute5tupleIJNS5_1CILi128EEES8_NS7_ILi64EEEEEENS_6half_tEfNS_4arch4Sm80ELb0ELb1ELb0ELb1ELb1ELb0ELb0ELb0ELi2ELi4ELi4ELi4ELb0EEENS1_21CollectiveEpilogueBwdISA_SB_SD_Li256ELb1ELb0ELi2EEENS1_19SingleTileSchedulerILb1ELb0ELb0ELi128EEEEEEEEEvNT_6ParamsE --------------------------
	.section	.nv.info._ZN7cutlass13device_kernelIN5flash19enable_sm80_to_sm89INS1_16FlashAttnBwdSm80INS1_25CollectiveMainloopBwdSm80ILi2ELi2EN4cute5tupleIJNS5_1CILi128EEES8_NS7_ILi64EEEEEENS_6half_tEfNS_4arch4Sm80ELb0ELb1ELb0ELb1ELb1ELb0ELb0ELb0ELi2ELi4ELi4ELi4ELb0EEENS1_21CollectiveEpilogueBwdISA_SB_SD_Li256ELb1ELb0ELi2EEENS1_19SingleTileSchedulerILb1ELb0ELb0ELi128EEEEEEEEEvNT_6ParamsE,"",@"SHT_CUDA_INFO"
	.sectionflags	@""
	.align	4


	//----- nvinfo : EIATTR_CUDA_API_VERSION
	.align		4
        /*0000*/ 	.byte	0x04, 0x37
        /*0002*/ 	.short	(.L_974 - .L_973)
.L_973:
        /*0004*/ 	.word	0x00000082


	//----- nvinfo : EIATTR_SW2861232_WAR
	.align		4
.L_974:
        /*0008*/ 	.byte	0x01, 0x35
	.zero		2


	//----- nvinfo : EIATTR_PARAM_CBANK
	.align		4
        /*000c*/ 	.byte	0x04, 0x0a
        /*000e*/ 	.short	(.L_976 - .L_975)
	.align		4
.L_975:
        /*0010*/ 	.word	index@(.nv.constant0._ZN7cutlass13device_kernelIN5flash19enable_sm80_to_sm89INS1_16FlashAttnBwdSm80INS1_25CollectiveMainloopBwdSm80ILi2ELi2EN4cute5tupleIJNS5_1CILi128EEES8_NS7_ILi64EEEEEENS_6half_tEfNS_4arch4Sm80ELb0ELb1ELb0ELb1ELb1ELb0ELb0ELb0ELi2ELi4ELi4ELi4ELb0EEENS1_21CollectiveEpilogueBwdISA_SB_SD_Li256ELb1ELb0ELi2EEENS1_19SingleTileSchedulerILb1ELb0ELb0ELi128EEEEEEEEEvNT_6ParamsE)
        /*0014*/ 	.short	0x0160
        /*0016*/ 	.short	0x0270


	//----- nvinfo : EIATTR_CBANK_PARAM_SIZE
	.align		4
.L_976:
        /*0018*/ 	.byte	0x03, 0x19
        /*001a*/ 	.short	0x0270


	//----- nvinfo : EIATTR_KPARAM_INFO
	.align		4
        /*001c*/ 	.byte	0x04, 0x17
        /*001e*/ 	.short	(.L_978 - .L_977)
.L_977:
        /*0020*/ 	.word	0x00000000
        /*0024*/ 	.short	0x0000
        /*0026*/ 	.short	0x0000
        /*0028*/ 	.byte	0x00, 0xf0, 0xc1, 0x09


	//----- nvinfo : EIATTR_MAXREG_COUNT
	.align		4
.L_978:
        /*002c*/ 	.byte	0x03, 0x1b
        /*002e*/ 	.short	0x00ff


	//----- nvinfo : EIATTR_NUM_BARRIERS
	.align		4
        /*0030*/ 	.byte	0x02, 0x4c
        /*0032*/ 	.byte	0x02
	.zero		1


	//----- nvinfo : EIATTR_ANNOTATIONS
	.align		4
        /*0034*/ 	.byte	0x04, 0x55
        /*0036*/ 	.short	(.L_980 - .L_979)


	//   ....[0]....
.L_979:
        /* <DEDUP_REMOVED lines=26> */


	//----- nvinfo : EIATTR_MERCURY_ISA_VERSION
	.align		4
.L_980:
        /*01c8*/ 	.byte	0x03, 0x5f
        /*01ca*/ 	.short	0x0000


	//----- nvinfo : EIATTR_COOP_GROUP_MASK_REGIDS
	.align		4
        /*01cc*/ 	.byte	0x04, 0x29
        /*01ce*/ 	.short	(.L_982 - .L_981)


	//   ....[0]....
.L_981:
        /*01d0*/ 	.word	0xffffffff


	//----- nvinfo : EIATTR_COOP_GROUP_INSTR_OFFSETS
	.align		4
.L_982:
        /*01d4*/ 	.byte	0x04, 0x28
        /*01d6*/ 	.short	(.L_984 - .L_983)


	//   ....[0]....
.L_983:
        /*01d8*/ 	.word	0x000000a0


	//----- nvinfo : EIATTR_EXIT_INSTR_OFFSETS
	.align		4
.L_984:
        /*01dc*/ 	.byte	0x04, 0x1c
        /*01de*/ 	.short	(.L_986 - .L_985)


	//   ....[0]....
.L_985:
        /*01e0*/ 	.word	0x00000340


	//   ....[1]....
        /*01e4*/ 	.word	0x00009090


	//   ....[2]....
        /*01e8*/ 	.word	0x00009150


	//   ....[3]....
        /*01ec*/ 	.word	0x00009b50


	//   ....[4]....
        /*01f0*/ 	.word	0x00009c00


	//----- nvinfo : EIATTR_CTAIDZ_USED
	.align		4
.L_986:
        /*01f4*/ 	.byte	0x01, 0x04
	.zero		2


	//----- nvinfo : EIATTR_MAX_THREADS
	.align		4
        /*01f8*/ 	.byte	0x04, 0x05
        /*01fa*/ 	.short	(.L_988 - .L_987)
.L_987:
        /*01fc*/ 	.word	0x00000100
        /*0200*/ 	.word	0x00000001
        /*0204*/ 	.word	0x00000001


	//----- nvinfo : EIATTR_CRS_STACK_SIZE
	.align		4
.L_988:
        /*0208*/ 	.byte	0x04, 0x1e
        /*020a*/ 	.short	(.L_990 - .L_989)
.L_989:
        /*020c*/ 	.word	0x00000000
.L_990:


//--------------------- .nv.info._ZN7cutlass13device_kernelIN5flash19enable_sm80_to_sm89INS1_16FlashAttnBwdSm80INS1_25CollectiveMainloopBwdSm80ILi2ELi2EN4cute5tupleIJNS5_1CILi128EEES8_NS7_ILi64EEEEEENS_6half_tEfNS_4arch4Sm80ELb0ELb1ELb0ELb1ELb0ELb0ELb0ELb0ELi2ELi4ELi4ELi4ELb0EEENS1_24CollectiveEpilogueBwdGQAISA_fSD_Li256ELb1ELb0EEENS1_19SingleTileSchedulerILb1ELb0ELb0ELi128EEEEEEEEEvNT_6ParamsE --------------------------
	.section	.nv.info._ZN7cutlass13device_kernelIN5flash19enable_sm80_to_sm89INS1_16FlashAttnBwdSm80INS1_25CollectiveMainloopBwdSm80ILi2ELi2EN4cute5tupleIJNS5_1CILi128EEES8_NS7_ILi64EEEEEENS_6half_tEfNS_4arch4Sm80ELb0ELb1ELb0ELb1ELb0ELb0ELb0ELb0ELi2ELi4ELi4ELi4ELb0EEENS1_24CollectiveEpilogueBwdGQAISA_fSD_Li256ELb1ELb0EEENS1_19SingleTileSchedulerILb1ELb0ELb0ELi128EEEEEEEEEvNT_6ParamsE,"",@"SHT_CUDA_INFO"
	.sectionflags	@""
	.align	4


	//----- nvinfo : EIATTR_CUDA_API_VERSION
	.align		4
        /*0000*/ 	.byte	0x04, 0x37
        /*0002*/ 	.short	(.L_992 - .L_991)
.L_991:
        /*0004*/ 	.word	0x00000082


	//----- nvinfo : EIATTR_SW2861232_WAR
	.align		4
.L_992:
        /*0008*/ 	.byte	0x01, 0x35
	.zero		2


	//----- nvinfo : EIATTR_PARAM_CBANK
	.align		4
        /*000c*/ 	.byte	0x04, 0x0a
        /*000e*/ 	.short	(.L_994 - .L_993)
	.align		4
.L_993:
        /*0010*/ 	.word	index@(.nv.constant0._ZN7cutlass13device_kernelIN5flash19enable_sm80_to_sm89INS1_16FlashAttnBwdSm80INS1_25CollectiveMainloopBwdSm80ILi2ELi2EN4cute5tupleIJNS5_1CILi128EEES8_NS7_ILi64EEEEEENS_6half_tEfNS_4arch4Sm80ELb0ELb1ELb0ELb1ELb0ELb0ELb0ELb0ELi2ELi4ELi4ELi4ELb0EEENS1_24CollectiveEpilogueBwdGQAISA_fSD_Li256ELb1ELb0EEENS1_19SingleTileSchedulerILb1ELb0ELb0ELi128EEEEEEEEEvNT_6ParamsE)
        /*0014*/ 	.short	0x0160
        /*0016*/ 	.short	0x0278


	//----- nvinfo : EIATTR_CBANK_PARAM_SIZE
	.align		4
.L_994:
        /*0018*/ 	.byte	0x03, 0x19
        /*001a*/ 	.short	0x0278


	//----- nvinfo : EIATTR_KPARAM_INFO
	.align		4
        /*001c*/ 	.byte	0x04, 0x17
        /*001e*/ 	.short	(.L_996 - .L_995)
.L_995:
        /*0020*/ 	.word	0x00000000
        /*0024*/ 	.short	0x0000
        /*0026*/ 	.short	0x0000
        /*0028*/ 	.byte	0x00, 0xf0, 0xe1, 0x09


	//----- nvinfo : EIATTR_MAXREG_COUNT
	.align		4
.L_996:
        /*002c*/ 	.byte	0x03, 0x1b
        /*002e*/ 	.short	0x00ff


	//----- nvinfo : EIATTR_NUM_BARRIERS
	.align		4
        /*0030*/ 	.byte	0x02, 0x4c
        /*0032*/ 	.byte	0x02
	.zero		1


	//----- nvinfo : EIATTR_ANNOTATIONS
	.align		4
        /*0034*/ 	.byte	0x04, 0x55
        /*0036*/ 	.short	(.L_998 - .L_997)


	//   ....[0]....
.L_997:
        /* <DEDUP_REMOVED lines=26> */


	//----- nvinfo : EIATTR_MERCURY_ISA_VERSION
	.align		4
.L_998:
        /*01c0*/ 	.byte	0x03, 0x5f
        /*01c2*/ 	.short	0x0000


	//----- nvinfo : EIATTR_COOP_GROUP_MASK_REGIDS
	.align		4
        /*01c4*/ 	.byte	0x04, 0x29
        /*01c6*/ 	.short	(.L_1000 - .L_999)


	//   ....[0]....
.L_999:
        /*01c8*/ 	.word	0xffffffff


	//----- nvinfo : EIATTR_COOP_GROUP_INSTR_OFFSETS
	.align		4
.L_1000:
        /*01cc*/ 	.byte	0x04, 0x28
        /*01ce*/ 	.short	(.L_1002 - .L_1001)


	//   ....[0]....
.L_1001:
        /*01d0*/ 	.word	0x000000a0


	//----- nvinfo : EIATTR_EXIT_INSTR_OFFSETS
	.align		4
.L_1002:
        /*01d4*/ 	.byte	0x04, 0x1c
        /*01d6*/ 	.short	(.L_1004 - .L_1003)


	//   ....[0]....
.L_1003:
        /*01d8*/ 	.word	0x00000340


	//   ....[1]....
        /*01dc*/ 	.word	0x00007f50


	//   ....[2]....
        /*01e0*/ 	.word	0x00008680


	//----- nvinfo : EIATTR_CTAIDZ_USED
	.align		4
.L_1004:
        /*01e4*/ 	.byte	0x01, 0x04
	.zero		2


	//----- nvinfo : EIATTR_MAX_THREADS
	.align		4
        /*01e8*/ 	.byte	0x04, 0x05
        /*01ea*/ 	.short	(.L_1006 - .L_1005)
.L_1005:
        /*01ec*/ 	.word	0x00000100
        /*01f0*/ 	.word	0x00000001
        /*01f4*/ 	.word	0x00000001


	//----- nvinfo : EIATTR_CRS_STACK_SIZE
	.align		4
.L_1006:
        /*01f8*/ 	.byte	0x04, 0x1e
        /*01fa*/ 	.short	(.L_1008 - .L_1007)
.L_1007:
        /*01fc*/ 	.word	0x00000000
.L_1008:


//--------------------- .nv.info._ZN7cutlass13device_kernelIN5flash19enable_sm80_to_sm89INS1_16FlashAttnBwdSm80INS1_25CollectiveMainloopBwdSm80ILi2ELi2EN4cute5tupleIJNS5_1CILi128EEES8_NS7_ILi64EEEEEENS_6half_tEfNS_4arch4Sm80ELb0ELb1ELb0ELb1ELb1ELb0ELb0ELb0ELi2ELi4ELi4ELi4ELb0EEENS1_24CollectiveEpilogueBwdGQAISA_fSD_Li256ELb1ELb1EEENS1_19SingleTileSchedulerILb1ELb0ELb0ELi128EEEEEEEEEvNT_6ParamsE --------------------------
	.section	.nv.info._ZN7cutlass13device_kernelIN5flash19enable_sm80_to_sm89INS1_16FlashAttnBwdSm80INS1_25CollectiveMainloopBwdSm80ILi2ELi2EN4cute5tupleIJNS5_1CILi128EEES8_NS7_ILi64EEEEEENS_6half_tEfNS_4arch4Sm80ELb0ELb1ELb0ELb1ELb1ELb0ELb0ELb0ELi2ELi4ELi4ELi4ELb0EEENS1_24CollectiveEpilogueBwdGQAISA_fSD_Li256ELb1ELb1EEENS1_19SingleTileSchedulerILb1ELb0ELb0ELi128EEEEEEEEEvNT_6ParamsE,"",@"SHT_CUDA_INFO"
	.sectionflags	@""
	.align	4


	//----- nvinfo : EIATTR_CUDA_API_VERSION
	.align		4
        /*0000*/ 	.byte	0x04, 0x37
        /*0002*/ 	.short	(.L_1010 - .L_1009)
.L_1009:
        /*0004*/ 	.word	0x00000082


	//----- nvinfo : EIATTR_SW2861232_WAR
	.align		4
.L_1010:
        /*0008*/ 	.byte	0x01, 0x35
	.zero		2


	//----- nvinfo : EIATTR_PARAM_CBANK
	.align		4
        /*000c*/ 	.byte	0x04, 0x0a
        /*000e*/ 	.short	(.L_1012 - .L_1011)
	.align		4
.L_1011:
        /*0010*/ 	.word	index@(.nv.constant0._ZN7cutlass13device_kernelIN5flash19enable_sm80_to_sm89INS1_16FlashAttnBwdSm80INS1_25CollectiveMainloopBwdSm80ILi2ELi2EN4cute5tupleIJNS5_1CILi128EEES8_NS7_ILi64EEEEEENS_6half_tEfNS_4arch4Sm80ELb0ELb1ELb0ELb1ELb1ELb0ELb0ELb0ELi2ELi4ELi4ELi4ELb0EEENS1_24CollectiveEpilogueBwdGQAISA_fSD_Li256ELb1ELb1EEENS1_19SingleTileSchedulerILb1ELb0ELb0ELi128EEEEEEEEEvNT_6ParamsE)
        /*0014*/ 	.short	0x0160
        /*0016*/ 	.short	0x0278


	//----- nvinfo : EIATTR_CBANK_PARAM_SIZE
	.align		4
.L_1012:
        /*0018*/ 	.byte	0x03, 0x19
        /*001a*/ 	.short	0x0278


	//----- nvinfo : EIATTR_KPARAM_INFO
	.align		4
        /*001c*/ 	.byte	0x04, 0x17
        /*001e*/ 	.short	(.L_1014 - .L_1013)
.L_1013:
        /*0020*/ 	.word	0x00000000
        /*0024*/ 	.short	0x0000
        /*0026*/ 	.short	0x0000
        /*0028*/ 	.byte	0x00, 0xf0, 0xe1, 0x09


	//----- nvinfo : EIATTR_MAXREG_COUNT
	.align		4
.L_1014:
        /*002c*/ 	.byte	0x03, 0x1b
        /*002e*/ 	.short	0x00ff


	//----- nvinfo : EIATTR_NUM_BARRIERS
	.align		4
        /*0030*/ 	.byte	0x02, 0x4c
        /*0032*/ 	.byte	0x02
	.zero		1


	//----- nvinfo : EIATTR_ANNOTATIONS
	.align		4
        /*0034*/ 	.byte	0x04, 0x55
        /*0036*/ 	.short	(.L_1016 - .L_1015)


	//   ....[0]....
.L_1015:
        /* <DEDUP_REMOVED lines=26> */


	//----- nvinfo : EIATTR_MERCURY_ISA_VERSION
	.align		4
.L_1016:
        /*01c0*/ 	.byte	0x03, 0x5f
        /*01c2*/ 	.short	0x0000


	//----- nvinfo : EIATTR_COOP_GROUP_MASK_REGIDS
	.align		4
        /*01c4*/ 	.byte	0x04, 0x29
        /*01c6*/ 	.short	(.L_1018 - .L_1017)


	//   ....[0]....
.L_1017:
        /*01c8*/ 	.word	0xffffffff


	//   ....[1]....
        /*01cc*/ 	.word	0xffffffff


	//   ....[2]....
        /*01d0*/ 	.word	0xffffffff


	//   ....[3]....
        /*01d4*/ 	.word	0xffffffff


	//   ....[4]....
        /*01d8*/ 	.word	0xffffffff


	//   ....[5]....
        /*01dc*/ 	.word	0xffffffff


	//   ....[6]....
        /*01e0*/ 	.word	0xffffffff


	//   ....[7]....
        /*01e4*/ 	.word	0xffffffff


	//   ....[8]....
        /*01e8*/ 	.word	0xffffffff


	//----- nvinfo : EIATTR_COOP_GROUP_INSTR_OFFSETS
	.align		4
.L_1018:
        /*01ec*/ 	.byte	0x04, 0x28
        /*01ee*/ 	.short	(.L_1020 - .L_1019)


	//   ....[0]....
.L_1019:
        /*01f0*/ 	.word	0x000000a0


	//   ....[1]....
        /*01f4*/ 	.word	0x000082c0


	//   ....[2]....
        /*01f8*/ 	.word	0x00008300


	//   ....[3]....
        /*01fc*/ 	.word	0x000085f0


	//   ....[4]....
        /*0200*/ 	.word	0x00008600


	//   ....[5]....
        /*0204*/ 	.word	0x00008790


	//   ....[6]....
        /*0208*/ 	.word	0x000087e0


	//   ....[7]....
        /*020c*/ 	.word	0x00008a90


	//   ....[8]....
        /*0210*/ 	.word	0x00008aa0


	//----- nvinfo : EIATTR_EXIT_INSTR_OFFSETS
	.align		4
.L_1020:
        /*0214*/ 	.byte	0x04, 0x1c
        /*0216*/ 	.short	(.L_1022 - .L_1021)


	//   ....[0]....
.L_1021:
        /*0218*/ 	.word	0x00000340


	//   ....[1]....
        /*021c*/ 	.word	0x00007f60


	//   ....[2]....
        /*0220*/ 	.word	0x00008ab0


	//   ....[3]....
        /*0224*/ 	.word	0x00008b50


	//----- nvinfo : EIATTR_CTAIDZ_USED
	.align		4
.L_1022:
        /*0228*/ 	.byte	0x01, 0x04
	.zero		2


	//----- nvinfo : EIATTR_MAX_THREADS
	.align		4
        /*022c*/ 	.byte	0x04, 0x05
        /*022e*/ 	.short	(.L_1024 - .L_1023)
.L_1023:
        /*0230*/ 	.word	0x00000100
        /*0234*/ 	.word	0x00000001
        /*0238*/ 	.word	0x00000001


	//----- nvinfo : EIATTR_CRS_STACK_SIZE
	.align		4
.L_1024:
        /*023c*/ 	.byte	0x04, 0x1e
        /*023e*/ 	.short	(.L_1026 - .L_1025)
.L_1025:
        /*0240*/ 	.word	0x00000000
.L_1026:


//--------------------- .nv.info._ZN7cutlass13device_kernelIN5flash19enable_sm80_to_sm89INS1_16FlashAttnBwdSm80INS1_25CollectiveMainloopBwdSm80ILi2ELi2EN4cute5tupleIJNS5_1CILi128EEES8_NS7_ILi64EEEEEENS_6half_tEfNS_4arch4Sm80ELb1ELb0ELb0ELb0ELb0ELb0ELb0ELb0ELi2ELi4ELi4ELi4ELb0EEENS1_21CollectiveEpilogueBwdISA_SB_SD_Li256ELb0ELb0ELi2EEENS1_25SingleTileBwdLPTSchedulerILb0ELi128ELb0EEEEEEEEEvNT_6ParamsE --------------------------
	.section	.nv.info._ZN7cutlass13device_kernelIN5flash19enable_sm80_to_sm89INS1_16FlashAttnBwdSm80INS1_25CollectiveMainloopBwdSm80ILi2ELi2EN4cute5tupleIJNS5_1CILi128EEES8_NS7_ILi64EEEEEENS_6half_tEfNS_4arch4Sm80ELb1ELb0ELb0ELb0ELb0ELb0ELb0ELb0ELi2ELi4ELi4ELi4ELb0EEENS1_21CollectiveEpilogueBwdISA_SB_SD_Li256ELb0ELb0ELi2EEENS1_25SingleTileBwdLPTSchedulerILb0ELi128ELb0EEEEEEEEEvNT_6ParamsE,"",@"SHT_CUDA_INFO"
	.sectionflags	@""
	.align	4


	//----- nvinfo : EIATTR_CUDA_API_VERSION
	.align		4
        /*0000*/ 	.byte	0x04, 0x37
        /*0002*/ 	.short	(.L_1028 - .L_1027)
.L_1027:
        /*0004*/ 	.word	0x00000082


	//----- nvinfo : EIATTR_SW2861232_WAR
	.align		4
.L_1028:
        /*0008*/ 	.byte	0x01, 0x35
	.zero		2


	//----- nvinfo : EIATTR_PARAM_CBANK
	.align		4
        /*000c*/ 	.byte	0x04, 0x0a
        /*000e*/ 	.short	(.L_1030 - .L_1029)
	.align		4
.L_1029:
        /*0010*/ 	.word	index@(.nv.constant0._ZN7cutlass13device_kernelIN5flash19enable_sm80_to_sm89INS1_16FlashAttnBwdSm80INS1_25CollectiveMainloopBwdSm80ILi2ELi2EN4cute5tupleIJNS5_1CILi128EEES8_NS7_ILi64EEEEEENS_6half_tEfNS_4arch4Sm80ELb1ELb0ELb0ELb0ELb0ELb0ELb0ELb0ELi2ELi4ELi4ELi4ELb0EEENS1_21CollectiveEpilogueBwdISA_SB_SD_Li256ELb0ELb0ELi2EEENS1_25SingleTileBwdLPTSchedulerILb0ELi128ELb0EEEEEEEEEvNT_6ParamsE)
        /*0014*/ 	.short	0x0160
        /*0016*/ 	.short	0x0288


	//----- nvinfo : EIATTR_CBANK_PARAM_SIZE
	.align		4
.L_1030:
        /*0018*/ 	.byte	0x03, 0x19
        /*001a*/ 	.short	0x0288


	//----- nvinfo : EIATTR_KPARAM_INFO
	.align		4
        /*001c*/ 	.byte	0x04, 0x17
        /*001e*/ 	.short	(.L_1032 - .L_1031)
.L_1031:
        /*0020*/ 	.word	0x00000000
        /*0024*/ 	.short	0x0000
        /*0026*/ 	.short	0x0000
        /*0028*/ 	.byte	0x00, 0xf0, 0x21, 0x0a


	//----- nvinfo : EIATTR_MAXREG_COUNT
	.align		4
.L_1032:
        /*002c*/ 	.byte	0x03, 0x1b
        /*002e*/ 	.short	0x00ff


	//----- nvinfo : EIATTR_NUM_BARRIERS
	.align		4
        /*0030*/ 	.byte	0x02, 0x4c
        /*0032*/ 	.byte	0x02
	.zero		1


	//----- nvinfo : EIATTR_ANNOTATIONS
	.align		4
        /*0034*/ 	.byte	0x04, 0x55
        /*0036*/ 	.short	(.L_1034 - .L_1033)


	//   ....[0]....
.L_1033:
        /* <DEDUP_REMOVED lines=19> */


	//----- nvinfo : EIATTR_MERCURY_ISA_VERSION
	.align		4
.L_1034:
        /*0150*/ 	.byte	0x03, 0x5f
        /*0152*/ 	.short	0x0000


	//----- nvinfo : EIATTR_COOP_GROUP_MASK_REGIDS
	.align		4
        /*0154*/ 	.byte	0x04, 0x29
        /*0156*/ 	.short	(.L_1036 - .L_1035)


	//   ....[0]....
.L_1035:
        /*0158*/ 	.word	0xffffffff


	//----- nvinfo : EIATTR_COOP_GROUP_INSTR_OFFSETS
	.align		4
.L_1036:
        /*015c*/ 	.byte	0x04, 0x28
        /*015e*/ 	.short	(.L_1038 - .L_1037)


	//   ....[0]....
.L_1037:
        /*0160*/ 	.word	0x00000090


	//----- nvinfo : EIATTR_EXIT_INSTR_OFFSETS
	.align		4
.L_1038:
        /*0164*/ 	.byte	0x04, 0x1c
        /*0166*/ 	.short	(.L_1040 - .L_1039)


	//   ....[0]....
.L_1039:
        /*0168*/ 	.word	0x00000580


	//   ....[1]....
        /*016c*/ 	.word	0x000083f0


	//   ....[2]....
        /*0170*/ 	.word	0x000084b0


	//   ....[3]....
        /*0174*/ 	.word	0x00008dd0


	//   ....[4]....
        /*0178*/ 	.word	0x00008e80


	//----- nvinfo : EIATTR_MAX_THREADS
	.align		4
.L_1040:
        /*017c*/ 	.byte	0x04, 0x05
        /*017e*/ 	.short	(.L_1042 - .L_1041)
.L_1041:
        /*0180*/ 	.word	0x00000100
        /*0184*/ 	.word	0x00000001
        /*0188*/ 	.word	0x00000001


	//----- nvinfo : EIATTR_CRS_STACK_SIZE
	.align		4
.L_1042:
        /*018c*/ 	.byte	0x04, 0x1e
        /*018e*/ 	.short	(.L_1044 - .L_1043)
.L_1043:
        /*0190*/ 	.word	0x00000000
.L_1044:


//--------------------- .nv.info._ZN7cutlass13device_kernelIN5flash19enable_sm80_to_sm89INS1_16FlashAttnBwdSm80INS1_25CollectiveMainloopBwdSm80ILi2ELi2EN4cute5tupleIJNS5_1CILi128EEES8_NS7_ILi64EEEEEENS_6half_tEfNS_4arch4Sm80ELb1ELb0ELb0ELb0ELb1ELb0ELb0ELb0ELi2ELi4ELi4ELi4ELb0EEENS1_21CollectiveEpilogueBwdISA_SB_SD_Li256ELb0ELb0ELi2EEENS1_25SingleTileBwdLPTSchedulerILb0ELi128ELb1EEEEEEEEEvNT_6ParamsE --------------------------
	.section	.nv.info._ZN7cutlass13device_kernelIN5flash19enable_sm80_to_sm89INS1_16FlashAttnBwdSm80INS1_25CollectiveMainloopBwdSm80ILi2ELi2EN4cute5tupleIJNS5_1CILi128EEES8_NS7_ILi64EEEEEENS_6half_tEfNS_4arch4Sm80ELb1ELb0ELb0ELb0ELb1ELb0ELb0ELb0ELi2ELi4ELi4ELi4ELb0EEENS1_21CollectiveEpilogueBwdISA_SB_SD_Li256ELb0ELb0ELi2EEENS1_25SingleTileBwdLPTSchedulerILb0ELi128ELb1EEEEEEEEEvNT_6ParamsE,"",@"SHT_CUDA_INFO"
	.sectionflags	@""
	.align	4


	//----- nvinfo : EIATTR_CUDA_API_VERSION
	.align		4
        /*0000*/ 	.byte	0x04, 0x37
        /*0002*/ 	.short	(.L_1046 - .L_1045)
.L_1045:
        /*0004*/ 	.word	0x00000082


	//----- nvinfo : EIATTR_SW2861232_WAR
	.align		4
.L_1046:
        /*0008*/ 	.byte	0x01, 0x35
	.zero		2


	//----- nvinfo : EIATTR_PARAM_CBANK
	.align		4
        /*000c*/ 	.byte	0x04, 0x0a
        /*000e*/ 	.short	(.L_1048 - .L_1047)
	.align		4
.L_1047:
        /*0010*/ 	.word	index@(.nv.constant0._ZN7cutlass13device_kernelIN5flash19enable_sm80_to_sm89INS1_16FlashAttnBwdSm80INS1_25CollectiveMainloopBwdSm80ILi2ELi2EN4cute5tupleIJNS5_1CILi128EEES8_NS7_ILi64EEEEEENS_6half_tEfNS_4arch4Sm80ELb1ELb0ELb0ELb0ELb1ELb0ELb0ELb0ELi2ELi4ELi4ELi4ELb0EEENS1_21CollectiveEpilogueBwdISA_SB_SD_Li256ELb0ELb0ELi2EEENS1_25SingleTileBwdLPTSchedulerILb0ELi128ELb1EEEEEEEEEvNT_6ParamsE)
        /*0014*/ 	.short	0x0160
        /*0016*/ 	.short	0x0288


	//----- nvinfo : EIATTR_CBANK_PARAM_SIZE
	.align		4
.L_1048:
        /*0018*/ 	.byte	0x03, 0x19
        /*001a*/ 	.short	0x0288


	//----- nvinfo : EIATTR_KPARAM_INFO
	.align		4
        /*001c*/ 	.byte	0x04, 0x17
        /*001e*/ 	.short	(.L_1050 - .L_1049)
.L_1049:
        /*0020*/ 	.word	0x00000000
        /*0024*/ 	.short	0x0000
        /*0026*/ 	.short	0x0000
        /*0028*/ 	.byte	0x00, 0xf0, 0x21, 0x0a


	//----- nvinfo : EIATTR_MAXREG_COUNT
	.align		4
.L_1050:
        /*002c*/ 	.byte	0x03, 0x1b
        /*002e*/ 	.short	0x00ff


	//----- nvinfo : EIATTR_NUM_BARRIERS
	.align		4
        /*0030*/ 	.byte	0x02, 0x4c
        /*0032*/ 	.byte	0x02
	.zero		1


	//----- nvinfo : EIATTR_ANNOTATIONS
	.align		4
        /*0034*/ 	.byte	0x04, 0x55
        /*0036*/ 	.short	(.L_1052 - .L_1051)


	//   ....[0]....
.L_1051:
        /* <DEDUP_REMOVED lines=19> */


	//----- nvinfo : EIATTR_MERCURY_ISA_VERSION
	.align		4
.L_1052:
        /*0150*/ 	.byte	0x03, 0x5f
        /*0152*/ 	.short	0x0000


	//----- nvinfo : EIATTR_COOP_GROUP_MASK_REGIDS
	.align		4
        /*0154*/ 	.byte	0x04, 0x29
        /*0156*/ 	.short	(.L_1054 - .L_1053)


	//   ....[0]....
.L_1053:
        /*0158*/ 	.word	0xffffffff


	//----- nvinfo : EIATTR_COOP_GROUP_INSTR_OFFSETS
	.align		4
.L_1054:
        /*015c*/ 	.byte	0x04, 0x28
        /*015e*/ 	.short	(.L_1056 - .L_1055)


	//   ....[0]....
.L_1055:
        /*0160*/ 	.word	0x00000090


	//----- nvinfo : EIATTR_EXIT_INSTR_OFFSETS
	.align		4
.L_1056:
        /*0164*/ 	.byte	0x04, 0x1c
        /*0166*/ 	.short	(.L_1058 - .L_1057)


	//   ....[0]....
.L_1057:
        /*0168*/ 	.word	0x000005e0


	//   ....[1]....
        /*016c*/ 	.word	0x00008450


	//   ....[2]....
        /*0170*/ 	.word	0x00008510


	//   ....[3]....
        /*0174*/ 	.word	0x00008e30


	//   ....[4]....
        /*0178*/ 	.word	0x00008ee0


	//----- nvinfo : EIATTR_MAX_THREADS
	.align		4
.L_1058:
        /*017c*/ 	.byte	0x04, 0x05
        /*017e*/ 	.short	(.L_1060 - .L_1059)
.L_1059:
        /*0180*/ 	.word	0x00000100
        /*0184*/ 	.word	0x00000001
        /*0188*/ 	.word	0x00000001


	//----- nvinfo : EIATTR_CRS_STACK_SIZE
	.align		4
.L_1060:
        /*018c*/ 	.byte	0x04, 0x1e
        /*018e*/ 	.short	(.L_1062 - .L_1061)
.L_1061:
        /*0190*/ 	.word	0x00000000
.L_1062:


//--------------------- .nv.info._ZN7cutlass13device_kernelIN5flash19enable_sm80_to_sm89INS1_16FlashAttnBwdSm80INS1_25CollectiveMainloopBwdSm80ILi2ELi2EN4cute5tupleIJNS5_1CILi128EEES8_NS7_ILi64EEEEEENS_6half_tEfNS_4arch4Sm80ELb1ELb0ELb0ELb0ELb0ELb0ELb0ELb0ELi2ELi4ELi4ELi4ELb0EEENS1_24CollectiveEpilogueBwdGQAISA_fSD_Li256ELb0ELb0EEENS1_25SingleTileBwdLPTSchedulerILb0ELi128ELb0EEEEEEEEEvNT_6ParamsE --------------------------
	.section	.nv.info._ZN7cutlass13device_kernelIN5flash19enable_sm80_to_sm89INS1_16FlashAttnBwdSm80INS1_25CollectiveMainloopBwdSm80ILi2ELi2EN4cute5tupleIJNS5_1CILi128EEES8_NS7_ILi64EEEEEENS_6half_tEfNS_4arch4Sm80ELb1ELb0ELb0ELb0ELb0ELb0ELb0ELb0ELi2ELi4ELi4ELi4ELb0EEENS1_24CollectiveEpilogueBwdGQAISA_fSD_Li256ELb0ELb0EEENS1_25SingleTileBwdLPTSchedulerILb0ELi128ELb0EEEEEEEEEvNT_6ParamsE,"",@"SHT_CUDA_INFO"
	.sectionflags	@""
	.align	4


	//----- nvinfo : EIATTR_CUDA_API_VERSION
	.align		4
        /*0000*/ 	.byte	0x04, 0x37
        /*0002*/ 	.short	(.L_1064 - .L_1063)
.L_1063:
        /*0004*/ 	.word	0x00000082


	//----- nvinfo : EIATTR_SW2861232_WAR
	.align		4
.L_1064:
        /*0008*/ 	.byte	0x01, 0x35
	.zero		2


	//----- nvinfo : EIATTR_PARAM_CBANK
	.align		4
        /*000c*/ 	.byte	0x04, 0x0a
        /*000e*/ 	.short	(.L_1066 - .L_1065)
	.align		4
.L_1065:
        /*0010*/ 	.word	index@(.nv.constant0._ZN7cutlass13device_kernelIN5flash19enable_sm80_to_sm89INS1_16FlashAttnBwdSm80INS1_25CollectiveMainloopBwdSm80ILi2ELi2EN4cute5tupleIJNS5_1CILi128EEES8_NS7_ILi64EEEEEENS_6half_tEfNS_4arch4Sm80ELb1ELb0ELb0ELb0ELb0ELb0ELb0ELb0ELi2ELi4ELi4ELi4ELb0EEENS1_24CollectiveEpilogueBwdGQAISA_fSD_Li256ELb0ELb0EEENS1_25SingleTileBwdLPTSchedulerILb0ELi128ELb0EEEEEEEEEvNT_6ParamsE)
        /*0014*/ 	.short	0x0160
        /*0016*/ 	.short	0x0290


	//----- nvinfo : EIATTR_CBANK_PARAM_SIZE
	.align		4
.L_1066:
        /*0018*/ 	.byte	0x03, 0x19
        /*001a*/ 	.short	0x0290


	//----- nvinfo : EIATTR_KPARAM_INFO
	.align		4
        /*001c*/ 	.byte	0x04, 0x17
        /*001e*/ 	.short	(.L_1068 - .L_1067)
.L_1067:
        /*0020*/ 	.word	0x00000000
        /*0024*/ 	.short	0x0000
        /*0026*/ 	.short	0x0000
        /*0028*/ 	.byte	0x00, 0xf0, 0x41, 0x0a


	//----- nvinfo : EIATTR_MAXREG_COUNT
	.align		4
.L_1068:
        /*002c*/ 	.byte	0x03, 0x1b
        /*002e*/ 	.short	0x00ff


	//----- nvinfo : EIATTR_NUM_BARRIERS
	.align		4
        /*0030*/ 	.byte	0x02, 0x4c
        /*0032*/ 	.byte	0x02
	.zero		1


	//----- nvinfo : EIATTR_ANNOTATIONS
	.align		4
        /*0034*/ 	.byte	0x04, 0x55
        /*0036*/ 	.short	(.L_1070 - .L_1069)


	//   ....[0]....
.L_1069:
        /* <DEDUP_REMOVED lines=19> */


	//----- nvinfo : EIATTR_MERCURY_ISA_VERSION
	.align		4
.L_1070:
        /*0158*/ 	.byte	0x03, 0x5f
        /*015a*/ 	.short	0x0000


	//----- nvinfo : EIATTR_COOP_GROUP_MASK_REGIDS
	.align		4
        /*015c*/ 	.byte	0x04, 0x29
        /*015e*/ 	.short	(.L_1072 - .L_1071)


	//   ....[0]....
.L_1071:
        /*0160*/ 	.word	0xffffffff


	//----- nvinfo : EIATTR_COOP_GROUP_INSTR_OFFSETS
	.align		4
.L_1072:
        /*0164*/ 	.byte	0x04, 0x28
        /*0166*/ 	.short	(.L_1074 - .L_1073)


	//   ....[0]....
.L_1073:
        /*0168*/ 	.word	0x00000090


	//----- nvinfo : EIATTR_EXIT_INSTR_OFFSETS
	.align		4
.L_1074:
        /*016c*/ 	.byte	0x04, 0x1c
        /*016e*/ 	.short	(.L_1076 - .L_1075)


	//   ....[0]....
.L_1075:
        /*0170*/ 	.word	0x00000580


	//   ....[1]....
        /*0174*/ 	.word	0x00007320


	//   ....[2]....
        /*0178*/ 	.word	0x000079c0


	//----- nvinfo : EIATTR_MAX_THREADS
	.align		4
.L_1076:
        /*017c*/ 	.byte	0x04, 0x05
        /*017e*/ 	.short	(.L_1078 - .L_1077)
.L_1077:
        /*0180*/ 	.word	0x00000100
        /*0184*/ 	.word	0x00000001
        /*0188*/ 	.word	0x00000001


	//----- nvinfo : EIATTR_CRS_STACK_SIZE
	.align		4
.L_1078:
        /*018c*/ 	.byte	0x04, 0x1e
        /*018e*/ 	.short	(.L_1080 - .L_1079)
.L_1079:
        /*0190*/ 	.word	0x00000000
.L_1080:


//--------------------- .nv.info._ZN7cutlass13device_kernelIN5flash19enable_sm80_to_sm89INS1_16FlashAttnBwdSm80INS1_25CollectiveMainloopBwdSm80ILi2ELi2EN4cute5tupleIJNS5_1CILi128EEES8_NS7_ILi64EEEEEENS_6half_tEfNS_4arch4Sm80ELb1ELb0ELb0ELb0ELb1ELb0ELb0ELb0ELi2ELi4ELi4ELi4ELb0EEENS1_24CollectiveEpilogueBwdGQAISA_fSD_Li256ELb0ELb1EEENS1_25SingleTileBwdLPTSchedulerILb0ELi128ELb1EEEEEEEEEvNT_6ParamsE --------------------------
	.section	.nv.info._ZN7cutlass13device_kernelIN5flash19enable_sm80_to_sm89INS1_16FlashAttnBwdSm80INS1_25CollectiveMainloopBwdSm80ILi2ELi2EN4cute5tupleIJNS5_1CILi128EEES8_NS7_ILi64EEEEEENS_6half_tEfNS_4arch4Sm80ELb1ELb0ELb0ELb0ELb1ELb0ELb0ELb0ELi2ELi4ELi4ELi4ELb0EEENS1_24CollectiveEpilogueBwdGQAISA_fSD_Li256ELb0ELb1EEENS1_25SingleTileBwdLPTSchedulerILb0ELi128ELb1EEEEEEEEEvNT_6ParamsE,"",@"SHT_CUDA_INFO"
	.sectionflags	@""
	.align	4


	//----- nvinfo : EIATTR_CUDA_API_VERSION
	.align		4
        /*0000*/ 	.byte	0x04, 0x37
        /*0002*/ 	.short	(.L_1082 - .L_1081)
.L_1081:
        /*0004*/ 	.word	0x00000082


	//----- nvinfo : EIATTR_SW2861232_WAR
	.align		4
.L_1082:
        /*0008*/ 	.byte	0x01, 0x35
	.zero		2


	//----- nvinfo : EIATTR_PARAM_CBANK
	.align		4
        /*000c*/ 	.byte	0x04, 0x0a
        /*000e*/ 	.short	(.L_1084 - .L_1083)
	.align		4
.L_1083:
        /*0010*/ 	.word	index@(.nv.constant0._ZN7cutlass13device_kernelIN5flash19enable_sm80_to_sm89INS1_16FlashAttnBwdSm80INS1_25CollectiveMainloopBwdSm80ILi2ELi2EN4cute5tupleIJNS5_1CILi128EEES8_NS7_ILi64EEEEEENS_6half_tEfNS_4arch4Sm80ELb1ELb0ELb0ELb0ELb1ELb0ELb0ELb0ELi2ELi4ELi4ELi4ELb0EEENS1_24CollectiveEpilogueBwdGQAISA_fSD_Li256ELb0ELb1EEENS1_25SingleTileBwdLPTSchedulerILb0ELi128ELb1EEEEEEEEEvNT_6ParamsE)
        /*0014*/ 	.short	0x0160
        /*0016*/ 	.short	0x0290


	//----- nvinfo : EIATTR_CBANK_PARAM_SIZE
	.align		4
.L_1084:
        /*0018*/ 	.byte	0x03, 0x19
        /*001a*/ 	.short	0x0290


	//----- nvinfo : EIATTR_KPARAM_INFO
	.align		4
        /*001c*/ 	.byte	0x04, 0x17
        /*001e*/ 	.short	(.L_1086 - .L_1085)
.L_1085:
        /*0020*/ 	.word	0x00000000
        /*0024*/ 	.short	0x0000
        /*0026*/ 	.short	0x0000
        /*0028*/ 	.byte	0x00, 0xf0, 0x41, 0x0a


	//----- nvinfo : EIATTR_MAXREG_COUNT
	.align		4
.L_1086:
        /*002c*/ 	.byte	0x03, 0x1b
        /*002e*/ 	.short	0x00ff


	//----- nvinfo : EIATTR_NUM_BARRIERS
	.align		4
        /*0030*/ 	.byte	0x02, 0x4c
        /*0032*/ 	.byte	0x02
	.zero		1


	//----- nvinfo : EIATTR_ANNOTATIONS
	.align		4
        /*0034*/ 	.byte	0x04, 0x55
        /*0036*/ 	.short	(.L_1088 - .L_1087)


	//   ....[0]....
.L_1087:
        /* <DEDUP_REMOVED lines=19> */


	//----- nvinfo : EIATTR_MERCURY_ISA_VERSION
	.align		4
.L_1088:
        /*0150*/ 	.byte	0x03, 0x5f
        /*0152*/ 	.short	0x0000


	//----- nvinfo : EIATTR_COOP_GROUP_MASK_REGIDS
	.align		4
        /*0154*/ 	.byte	0x04, 0x29
        /*0156*/ 	.short	(.L_1090 - .L_1089)


	//   ....[0]....
.L_1089:
        /*0158*/ 	.word	0xffffffff


	//   ....[1]....
        /*015c*/ 	.word	0xffffffff


	//   ....[2]....
        /*0160*/ 	.word	0xffffffff


	//   ....[3]....
        /*0164*/ 	.word	0xffffffff


	//   ....[4]....
        /*0168*/ 	.word	0xffffffff


	//   ....[5]....
        /*016c*/ 	.word	0xffffffff


	//   ....[6]....
        /*0170*/ 	.word	0xffffffff


	//   ....[7]....
        /*0174*/ 	.word	0xffffffff


	//   ....[8]....
        /*0178*/ 	.word	0xffffffff


	//----- nvinfo : EIATTR_COOP_GROUP_INSTR_OFFSETS
	.align		4
.L_1090:
        /*017c*/ 	.byte	0x04, 0x28
        /*017e*/ 	.short	(.L_1092 - .L_1091)


	//   ....[0]....
.L_1091:
        /*0180*/ 	.word	0x00000090


	//   ....[1]....
        /*0184*/ 	.word	0x00007620


	//   ....[2]....
        /*0188*/ 	.word	0x00007670


	//   ....[3]....
        /*018c*/ 	.word	0x00007990


	//   ....[4]....
        /*0190*/ 	.word	0x000079a0


	//   ....[5]....
        /*0194*/ 	.word	0x00007b60


	//   ....[6]....
        /*0198*/ 	.word	0x00007c70


	//   ....[7]....
        /*019c*/ 	.word	0x00007ea0


	//   ....[8]....
        /*01a0*/ 	.word	0x00007eb0


	//----- nvinfo : EIATTR_EXIT_INSTR_OFFSETS
	.align		4
.L_1092:
        /*01a4*/ 	.byte	0x04, 0x1c
        /*01a6*/ 	.short	(.L_1094 - .L_1093)


	//   ....[0]....
.L_1093:
        /*01a8*/ 	.word	0x000005e0


	//   ....[1]....
        /*01ac*/ 	.word	0x00007390


	//   ....[2]....
        /*01b0*/ 	.word	0x00007ec0


	//   ....[3]....
        /*01b4*/ 	.word	0x00007f60


	//----- nvinfo : EIATTR_MAX_THREADS
	.align		4
.L_1094:
        /*01b8*/ 	.byte	0x04, 0x05
        /*01ba*/ 	.short	(.L_1096 - .L_1095)
.L_1095:
        /*01bc*/ 	.word	0x00000100
        /*01c0*/ 	.word	0x00000001
        /*01c4*/ 	.word	0x00000001


	//----- nvinfo : EIATTR_CRS_STACK_SIZE
	.align		4
.L_1096:
        /*01c8*/ 	.byte	0x04, 0x1e
        /*01ca*/ 	.short	(.L_1098 - .L_1097)
.L_1097:
        /*01cc*/ 	.word	0x00000000
.L_1098:


//--------------------- .nv.info._ZN7cutlass13device_kernelIN5flash22FlashAttnBwdPreprocessIN4cute5tupleIJNS3_1CILi128EEENS5_ILi64EEEEEENS_6half_tEfNS_4arch4Sm80ELb1ELb0EEEEEvNT_6ParamsE --------------------------
	.section	.nv.info._ZN7cutlass13device_kernelIN5flash22FlashAttnBwdPreprocessIN4cute5tupleIJNS3_1CILi128EEENS5_ILi64EEEEEENS_6half_tEfNS_4arch4Sm80ELb1ELb0EEEEEvNT_6ParamsE,"",@"SHT_CUDA_INFO"
	.sectionflags	@""
	.align	4


	//----- nvinfo : EIATTR_CUDA_API_VERSION
	.align		4
        /*0000*/ 	.byte	0x04, 0x37
        /*0002*/ 	.short	(.L_1100 - .L_1099)
.L_1099:
        /*0004*/ 	.word	0x00000082


	//----- nvinfo : EIATTR_SW2861232_WAR
	.align		4
.L_1100:
        /*0008*/ 	.byte	0x01, 0x35
	.zero		2


	//----- nvinfo : EIATTR_PARAM_CBANK
	.align		4
        /*000c*/ 	.byte	0x04, 0x0a
        /*000e*/ 	.short	(.L_1102 - .L_1101)
	.align		4
.L_1101:
        /*0010*/ 	.word	index@(.nv.constant0._ZN7cutlass13device_kernelIN5flash22FlashAttnBwdPreprocessIN4cute5tupleIJNS3_1CILi128EEENS5_ILi64EEEEEENS_6half_tEfNS_4arch4Sm80ELb1ELb0EEEEEvNT_6ParamsE)
        /*0014*/ 	.short	0x0160
        /*0016*/ 	.short	0x00f0


	//----- nvinfo : EIATTR_CBANK_PARAM_SIZE
	.align		4
.L_1102:
        /*0018*/ 	.byte	0x03, 0x19
        /*001a*/ 	.short	0x00f0


	//----- nvinfo : EIATTR_KPARAM_INFO
	.align		4
        /*001c*/ 	.byte	0x04, 0x17
        /*001e*/ 	.short	(.L_1104 - .L_1103)
.L_1103:
        /*0020*/ 	.word	0x00000000
        /*0024*/ 	.short	0x0000
        /*0026*/ 	.short	0x0000
        /*0028*/ 	.byte	0x00, 0xf0, 0xc1, 0x03


	//----- nvinfo : EIATTR_MAXREG_COUNT
	.align		4
.L_1104:
        /*002c*/ 	.byte	0x03, 0x1b
        /*002e*/ 	.short	0x0080


	//----- nvinfo : EIATTR_MERCURY_ISA_VERSION
	.align		4
        /*0030*/ 	.byte	0x03, 0x5f
        /*0032*/ 	.short	0x0000


	//----- nvinfo : EIATTR_COOP_GROUP_MASK_REGIDS
	.align		4
        /*0034*/ 	.byte	0x04, 0x29
        /*0036*/ 	.short	(.L_1106 - .L_1105)


	//   ....[0]....
.L_1105:
        /*0038*/ 	.word	0xffffffff


	//   ....[1]....
        /*003c*/ 	.word	0xffffffff


	//   ....[2]....
        /*0040*/ 	.word	0xffffffff


	//   ....[3]....
        /*0044*/ 	.word	0xffffffff


	//   ....[4]....
        /*0048*/ 	.word	0xffffffff


	//   ....[5]....
        /*004c*/ 	.word	0xffffffff


	//   ....[6]....
        /*0050*/ 	.word	0xffffffff


	//   ....[7]....
        /*0054*/ 	.word	0xffffffff


	//   ....[8]....
        /*0058*/ 	.word	0xffffffff


	//   ....[9]....
        /*005c*/ 	.word	0xffffffff


	//   ....[10]....
        /*0060*/ 	.word	0xffffffff


	//   ....[11]....
        /*0064*/ 	.word	0xffffffff


	//----- nvinfo : EIATTR_COOP_GROUP_INSTR_OFFSETS
	.align		4
.L_1106:
        /*0068*/ 	.byte	0x04, 0x28
        /*006a*/ 	.short	(.L_1108 - .L_1107)


	//   ....[0]....
.L_1107:
        /*006c*/ 	.word	0x00000fb0


	//   ....[1]....
        /*0070*/ 	.word	0x00000fc0


	//   ....[2]....
        /*0074*/ 	.word	0x00000fd0


	//   ....[3]....
        /*0078*/ 	.word	0x00000fe0


	//   ....[4]....
        /*007c*/ 	.word	0x00001030


	//   ....[5]....
        /*0080*/ 	.word	0x00001040


	//   ....[6]....
        /*0084*/ 	.word	0x00001050


	//   ....[7]....
        /*0088*/ 	.word	0x00001060


	//   ....[8]....
        /*008c*/ 	.word	0x000010b0


	//   ....[9]....
        /*0090*/ 	.word	0x000010c0


	//   ....[10]....
        /*0094*/ 	.word	0x000010d0


	//   ....[11]....
        /*0098*/ 	.word	0x000010e0


	//----- nvinfo : EIATTR_EXIT_INSTR_OFFSETS
	.align		4
.L_1108:
        /*009c*/ 	.byte	0x04, 0x1c
        /*009e*/ 	.short	(.L_1110 - .L_1109)


	//   ....[0]....
.L_1109:
        /*00a0*/ 	.word	0x00001610


	//   ....[1]....
        /*00a4*/ 	.word	0x00001670


	//----- nvinfo : EIATTR_CTAIDZ_USED
	.align		4
.L_1110:
        /*00a8*/ 	.byte	0x01, 0x04
	.zero		2


	//----- nvinfo : EIATTR_MAX_THREADS
	.align		4
        /*00ac*/ 	.byte	0x04, 0x05
        /*00ae*/ 	.short	(.L_1112 - .L_1111)
.L_1111:
        /*00b0*/ 	.word	0x00000100
        /*00b4*/ 	.word	0x00000001
        /*00b8*/ 	.word	0x00000001


	//----- nvinfo : EIATTR_CRS_STACK_SIZE
	.align		4
.L_1112:
        /*00bc*/ 	.byte	0x04, 0x1e
        /*00be*/ 	.short	(.L_1114 - .L_1113)
.L_1113:
        /*00c0*/ 	.word	0x00000000
.L_1114:


//--------------------- .nv.info._ZN7cutlass13device_kernelIN5flash19enable_sm80_to_sm89INS1_16FlashAttnBwdSm80INS1_25CollectiveMainloopBwdSm80ILi2ELi2EN4cute5tupleIJNS5_1CILi128EEES8_NS7_ILi64EEEEEENS_6half_tEfNS_4arch4Sm80ELb1ELb0ELb0ELb1ELb0ELb0ELb0ELb0ELi2ELi4ELi4ELi4ELb0EEENS1_21CollectiveEpilogueBwdISA_SB_SD_Li256ELb1ELb0ELi2EEENS1_25SingleTileBwdLPTSchedulerILb1ELi128ELb0EEEEEEEEEvNT_6ParamsE --------------------------
	.section	.nv.info._ZN7cutlass13device_kernelIN5flash19enable_sm80_to_sm89INS1_16FlashAttnBwdSm80INS1_25CollectiveMainloopBwdSm80ILi2ELi2EN4cute5tupleIJNS5_1CILi128EEES8_NS7_ILi64EEEEEENS_6half_tEfNS_4arch4Sm80ELb1ELb0ELb0ELb1ELb0ELb0ELb0ELb0ELi2ELi4ELi4ELi4ELb0EEENS1_21CollectiveEpilogueBwdISA_SB_SD_Li256ELb1ELb0ELi2EEENS1_25SingleTileBwdLPTSchedulerILb1ELi128ELb0EEEEEEEEEvNT_6ParamsE,"",@"SHT_CUDA_INFO"
	.sectionflags	@""
	.align	4


	//----- nvinfo : EIATTR_CUDA_API_VERSION
	.align		4
        /*0000*/ 	.byte	0x04, 0x37
        /*0002*/ 	.short	(.L_1116 - .L_1115)
.L_1115:
        /*0004*/ 	.word	0x00000082


	//----- nvinfo : EIATTR_SW2861232_WAR
	.align		4
.L_1116:
        /*0008*/ 	.byte	0x01, 0x35
	.zero		2


	//----- nvinfo : EIATTR_PARAM_CBANK
	.align		4
        /*000c*/ 	.byte	0x04, 0x0a
        /*000e*/ 	.short	(.L_1118 - .L_1117)
	.align		4
.L_1117:
        /*0010*/ 	.word	index@(.nv.constant0._ZN7cutlass13device_kernelIN5flash19enable_sm80_to_sm89INS1_16FlashAttnBwdSm80INS1_25CollectiveMainloopBwdSm80ILi2ELi2EN4cute5tupleIJNS5_1CILi128EEES8_NS7_ILi64EEEEEENS_6half_tEfNS_4arch4Sm80ELb1ELb0ELb0ELb1ELb0ELb0ELb0ELb0ELi2ELi4ELi4ELi4ELb0EEENS1_21CollectiveEpilogueBwdISA_SB_SD_Li256ELb1ELb0ELi2EEENS1_25SingleTileBwdLPTSchedulerILb1ELi128ELb0EEEEEEEEEvNT_6ParamsE)
        /*0014*/ 	.short	0x0160
        /*0016*/ 	.short	0x0288


	//----- nvinfo : EIATTR_CBANK_PARAM_SIZE
	.align		4
.L_1118:
        /*0018*/ 	.byte	0x03, 0x19
        /*001a*/ 	.short	0x0288


	//----- nvinfo : EIATTR_KPARAM_INFO
	.align		4
        /*001c*/ 	.byte	0x04, 0x17
        /*001e*/ 	.short	(.L_1120 - .L_1119)
.L_1119:
        /*0020*/ 	.word	0x00000000
        /*0024*/ 	.short	0x0000
        /*0026*/ 	.short	0x0000
        /*0028*/ 	.byte	0x00, 0xf0, 0x21, 0x0a


	//----- nvinfo : EIATTR_MAXREG_COUNT
	.align		4
.L_1120:
        /*002c*/ 	.byte	0x03, 0x1b
        /*002e*/ 	.short	0x00ff


	//----- nvinfo : EIATTR_NUM_BARRIERS
	.align		4
        /*0030*/ 	.byte	0x02, 0x4c
        /*0032*/ 	.byte	0x02
	.zero		1


	//----- nvinfo : EIATTR_ANNOTATIONS
	.align		4
        /*0034*/ 	.byte	0x04, 0x55
        /*0036*/ 	.short	(.L_1122 - .L_1121)


	//   ....[0]....
.L_1121:
        /* <DEDUP_REMOVED lines=19> */


	//----- nvinfo : EIATTR_MERCURY_ISA_VERSION
	.align		4
.L_1122:
        /*0158*/ 	.byte	0x03, 0x5f
        /*015a*/ 	.short	0x0000


	//----- nvinfo : EIATTR_COOP_GROUP_MASK_REGIDS
	.align		4
        /*015c*/ 	.byte	0x04, 0x29
        /*015e*/ 	.short	(.L_1124 - .L_1123)


	//   ....[0]....
.L_1123:
        /*0160*/ 	.word	0xffffffff


	//----- nvinfo : EIATTR_COOP_GROUP_INSTR_OFFSETS
	.align		4
.L_1124:
        /*0164*/ 	.byte	0x04, 0x28
        /*0166*/ 	.short	(.L_1126 - .L_1125)


	//   ....[0]....
.L_1125:
        /*0168*/ 	.word	0x00000060


	//----- nvinfo : EIATTR_EXIT_INSTR_OFFSETS
	.align		4
.L_1126:
        /*016c*/ 	.byte	0x04, 0x1c
        /*016e*/ 	.short	(.L_1128 - .L_1127)


	//   ....[0]....
.L_1127:
        /*0170*/ 	.word	0x000009d0


	//   ....[1]....
        /*0174*/ 	.word	0x00009060


	//   ....[2]....
        /*0178*/ 	.word	0x00009120


	//   ....[3]....
        /*017c*/ 	.word	0x00009c40


	//   ....[4]....
        /*0180*/ 	.word	0x00009cf0


	//----- nvinfo : EIATTR_MAX_THREADS
	.align		4
.L_1128:
        /*0184*/ 	.byte	0x04, 0x05
        /*0186*/ 	.short	(.L_1130 - .L_1129)
.L_1129:
        /*0188*/ 	.word	0x00000100
        /*018c*/ 	.word	0x00000001
        /*0190*/ 	.word	0x00000001


	//----- nvinfo : EIATTR_CRS_STACK_SIZE
	.align		4
.L_1130:
        /*0194*/ 	.byte	0x04, 0x1e
        /*0196*/ 	.short	(.L_1132 - .L_1131)
.L_1131:
        /*0198*/ 	.word	0x00000000
.L_1132:


//--------------------- .nv.info._ZN7cutlass13device_kernelIN5flash19enable_sm80_to_sm89INS1_16FlashAttnBwdSm80INS1_25CollectiveMainloopBwdSm80ILi2ELi2EN4cute5tupleIJNS5_1CILi128EEES8_NS7_ILi64EEEEEENS_6half_tEfNS_4arch4Sm80ELb1ELb0ELb0ELb1ELb1ELb0ELb0ELb0ELi2ELi4ELi4ELi4ELb0EEENS1_21CollectiveEpilogueBwdISA_SB_SD_Li256ELb1ELb0ELi2EEENS1_25SingleTileBwdLPTSchedulerILb1ELi128ELb1EEEEEEEEEvNT_6ParamsE --------------------------
	.section	.nv.info._ZN7cutlass13device_kernelIN5flash19enable_sm80_to_sm89INS1_16FlashAttnBwdSm80INS1_25CollectiveMainloopBwdSm80ILi2ELi2EN4cute5tupleIJNS5_1CILi128EEES8_NS7_ILi64EEEEEENS_6half_tEfNS_4arch4Sm80ELb1ELb0ELb0ELb1ELb1ELb0ELb0ELb0ELi2ELi4ELi4ELi4ELb0EEENS1_21CollectiveEpilogueBwdISA_SB_SD_Li256ELb1ELb0ELi2EEENS1_25SingleTileBwdLPTSchedulerILb1ELi128ELb1EEEEEEEEEvNT_6ParamsE,"",@"SHT_CUDA_INFO"
	.sectionflags	@""
	.align	4


	//----- nvinfo : EIATTR_CUDA_API_VERSION
	.align		4
        /*0000*/ 	.byte	0x04, 0x37
        /*0002*/ 	.short	(.L_1134 - .L_1133)
.L_1133:
        /*0004*/ 	.word	0x00000082


	//----- nvinfo : EIATTR_SW2861232_WAR
	.align		4
.L_1134:
        /*0008*/ 	.byte	0x01, 0x35
	.zero		2


	//----- nvinfo : EIATTR_PARAM_CBANK
	.align		4
        /*000c*/ 	.byte	0x04, 0x0a
        /*000e*/ 	.short	(.L_1136 - .L_1135)
	.align		4
.L_1135:
        /*0010*/ 	.word	index@(.nv.constant0._ZN7cutlass13device_kernelIN5flash19enable_sm80_to_sm89INS1_16FlashAttnBwdSm80INS1_25CollectiveMainloopBwdSm80ILi2ELi2EN4cute5tupleIJNS5_1CILi128EEES8_NS7_ILi64EEEEEENS_6half_tEfNS_4arch4Sm80ELb1ELb0ELb0ELb1ELb1ELb0ELb0ELb0ELi2ELi4ELi4ELi4ELb0EEENS1_21CollectiveEpilogueBwdISA_SB_SD_Li256ELb1ELb0ELi2EEENS1_25SingleTileBwdLPTSchedulerILb1ELi128ELb1EEEEEEEEEvNT_6ParamsE)
        /*0014*/ 	.short	0x0160
        /*0016*/ 	.short	0x0288


	//----- nvinfo : EIATTR_CBANK_PARAM_SIZE
	.align		4
.L_1136:
        /*0018*/ 	.byte	0x03, 0x19
        /*001a*/ 	.short	0x0288


	//----- nvinfo : EIATTR_KPARAM_INFO
	.align		4
        /*001c*/ 	.byte	0x04, 0x17
        /*001e*/ 	.short	(.L_1138 - .L_1137)
.L_1137:
        /*0020*/ 	.word	0x00000000
        /*0024*/ 	.short	0x0000
        /*0026*/ 	.short	0x0000
        /*0028*/ 	.byte	0x00, 0xf0, 0x21, 0x0a


	//----- nvinfo : EIATTR_MAXREG_COUNT
	.align		4
.L_1138:
        /*002c*/ 	.byte	0x03, 0x1b
        /*002e*/ 	.short	0x00ff


	//----- nvinfo : EIATTR_NUM_BARRIERS
	.align		4
        /*0030*/ 	.byte	0x02, 0x4c
        /*0032*/ 	.byte	0x02
	.zero		1


	//----- nvinfo : EIATTR_ANNOTATIONS
	.align		4
        /*0034*/ 	.byte	0x04, 0x55
        /*0036*/ 	.short	(.L_1140 - .L_1139)


	//   ....[0]....
.L_1139:
        /* <DEDUP_REMOVED lines=22> */


	//----- nvinfo : EIATTR_MERCURY_ISA_VERSION
	.align		4
.L_1140:
        /*0180*/ 	.byte	0x03, 0x5f
        /*0182*/ 	.short	0x0000


	//----- nvinfo : EIATTR_COOP_GROUP_MASK_REGIDS
	.align		4
        /*0184*/ 	.byte	0x04, 0x29
        /*0186*/ 	.short	(.L_1142 - .L_1141)


	//   ....[0]....
.L_1141:
        /*0188*/ 	.word	0xffffffff


	//----- nvinfo : EIATTR_COOP_GROUP_INSTR_OFFSETS
	.align		4
.L_1142:
        /*018c*/ 	.byte	0x04, 0x28
        /*018e*/ 	.short	(.L_1144 - .L_1143)


	//   ....[0]....
.L_1143:
        /*0190*/ 	.word	0x00000060


	//----- nvinfo : EIATTR_EXIT_INSTR_OFFSETS
	.align		4
.L_1144:
        /*0194*/ 	.byte	0x04, 0x1c
        /*0196*/ 	.short	(.L_1146 - .L_1145)


	//   ....[0]....
.L_1145:
        /*0198*/ 	.word	0x00000a10


	//   ....[1]....
        /*019c*/ 	.word	0x00008f90


	//   ....[2]....
        /*01a0*/ 	.word	0x00009050


	//   ....[3]....
        /*01a4*/ 	.word	0x00009b40


	//   ....[4]....
        /*01a8*/ 	.word	0x00009bf0


	//----- nvinfo : EIATTR_MAX_THREADS
	.align		4
.L_1146:
        /*01ac*/ 	.byte	0x04, 0x05
        /*01ae*/ 	.short	(.L_1148 - .L_1147)
.L_1147:
        /*01b0*/ 	.word	0x00000100
        /*01b4*/ 	.word	0x00000001
        /*01b8*/ 	.word	0x00000001


	//----- nvinfo : EIATTR_CRS_STACK_SIZE
	.align		4
.L_1148:
        /*01bc*/ 	.byte	0x04, 0x1e
        /*01be*/ 	.short	(.L_1150 - .L_1149)
.L_1149:
        /*01c0*/ 	.word	0x00000000
.L_1150:


//--------------------- .nv.info._ZN7cutlass13device_kernelIN5flash19enable_sm80_to_sm89INS1_16FlashAttnBwdSm80INS1_25CollectiveMainloopBwdSm80ILi2ELi2EN4cute5tupleIJNS5_1CILi128EEES8_NS7_ILi64EEEEEENS_6half_tEfNS_4arch4Sm80ELb1ELb0ELb0ELb1ELb0ELb0ELb0ELb0ELi2ELi4ELi4ELi4ELb0EEENS1_24CollectiveEpilogueBwdGQAISA_fSD_Li256ELb1ELb0EEENS1_25SingleTileBwdLPTSchedulerILb1ELi128ELb0EEEEEEEEEvNT_6ParamsE --------------------------
	.section	.nv.info._ZN7cutlass13device_kernelIN5flash19enable_sm80_to_sm89INS1_16FlashAttnBwdSm80INS1_25CollectiveMainloopBwdSm80ILi2ELi2EN4cute5tupleIJNS5_1CILi128EEES8_NS7_ILi64EEEEEENS_6half_tEfNS_4arch4Sm80ELb1ELb0ELb0ELb1ELb0ELb0ELb0ELb0ELi2ELi4ELi4ELi4ELb0EEENS1_24CollectiveEpilogueBwdGQAISA_fSD_Li256ELb1ELb0EEENS1_25SingleTileBwdLPTSchedulerILb1ELi128ELb0EEEEEEEEEvNT_6ParamsE,"",@"SHT_CUDA_INFO"
	.sectionflags	@""
	.align	4


	//----- nvinfo : EIATTR_CUDA_API_VERSION
	.align		4
        /*0000*/ 	.byte	0x04, 0x37
        /*0002*/ 	.short	(.L_1152 - .L_1151)
.L_1151:
        /*0004*/ 	.word	0x00000082


	//----- nvinfo : EIATTR_SW2861232_WAR
	.align		4
.L_1152:
        /*0008*/ 	.byte	0x01, 0x35
	.zero		2


	//----- nvinfo : EIATTR_PARAM_CBANK
	.align		4
        /*000c*/ 	.byte	0x04, 0x0a
        /*000e*/ 	.short	(.L_1154 - .L_1153)
	.align		4
.L_1153:
        /*0010*/ 	.word	index@(.nv.constant0._ZN7cutlass13device_kernelIN5flash19enable_sm80_to_sm89INS1_16FlashAttnBwdSm80INS1_25CollectiveMainloopBwdSm80ILi2ELi2EN4cute5tupleIJNS5_1CILi128EEES8_NS7_ILi64EEEEEENS_6half_tEfNS_4arch4Sm80ELb1ELb0ELb0ELb1ELb0ELb0ELb0ELb0ELi2ELi4ELi4ELi4ELb0EEENS1_24CollectiveEpilogueBwdGQAISA_fSD_Li256ELb1ELb0EEENS1_25SingleTileBwdLPTSchedulerILb1ELi128ELb0EEEEEEEEEvNT_6ParamsE)
        /*0014*/ 	.short	0x0160
        /*0016*/ 	.short	0x0290


	//----- nvinfo : EIATTR_CBANK_PARAM_SIZE
	.align		4
.L_1154:
        /*0018*/ 	.byte	0x03, 0x19
        /*001a*/ 	.short	0x0290


	//----- nvinfo : EIATTR_KPARAM_INFO
	.align		4
        /*001c*/ 	.byte	0x04, 0x17
        /*001e*/ 	.short	(.L_1156 - .L_1155)
.L_1155:
        /*0020*/ 	.word	0x00000000
        /*0024*/ 	.short	0x0000
        /*0026*/ 	.short	0x0000
        /*0028*/ 	.byte	0x00, 0xf0, 0x41, 0x0a


	//----- nvinfo : EIATTR_MAXREG_COUNT
	.align		4
.L_1156:
        /*002c*/ 	.byte	0x03, 0x1b
        /*002e*/ 	.short	0x00ff


	//----- nvinfo : EIATTR_NUM_BARRIERS
	.align		4
        /*0030*/ 	.byte	0x02, 0x4c
        /*0032*/ 	.byte	0x02
	.zero		1


	//----- nvinfo : EIATTR_ANNOTATIONS
	.align		4
        /*0034*/ 	.byte	0x04, 0x55
        /*0036*/ 	.short	(.L_1158 - .L_1157)


	//   ....[0]....
.L_1157:
        /* <DEDUP_REMOVED lines=21> */


	//----- nvinfo : EIATTR_MERCURY_ISA_VERSION
	.align		4
.L_1158:
        /*0178*/ 	.byte	0x03, 0x5f
        /*017a*/ 	.short	0x0000


	//----- nvinfo : EIATTR_COOP_GROUP_MASK_REGIDS
	.align		4
        /*017c*/ 	.byte	0x04, 0x29
        /*017e*/ 	.short	(.L_1160 - .L_1159)


	//   ....[0]....
.L_1159:
        /*0180*/ 	.word	0xffffffff


	//----- nvinfo : EIATTR_COOP_GROUP_INSTR_OFFSETS
	.align		4
.L_1160:
        /*0184*/ 	.byte	0x04, 0x28
        /*0186*/ 	.short	(.L_1162 - .L_1161)


	//   ....[0]....
.L_1161:
        /*0188*/ 	.word	0x00000060


	//----- nvinfo : EIATTR_EXIT_INSTR_OFFSETS
	.align		4
.L_1162:
        /*018c*/ 	.byte	0x04, 0x1c
        /*018e*/ 	.short	(.L_1164 - .L_1163)


	//   ....[0]....
.L_1163:
        /*0190*/ 	.word	0x00000a00


	//   ....[1]....
        /*0194*/ 	.word	0x00007c40


	//   ....[2]....
        /*0198*/ 	.word	0x000083c0


	//----- nvinfo : EIATTR_MAX_THREADS
	.align		4
.L_1164:
        /*019c*/ 	.byte	0x04, 0x05
        /*019e*/ 	.short	(.L_1166 - .L_1165)
.L_1165:
        /*01a0*/ 	.word	0x00000100
        /*01a4*/ 	.word	0x00000001
        /*01a8*/ 	.word	0x00000001


	//----- nvinfo : EIATTR_CRS_STACK_SIZE
	.align		4
.L_1166:
        /*01ac*/ 	.byte	0x04, 0x1e
        /*01ae*/ 	.short	(.L_1168 - .L_1167)
.L_1167:
        /*01b0*/ 	.word	0x00000000
.L_1168:


//--------------------- .nv.info._ZN7cutlass13device_kernelIN5flash32FlashAttnBwdPostprocessConvertdQIN4cute5tupleIJNS3_1CILi128EEENS5_ILi64EEEEEENS_6half_tEfNS_4arch4Sm80ELi256ENS3_8TiledMMAINS3_8MMA_AtomIJNS3_28SM80_16x8x16_F32F16F16F32_TNEEEENS3_6LayoutINS4_IJNS5_ILi4EEENS5_ILi2EEENS5_ILi1EEEEEENS4_IJSJ_SH_NS5_ILi0EEEEEEEENS4_IJS7_NS5_ILi32EEENS5_ILi16EEEEEEEELb0EEEEEvNT_6ParamsE --------------------------
	.section	.nv.info._ZN7cutlass13device_kernelIN5flash32FlashAttnBwdPostprocessConvertdQIN4cute5tupleIJNS3_1CILi128EEENS5_ILi64EEEEEENS_6half_tEfNS_4arch4Sm80ELi256ENS3_8TiledMMAINS3_8MMA_AtomIJNS3_28SM80_16x8x16_F32F16F16F32_TNEEEENS3_6LayoutINS4_IJNS5_ILi4EEENS5_ILi2EEENS5_ILi1EEEEEENS4_IJSJ_SH_NS5_ILi0EEEEEEEENS4_IJS7_NS5_ILi32EEENS5_ILi16EEEEEEEELb0EEEEEvNT_6ParamsE,"",@"SHT_CUDA_INFO"
	.sectionflags	@""
	.align	4


	//----- nvinfo : EIATTR_CUDA_API_VERSION
	.align		4
        /*0000*/ 	.byte	0x04, 0x37
        /*0002*/ 	.short	(.L_1170 - .L_1169)
.L_1169:
        /*0004*/ 	.word	0x00000082


	//----- nvinfo : EIATTR_SW2861232_WAR
	.align		4
.L_1170:
        /*0008*/ 	.byte	0x01, 0x35
	.zero		2


	//----- nvinfo : EIATTR_PARAM_CBANK
	.align		4
        /*000c*/ 	.byte	0x04, 0x0a
        /*000e*/ 	.short	(.L_1172 - .L_1171)
	.align		4
.L_1171:
        /*0010*/ 	.word	index@(.nv.constant0._ZN7cutlass13device_kernelIN5flash32FlashAttnBwdPostprocessConvertdQIN4cute5tupleIJNS3_1CILi128EEENS5_ILi64EEEEEENS_6half_tEfNS_4arch4Sm80ELi256ENS3_8TiledMMAINS3_8MMA_AtomIJNS3_28SM80_16x8x16_F32F16F16F32_TNEEEENS3_6LayoutINS4_IJNS5_ILi4EEENS5_ILi2EEENS5_ILi1EEEEEENS4_IJSJ_SH_NS5_ILi0EEEEEEEENS4_IJS7_NS5_ILi32EEENS5_ILi16EEEEEEEELb0EEEEEvNT_6ParamsE)
        /*0014*/ 	.short	0x0160
        /*0016*/ 	.short	0x0070


	//----- nvinfo : EIATTR_CBANK_PARAM_SIZE
	.align		4
.L_1172:
        /*0018*/ 	.byte	0x03, 0x19
        /*001a*/ 	.short	0x0070


	//----- nvinfo : EIATTR_KPARAM_INFO
	.align		4
        /*001c*/ 	.byte	0x04, 0x17
        /*001e*/ 	.short	(.L_1174 - .L_1173)
.L_1173:
        /*0020*/ 	.word	0x00000000
        /*0024*/ 	.short	0x0000
        /*0026*/ 	.short	0x0000
        /*0028*/ 	.byte	0x00, 0xf0, 0xc1, 0x01


	//----- nvinfo : EIATTR_MAXREG_COUNT
	.align		4
.L_1174:
        /*002c*/ 	.byte	0x03, 0x1b
        /*002e*/ 	.short	0x0080


	//----- nvinfo : EIATTR_NUM_BARRIERS
	.align		4
        /*0030*/ 	.byte	0x02, 0x4c
        /*0032*/ 	.byte	0x01
	.zero		1


	//----- nvinfo : EIATTR_MERCURY_ISA_VERSION
	.align		4
        /*0034*/ 	.byte	0x03, 0x5f
        /*0036*/ 	.short	0x0000


	//----- nvinfo : EIATTR_EXIT_INSTR_OFFSETS
	.align		4
        /*0038*/ 	.byte	0x04, 0x1c
        /*003a*/ 	.short	(.L_1176 - .L_1175)


	//   ....[0]....
.L_1175:
        /*003c*/ 	.word	0x00000180


	//   ....[1]....
        /*0040*/ 	.word	0x00001220


	//   ....[2]....
        /*0044*/ 	.word	0x000012e0


	//----- nvinfo : EIATTR_CTAIDZ_USED
	.align		4
.L_1176:
        /*0048*/ 	.byte	0x01, 0x04
	.zero		2


	//----- nvinfo : EIATTR_MAX_THREADS
	.align		4
        /*004c*/ 	.byte	0x04, 0x05
        /*004e*/ 	.short	(.L_1178 - .L_1177)
.L_1177:
        /*0050*/ 	.word	0x00000100
        /*0054*/ 	.word	0x00000001
        /*0058*/ 	.word	0x00000001


	//----- nvinfo : EIATTR_CRS_STACK_SIZE
	.align		4
.L_1178:
        /*005c*/ 	.byte	0x04, 0x1e
        /*005e*/ 	.short	(.L_1180 - .L_1179)
.L_1179:
        /*0060*/ 	.word	0x00000000
.L_1180:


//--------------------- .nv.info._ZN7cutlass13device_kernelIN5flash19enable_sm80_to_sm89INS1_16FlashAttnBwdSm80INS1_25CollectiveMainloopBwdSm80ILi2ELi2EN4cute5tupleIJNS5_1CILi128EEES8_NS7_ILi64EEEEEENS_6half_tEfNS_4arch4Sm80ELb1ELb0ELb0ELb1ELb1ELb0ELb0ELb0ELi2ELi4ELi4ELi4ELb0EEENS1_24CollectiveEpilogueBwdGQAISA_fSD_Li256ELb1ELb1EEENS1_25SingleTileBwdLPTSchedulerILb1ELi128ELb1EEEEEEEEEvNT_6ParamsE --------------------------
	.section	.nv.info._ZN7cutlass13device_kernelIN5flash19enable_sm80_to_sm89INS1_16FlashAttnBwdSm80INS1_25CollectiveMainloopBwdSm80ILi2ELi2EN4cute5tupleIJNS5_1CILi128EEES8_NS7_ILi64EEEEEENS_6half_tEfNS_4arch4Sm80ELb1ELb0ELb0ELb1ELb1ELb0ELb0ELb0ELi2ELi4ELi4ELi4ELb0EEENS1_24CollectiveEpilogueBwdGQAISA_fSD_Li256ELb1ELb1EEENS1_25SingleTileBwdLPTSchedulerILb1ELi128ELb1EEEEEEEEEvNT_6ParamsE,"",@"SHT_CUDA_INFO"
	.sectionflags	@""
	.align	4


	//----- nvinfo : EIATTR_CUDA_API_VERSION
	.align		4
        /*0000*/ 	.byte	0x04, 0x37
        /*0002*/ 	.short	(.L_1182 - .L_1181)
.L_1181:
        /*0004*/ 	.word	0x00000082


	//----- nvinfo : EIATTR_SW2861232_WAR
	.align		4
.L_1182:
        /*0008*/ 	.byte	0x01, 0x35
	.zero		2


	//----- nvinfo : EIATTR_PARAM_CBANK
	.align		4
        /*000c*/ 	.byte	0x04, 0x0a
        /*000e*/ 	.short	(.L_1184 - .L_1183)
	.align		4
.L_1183:
        /*0010*/ 	.word	index@(.nv.constant0._ZN7cutlass13device_kernelIN5flash19enable_sm80_to_sm89INS1_16FlashAttnBwdSm80INS1_25CollectiveMainloopBwdSm80ILi2ELi2EN4cute5tupleIJNS5_1CILi128EEES8_NS7_ILi64EEEEEENS_6half_tEfNS_4arch4Sm80ELb1ELb0ELb0ELb1ELb1ELb0ELb0ELb0ELi2ELi4ELi4ELi4ELb0EEENS1_24CollectiveEpilogueBwdGQAISA_fSD_Li256ELb1ELb1EEENS1_25SingleTileBwdLPTSchedulerILb1ELi128ELb1EEEEEEEEEvNT_6ParamsE)
        /*0014*/ 	.short	0x0160
        /*0016*/ 	.short	0x0290


	//----- nvinfo : EIATTR_CBANK_PARAM_SIZE
	.align		4
.L_1184:
        /*0018*/ 	.byte	0x03, 0x19
        /*001a*/ 	.short	0x0290


	//----- nvinfo : EIATTR_KPARAM_INFO
	.align		4
        /*001c*/ 	.byte	0x04, 0x17
        /*001e*/ 	.short	(.L_1186 - .L_1185)
.L_1185:
        /*0020*/ 	.word	0x00000000
        /*0024*/ 	.short	0x0000
        /*0026*/ 	.short	0x0000
        /*0028*/ 	.byte	0x00, 0xf0, 0x41, 0x0a


	//----- nvinfo : EIATTR_MAXREG_COUNT
	.align		4
.L_1186:
        /*002c*/ 	.byte	0x03, 0x1b
        /*002e*/ 	.short	0x00ff


	//----- nvinfo : EIATTR_NUM_BARRIERS
	.align		4
        /*0030*/ 	.byte	0x02, 0x4c
        /*0032*/ 	.byte	0x02
	.zero		1


	//----- nvinfo : EIATTR_ANNOTATIONS
	.align		4
        /*0034*/ 	.byte	0x04, 0x55
        /*0036*/ 	.short	(.L_1188 - .L_1187)


	//   ....[0]....
.L_1187:
        /* <DEDUP_REMOVED lines=19> */


	//----- nvinfo : EIATTR_MERCURY_ISA_VERSION
	.align		4
.L_1188:
        /*0158*/ 	.byte	0x03, 0x5f
        /*015a*/ 	.short	0x0000


	//----- nvinfo : EIATTR_COOP_GROUP_MASK_REGIDS
	.align		4
        /*015c*/ 	.byte	0x04, 0x29
        /*015e*/ 	.short	(.L_1190 - .L_1189)


	//   ....[0]....
.L_1189:
        /*0160*/ 	.word	0xffffffff


	//   ....[1]....
        /*0164*/ 	.word	0xffffffff


	//   ....[2]....
        /*0168*/ 	.word	0xffffffff


	//   ....[3]....
        /*016c*/ 	.word	0xffffffff


	//   ....[4]....
        /*0170*/ 	.word	0xffffffff


	//   ....[5]....
        /*0174*/ 	.word	0xffffffff


	//   ....[6]....
        /*0178*/ 	.word	0xffffffff


	//   ....[7]....
        /*017c*/ 	.word	0xffffffff


	//   ....[8]....
        /*0180*/ 	.word	0xffffffff


	//----- nvinfo : EIATTR_COOP_GROUP_INSTR_OFFSETS
	.align		4
.L_1190:
        /*0184*/ 	.byte	0x04, 0x28
        /*0186*/ 	.short	(.L_1192 - .L_1191)


	//   ....[0]....
.L_1191:
        /*0188*/ 	.word	0x00000060


	//   ....[1]....
        /*018c*/ 	.word	0x00008240


	//   ....[2]....
        /*0190*/ 	.word	0x00008280


	//   ....[3]....
        /*0194*/ 	.word	0x000085d0


	//   ....[4]....
        /*0198*/ 	.word	0x000085e0


	//   ....[5]....
        /*019c*/ 	.word	0x000087a0


	//   ....[6]....
        /*01a0*/ 	.word	0x000088a0


	//   ....[7]....
        /*01a4*/ 	.word	0x00008ad0


	//   ....[8]....
        /*01a8*/ 	.word	0x00008ae0


	//----- nvinfo : EIATTR_EXIT_INSTR_OFFSETS
	.align		4
.L_1192:
        /*01ac*/ 	.byte	0x04, 0x1c
        /*01ae*/ 	.short	(.L_1194 - .L_1193)


	//   ....[0]....
.L_1193:
        /*01b0*/ 	.word	0x000009d0


	//   ....[1]....
        /*01b4*/ 	.word	0x00007e40


	//   ....[2]....
        /*01b8*/ 	.word	0x00008af0


	//   ....[3]....
        /*01bc*/ 	.word	0x00008b90


	//----- nvinfo : EIATTR_MAX_THREADS
	.align		4
.L_1194:
        /*01c0*/ 	.byte	0x04, 0x05
        /*01c2*/ 	.short	(.L_1196 - .L_1195)
.L_1195:
        /*01c4*/ 	.word	0x00000100
        /*01c8*/ 	.word	0x00000001
        /*01cc*/ 	.word	0x00000001


	//----- nvinfo : EIATTR_CRS_STACK_SIZE
	.align		4
.L_1196:
        /*01d0*/ 	.byte	0x04, 0x1e
        /*01d2*/ 	.short	(.L_1198 - .L_1197)
.L_1197:
        /*01d4*/ 	.word	0x00000000
.L_1198:


//--------------------- .nv.info._ZN7cutlass13device_kernelIN5flash22FlashAttnBwdPreprocessIN4cute5tupleIJNS3_1CILi128EEENS5_ILi64EEEEEENS_6half_tEfNS_4arch4Sm80ELb1ELb1EEEEEvNT_6ParamsE --------------------------
	.section	.nv.info._ZN7cutlass13device_kernelIN5flash22FlashAttnBwdPreprocessIN4cute5tupleIJNS3_1CILi128EEENS5_ILi64EEEEEENS_6half_tEfNS_4arch4Sm80ELb1ELb1EEEEEvNT_6ParamsE,"",@"SHT_CUDA_INFO"
	.sectionflags	@""
	.align	4


	//----- nvinfo : EIATTR_CUDA_API_VERSION
	.align		4
        /*0000*/ 	.byte	0x04, 0x37
        /*0002*/ 	.short	(.L_1200 - .L_1199)
.L_1199:
        /*0004*/ 	.word	0x00000082


	//----- nvinfo : EIATTR_SW2861232_WAR
	.align		4
.L_1200:
        /*0008*/ 	.byte	0x01, 0x35
	.zero		2


	//----- nvinfo : EIATTR_PARAM_CBANK
	.align		4
        /*000c*/ 	.byte	0x04, 0x0a
        /*000e*/ 	.short	(.L_1202 - .L_1201)
	.align		4
.L_1201:
        /*0010*/ 	.word	index@(.nv.constant0._ZN7cutlass13device_kernelIN5flash22FlashAttnBwdPreprocessIN4cute5tupleIJNS3_1CILi128EEENS5_ILi64EEEEEENS_6half_tEfNS_4arch4Sm80ELb1ELb1EEEEEvNT_6ParamsE)
        /*0014*/ 	.short	0x0160
        /*0016*/ 	.short	0x00f0


	//----- nvinfo : EIATTR_CBANK_PARAM_SIZE
	.align		4
.L_1202:
        /*0018*/ 	.byte	0x03, 0x19
        /*001a*/ 	.short	0x00f0


	//----- nvinfo : EIATTR_KPARAM_INFO
	.align		4
        /*001c*/ 	.byte	0x04, 0x17
        /*001e*/ 	.short	(.L_1204 - .L_1203)
.L_1203:
        /*0020*/ 	.word	0x00000000
        /*0024*/ 	.short	0x0000
        /*0026*/ 	.short	0x0000
        /*0028*/ 	.byte	0x00, 0xf0, 0xc1, 0x03


	//----- nvinfo : EIATTR_MAXREG_COUNT
	.align		4
.L_1204:
        /*002c*/ 	.byte	0x03, 0x1b
        /*002e*/ 	.short	0x0080


	//----- nvinfo : EIATTR_MERCURY_ISA_VERSION
	.align		4
        /*0030*/ 	.byte	0x03, 0x5f
        /*0032*/ 	.short	0x0000


	//----- nvinfo : EIATTR_COOP_GROUP_MASK_REGIDS
	.align		4
        /*0034*/ 	.byte	0x04, 0x29
        /*0036*/ 	.short	(.L_1206 - .L_1205)


	//   ....[0]....
.L_1205:
        /*0038*/ 	.word	0xffffffff


	//   ....[1]....
        /*003c*/ 	.word	0xffffffff


	//   ....[2]....
        /*0040*/ 	.word	0xffffffff


	//   ....[3]....
        /*0044*/ 	.word	0xffffffff


	//   ....[4]....
        /*0048*/ 	.word	0xffffffff


	//   ....[5]....
        /*004c*/ 	.word	0xffffffff


	//   ....[6]....
        /*0050*/ 	.word	0xffffffff


	//   ....[7]....
        /*0054*/ 	.word	0xffffffff


	//   ....[8]....
        /*0058*/ 	.word	0xffffffff


	//   ....[9]....
        /*005c*/ 	.word	0xffffffff


	//   ....[10]....
        /*0060*/ 	.word	0xffffffff


	//   ....[11]....
        /*0064*/ 	.word	0xffffffff


	//----- nvinfo : EIATTR_COOP_GROUP_INSTR_OFFSETS
	.align		4
.L_1206:
        /*0068*/ 	.byte	0x04, 0x28
        /*006a*/ 	.short	(.L_1208 - .L_1207)


	//   ....[0]....
.L_1207:
        /*006c*/ 	.word	0x00001150


	//   ....[1]....
        /*0070*/ 	.word	0x00001170


	//   ....[2]....
        /*0074*/ 	.word	0x00001180


	//   ....[3]....
        /*0078*/ 	.word	0x00001190


	//   ....[4]....
        /*007c*/ 	.word	0x000011c0


	//   ....[5]....
        /*0080*/ 	.word	0x000011f0


	//   ....[6]....
        /*0084*/ 	.word	0x00001200


	//   ....[7]....
        /*0088*/ 	.word	0x00001210


	//   ....[8]....
        /*008c*/ 	.word	0x00001270


	//   ....[9]....
        /*0090*/ 	.word	0x000012a0


	//   ....[10]....
        /*0094*/ 	.word	0x000012c0


	//   ....[11]....
        /*0098*/ 	.word	0x000012d0


	//----- nvinfo : EIATTR_EXIT_INSTR_OFFSETS
	.align		4
.L_1208:
        /*009c*/ 	.byte	0x04, 0x1c
        /*009e*/ 	.short	(.L_1210 - .L_1209)


	//   ....[0]....
.L_1209:
        /*00a0*/ 	.word	0x00000180


	//   ....[1]....
        /*00a4*/ 	.word	0x00001880


	//   ....[2]....
        /*00a8*/ 	.word	0x000018d0


	//----- nvinfo : EIATTR_CTAIDZ_USED
	.align		4
.L_1210:
        /*00ac*/ 	.byte	0x01, 0x04
	.zero		2


	//----- nvinfo : EIATTR_MAX_THREADS
	.align		4
        /*00b0*/ 	.byte	0x04, 0x05
        /*00b2*/ 	.short	(.L_1212 - .L_1211)
.L_1211:
        /*00b4*/ 	.word	0x00000100
        /*00b8*/ 	.word	0x00000001
        /*00bc*/ 	.word	0x00000001


	//----- nvinfo : EIATTR_CRS_STACK_SIZE
	.align		4
.L_1212:
        /*00c0*/ 	.byte	0x04, 0x1e
        /*00c2*/ 	.short	(.L_1214 - .L_1213)
.L_1213:
        /*00c4*/ 	.word	0x00000000
.L_1214:


//--------------------- .nv.callgraph             --------------------------
	.section	.nv.callgraph,"",@"SHT_CUDA_CALLGRAPH"
	.align	4
	.sectionentsize	8
	.align		4
        /*0000*/ 	.word	0x00000000
	.align		4
        /*0004*/ 	.word	0xffffffff
	.align		4
        /*0008*/ 	.word	0x00000000
	.align		4
        /*000c*/ 	.word	0xfffffffe
	.align		4
        /*0010*/ 	.word	0x00000000
	.align		4
        /*0014*/ 	.word	0xfffffffd
	.align		4
        /*0018*/ 	.word	0x00000000
	.align		4
        /*001c*/ 	.word	0xfffffffc


//--------------------- .nv.rel.action            --------------------------
	.section	.nv.rel.action,"",@"SHT_CUDA_RELOCINFO"
	.align	8
	.sectionentsize	8
        /*0000*/ 	.byte	0x73, 0x00, 0x00, 0x00, 0x00, 0x00, 0x00, 0x00, 0x00, 0x00, 0x00, 0x11, 0x25, 0x00, 0x05, 0x36


//--------------------- .nv.constant4             --------------------------
	.section	.nv.constant4,"a",@progbits
	.align	8
	.align		8
.nv.constant4:
        /*0000*/ 	.dword	_ZN65_INTERNAL_aefb61c1_29_flash_bwd_hdim64_fp16_sm80_cu_677d2eb9_27974cuda3std3__45__cpo5beginE
	.align		8
        /*0008*/ 	.dword	_ZN65_INTERNAL_aefb61c1_29_flash_bwd_hdim64_fp16_sm80_cu_677d2eb9_27974cuda3std3__45__cpo3endE
	.align		8
        /*0010*/ 	.dword	_ZN65_INTERNAL_aefb61c1_29_flash_bwd_hdim64_fp16_sm80_cu_677d2eb9_27974cuda3std3__45__cpo6cbeginE
	.align		8
        /*0018*/ 	.dword	_ZN65_INTERNAL_aefb61c1_29_flash_bwd_hdim64_fp16_sm80_cu_677d2eb9_27974cuda3std3__45__cpo4cendE
	.align		8
        /*0020*/ 	.dword	_ZN65_INTERNAL_aefb61c1_29_flash_bwd_hdim64_fp16_sm80_cu_677d2eb9_27974cuda3std3__467_GLOBAL__N__aefb61c1_29_flash_bwd_hdim64_fp16_sm80_cu_677d2eb9_27976ignoreE
	.align		8
        /*0028*/ 	.dword	_ZN65_INTERNAL_aefb61c1_29_flash_bwd_hdim64_fp16_sm80_cu_677d2eb9_27974cuda3std3__419piecewise_constructE
	.align		8
        /*0030*/ 	.dword	_ZN65_INTERNAL_aefb61c1_29_flash_bwd_hdim64_fp16_sm80_cu_677d2eb9_27974cuda3std3__48in_placeE
	.align		8
        /*0038*/ 	.dword	_ZN65_INTERNAL_aefb61c1_29_flash_bwd_hdim64_fp16_sm80_cu_677d2eb9_27974cuda3std6ranges3__45__cpo4swapE
	.align		8
        /*0040*/ 	.dword	_ZN65_INTERNAL_aefb61c1_29_flash_bwd_hdim64_fp16_sm80_cu_677d2eb9_27974cuda3std6ranges3__45__cpo9iter_moveE
	.align		8
        /*0048*/ 	.dword	_ZN65_INTERNAL_aefb61c1_29_flash_bwd_hdim64_fp16_sm80_cu_677d2eb9_27974cute7productE
	.align		8
        /*0050*/ 	.dword	_ZN65_INTERNAL_aefb61c1_29_flash_bwd_hdim64_fp16_sm80_cu_677d2eb9_27974cute1_E


//--------------------- .nv.constant0._ZN7cutlass13device_kernelIN5flash19enable_sm80_to_sm89INS1_16FlashAttnBwdSm80INS1_25CollectiveMainloopBwdSm80ILi2ELi2EN4cute5tupleIJNS5_1CILi64EEENS7_ILi128EEES8_EEENS_6half_tEfNS_4arch4Sm80ELb0ELb0ELb0ELb0ELb0ELb0ELb0ELb0ELi2ELi2ELi4ELi2ELb1EEENS1_21CollectiveEpilogueBwdISA_SB_SD_Li256ELb0ELb0ELi2EEENS1_19SingleTileSchedulerILb0ELb0ELb0ELi128EEEEEEEEEvNT_6ParamsE --------------------------
	.section	.nv.constant0._ZN7cutlass13device_kernelIN5flash19enable_sm80_to_sm89INS1_16FlashAttnBwdSm80INS1_25CollectiveMainloopBwdSm80ILi2ELi2EN4cute5tupleIJNS5_1CILi64EEENS7_ILi128EEES8_EEENS_6half_tEfNS_4arch4Sm80ELb0ELb0ELb0ELb0ELb0ELb0ELb0ELb0ELi2ELi2ELi4ELi2ELb1EEENS1_21CollectiveEpilogueBwdISA_SB_SD_Li256ELb0ELb0ELi2EEENS1_19SingleTileSchedulerILb0ELb0ELb0ELi128EEEEEEEEEvNT_6ParamsE,"a",@progbits
	.sectionflags	@""
	.align	4
.nv.constant0._ZN7cutlass13device_kernelIN5flash19enable_sm80_to_sm89INS1_16FlashAttnBwdSm80INS1_25CollectiveMainloopBwdSm80ILi2ELi2EN4cute5tupleIJNS5_1CILi64EEENS7_ILi128EEES8_EEENS_6half_tEfNS_4arch4Sm80ELb0ELb0ELb0ELb0ELb0ELb0ELb0ELb0ELi2ELi2ELi4ELi2ELb1EEENS1_21CollectiveEpilogueBwdISA_SB_SD_Li256ELb0ELb0ELi2EEENS1_19SingleTileSchedulerILb0ELb0ELb0ELi128EEEEEEEEEvNT_6ParamsE:
	.zero		976


//--------------------- .nv.constant0._ZN7cutlass13device_kernelIN5flash19enable_sm80_to_sm89INS1_16FlashAttnBwdSm80INS1_25CollectiveMainloopBwdSm80ILi2ELi2EN4cute5tupleIJNS5_1CILi64EEENS7_ILi128EEES8_EEENS_6half_tEfNS_4arch4Sm80ELb0ELb0ELb0ELb0ELb1ELb0ELb0ELb0ELi2ELi2ELi4ELi2ELb1EEENS1_21CollectiveEpilogueBwdISA_SB_SD_Li256ELb0ELb0ELi2EEENS1_19SingleTileSchedulerILb0ELb0ELb0ELi128EEEEEEEEEvNT_6ParamsE --------------------------
	.section	.nv.constant0._ZN7cutlass13device_kernelIN5flash19enable_sm80_to_sm89INS1_16FlashAttnBwdSm80INS1_25CollectiveMainloopBwdSm80ILi2ELi2EN4cute5tupleIJNS5_1CILi64EEENS7_ILi128EEES8_EEENS_6half_tEfNS_4arch4Sm80ELb0ELb0ELb0ELb0ELb1ELb0ELb0ELb0ELi2ELi2ELi4ELi2ELb1EEENS1_21CollectiveEpilogueBwdISA_SB_SD_Li256ELb0ELb0ELi2EEENS1_19SingleTileSchedulerILb0ELb0ELb0ELi128EEEEEEEEEvNT_6ParamsE,"a",@progbits
	.sectionflags	@""
	.align	4
.nv.constant0._ZN7cutlass13device_kernelIN5flash19enable_sm80_to_sm89INS1_16FlashAttnBwdSm80INS1_25CollectiveMainloopBwdSm80ILi2ELi2EN4cute5tupleIJNS5_1CILi64EEENS7_ILi128EEES8_EEENS_6half_tEfNS_4arch4Sm80ELb0ELb0ELb0ELb0ELb1ELb0ELb0ELb0ELi2ELi2ELi4ELi2ELb1EEENS1_21CollectiveEpilogueBwdISA_SB_SD_Li256ELb0ELb0ELi2EEENS1_19SingleTileSchedulerILb0ELb0ELb0ELi128EEEEEEEEEvNT_6ParamsE:
	.zero		976


//--------------------- .nv.constant0._ZN7cutlass13device_kernelIN5flash19enable_sm80_to_sm89INS1_16FlashAttnBwdSm80INS1_25CollectiveMainloopBwdSm80ILi2ELi2EN4cute5tupleIJNS5_1CILi64EEENS7_ILi128EEES8_EEENS_6half_tEfNS_4arch4Sm80ELb0ELb0ELb0ELb0ELb0ELb0ELb0ELb0ELi2ELi2ELi4ELi2ELb1EEENS1_24CollectiveEpilogueBwdGQAISA_fSD_Li256ELb0ELb0EEENS1_19SingleTileSchedulerILb0ELb0ELb0ELi128EEEEEEEEEvNT_6ParamsE --------------------------
	.section	.nv.constant0._ZN7cutlass13device_kernelIN5flash19enable_sm80_to_sm89INS1_16FlashAttnBwdSm80INS1_25CollectiveMainloopBwdSm80ILi2ELi2EN4cute5tupleIJNS5_1CILi64EEENS7_ILi128EEES8_EEENS_6half_tEfNS_4arch4Sm80ELb0ELb0ELb0ELb0ELb0ELb0ELb0ELb0ELi2ELi2ELi4ELi2ELb1EEENS1_24CollectiveEpilogueBwdGQAISA_fSD_Li256ELb0ELb0EEENS1_19SingleTileSchedulerILb0ELb0ELb0ELi128EEEEEEEEEvNT_6ParamsE,"a",@progbits
	.sectionflags	@""
	.align	4
.nv.constant0._ZN7cutlass13device_kernelIN5flash19enable_sm80_to_sm89INS1_16FlashAttnBwdSm80INS1_25CollectiveMainloopBwdSm80ILi2ELi2EN4cute5tupleIJNS5_1CILi64EEENS7_ILi128EEES8_EEENS_6half_tEfNS_4arch4Sm80ELb0ELb0ELb0ELb0ELb0ELb0ELb0ELb0ELi2ELi2ELi4ELi2ELb1EEENS1_24CollectiveEpilogueBwdGQAISA_fSD_Li256ELb0ELb0EEENS1_19SingleTileSchedulerILb0ELb0ELb0ELi128EEEEEEEEEvNT_6ParamsE:
	.zero		984


//--------------------- .nv.constant0._ZN7cutlass13device_kernelIN5flash19enable_sm80_to_sm89INS1_16FlashAttnBwdSm80INS1_25CollectiveMainloopBwdSm80ILi2ELi2EN4cute5tupleIJNS5_1CILi64EEENS7_ILi128EEES8_EEENS_6half_tEfNS_4arch4Sm80ELb0ELb0ELb0ELb0ELb1ELb0ELb0ELb0ELi2ELi2ELi4ELi2ELb1EEENS1_24CollectiveEpilogueBwdGQAISA_fSD_Li256ELb0ELb1EEENS1_19SingleTileSchedulerILb0ELb0ELb0ELi128EEEEEEEEEvNT_6ParamsE --------------------------
	.section	.nv.constant0._ZN7cutlass13device_kernelIN5flash19enable_sm80_to_sm89INS1_16FlashAttnBwdSm80INS1_25CollectiveMainloopBwdSm80ILi2ELi2EN4cute5tupleIJNS5_1CILi64EEENS7_ILi128EEES8_EEENS_6half_tEfNS_4arch4Sm80ELb0ELb0ELb0ELb0ELb1ELb0ELb0ELb0ELi2ELi2ELi4ELi2ELb1EEENS1_24CollectiveEpilogueBwdGQAISA_fSD_Li256ELb0ELb1EEENS1_19SingleTileSchedulerILb0ELb0ELb0ELi128EEEEEEEEEvNT_6ParamsE,"a",@progbits
	.sectionflags	@""
	.align	4
.nv.constant0._ZN7cutlass13device_kernelIN5flash19enable_sm80_to_sm89INS1_16FlashAttnBwdSm80INS1_25CollectiveMainloopBwdSm80ILi2ELi2EN4cute5tupleIJNS5_1CILi64EEENS7_ILi128EEES8_EEENS_6half_tEfNS_4arch4Sm80ELb0ELb0ELb0ELb0ELb1ELb0ELb0ELb0ELi2ELi2ELi4ELi2ELb1EEENS1_24CollectiveEpilogueBwdGQAISA_fSD_Li256ELb0ELb1EEENS1_19SingleTileSchedulerILb0ELb0ELb0ELi128EEEEEEEEEvNT_6ParamsE:
	.zero		984


//--------------------- .nv.constant0._ZN7cutlass13device_kernelIN5flash19enable_sm80_to_sm89INS1_16FlashAttnBwdSm80INS1_25CollectiveMainloopBwdSm80ILi2ELi2EN4cute5tupleIJNS5_1CILi64EEENS7_ILi128EEES8_EEENS_6half_tEfNS_4arch4Sm80ELb0ELb0ELb0ELb1ELb0ELb0ELb0ELb0ELi2ELi2ELi4ELi2ELb1EEENS1_21CollectiveEpilogueBwdISA_SB_SD_Li256ELb1ELb0ELi2EEENS1_19SingleTileSchedulerILb1ELb0ELb0ELi128EEEEEEEEEvNT_6ParamsE --------------------------
	.section	.nv.constant0._ZN7cutlass13device_kernelIN5flash19enable_sm80_to_sm89INS1_16FlashAttnBwdSm80INS1_25CollectiveMainloopBwdSm80ILi2ELi2EN4cute5tupleIJNS5_1CILi64EEENS7_ILi128EEES8_EEENS_6half_tEfNS_4arch4Sm80ELb0ELb0ELb0ELb1ELb0ELb0ELb0ELb0ELi2ELi2ELi4ELi2ELb1EEENS1_21CollectiveEpilogueBwdISA_SB_SD_Li256ELb1ELb0ELi2EEENS1_19SingleTileSchedulerILb1ELb0ELb0ELi128EEEEEEEEEvNT_6ParamsE,"a",@progbits
	.sectionflags	@""
	.align	4
.nv.constant0._ZN7cutlass13device_kernelIN5flash19enable_sm80_to_sm89INS1_16FlashAttnBwdSm80INS1_25CollectiveMainloopBwdSm80ILi2ELi2EN4cute5tupleIJNS5_1CILi64EEENS7_ILi128EEES8_EEENS_6half_tEfNS_4arch4Sm80ELb0ELb0ELb0ELb1ELb0ELb0ELb0ELb0ELi2ELi2ELi4ELi2ELb1EEENS1_21CollectiveEpilogueBwdISA_SB_SD_Li256ELb1ELb0ELi2EEENS1_19SingleTileSchedulerILb1ELb0ELb0ELi128EEEEEEEEEvNT_6ParamsE:
	.zero		976


//--------------------- .nv.constant0._ZN7cutlass13device_kernelIN5flash19enable_sm80_to_sm89INS1_16FlashAttnBwdSm80INS1_25CollectiveMainloopBwdSm80ILi2ELi2EN4cute5tupleIJNS5_1CILi64EEENS7_ILi128EEES8_EEENS_6half_tEfNS_4arch4Sm80ELb0ELb0ELb0ELb1ELb1ELb0ELb0ELb0ELi2ELi2ELi4ELi2ELb1EEENS1_21CollectiveEpilogueBwdISA_SB_SD_Li256ELb1ELb0ELi2EEENS1_19SingleTileSchedulerILb1ELb0ELb0ELi128EEEEEEEEEvNT_6ParamsE --------------------------
	.section	.nv.constant0._ZN7cutlass13device_kernelIN5flash19enable_sm80_to_sm89INS1_16FlashAttnBwdSm80INS1_25CollectiveMainloopBwdSm80ILi2ELi2EN4cute5tupleIJNS5_1CILi64EEENS7_ILi128EEES8_EEENS_6half_tEfNS_4arch4Sm80ELb0ELb0ELb0ELb1ELb1ELb0ELb0ELb0ELi2ELi2ELi4ELi2ELb1EEENS1_21CollectiveEpilogueBwdISA_SB_SD_Li256ELb1ELb0ELi2EEENS1_19SingleTileSchedulerILb1ELb0ELb0ELi128EEEEEEEEEvNT_6ParamsE,"a",@progbits
	.sectionflags	@""
	.align	4
.nv.constant0._ZN7cutlass13device_kernelIN5flash19enable_sm80_to_sm89INS1_16FlashAttnBwdSm80INS1_25CollectiveMainloopBwdSm80ILi2ELi2EN4cute5tupleIJNS5_1CILi64EEENS7_ILi128EEES8_EEENS_6half_tEfNS_4arch4Sm80ELb0ELb0ELb0ELb1ELb1ELb0ELb0ELb0ELi2ELi2ELi4ELi2ELb1EEENS1_21CollectiveEpilogueBwdISA_SB_SD_Li256ELb1ELb0ELi2EEENS1_19SingleTileSchedulerILb1ELb0ELb0ELi128EEEEEEEEEvNT_6ParamsE:
	.zero		976


//--------------------- .nv.constant0._ZN7cutlass13device_kernelIN5flash19enable_sm80_to_sm89INS1_16FlashAttnBwdSm80INS1_25CollectiveMainloopBwdSm80ILi2ELi2EN4cute5tupleIJNS5_1CILi64EEENS7_ILi128EEES8_EEENS_6half_tEfNS_4arch4Sm80ELb0ELb0ELb0ELb1ELb0ELb0ELb0ELb0ELi2ELi2ELi4ELi2ELb1EEENS1_24CollectiveEpilogueBwdGQAISA_fSD_Li256ELb1ELb0EEENS1_19SingleTileSchedulerILb1ELb0ELb0ELi128EEEEEEEEEvNT_6ParamsE --------------------------
	.section	.nv.constant0._ZN7cutlass13device_kernelIN5flash19enable_sm80_to_sm89INS1_16FlashAttnBwdSm80INS1_25CollectiveMainloopBwdSm80ILi2ELi2EN4cute5tupleIJNS5_1CILi64EEENS7_ILi128EEES8_EEENS_6half_tEfNS_4arch4Sm80ELb0ELb0ELb0ELb1ELb0ELb0ELb0ELb0ELi2ELi2ELi4ELi2ELb1EEENS1_24CollectiveEpilogueBwdGQAISA_fSD_Li256ELb1ELb0EEENS1_19SingleTileSchedulerILb1ELb0ELb0ELi128EEEEEEEEEvNT_6ParamsE,"a",@progbits
	.sectionflags	@""
	.align	4
.nv.constant0._ZN7cutlass13device_kernelIN5flash19enable_sm80_to_sm89INS1_16FlashAttnBwdSm80INS1_25CollectiveMainloopBwdSm80ILi2ELi2EN4cute5tupleIJNS5_1CILi64EEENS7_ILi128EEES8_EEENS_6half_tEfNS_4arch4Sm80ELb0ELb0ELb0ELb1ELb0ELb0ELb0ELb0ELi2ELi2ELi4ELi2ELb1EEENS1_24CollectiveEpilogueBwdGQAISA_fSD_Li256ELb1ELb0EEENS1_19SingleTileSchedulerILb1ELb0ELb0ELi128EEEEEEEEEvNT_6ParamsE:
	.zero		984


//--------------------- .nv.constant0._ZN7cutlass13device_kernelIN5flash19enable_sm80_to_sm89INS1_16FlashAttnBwdSm80INS1_25CollectiveMainloopBwdSm80ILi2ELi2EN4cute5tupleIJNS5_1CILi64EEENS7_ILi128EEES8_EEENS_6half_tEfNS_4arch4Sm80ELb0ELb0ELb0ELb1ELb1ELb0ELb0ELb0ELi2ELi2ELi4ELi2ELb1EEENS1_24CollectiveEpilogueBwdGQAISA_fSD_Li256ELb1ELb1EEENS1_19SingleTileSchedulerILb1ELb0ELb0ELi128EEEEEEEEEvNT_6ParamsE --------------------------
	.section	.nv.constant0._ZN7cutlass13device_kernelIN5flash19enable_sm80_to_sm89INS1_16FlashAttnBwdSm80INS1_25CollectiveMainloopBwdSm80ILi2ELi2EN4cute5tupleIJNS5_1CILi64EEENS7_ILi128EEES8_EEENS_6half_tEfNS_4arch4Sm80ELb0ELb0ELb0ELb1ELb1ELb0ELb0ELb0ELi2ELi2ELi4ELi2ELb1EEENS1_24CollectiveEpilogueBwdGQAISA_fSD_Li256ELb1ELb1EEENS1_19SingleTileSchedulerILb1ELb0ELb0ELi128EEEEEEEEEvNT_6ParamsE,"a",@progbits
	.sectionflags	@""
	.align	4
.nv.constant0._ZN7cutlass13device_kernelIN5flash19enable_sm80_to_sm89INS1_16FlashAttnBwdSm80INS1_25CollectiveMainloopBwdSm80ILi2ELi2EN4cute5tupleIJNS5_1CILi64EEENS7_ILi128EEES8_EEENS_6half_tEfNS_4arch4Sm80ELb0ELb0ELb0ELb1ELb1ELb0ELb0ELb0ELi2ELi2ELi4ELi2ELb1EEENS1_24CollectiveEpilogueBwdGQAISA_fSD_Li256ELb1ELb1EEENS1_19SingleTileSchedulerILb1ELb0ELb0ELi128EEEEEEEEEvNT_6ParamsE:
	.zero		984


//--------------------- .nv.constant0._ZN7cutlass13device_kernelIN5flash19enable_sm80_to_sm89INS1_16FlashAttnBwdSm80INS1_25CollectiveMainloopBwdSm80ILi2ELi2EN4cute5tupleIJNS5_1CILi64EEENS7_ILi128EEES8_EEENS_6half_tEfNS_4arch4Sm80ELb0ELb1ELb0ELb0ELb0ELb0ELb0ELb0ELi2ELi2ELi4ELi2ELb1EEENS1_21CollectiveEpilogueBwdISA_SB_SD_Li256ELb0ELb0ELi2EEENS1_19SingleTileSchedulerILb0ELb0ELb0ELi128EEEEEEEEEvNT_6ParamsE --------------------------
	.section	.nv.constant0._ZN7cutlass13device_kernelIN5flash19enable_sm80_to_sm89INS1_16FlashAttnBwdSm80INS1_25CollectiveMainloopBwdSm80ILi2ELi2EN4cute5tupleIJNS5_1CILi64EEENS7_ILi128EEES8_EEENS_6half_tEfNS_4arch4Sm80ELb0ELb1ELb0ELb0ELb0ELb0ELb0ELb0ELi2ELi2ELi4ELi2ELb1EEENS1_21CollectiveEpilogueBwdISA_SB_SD_Li256ELb0ELb0ELi2EEENS1_19SingleTileSchedulerILb0ELb0ELb0ELi128EEEEEEEEEvNT_6ParamsE,"a",@progbits
	.sectionflags	@""
	.align	4
.nv.constant0._ZN7cutlass13device_kernelIN5flash19enable_sm80_to_sm89INS1_16FlashAttnBwdSm80INS1_25CollectiveMainloopBwdSm80ILi2ELi2EN4cute5tupleIJNS5_1CILi64EEENS7_ILi128EEES8_EEENS_6half_tEfNS_4arch4Sm80ELb0ELb1ELb0ELb0ELb0ELb0ELb0ELb0ELi2ELi2ELi4ELi2ELb1EEENS1_21CollectiveEpilogueBwdISA_SB_SD_Li256ELb0ELb0ELi2EEENS1_19SingleTileSchedulerILb0ELb0ELb0ELi128EEEEEEEEEvNT_6ParamsE:
	.zero		976


//--------------------- .nv.constant0._ZN7cutlass13device_kernelIN5flash19enable_sm80_to_sm89INS1_16FlashAttnBwdSm80INS1_25CollectiveMainloopBwdSm80ILi2ELi2EN4cute5tupleIJNS5_1CILi64EEENS7_ILi128EEES8_EEENS_6half_tEfNS_4arch4Sm80ELb0ELb1ELb0ELb0ELb1ELb0ELb0ELb0ELi2ELi2ELi4ELi2ELb1EEENS1_21CollectiveEpilogueBwdISA_SB_SD_Li256ELb0ELb0ELi2EEENS1_19SingleTileSchedulerILb0ELb0ELb0ELi128EEEEEEEEEvNT_6ParamsE --------------------------
	.section	.nv.constant0._ZN7cutlass13device_kernelIN5flash19enable_sm80_to_sm89INS1_16FlashAttnBwdSm80INS1_25CollectiveMainloopBwdSm80ILi2ELi2EN4cute5tupleIJNS5_1CILi64EEENS7_ILi128EEES8_EEENS_6half_tEfNS_4arch4Sm80ELb0ELb1ELb0ELb0ELb1ELb0ELb0ELb0ELi2ELi2ELi4ELi2ELb1EEENS1_21CollectiveEpilogueBwdISA_SB_SD_Li256ELb0ELb0ELi2EEENS1_19SingleTileSchedulerILb0ELb0ELb0ELi128EEEEEEEEEvNT_6ParamsE,"a",@progbits
	.sectionflags	@""
	.align	4
.nv.constant0._ZN7cutlass13device_kernelIN5flash19enable_sm80_to_sm89INS1_16FlashAttnBwdSm80INS1_25CollectiveMainloopBwdSm80ILi2ELi2EN4cute5tupleIJNS5_1CILi64EEENS7_ILi128EEES8_EEENS_6half_tEfNS_4arch4Sm80ELb0ELb1ELb0ELb0ELb1ELb0ELb0ELb0ELi2ELi2ELi4ELi2ELb1EEENS1_21CollectiveEpilogueBwdISA_SB_SD_Li256ELb0ELb0ELi2EEENS1_19SingleTileSchedulerILb0ELb0ELb0ELi128EEEEEEEEEvNT_6ParamsE:
	.zero		976


//--------------------- .nv.constant0._ZN7cutlass13device_kernelIN5flash19enable_sm80_to_sm89INS1_16FlashAttnBwdSm80INS1_25CollectiveMainloopBwdSm80ILi2ELi2EN4cute5tupleIJNS5_1CILi64EEENS7_ILi128EEES8_EEENS_6half_tEfNS_4arch4Sm80ELb0ELb1ELb0ELb0ELb0ELb0ELb0ELb0ELi2ELi2ELi4ELi2ELb1EEENS1_24CollectiveEpilogueBwdGQAISA_fSD_Li256ELb0ELb0EEENS1_19SingleTileSchedulerILb0ELb0ELb0ELi128EEEEEEEEEvNT_6ParamsE --------------------------
	.section	.nv.constant0._ZN7cutlass13device_kernelIN5flash19enable_sm80_to_sm89INS1_16FlashAttnBwdSm80INS1_25CollectiveMainloopBwdSm80ILi2ELi2EN4cute5tupleIJNS5_1CILi64EEENS7_ILi128EEES8_EEENS_6half_tEfNS_4arch4Sm80ELb0ELb1ELb0ELb0ELb0ELb0ELb0ELb0ELi2ELi2ELi4ELi2ELb1EEENS1_24CollectiveEpilogueBwdGQAISA_fSD_Li256ELb0ELb0EEENS1_19SingleTileSchedulerILb0ELb0ELb0ELi128EEEEEEEEEvNT_6ParamsE,"a",@progbits
	.sectionflags	@""
	.align	4
.nv.constant0._ZN7cutlass13device_kernelIN5flash19enable_sm80_to_sm89INS1_16FlashAttnBwdSm80INS1_25CollectiveMainloopBwdSm80ILi2ELi2EN4cute5tupleIJNS5_1CILi64EEENS7_ILi128EEES8_EEENS_6half_tEfNS_4arch4Sm80ELb0ELb1ELb0ELb0ELb0ELb0ELb0ELb0ELi2ELi2ELi4ELi2ELb1EEENS1_24CollectiveEpilogueBwdGQAISA_fSD_Li256ELb0ELb0EEENS1_19SingleTileSchedulerILb0ELb0ELb0ELi128EEEEEEEEEvNT_6ParamsE:
	.zero		984


//--------------------- .nv.constant0._ZN7cutlass13device_kernelIN5flash19enable_sm80_to_sm89INS1_16FlashAttnBwdSm80INS1_25CollectiveMainloopBwdSm80ILi2ELi2EN4cute5tupleIJNS5_1CILi64EEENS7_ILi128EEES8_EEENS_6half_tEfNS_4arch4Sm80ELb0ELb1ELb0ELb0ELb1ELb0ELb0ELb0ELi2ELi2ELi4ELi2ELb1EEENS1_24CollectiveEpilogueBwdGQAISA_fSD_Li256ELb0ELb1EEENS1_19SingleTileSchedulerILb0ELb0ELb0ELi128EEEEEEEEEvNT_6ParamsE --------------------------
	.section	.nv.constant0._ZN7cutlass13device_kernelIN5flash19enable_sm80_to_sm89INS1_16FlashAttnBwdSm80INS1_25CollectiveMainloopBwdSm80ILi2ELi2EN4cute5tupleIJNS5_1CILi64EEENS7_ILi128EEES8_EEENS_6half_tEfNS_4arch4Sm80ELb0ELb1ELb0ELb0ELb1ELb0ELb0ELb0ELi2ELi2ELi4ELi2ELb1EEENS1_24CollectiveEpilogueBwdGQAISA_fSD_Li256ELb0ELb1EEENS1_19SingleTileSchedulerILb0ELb0ELb0ELi128EEEEEEEEEvNT_6ParamsE,"a",@progbits
	.sectionflags	@""
	.align	4
.nv.constant0._ZN7cutlass13device_kernelIN5flash19enable_sm80_to_sm89INS1_16FlashAttnBwdSm80INS1_25CollectiveMainloopBwdSm80ILi2ELi2EN4cute5tupleIJNS5_1CILi64EEENS7_ILi128EEES8_EEENS_6half_tEfNS_4arch4Sm80ELb0ELb1ELb0ELb0ELb1ELb0ELb0ELb0ELi2ELi2ELi4ELi2ELb1EEENS1_24CollectiveEpilogueBwdGQAISA_fSD_Li256ELb0ELb1EEENS1_19SingleTileSchedulerILb0ELb0ELb0ELi128EEEEEEEEEvNT_6ParamsE:
	.zero		984


//--------------------- .nv.constant0._ZN7cutlass13device_kernelIN5flash19enable_sm80_to_sm89INS1_16FlashAttnBwdSm80INS1_25CollectiveMainloopBwdSm80ILi2ELi2EN4cute5tupleIJNS5_1CILi64EEENS7_ILi128EEES8_EEENS_6half_tEfNS_4arch4Sm80ELb0ELb1ELb0ELb1ELb0ELb0ELb0ELb0ELi2ELi2ELi4ELi2ELb1EEENS1_21CollectiveEpilogueBwdISA_SB_SD_Li256ELb1ELb0ELi2EEENS1_19SingleTileSchedulerILb1ELb0ELb0ELi128EEEEEEEEEvNT_6ParamsE --------------------------
	.section	.nv.constant0._ZN7cutlass13device_kernelIN5flash19enable_sm80_to_sm89INS1_16FlashAttnBwdSm80INS1_25CollectiveMainloopBwdSm80ILi2ELi2EN4cute5tupleIJNS5_1CILi64EEENS7_ILi128EEES8_EEENS_6half_tEfNS_4arch4Sm80ELb0ELb1ELb0ELb1ELb0ELb0ELb0ELb0ELi2ELi2ELi4ELi2ELb1EEENS1_21CollectiveEpilogueBwdISA_SB_SD_Li256ELb1ELb0ELi2EEENS1_19SingleTileSchedulerILb1ELb0ELb0ELi128EEEEEEEEEvNT_6ParamsE,"a",@progbits
	.sectionflags	@""
	.align	4
.nv.constant0._ZN7cutlass13device_kernelIN5flash19enable_sm80_to_sm89INS1_16FlashAttnBwdSm80INS1_25CollectiveMainloopBwdSm80ILi2ELi2EN4cute5tupleIJNS5_1CILi64EEENS7_ILi128EEES8_EEENS_6half_tEfNS_4arch4Sm80ELb0ELb1ELb0ELb1ELb0ELb0ELb0ELb0ELi2ELi2ELi4ELi2ELb1EEENS1_21CollectiveEpilogueBwdISA_SB_SD_Li256ELb1ELb0ELi2EEENS1_19SingleTileSchedulerILb1ELb0ELb0ELi128EEEEEEEEEvNT_6ParamsE:
	.zero		976


//--------------------- .nv.constant0._ZN7cutlass13device_kernelIN5flash19enable_sm80_to_sm89INS1_16FlashAttnBwdSm80INS1_25CollectiveMainloopBwdSm80ILi2ELi2EN4cute5tupleIJNS5_1CILi64EEENS7_ILi128EEES8_EEENS_6half_tEfNS_4arch4Sm80ELb0ELb1ELb0ELb1ELb1ELb0ELb0ELb0ELi2ELi2ELi4ELi2ELb1EEENS1_21CollectiveEpilogueBwdISA_SB_SD_Li256ELb1ELb0ELi2EEENS1_19SingleTileSchedulerILb1ELb0ELb0ELi128EEEEEEEEEvNT_6ParamsE --------------------------
	.section	.nv.constant0._ZN7cutlass13device_kernelIN5flash19enable_sm80_to_sm89INS1_16FlashAttnBwdSm80INS1_25CollectiveMainloopBwdSm80ILi2ELi2EN4cute5tupleIJNS5_1CILi64EEENS7_ILi128EEES8_EEENS_6half_tEfNS_4arch4Sm80ELb0ELb1ELb0ELb1ELb1ELb0ELb0ELb0ELi2ELi2ELi4ELi2ELb1EEENS1_21CollectiveEpilogueBwdISA_SB_SD_Li256ELb1ELb0ELi2EEENS1_19SingleTileSchedulerILb1ELb0ELb0ELi128EEEEEEEEEvNT_6ParamsE,"a",@progbits
	.sectionflags	@""
	.align	4
.nv.constant0._ZN7cutlass13device_kernelIN5flash19enable_sm80_to_sm89INS1_16FlashAttnBwdSm80INS1_25CollectiveMainloopBwdSm80ILi2ELi2EN4cute5tupleIJNS5_1CILi64EEENS7_ILi128EEES8_EEENS_6half_tEfNS_4arch4Sm80ELb0ELb1ELb0ELb1ELb1ELb0ELb0ELb0ELi2ELi2ELi4ELi2ELb1EEENS1_21CollectiveEpilogueBwdISA_SB_SD_Li256ELb1ELb0ELi2EEENS1_19SingleTileSchedulerILb1ELb0ELb0ELi128EEEEEEEEEvNT_6ParamsE:
	.zero		976


//--------------------- .nv.constant0._ZN7cutlass13device_kernelIN5flash19enable_sm80_to_sm89INS1_16FlashAttnBwdSm80INS1_25CollectiveMainloopBwdSm80ILi2ELi2EN4cute5tupleIJNS5_1CILi64EEENS7_ILi128EEES8_EEENS_6half_tEfNS_4arch4Sm80ELb0ELb1ELb0ELb1ELb0ELb0ELb0ELb0ELi2ELi2ELi4ELi2ELb1EEENS1_24CollectiveEpilogueBwdGQAISA_fSD_Li256ELb1ELb0EEENS1_19SingleTileSchedulerILb1ELb0ELb0ELi128EEEEEEEEEvNT_6ParamsE --------------------------
	.section	.nv.constant0._ZN7cutlass13device_kernelIN5flash19enable_sm80_to_sm89INS1_16FlashAttnBwdSm80INS1_25CollectiveMainloopBwdSm80ILi2ELi2EN4cute5tupleIJNS5_1CILi64EEENS7_ILi128EEES8_EEENS_6half_tEfNS_4arch4Sm80ELb0ELb1ELb0ELb1ELb0ELb0ELb0ELb0ELi2ELi2ELi4ELi2ELb1EEENS1_24CollectiveEpilogueBwdGQAISA_fSD_Li256ELb1ELb0EEENS1_19SingleTileSchedulerILb1ELb0ELb0ELi128EEEEEEEEEvNT_6ParamsE,"a",@progbits
	.sectionflags	@""
	.align	4
.nv.constant0._ZN7cutlass13device_kernelIN5flash19enable_sm80_to_sm89INS1_16FlashAttnBwdSm80INS1_25CollectiveMainloopBwdSm80ILi2ELi2EN4cute5tupleIJNS5_1CILi64EEENS7_ILi128EEES8_EEENS_6half_tEfNS_4arch4Sm80ELb0ELb1ELb0ELb1ELb0ELb0ELb0ELb0ELi2ELi2ELi4ELi2ELb1EEENS1_24CollectiveEpilogueBwdGQAISA_fSD_Li256ELb1ELb0EEENS1_19SingleTileSchedulerILb1ELb0ELb0ELi128EEEEEEEEEvNT_6ParamsE:
	.zero		984


//--------------------- .nv.constant0._ZN7cutlass13device_kernelIN5flash19enable_sm80_to_sm89INS1_16FlashAttnBwdSm80INS1_25CollectiveMainloopBwdSm80ILi2ELi2EN4cute5tupleIJNS5_1CILi64EEENS7_ILi128EEES8_EEENS_6half_tEfNS_4arch4Sm80ELb0ELb1ELb0ELb1ELb1ELb0ELb0ELb0ELi2ELi2ELi4ELi2ELb1EEENS1_24CollectiveEpilogueBwdGQAISA_fSD_Li256ELb1ELb1EEENS1_19SingleTileSchedulerILb1ELb0ELb0ELi128EEEEEEEEEvNT_6ParamsE --------------------------
	.section	.nv.constant0._ZN7cutlass13device_kernelIN5flash19enable_sm80_to_sm89INS1_16FlashAttnBwdSm80INS1_25CollectiveMainloopBwdSm80ILi2ELi2EN4cute5tupleIJNS5_1CILi64EEENS7_ILi128EEES8_EEENS_6half_tEfNS_4arch4Sm80ELb0ELb1ELb0ELb1ELb1ELb0ELb0ELb0ELi2ELi2ELi4ELi2ELb1EEENS1_24CollectiveEpilogueBwdGQAISA_fSD_Li256ELb1ELb1EEENS1_19SingleTileSchedulerILb1ELb0ELb0ELi128EEEEEEEEEvNT_6ParamsE,"a",@progbits
	.sectionflags	@""
	.align	4
.nv.constant0._ZN7cutlass13device_kernelIN5flash19enable_sm80_to_sm89INS1_16FlashAttnBwdSm80INS1_25CollectiveMainloopBwdSm80ILi2ELi2EN4cute5tupleIJNS5_1CILi64EEENS7_ILi128EEES8_EEENS_6half_tEfNS_4arch4Sm80ELb0ELb1ELb0ELb1ELb1ELb0ELb0ELb0ELi2ELi2ELi4ELi2ELb1EEENS1_24CollectiveEpilogueBwdGQAISA_fSD_Li256ELb1ELb1EEENS1_19SingleTileSchedulerILb1ELb0ELb0ELi128EEEEEEEEEvNT_6ParamsE:
	.zero		984


//--------------------- .nv.constant0._ZN7cutlass13device_kernelIN5flash19enable_sm80_to_sm89INS1_16FlashAttnBwdSm80INS1_25CollectiveMainloopBwdSm80ILi2ELi2EN4cute5tupleIJNS5_1CILi64EEENS7_ILi128EEES8_EEENS_6half_tEfNS_4arch4Sm80ELb1ELb0ELb0ELb0ELb0ELb0ELb0ELb0ELi2ELi2ELi4ELi2ELb1EEENS1_21CollectiveEpilogueBwdISA_SB_SD_Li256ELb0ELb0ELi2EEENS1_25SingleTileBwdLPTSchedulerILb0ELi128ELb0EEEEEEEEEvNT_6ParamsE --------------------------
	.section	.nv.constant0._ZN7cutlass13device_kernelIN5flash19enable_sm80_to_sm89INS1_16FlashAttnBwdSm80INS1_25CollectiveMainloopBwdSm80ILi2ELi2EN4cute5tupleIJNS5_1CILi64EEENS7_ILi128EEES8_EEENS_6half_tEfNS_4arch4Sm80ELb1ELb0ELb0ELb0ELb0ELb0ELb0ELb0ELi2ELi2ELi4ELi2ELb1EEENS1_21CollectiveEpilogueBwdISA_SB_SD_Li256ELb0ELb0ELi2EEENS1_25SingleTileBwdLPTSchedulerILb0ELi128ELb0EEEEEEEEEvNT_6ParamsE,"a",@progbits
	.sectionflags	@""
	.align	4
.nv.constant0._ZN7cutlass13device_kernelIN5flash19enable_sm80_to_sm89INS1_16FlashAttnBwdSm80INS1_25CollectiveMainloopBwdSm80ILi2ELi2EN4cute5tupleIJNS5_1CILi64EEENS7_ILi128EEES8_EEENS_6half_tEfNS_4arch4Sm80ELb1ELb0ELb0ELb0ELb0ELb0ELb0ELb0ELi2ELi2ELi4ELi2ELb1EEENS1_21CollectiveEpilogueBwdISA_SB_SD_Li256ELb0ELb0ELi2EEENS1_25SingleTileBwdLPTSchedulerILb0ELi128ELb0EEEEEEEEEvNT_6ParamsE:
	.zero		1000


//--------------------- .nv.constant0._ZN7cutlass13device_kernelIN5flash19enable_sm80_to_sm89INS1_16FlashAttnBwdSm80INS1_25CollectiveMainloopBwdSm80ILi2ELi2EN4cute5tupleIJNS5_1CILi64EEENS7_ILi128EEES8_EEENS_6half_tEfNS_4arch4Sm80ELb1ELb0ELb0ELb0ELb1ELb0ELb0ELb0ELi2ELi2ELi4ELi2ELb1EEENS1_21CollectiveEpilogueBwdISA_SB_SD_Li256ELb0ELb0ELi2EEENS1_25SingleTileBwdLPTSchedulerILb0ELi128ELb1EEEEEEEEEvNT_6ParamsE --------------------------
	.section	.nv.constant0._ZN7cutlass13device_kernelIN5flash19enable_sm80_to_sm89INS1_16FlashAttnBwdSm80INS1_25CollectiveMainloopBwdSm80ILi2ELi2EN4cute5tupleIJNS5_1CILi64EEENS7_ILi128EEES8_EEENS_6half_tEfNS_4arch4Sm80ELb1ELb0ELb0ELb0ELb1ELb0ELb0ELb0ELi2ELi2ELi4ELi2ELb1EEENS1_21CollectiveEpilogueBwdISA_SB_SD_Li256ELb0ELb0ELi2EEENS1_25SingleTileBwdLPTSchedulerILb0ELi128ELb1EEEEEEEEEvNT_6ParamsE,"a",@progbits
	.sectionflags	@""
	.align	4
.nv.constant0._ZN7cutlass13device_kernelIN5flash19enable_sm80_to_sm89INS1_16FlashAttnBwdSm80INS1_25CollectiveMainloopBwdSm80ILi2ELi2EN4cute5tupleIJNS5_1CILi64EEENS7_ILi128EEES8_EEENS_6half_tEfNS_4arch4Sm80ELb1ELb0ELb0ELb0ELb1ELb0ELb0ELb0ELi2ELi2ELi4ELi2ELb1EEENS1_21CollectiveEpilogueBwdISA_SB_SD_Li256ELb0ELb0ELi2EEENS1_25SingleTileBwdLPTSchedulerILb0ELi128ELb1EEEEEEEEEvNT_6ParamsE:
	.zero		1000


//--------------------- .nv.constant0._ZN7cutlass13device_kernelIN5flash19enable_sm80_to_sm89INS1_16FlashAttnBwdSm80INS1_25CollectiveMainloopBwdSm80ILi2ELi2EN4cute5tupleIJNS5_1CILi64EEENS7_ILi128EEES8_EEENS_6half_tEfNS_4arch4Sm80ELb1ELb0ELb0ELb0ELb0ELb0ELb0ELb0ELi2ELi2ELi4ELi2ELb1EEENS1_24CollectiveEpilogueBwdGQAISA_fSD_Li256ELb0ELb0EEENS1_25SingleTileBwdLPTSchedulerILb0ELi128ELb0EEEEEEEEEvNT_6ParamsE --------------------------
	.section	.nv.constant0._ZN7cutlass13device_kernelIN5flash19enable_sm80_to_sm89INS1_16FlashAttnBwdSm80INS1_25CollectiveMainloopBwdSm80ILi2ELi2EN4cute5tupleIJNS5_1CILi64EEENS7_ILi128EEES8_EEENS_6half_tEfNS_4arch4Sm80ELb1ELb0ELb0ELb0ELb0ELb0ELb0ELb0ELi2ELi2ELi4ELi2ELb1EEENS1_24CollectiveEpilogueBwdGQAISA_fSD_Li256ELb0ELb0EEENS1_25SingleTileBwdLPTSchedulerILb0ELi128ELb0EEEEEEEEEvNT_6ParamsE,"a",@progbits
	.sectionflags	@""
	.align	4
.nv.constant0._ZN7cutlass13device_kernelIN5flash19enable_sm80_to_sm89INS1_16FlashAttnBwdSm80INS1_25CollectiveMainloopBwdSm80ILi2ELi2EN4cute5tupleIJNS5_1CILi64EEENS7_ILi128EEES8_EEENS_6half_tEfNS_4arch4Sm80ELb1ELb0ELb0ELb0ELb0ELb0ELb0ELb0ELi2ELi2ELi4ELi2ELb1EEENS1_24CollectiveEpilogueBwdGQAISA_fSD_Li256ELb0ELb0EEENS1_25SingleTileBwdLPTSchedulerILb0ELi128ELb0EEEEEEEEEvNT_6ParamsE:
	.zero		1008


//--------------------- .nv.constant0._ZN7cutlass13device_kernelIN5flash19enable_sm80_to_sm89INS1_16FlashAttnBwdSm80INS1_25CollectiveMainloopBwdSm80ILi2ELi2EN4cute5tupleIJNS5_1CILi64EEENS7_ILi128EEES8_EEENS_6half_tEfNS_4arch4Sm80ELb1ELb0ELb0ELb0ELb1ELb0ELb0ELb0ELi2ELi2ELi4ELi2ELb1EEENS1_24CollectiveEpilogueBwdGQAISA_fSD_Li256ELb0ELb1EEENS1_25SingleTileBwdLPTSchedulerILb0ELi128ELb1EEEEEEEEEvNT_6ParamsE --------------------------
	.section	.nv.constant0._ZN7cutlass13device_kernelIN5flash19enable_sm80_to_sm89INS1_16FlashAttnBwdSm80INS1_25CollectiveMainloopBwdSm80ILi2ELi2EN4cute5tupleIJNS5_1CILi64EEENS7_ILi128EEES8_EEENS_6half_tEfNS_4arch4Sm80ELb1ELb0ELb0ELb0ELb1ELb0ELb0ELb0ELi2ELi2ELi4ELi2ELb1EEENS1_24CollectiveEpilogueBwdGQAISA_fSD_Li256ELb0ELb1EEENS1_25SingleTileBwdLPTSchedulerILb0ELi128ELb1EEEEEEEEEvNT_6ParamsE,"a",@progbits
	.sectionflags	@""
	.align	4
.nv.constant0._ZN7cutlass13device_kernelIN5flash19enable_sm80_to_sm89INS1_16FlashAttnBwdSm80INS1_25CollectiveMainloopBwdSm80ILi2ELi2EN4cute5tupleIJNS5_1CILi64EEENS7_ILi128EEES8_EEENS_6half_tEfNS_4arch4Sm80ELb1ELb0ELb0ELb0ELb1ELb0ELb0ELb0ELi2ELi2ELi4ELi2ELb1EEENS1_24CollectiveEpilogueBwdGQAISA_fSD_Li256ELb0ELb1EEENS1_25SingleTileBwdLPTSchedulerILb0ELi128ELb1EEEEEEEEEvNT_6ParamsE:
	.zero		1008


//--------------------- .nv.constant0._ZN7cutlass13device_kernelIN5flash22FlashAttnBwdPreprocessIN4cute5tupleIJNS3_1CILi64EEES6_EEENS_6half_tEfNS_4arch4Sm80ELb1ELb0EEEEEvNT_6ParamsE --------------------------
	.section	.nv.constant0._ZN7cutlass13device_kernelIN5flash22FlashAttnBwdPreprocessIN4cute5tupleIJNS3_1CILi64EEES6_EEENS_6half_tEfNS_4arch4Sm80ELb1ELb0EEEEEvNT_6ParamsE,"a",@progbits
	.sectionflags	@""
	.align	4
.nv.constant0._ZN7cutlass13device_kernelIN5flash22FlashAttnBwdPreprocessIN4cute5tupleIJNS3_1CILi64EEES6_EEENS_6half_tEfNS_4arch4Sm80ELb1ELb0EEEEEvNT_6ParamsE:
	.zero		592


//--------------------- .nv.constant0._ZN7cutlass13device_kernelIN5flash19enable_sm80_to_sm89INS1_16FlashAttnBwdSm80INS1_25CollectiveMainloopBwdSm80ILi2ELi2EN4cute5tupleIJNS5_1CILi64EEENS7_ILi128EEES8_EEENS_6half_tEfNS_4arch4Sm80ELb1ELb0ELb0ELb1ELb0ELb0ELb0ELb0ELi2ELi2ELi4ELi2ELb1EEENS1_21CollectiveEpilogueBwdISA_SB_SD_Li256ELb1ELb0ELi2EEENS1_25SingleTileBwdLPTSchedulerILb1ELi128ELb0EEEEEEEEEvNT_6ParamsE --------------------------
	.section	.nv.constant0._ZN7cutlass13device_kernelIN5flash19enable_sm80_to_sm89INS1_16FlashAttnBwdSm80INS1_25CollectiveMainloopBwdSm80ILi2ELi2EN4cute5tupleIJNS5_1CILi64EEENS7_ILi128EEES8_EEENS_6half_tEfNS_4arch4Sm80ELb1ELb0ELb0ELb1ELb0ELb0ELb0ELb0ELi2ELi2ELi4ELi2ELb1EEENS1_21CollectiveEpilogueBwdISA_SB_SD_Li256ELb1ELb0ELi2EEENS1_25SingleTileBwdLPTSchedulerILb1ELi128ELb0EEEEEEEEEvNT_6ParamsE,"a",@progbits
	.sectionflags	@""
	.align	4
.nv.constant0._ZN7cutlass13device_kernelIN5flash19enable_sm80_to_sm89INS1_16FlashAttnBwdSm80INS1_25CollectiveMainloopBwdSm80ILi2ELi2EN4cute5tupleIJNS5_1CILi64EEENS7_ILi128EEES8_EEENS_6half_tEfNS_4arch4Sm80ELb1ELb0ELb0ELb1ELb0ELb0ELb0ELb0ELi2ELi2ELi4ELi2ELb1EEENS1_21CollectiveEpilogueBwdISA_SB_SD_Li256ELb1ELb0ELi2EEENS1_25SingleTileBwdLPTSchedulerILb1ELi128ELb0EEEEEEEEEvNT_6ParamsE:
	.zero		1000


//--------------------- .nv.constant0._ZN7cutlass13device_kernelIN5flash19enable_sm80_to_sm89INS1_16FlashAttnBwdSm80INS1_25CollectiveMainloopBwdSm80ILi2ELi2EN4cute5tupleIJNS5_1CILi64EEENS7_ILi128EEES8_EEENS_6half_tEfNS_4arch4Sm80ELb1ELb0ELb0ELb1ELb1ELb0ELb0ELb0ELi2ELi2ELi4ELi2ELb1EEENS1_21CollectiveEpilogueBwdISA_SB_SD_Li256ELb1ELb0ELi2EEENS1_25SingleTileBwdLPTSchedulerILb1ELi128ELb1EEEEEEEEEvNT_6ParamsE --------------------------
	.section	.nv.constant0._ZN7cutlass13device_kernelIN5flash19enable_sm80_to_sm89INS1_16FlashAttnBwdSm80INS1_25CollectiveMainloopBwdSm80ILi2ELi2EN4cute5tupleIJNS5_1CILi64EEENS7_ILi128EEES8_EEENS_6half_tEfNS_4arch4Sm80ELb1ELb0ELb0ELb1ELb1ELb0ELb0ELb0ELi2ELi2ELi4ELi2ELb1EEENS1_21CollectiveEpilogueBwdISA_SB_SD_Li256ELb1ELb0ELi2EEENS1_25SingleTileBwdLPTSchedulerILb1ELi128ELb1EEEEEEEEEvNT_6ParamsE,"a",@progbits
	.sectionflags	@""
	.align	4
.nv.constant0._ZN7cutlass13device_kernelIN5flash19enable_sm80_to_sm89INS1_16FlashAttnBwdSm80INS1_25CollectiveMainloopBwdSm80ILi2ELi2EN4cute5tupleIJNS5_1CILi64EEENS7_ILi128EEES8_EEENS_6half_tEfNS_4arch4Sm80ELb1ELb0ELb0ELb1ELb1ELb0ELb0ELb0ELi2ELi2ELi4ELi2ELb1EEENS1_21CollectiveEpilogueBwdISA_SB_SD_Li256ELb1ELb0ELi2EEENS1_25SingleTileBwdLPTSchedulerILb1ELi128ELb1EEEEEEEEEvNT_6ParamsE:
	.zero		1000


//--------------------- .nv.constant0._ZN7cutlass13device_kernelIN5flash19enable_sm80_to_sm89INS1_16FlashAttnBwdSm80INS1_25CollectiveMainloopBwdSm80ILi2ELi2EN4cute5tupleIJNS5_1CILi64EEENS7_ILi128EEES8_EEENS_6half_tEfNS_4arch4Sm80ELb1ELb0ELb0ELb1ELb0ELb0ELb0ELb0ELi2ELi2ELi4ELi2ELb1EEENS1_24CollectiveEpilogueBwdGQAISA_fSD_Li256ELb1ELb0EEENS1_25SingleTileBwdLPTSchedulerILb1ELi128ELb0EEEEEEEEEvNT_6ParamsE --------------------------
	.section	.nv.constant0._ZN7cutlass13device_kernelIN5flash19enable_sm80_to_sm89INS1_16FlashAttnBwdSm80INS1_25CollectiveMainloopBwdSm80ILi2ELi2EN4cute5tupleIJNS5_1CILi64EEENS7_ILi128EEES8_EEENS_6half_tEfNS_4arch4Sm80ELb1ELb0ELb0ELb1ELb0ELb0ELb0ELb0ELi2ELi2ELi4ELi2ELb1EEENS1_24CollectiveEpilogueBwdGQAISA_fSD_Li256ELb1ELb0EEENS1_25SingleTileBwdLPTSchedulerILb1ELi128ELb0EEEEEEEEEvNT_6ParamsE,"a",@progbits
	.sectionflags	@""
	.align	4
.nv.constant0._ZN7cutlass13device_kernelIN5flash19enable_sm80_to_sm89INS1_16FlashAttnBwdSm80INS1_25CollectiveMainloopBwdSm80ILi2ELi2EN4cute5tupleIJNS5_1CILi64EEENS7_ILi128EEES8_EEENS_6half_tEfNS_4arch4Sm80ELb1ELb0ELb0ELb1ELb0ELb0ELb0ELb0ELi2ELi2ELi4ELi2ELb1EEENS1_24CollectiveEpilogueBwdGQAISA_fSD_Li256ELb1ELb0EEENS1_25SingleTileBwdLPTSchedulerILb1ELi128ELb0EEEEEEEEEvNT_6ParamsE:
	.zero		1008


//--------------------- .nv.constant0._ZN7cutlass13device_kernelIN5flash32FlashAttnBwdPostprocessConvertdQIN4cute5tupleIJNS3_1CILi64EEES6_EEENS_6half_tEfNS_4arch4Sm80ELi256ENS3_8TiledMMAINS3_8MMA_AtomIJNS3_28SM80_16x8x16_F32F16F16F32_TNEEEENS3_6LayoutINS4_IJNS5_ILi2EEENS5_ILi4EEENS5_ILi1EEEEEENS4_IJSI_SG_NS5_ILi0EEEEEEEENS4_IJNS5_ILi32EEES6_NS5_ILi16EEEEEEEELb0EEEEEvNT_6ParamsE --------------------------
	.section	.nv.constant0._ZN7cutlass13device_kernelIN5flash32FlashAttnBwdPostprocessConvertdQIN4cute5tupleIJNS3_1CILi64EEES6_EEENS_6half_tEfNS_4arch4Sm80ELi256ENS3_8TiledMMAINS3_8MMA_AtomIJNS3_28SM80_16x8x16_F32F16F16F32_TNEEEENS3_6LayoutINS4_IJNS5_ILi2EEENS5_ILi4EEENS5_ILi1EEEEEENS4_IJSI_SG_NS5_ILi0EEEEEEEENS4_IJNS5_ILi32EEES6_NS5_ILi16EEEEEEEELb0EEEEEvNT_6ParamsE,"a",@progbits
	.sectionflags	@""
	.align	4
.nv.constant0._ZN7cutlass13device_kernelIN5flash32FlashAttnBwdPostprocessConvertdQIN4cute5tupleIJNS3_1CILi64EEES6_EEENS_6half_tEfNS_4arch4Sm80ELi256ENS3_8TiledMMAINS3_8MMA_AtomIJNS3_28SM80_16x8x16_F32F16F16F32_TNEEEENS3_6LayoutINS4_IJNS5_ILi2EEENS5_ILi4EEENS5_ILi1EEEEEENS4_IJSI_SG_NS5_ILi0EEEEEEEENS4_IJNS5_ILi32EEES6_NS5_ILi16EEEEEEEELb0EEEEEvNT_6ParamsE:
	.zero		464


//--------------------- .nv.constant0._ZN7cutlass13device_kernelIN5flash19enable_sm80_to_sm89INS1_16FlashAttnBwdSm80INS1_25CollectiveMainloopBwdSm80ILi2ELi2EN4cute5tupleIJNS5_1CILi64EEENS7_ILi128EEES8_EEENS_6half_tEfNS_4arch4Sm80ELb1ELb0ELb0ELb1ELb1ELb0ELb0ELb0ELi2ELi2ELi4ELi2ELb1EEENS1_24CollectiveEpilogueBwdGQAISA_fSD_Li256ELb1ELb1EEENS1_25SingleTileBwdLPTSchedulerILb1ELi128ELb1EEEEEEEEEvNT_6ParamsE --------------------------
	.section	.nv.constant0._ZN7cutlass13device_kernelIN5flash19enable_sm80_to_sm89INS1_16FlashAttnBwdSm80INS1_25CollectiveMainloopBwdSm80ILi2ELi2EN4cute5tupleIJNS5_1CILi64EEENS7_ILi128EEES8_EEENS_6half_tEfNS_4arch4Sm80ELb1ELb0ELb0ELb1ELb1ELb0ELb0ELb0ELi2ELi2ELi4ELi2ELb1EEENS1_24CollectiveEpilogueBwdGQAISA_fSD_Li256ELb1ELb1EEENS1_25SingleTileBwdLPTSchedulerILb1ELi128ELb1EEEEEEEEEvNT_6ParamsE,"a",@progbits
	.sectionflags	@""
	.align	4
.nv.constant0._ZN7cutlass13device_kernelIN5flash19enable_sm80_to_sm89INS1_16FlashAttnBwdSm80INS1_25CollectiveMainloopBwdSm80ILi2ELi2EN4cute5tupleIJNS5_1CILi64EEENS7_ILi128EEES8_EEENS_6half_tEfNS_4arch4Sm80ELb1ELb0ELb0ELb1ELb1ELb0ELb0ELb0ELi2ELi2ELi4ELi2ELb1EEENS1_24CollectiveEpilogueBwdGQAISA_fSD_Li256ELb1ELb1EEENS1_25SingleTileBwdLPTSchedulerILb1ELi128ELb1EEEEEEEEEvNT_6ParamsE:
	.zero		1008


//--------------------- .nv.constant0._ZN7cutlass13device_kernelIN5flash22FlashAttnBwdPreprocessIN4cute5tupleIJNS3_1CILi64EEES6_EEENS_6half_tEfNS_4arch4Sm80ELb1ELb1EEEEEvNT_6ParamsE --------------------------
	.section	.nv.constant0._ZN7cutlass13device_kernelIN5flash22FlashAttnBwdPreprocessIN4cute5tupleIJNS3_1CILi64EEES6_EEENS_6half_tEfNS_4arch4Sm80ELb1ELb1EEEEEvNT_6ParamsE,"a",@progbits
	.sectionflags	@""
	.align	4
.nv.constant0._ZN7cutlass13device_kernelIN5flash22FlashAttnBwdPreprocessIN4cute5tupleIJNS3_1CILi64EEES6_EEENS_6half_tEfNS_4arch4Sm80ELb1ELb1EEEEEvNT_6ParamsE:
	.zero		592


//--------------------- .nv.constant0._ZN7cutlass13device_kernelIN5flash19enable_sm80_to_sm89INS1_16FlashAttnBwdSm80INS1_25CollectiveMainloopBwdSm80ILi2ELi2EN4cute5tupleIJNS5_1CILi128EEES8_NS7_ILi64EEEEEENS_6half_tEfNS_4arch4Sm80ELb0ELb0ELb0ELb0ELb0ELb0ELb0ELb0ELi2ELi4ELi4ELi4ELb0EEENS1_21CollectiveEpilogueBwdISA_SB_SD_Li256ELb0ELb0ELi2EEENS1_19SingleTileSchedulerILb0ELb0ELb0ELi128EEEEEEEEEvNT_6ParamsE --------------------------
	.section	.nv.constant0._ZN7cutlass13device_kernelIN5flash19enable_sm80_to_sm89INS1_16FlashAttnBwdSm80INS1_25CollectiveMainloopBwdSm80ILi2ELi2EN4cute5tupleIJNS5_1CILi128EEES8_NS7_ILi64EEEEEENS_6half_tEfNS_4arch4Sm80ELb0ELb0ELb0ELb0ELb0ELb0ELb0ELb0ELi2ELi4ELi4ELi4ELb0EEENS1_21CollectiveEpilogueBwdISA_SB_SD_Li256ELb0ELb0ELi2EEENS1_19SingleTileSchedulerILb0ELb0ELb0ELi128EEEEEEEEEvNT_6ParamsE,"a",@progbits
	.sectionflags	@""
	.align	4
.nv.constant0._ZN7cutlass13device_kernelIN5flash19enable_sm80_to_sm89INS1_16FlashAttnBwdSm80INS1_25CollectiveMainloopBwdSm80ILi2ELi2EN4cute5tupleIJNS5_1CILi128EEES8_NS7_ILi64EEEEEENS_6half_tEfNS_4arch4Sm80ELb0ELb0ELb0ELb0ELb0ELb0ELb0ELb0ELi2ELi4ELi4ELi4ELb0EEENS1_21CollectiveEpilogueBwdISA_SB_SD_Li256ELb0ELb0ELi2EEENS1_19SingleTileSchedulerILb0ELb0ELb0ELi128EEEEEEEEEvNT_6ParamsE:
	.zero		976


//--------------------- .nv.constant0._ZN7cutlass13device_kernelIN5flash19enable_sm80_to_sm89INS1_16FlashAttnBwdSm80INS1_25CollectiveMainloopBwdSm80ILi2ELi2EN4cute5tupleIJNS5_1CILi128EEES8_NS7_ILi64EEEEEENS_6half_tEfNS_4arch4Sm80ELb0ELb0ELb0ELb0ELb1ELb0ELb0ELb0ELi2ELi4ELi4ELi4ELb0EEENS1_21CollectiveEpilogueBwdISA_SB_SD_Li256ELb0ELb0ELi2EEENS1_19SingleTileSchedulerILb0ELb0ELb0ELi128EEEEEEEEEvNT_6ParamsE --------------------------
	.section	.nv.constant0._ZN7cutlass13device_kernelIN5flash19enable_sm80_to_sm89INS1_16FlashAttnBwdSm80INS1_25CollectiveMainloopBwdSm80ILi2ELi2EN4cute5tupleIJNS5_1CILi128EEES8_NS7_ILi64EEEEEENS_6half_tEfNS_4arch4Sm80ELb0ELb0ELb0ELb0ELb1ELb0ELb0ELb0ELi2ELi4ELi4ELi4ELb0EEENS1_21CollectiveEpilogueBwdISA_SB_SD_Li256ELb0ELb0ELi2EEENS1_19SingleTileSchedulerILb0ELb0ELb0ELi128EEEEEEEEEvNT_6ParamsE,"a",@progbits
	.sectionflags	@""
	.align	4
.nv.constant0._ZN7cutlass13device_kernelIN5flash19enable_sm80_to_sm89INS1_16FlashAttnBwdSm80INS1_25CollectiveMainloopBwdSm80ILi2ELi2EN4cute5tupleIJNS5_1CILi128EEES8_NS7_ILi64EEEEEENS_6half_tEfNS_4arch4Sm80ELb0ELb0ELb0ELb0ELb1ELb0ELb0ELb0ELi2ELi4ELi4ELi4ELb0EEENS1_21CollectiveEpilogueBwdISA_SB_SD_Li256ELb0ELb0ELi2EEENS1_19SingleTileSchedulerILb0ELb0ELb0ELi128EEEEEEEEEvNT_6ParamsE:
	.zero		976


//--------------------- .nv.constant0._ZN7cutlass13device_kernelIN5flash19enable_sm80_to_sm89INS1_16FlashAttnBwdSm80INS1_25CollectiveMainloopBwdSm80ILi2ELi2EN4cute5tupleIJNS5_1CILi128EEES8_NS7_ILi64EEEEEENS_6half_tEfNS_4arch4Sm80ELb0ELb0ELb0ELb0ELb0ELb0ELb0ELb0ELi2ELi4ELi4ELi4ELb0EEENS1_24CollectiveEpilogueBwdGQAISA_fSD_Li256ELb0ELb0EEENS1_19SingleTileSchedulerILb0ELb0ELb0ELi128EEEEEEEEEvNT_6ParamsE --------------------------
	.section	.nv.constant0._ZN7cutlass13device_kernelIN5flash19enable_sm80_to_sm89INS1_16FlashAttnBwdSm80INS1_25CollectiveMainloopBwdSm80ILi2ELi2EN4cute5tupleIJNS5_1CILi128EEES8_NS7_ILi64EEEEEENS_6half_tEfNS_4arch4Sm80ELb0ELb0ELb0ELb0ELb0ELb0ELb0ELb0ELi2ELi4ELi4ELi4ELb0EEENS1_24CollectiveEpilogueBwdGQAISA_fSD_Li256ELb0ELb0EEENS1_19SingleTileSchedulerILb0ELb0ELb0ELi128EEEEEEEEEvNT_6ParamsE,"a",@progbits
	.sectionflags	@""
	.align	4
.nv.constant0._ZN7cutlass13device_kernelIN5flash19enable_sm80_to_sm89INS1_16FlashAttnBwdSm80INS1_25CollectiveMainloopBwdSm80ILi2ELi2EN4cute5tupleIJNS5_1CILi128EEES8_NS7_ILi64EEEEEENS_6half_tEfNS_4arch4Sm80ELb0ELb0ELb0ELb0ELb0ELb0ELb0ELb0ELi2ELi4ELi4ELi4ELb0EEENS1_24CollectiveEpilogueBwdGQAISA_fSD_Li256ELb0ELb0EEENS1_19SingleTileSchedulerILb0ELb0ELb0ELi128EEEEEEEEEvNT_6ParamsE:
	.zero		984


//--------------------- .nv.constant0._ZN7cutlass13device_kernelIN5flash19enable_sm80_to_sm89INS1_16FlashAttnBwdSm80INS1_25CollectiveMainloopBwdSm80ILi2ELi2EN4cute5tupleIJNS5_1CILi128EEES8_NS7_ILi64EEEEEENS_6half_tEfNS_4arch4Sm80ELb0ELb0ELb0ELb0ELb1ELb0ELb0ELb0ELi2ELi4ELi4ELi4ELb0EEENS1_24CollectiveEpilogueBwdGQAISA_fSD_Li256ELb0ELb1EEENS1_19SingleTileSchedulerILb0ELb0ELb0ELi128EEEEEEEEEvNT_6ParamsE --------------------------
	.section	.nv.constant0._ZN7cutlass13device_kernelIN5flash19enable_sm80_to_sm89INS1_16FlashAttnBwdSm80INS1_25CollectiveMainloopBwdSm80ILi2ELi2EN4cute5tupleIJNS5_1CILi128EEES8_NS7_ILi64EEEEEENS_6half_tEfNS_4arch4Sm80ELb0ELb0ELb0ELb0ELb1ELb0ELb0ELb0ELi2ELi4ELi4ELi4ELb0EEENS1_24CollectiveEpilogueBwdGQAISA_fSD_Li256ELb0ELb1EEENS1_19SingleTileSchedulerILb0ELb0ELb0ELi128EEEEEEEEEvNT_6ParamsE,"a",@progbits
	.sectionflags	@""
	.align	4
.nv.constant0._ZN7cutlass13device_kernelIN5flash19enable_sm80_to_sm89INS1_16FlashAttnBwdSm80INS1_25CollectiveMainloopBwdSm80ILi2ELi2EN4cute5tupleIJNS5_1CILi128EEES8_NS7_ILi64EEEEEENS_6half_tEfNS_4arch4Sm80ELb0ELb0ELb0ELb0ELb1ELb0ELb0ELb0ELi2ELi4ELi4ELi4ELb0EEENS1_24CollectiveEpilogueBwdGQAISA_fSD_Li256ELb0ELb1EEENS1_19SingleTileSchedulerILb0ELb0ELb0ELi128EEEEEEEEEvNT_6ParamsE:
	.zero		984


//--------------------- .nv.constant0._ZN7cutlass13device_kernelIN5flash19enable_sm80_to_sm89INS1_16FlashAttnBwdSm80INS1_25CollectiveMainloopBwdSm80ILi2ELi2EN4cute5tupleIJNS5_1CILi128EEES8_NS7_ILi64EEEEEENS_6half_tEfNS_4arch4Sm80ELb0ELb0ELb0ELb1ELb0ELb0ELb0ELb0ELi2ELi4ELi4ELi4ELb0EEENS1_21CollectiveEpilogueBwdISA_SB_SD_Li256ELb1ELb0ELi2EEENS1_19SingleTileSchedulerILb1ELb0ELb0ELi128EEEEEEEEEvNT_6ParamsE --------------------------
	.section	.nv.constant0._ZN7cutlass13device_kernelIN5flash19enable_sm80_to_sm89INS1_16FlashAttnBwdSm80INS1_25CollectiveMainloopBwdSm80ILi2ELi2EN4cute5tupleIJNS5_1CILi128EEES8_NS7_ILi64EEEEEENS_6half_tEfNS_4arch4Sm80ELb0ELb0ELb0ELb1ELb0ELb0ELb0ELb0ELi2ELi4ELi4ELi4ELb0EEENS1_21CollectiveEpilogueBwdISA_SB_SD_Li256ELb1ELb0ELi2EEENS1_19SingleTileSchedulerILb1ELb0ELb0ELi128EEEEEEEEEvNT_6ParamsE,"a",@progbits
	.sectionflags	@""
	.align	4
.nv.constant0._ZN7cutlass13device_kernelIN5flash19enable_sm80_to_sm89INS1_16FlashAttnBwdSm80INS1_25CollectiveMainloopBwdSm80ILi2ELi2EN4cute5tupleIJNS5_1CILi128EEES8_NS7_ILi64EEEEEENS_6half_tEfNS_4arch4Sm80ELb0ELb0ELb0ELb1ELb0ELb0ELb0ELb0ELi2ELi4ELi4ELi4ELb0EEENS1_21CollectiveEpilogueBwdISA_SB_SD_Li256ELb1ELb0ELi2EEENS1_19SingleTileSchedulerILb1ELb0ELb0ELi128EEEEEEEEEvNT_6ParamsE:
	.zero		976


//--------------------- .nv.constant0._ZN7cutlass13device_kernelIN5flash19enable_sm80_to_sm89INS1_16FlashAttnBwdSm80INS1_25CollectiveMainloopBwdSm80ILi2ELi2EN4cute5tupleIJNS5_1CILi128EEES8_NS7_ILi64EEEEEENS_6half_tEfNS_4arch4Sm80ELb0ELb0ELb0ELb1ELb1ELb0ELb0ELb0ELi2ELi4ELi4ELi4ELb0EEENS1_21CollectiveEpilogueBwdISA_SB_SD_Li256ELb1ELb0ELi2EEENS1_19SingleTileSchedulerILb1ELb0ELb0ELi128EEEEEEEEEvNT_6ParamsE --------------------------
	.section	.nv.constant0._ZN7cutlass13device_kernelIN5flash19enable_sm80_to_sm89INS1_16FlashAttnBwdSm80INS1_25CollectiveMainloopBwdSm80ILi2ELi2EN4cute5tupleIJNS5_1CILi128EEES8_NS7_ILi64EEEEEENS_6half_tEfNS_4arch4Sm80ELb0ELb0ELb0ELb1ELb1ELb0ELb0ELb0ELi2ELi4ELi4ELi4ELb0EEENS1_21CollectiveEpilogueBwdISA_SB_SD_Li256ELb1ELb0ELi2EEENS1_19SingleTileSchedulerILb1ELb0ELb0ELi128EEEEEEEEEvNT_6ParamsE,"a",@progbits
	.sectionflags	@""
	.align	4
.nv.constant0._ZN7cutlass13device_kernelIN5flash19enable_sm80_to_sm89INS1_16FlashAttnBwdSm80INS1_25CollectiveMainloopBwdSm80ILi2ELi2EN4cute5tupleIJNS5_1CILi128EEES8_NS7_ILi64EEEEEENS_6half_tEfNS_4arch4Sm80ELb0ELb0ELb0ELb1ELb1ELb0ELb0ELb0ELi2ELi4ELi4ELi4ELb0EEENS1_21CollectiveEpilogueBwdISA_SB_SD_Li256ELb1ELb0ELi2EEENS1_19SingleTileSchedulerILb1ELb0ELb0ELi128EEEEEEEEEvNT_6ParamsE:
	.zero		976


//--------------------- .nv.constant0._ZN7cutlass13device_kernelIN5flash19enable_sm80_to_sm89INS1_16FlashAttnBwdSm80INS1_25CollectiveMainloopBwdSm80ILi2ELi2EN4cute5tupleIJNS5_1CILi128EEES8_NS7_ILi64EEEEEENS_6half_tEfNS_4arch4Sm80ELb0ELb0ELb0ELb1ELb0ELb0ELb0ELb0ELi2ELi4ELi4ELi4ELb0EEENS1_24CollectiveEpilogueBwdGQAISA_fSD_Li256ELb1ELb0EEENS1_19SingleTileSchedulerILb1ELb0ELb0ELi128EEEEEEEEEvNT_6ParamsE --------------------------
	.section	.nv.constant0._ZN7cutlass13device_kernelIN5flash19enable_sm80_to_sm89INS1_16FlashAttnBwdSm80INS1_25CollectiveMainloopBwdSm80ILi2ELi2EN4cute5tupleIJNS5_1CILi128EEES8_NS7_ILi64EEEEEENS_6half_tEfNS_4arch4Sm80ELb0ELb0ELb0ELb1ELb0ELb0ELb0ELb0ELi2ELi4ELi4ELi4ELb0EEENS1_24CollectiveEpilogueBwdGQAISA_fSD_Li256ELb1ELb0EEENS1_19SingleTileSchedulerILb1ELb0ELb0ELi128EEEEEEEEEvNT_6ParamsE,"a",@progbits
	.sectionflags	@""
	.align	4
.nv.constant0._ZN7cutlass13device_kernelIN5flash19enable_sm80_to_sm89INS1_16FlashAttnBwdSm80INS1_25CollectiveMainloopBwdSm80ILi2ELi2EN4cute5tupleIJNS5_1CILi128EEES8_NS7_ILi64EEEEEENS_6half_tEfNS_4arch4Sm80ELb0ELb0ELb0ELb1ELb0ELb0ELb0ELb0ELi2ELi4ELi4ELi4ELb0EEENS1_24CollectiveEpilogueBwdGQAISA_fSD_Li256ELb1ELb0EEENS1_19SingleTileSchedulerILb1ELb0ELb0ELi128EEEEEEEEEvNT_6ParamsE:
	.zero		984


//--------------------- .nv.constant0._ZN7cutlass13device_kernelIN5flash19enable_sm80_to_sm89INS1_16FlashAttnBwdSm80INS1_25CollectiveMainloopBwdSm80ILi2ELi2EN4cute5tupleIJNS5_1CILi128EEES8_NS7_ILi64EEEEEENS_6half_tEfNS_4arch4Sm80ELb0ELb0ELb0ELb1ELb1ELb0ELb0ELb0ELi2ELi4ELi4ELi4ELb0EEENS1_24CollectiveEpilogueBwdGQAISA_fSD_Li256ELb1ELb1EEENS1_19SingleTileSchedulerILb1ELb0ELb0ELi128EEEEEEEEEvNT_6ParamsE --------------------------
	.section	.nv.constant0._ZN7cutlass13device_kernelIN5flash19enable_sm80_to_sm89INS1_16FlashAttnBwdSm80INS1_25CollectiveMainloopBwdSm80ILi2ELi2EN4cute5tupleIJNS5_1CILi128EEES8_NS7_ILi64EEEEEENS_6half_tEfNS_4arch4Sm80ELb0ELb0ELb0ELb1ELb1ELb0ELb0ELb0ELi2ELi4ELi4ELi4ELb0EEENS1_24CollectiveEpilogueBwdGQAISA_fSD_Li256ELb1ELb1EEENS1_19SingleTileSchedulerILb1ELb0ELb0ELi128EEEEEEEEEvNT_6ParamsE,"a",@progbits
	.sectionflags	@""
	.align	4
.nv.constant0._ZN7cutlass13device_kernelIN5flash19enable_sm80_to_sm89INS1_16FlashAttnBwdSm80INS1_25CollectiveMainloopBwdSm80ILi2ELi2EN4cute5tupleIJNS5_1CILi128EEES8_NS7_ILi64EEEEEENS_6half_tEfNS_4arch4Sm80ELb0ELb0ELb0ELb1ELb1ELb0ELb0ELb0ELi2ELi4ELi4ELi4ELb0EEENS1_24CollectiveEpilogueBwdGQAISA_fSD_Li256ELb1ELb1EEENS1_19SingleTileSchedulerILb1ELb0ELb0ELi128EEEEEEEEEvNT_6ParamsE:
	.zero		984


//--------------------- .nv.constant0._ZN7cutlass13device_kernelIN5flash19enable_sm80_to_sm89INS1_16FlashAttnBwdSm80INS1_25CollectiveMainloopBwdSm80ILi2ELi2EN4cute5tupleIJNS5_1CILi128EEES8_NS7_ILi64EEEEEENS_6half_tEfNS_4arch4Sm80ELb0ELb1ELb0ELb0ELb0ELb0ELb0ELb0ELi2ELi4ELi4ELi4ELb0EEENS1_21CollectiveEpilogueBwdISA_SB_SD_Li256ELb0ELb0ELi2EEENS1_19SingleTileSchedulerILb0ELb0ELb0ELi128EEEEEEEEEvNT_6ParamsE --------------------------
	.section	.nv.constant0._ZN7cutlass13device_kernelIN5flash19enable_sm80_to_sm89INS1_16FlashAttnBwdSm80INS1_25CollectiveMainloopBwdSm80ILi2ELi2EN4cute5tupleIJNS5_1CILi128EEES8_NS7_ILi64EEEEEENS_6half_tEfNS_4arch4Sm80ELb0ELb1ELb0ELb0ELb0ELb0ELb0ELb0ELi2ELi4ELi4ELi4ELb0EEENS1_21CollectiveEpilogueBwdISA_SB_SD_Li256ELb0ELb0ELi2EEENS1_19SingleTileSchedulerILb0ELb0ELb0ELi128EEEEEEEEEvNT_6ParamsE,"a",@progbits
	.sectionflags	@""
	.align	4
.nv.constant0._ZN7cutlass13device_kernelIN5flash19enable_sm80_to_sm89INS1_16FlashAttnBwdSm80INS1_25CollectiveMainloopBwdSm80ILi2ELi2EN4cute5tupleIJNS5_1CILi128EEES8_NS7_ILi64EEEEEENS_6half_tEfNS_4arch4Sm80ELb0ELb1ELb0ELb0ELb0ELb0ELb0ELb0ELi2ELi4ELi4ELi4ELb0EEENS1_21CollectiveEpilogueBwdISA_SB_SD_Li256ELb0ELb0ELi2EEENS1_19SingleTileSchedulerILb0ELb0ELb0ELi128EEEEEEEEEvNT_6ParamsE:
	.zero		976


//--------------------- .nv.constant0._ZN7cutlass13device_kernelIN5flash19enable_sm80_to_sm89INS1_16FlashAttnBwdSm80INS1_25CollectiveMainloopBwdSm80ILi2ELi2EN4cute5tupleIJNS5_1CILi128EEES8_NS7_ILi64EEEEEENS_6half_tEfNS_4arch4Sm80ELb0ELb1ELb0ELb0ELb1ELb0ELb0ELb0ELi2ELi4ELi4ELi4ELb0EEENS1_21CollectiveEpilogueBwdISA_SB_SD_Li256ELb0ELb0ELi2EEENS1_19SingleTileSchedulerILb0ELb0ELb0ELi128EEEEEEEEEvNT_6ParamsE --------------------------
	.section	.nv.constant0._ZN7cutlass13device_kernelIN5flash19enable_sm80_to_sm89INS1_16FlashAttnBwdSm80INS1_25CollectiveMainloopBwdSm80ILi2ELi2EN4cute5tupleIJNS5_1CILi128EEES8_NS7_ILi64EEEEEENS_6half_tEfNS_4arch4Sm80ELb0ELb1ELb0ELb0ELb1ELb0ELb0ELb0ELi2ELi4ELi4ELi4ELb0EEENS1_21CollectiveEpilogueBwdISA_SB_SD_Li256ELb0ELb0ELi2EEENS1_19SingleTileSchedulerILb0ELb0ELb0ELi128EEEEEEEEEvNT_6ParamsE,"a",@progbits
	.sectionflags	@""
	.align	4
.nv.constant0._ZN7cutlass13device_kernelIN5flash19enable_sm80_to_sm89INS1_16FlashAttnBwdSm80INS1_25CollectiveMainloopBwdSm80ILi2ELi2EN4cute5tupleIJNS5_1CILi128EEES8_NS7_ILi64EEEEEENS_6half_tEfNS_4arch4Sm80ELb0ELb1ELb0ELb0ELb1ELb0ELb0ELb0ELi2ELi4ELi4ELi4ELb0EEENS1_21CollectiveEpilogueBwdISA_SB_SD_Li256ELb0ELb0ELi2EEENS1_19SingleTileSchedulerILb0ELb0ELb0ELi128EEEEEEEEEvNT_6ParamsE:
	.zero		976


//--------------------- .nv.constant0._ZN7cutlass13device_kernelIN5flash19enable_sm80_to_sm89INS1_16FlashAttnBwdSm80INS1_25CollectiveMainloopBwdSm80ILi2ELi2EN4cute5tupleIJNS5_1CILi128EEES8_NS7_ILi64EEEEEENS_6half_tEfNS_4arch4Sm80ELb0ELb1ELb0ELb0ELb0ELb0ELb0ELb0ELi2ELi4ELi4ELi4ELb0EEENS1_24CollectiveEpilogueBwdGQAISA_fSD_Li256ELb0ELb0EEENS1_19SingleTileSchedulerILb0ELb0ELb0ELi128EEEEEEEEEvNT_6ParamsE --------------------------
	.section	.nv.constant0._ZN7cutlass13device_kernelIN5flash19enable_sm80_to_sm89INS1_16FlashAttnBwdSm80INS1_25CollectiveMainloopBwdSm80ILi2ELi2EN4cute5tupleIJNS5_1CILi128EEES8_NS7_ILi64EEEEEENS_6half_tEfNS_4arch4Sm80ELb0ELb1ELb0ELb0ELb0ELb0ELb0ELb0ELi2ELi4ELi4ELi4ELb0EEENS1_24CollectiveEpilogueBwdGQAISA_fSD_Li256ELb0ELb0EEENS1_19SingleTileSchedulerILb0ELb0ELb0ELi128EEEEEEEEEvNT_6ParamsE,"a",@progbits
	.sectionflags	@""
	.align	4
.nv.constant0._ZN7cutlass13device_kernelIN5flash19enable_sm80_to_sm89INS1_16FlashAttnBwdSm80INS1_25CollectiveMainloopBwdSm80ILi2ELi2EN4cute5tupleIJNS5_1CILi128EEES8_NS7_ILi64EEEEEENS_6half_tEfNS_4arch4Sm80ELb0ELb1ELb0ELb0ELb0ELb0ELb0ELb0ELi2ELi4ELi4ELi4ELb0EEENS1_24CollectiveEpilogueBwdGQAISA_fSD_Li256ELb0ELb0EEENS1_19SingleTileSchedulerILb0ELb0ELb0ELi128EEEEEEEEEvNT_6ParamsE:
	.zero		984


//--------------------- .nv.constant0._ZN7cutlass13device_kernelIN5flash19enable_sm80_to_sm89INS1_16FlashAttnBwdSm80INS1_25CollectiveMainloopBwdSm80ILi2ELi2EN4cute5tupleIJNS5_1CILi128EEES8_NS7_ILi64EEEEEENS_6half_tEfNS_4arch4Sm80ELb0ELb1ELb0ELb0ELb1ELb0ELb0ELb0ELi2ELi4ELi4ELi4ELb0EEENS1_24CollectiveEpilogueBwdGQAISA_fSD_Li256ELb0ELb1EEENS1_19SingleTileSchedulerILb0ELb0ELb0ELi128EEEEEEEEEvNT_6ParamsE --------------------------
	.section	.nv.constant0._ZN7cutlass13device_kernelIN5flash19enable_sm80_to_sm89INS1_16FlashAttnBwdSm80INS1_25CollectiveMainloopBwdSm80ILi2ELi2EN4cute5tupleIJNS5_1CILi128EEES8_NS7_ILi64EEEEEENS_6half_tEfNS_4arch4Sm80ELb0ELb1ELb0ELb0ELb1ELb0ELb0ELb0ELi2ELi4ELi4ELi4ELb0EEENS1_24CollectiveEpilogueBwdGQAISA_fSD_Li256ELb0ELb1EEENS1_19SingleTileSchedulerILb0ELb0ELb0ELi128EEEEEEEEEvNT_6ParamsE,"a",@progbits
	.sectionflags	@""
	.align	4
.nv.constant0._ZN7cutlass13device_kernelIN5flash19enable_sm80_to_sm89INS1_16FlashAttnBwdSm80INS1_25CollectiveMainloopBwdSm80ILi2ELi2EN4cute5tupleIJNS5_1CILi128EEES8_NS7_ILi64EEEEEENS_6half_tEfNS_4arch4Sm80ELb0ELb1ELb0ELb0ELb1ELb0ELb0ELb0ELi2ELi4ELi4ELi4ELb0EEENS1_24CollectiveEpilogueBwdGQAISA_fSD_Li256ELb0ELb1EEENS1_19SingleTileSchedulerILb0ELb0ELb0ELi128EEEEEEEEEvNT_6ParamsE:
	.zero		984


//--------------------- .nv.constant0._ZN7cutlass13device_kernelIN5flash19enable_sm80_to_sm89INS1_16FlashAttnBwdSm80INS1_25CollectiveMainloopBwdSm80ILi2ELi2EN4cute5tupleIJNS5_1CILi128EEES8_NS7_ILi64EEEEEENS_6half_tEfNS_4arch4Sm80ELb0ELb1ELb0ELb1ELb0ELb0ELb0ELb0ELi2ELi4ELi4ELi4ELb0EEENS1_21CollectiveEpilogueBwdISA_SB_SD_Li256ELb1ELb0ELi2EEENS1_19SingleTileSchedulerILb1ELb0ELb0ELi128EEEEEEEEEvNT_6ParamsE --------------------------
	.section	.nv.constant0._ZN7cutlass13device_kernelIN5flash19enable_sm80_to_sm89INS1_16FlashAttnBwdSm80INS1_25CollectiveMainloopBwdSm80ILi2ELi2EN4cute5tupleIJNS5_1CILi128EEES8_NS7_ILi64EEEEEENS_6half_tEfNS_4arch4Sm80ELb0ELb1ELb0ELb1ELb0ELb0ELb0ELb0ELi2ELi4ELi4ELi4ELb0EEENS1_21CollectiveEpilogueBwdISA_SB_SD_Li256ELb1ELb0ELi2EEENS1_19SingleTileSchedulerILb1ELb0ELb0ELi128EEEEEEEEEvNT_6ParamsE,"a",@progbits
	.sectionflags	@""
	.align	4
.nv.constant0._ZN7cutlass13device_kernelIN5flash19enable_sm80_to_sm89INS1_16FlashAttnBwdSm80INS1_25CollectiveMainloopBwdSm80ILi2ELi2EN4cute5tupleIJNS5_1CILi128EEES8_NS7_ILi64EEEEEENS_6half_tEfNS_4arch4Sm80ELb0ELb1ELb0ELb1ELb0ELb0ELb0ELb0ELi2ELi4ELi4ELi4ELb0EEENS1_21CollectiveEpilogueBwdISA_SB_SD_Li256ELb1ELb0ELi2EEENS1_19SingleTileSchedulerILb1ELb0ELb0ELi128EEEEEEEEEvNT_6ParamsE:
	.zero		976


//--------------------- .nv.constant0._ZN7cutlass13device_kernelIN5flash19enable_sm80_to_sm89INS1_16FlashAttnBwdSm80INS1_25CollectiveMainloopBwdSm80ILi2ELi2EN4cute5tupleIJNS5_1CILi128EEES8_NS7_ILi64EEEEEENS_6half_tEfNS_4arch4Sm80ELb0ELb1ELb0ELb1ELb1ELb0ELb0ELb0ELi2ELi4ELi4ELi4ELb0EEENS1_21CollectiveEpilogueBwdISA_SB_SD_Li256ELb1ELb0ELi2EEENS1_19SingleTileSchedulerILb1ELb0ELb0ELi128EEEEEEEEEvNT_6ParamsE --------------------------
	.section	.nv.constant0._ZN7cutlass13device_kernelIN5flash19enable_sm80_to_sm89INS1_16FlashAttnBwdSm80INS1_25CollectiveMainloopBwdSm80ILi2ELi2EN4cute5tupleIJNS5_1CILi128EEES8_NS7_ILi64EEEEEENS_6half_tEfNS_4arch4Sm80ELb0ELb1ELb0ELb1ELb1ELb0ELb0ELb0ELi2ELi4ELi4ELi4ELb0EEENS1_21CollectiveEpilogueBwdISA_SB_SD_Li256ELb1ELb0ELi2EEENS1_19SingleTileSchedulerILb1ELb0ELb0ELi128EEEEEEEEEvNT_6ParamsE,"a",@progbits
	.sectionflags	@""
	.align	4
.nv.constant0._ZN7cutlass13device_kernelIN5flash19enable_sm80_to_sm89INS1_16FlashAttnBwdSm80INS1_25CollectiveMainloopBwdSm80ILi2ELi2EN4cute5tupleIJNS5_1CILi128EEES8_NS7_ILi64EEEEEENS_6half_tEfNS_4arch4Sm80ELb0ELb1ELb0ELb1ELb1ELb0ELb0ELb0ELi2ELi4ELi4ELi4ELb0EEENS1_21CollectiveEpilogueBwdISA_SB_SD_Li256ELb1ELb0ELi2EEENS1_19SingleTileSchedulerILb1ELb0ELb0ELi128EEEEEEEEEvNT_6ParamsE:
	.zero		976


//--------------------- .nv.constant0._ZN7cutlass13device_kernelIN5flash19enable_sm80_to_sm89INS1_16FlashAttnBwdSm80INS1_25CollectiveMainloopBwdSm80ILi2ELi2EN4cute5tupleIJNS5_1CILi128EEES8_NS7_ILi64EEEEEENS_6half_tEfNS_4arch4Sm80ELb0ELb1ELb0ELb1ELb0ELb0ELb0ELb0ELi2ELi4ELi4ELi4ELb0EEENS1_24CollectiveEpilogueBwdGQAISA_fSD_Li256ELb1ELb0EEENS1_19SingleTileSchedulerILb1ELb0ELb0ELi128EEEEEEEEEvNT_6ParamsE --------------------------
	.section	.nv.constant0._ZN7cutlass13device_kernelIN5flash19enable_sm80_to_sm89INS1_16FlashAttnBwdSm80INS1_25CollectiveMainloopBwdSm80ILi2ELi2EN4cute5tupleIJNS5_1CILi128EEES8_NS7_ILi64EEEEEENS_6half_tEfNS_4arch4Sm80ELb0ELb1ELb0ELb1ELb0ELb0ELb0ELb0ELi2ELi4ELi4ELi4ELb0EEENS1_24CollectiveEpilogueBwdGQAISA_fSD_Li256ELb1ELb0EEENS1_19SingleTileSchedulerILb1ELb0ELb0ELi128EEEEEEEEEvNT_6ParamsE,"a",@progbits
	.sectionflags	@""
	.align	4
.nv.constant0._ZN7cutlass13device_kernelIN5flash19enable_sm80_to_sm89INS1_16FlashAttnBwdSm80INS1_25CollectiveMainloopBwdSm80ILi2ELi2EN4cute5tupleIJNS5_1CILi128EEES8_NS7_ILi64EEEEEENS_6half_tEfNS_4arch4Sm80ELb0ELb1ELb0ELb1ELb0ELb0ELb0ELb0ELi2ELi4ELi4ELi4ELb0EEENS1_24CollectiveEpilogueBwdGQAISA_fSD_Li256ELb1ELb0EEENS1_19SingleTileSchedulerILb1ELb0ELb0ELi128EEEEEEEEEvNT_6ParamsE:
	.zero		984


//--------------------- .nv.constant0._ZN7cutlass13device_kernelIN5flash19enable_sm80_to_sm89INS1_16FlashAttnBwdSm80INS1_25CollectiveMainloopBwdSm80ILi2ELi2EN4cute5tupleIJNS5_1CILi128EEES8_NS7_ILi64EEEEEENS_6half_tEfNS_4arch4Sm80ELb0ELb1ELb0ELb1ELb1ELb0ELb0ELb0ELi2ELi4ELi4ELi4ELb0EEENS1_24CollectiveEpilogueBwdGQAISA_fSD_Li256ELb1ELb1EEENS1_19SingleTileSchedulerILb1ELb0ELb0ELi128EEEEEEEEEvNT_6ParamsE --------------------------
	.section	.nv.constant0._ZN7cutlass13device_kernelIN5flash19enable_sm80_to_sm89INS1_16FlashAttnBwdSm80INS1_25CollectiveMainloopBwdSm80ILi2ELi2EN4cute5tupleIJNS5_1CILi128EEES8_NS7_ILi64EEEEEENS_6half_tEfNS_4arch4Sm80ELb0ELb1ELb0ELb1ELb1ELb0ELb0ELb0ELi2ELi4ELi4ELi4ELb0EEENS1_24CollectiveEpilogueBwdGQAISA_fSD_Li256ELb1ELb1EEENS1_19SingleTileSchedulerILb1ELb0ELb0ELi128EEEEEEEEEvNT_6ParamsE,"a",@progbits
	.sectionflags	@""
	.align	4
.nv.constant0._ZN7cutlass13device_kernelIN5flash19enable_sm80_to_sm89INS1_16FlashAttnBwdSm80INS1_25CollectiveMainloopBwdSm80ILi2ELi2EN4cute5tupleIJNS5_1CILi128EEES8_NS7_ILi64EEEEEENS_6half_tEfNS_4arch4Sm80ELb0ELb1ELb0ELb1ELb1ELb0ELb0ELb0ELi2ELi4ELi4ELi4ELb0EEENS1_24CollectiveEpilogueBwdGQAISA_fSD_Li256ELb1ELb1EEENS1_19SingleTileSchedulerILb1ELb0ELb0ELi128EEEEEEEEEvNT_6ParamsE:
	.zero		984


//--------------------- .nv.constant0._ZN7cutlass13device_kernelIN5flash19enable_sm80_to_sm89INS1_16FlashAttnBwdSm80INS1_25CollectiveMainloopBwdSm80ILi2ELi2EN4cute5tupleIJNS5_1CILi128EEES8_NS7_ILi64EEEEEENS_6half_tEfNS_4arch4Sm80ELb1ELb0ELb0ELb0ELb0ELb0ELb0ELb0ELi2ELi4ELi4ELi4ELb0EEENS1_21CollectiveEpilogueBwdISA_SB_SD_Li256ELb0ELb0ELi2EEENS1_25SingleTileBwdLPTSchedulerILb0ELi128ELb0EEEEEEEEEvNT_6ParamsE --------------------------
	.section	.nv.constant0._ZN7cutlass13device_kernelIN5flash19enable_sm80_to_sm89INS1_16FlashAttnBwdSm80INS1_25CollectiveMainloopBwdSm80ILi2ELi2EN4cute5tupleIJNS5_1CILi128EEES8_NS7_ILi64EEEEEENS_6half_tEfNS_4arch4Sm80ELb1ELb0ELb0ELb0ELb0ELb0ELb0ELb0ELi2ELi4ELi4ELi4ELb0EEENS1_21CollectiveEpilogueBwdISA_SB_SD_Li256ELb0ELb0ELi2EEENS1_25SingleTileBwdLPTSchedulerILb0ELi128ELb0EEEEEEEEEvNT_6ParamsE,"a",@progbits
	.sectionflags	@""
	.align	4
.nv.constant0._ZN7cutlass13device_kernelIN5flash19enable_sm80_to_sm89INS1_16FlashAttnBwdSm80INS1_25CollectiveMainloopBwdSm80ILi2ELi2EN4cute5tupleIJNS5_1CILi128EEES8_NS7_ILi64EEEEEENS_6half_tEfNS_4arch4Sm80ELb1ELb0ELb0ELb0ELb0ELb0ELb0ELb0ELi2ELi4ELi4ELi4ELb0EEENS1_21CollectiveEpilogueBwdISA_SB_SD_Li256ELb0ELb0ELi2EEENS1_25SingleTileBwdLPTSchedulerILb0ELi128ELb0EEEEEEEEEvNT_6ParamsE:
	.zero		1000


//--------------------- .nv.constant0._ZN7cutlass13device_kernelIN5flash19enable_sm80_to_sm89INS1_16FlashAttnBwdSm80INS1_25CollectiveMainloopBwdSm80ILi2ELi2EN4cute5tupleIJNS5_1CILi128EEES8_NS7_ILi64EEEEEENS_6half_tEfNS_4arch4Sm80ELb1ELb0ELb0ELb0ELb1ELb0ELb0ELb0ELi2ELi4ELi4ELi4ELb0EEENS1_21CollectiveEpilogueBwdISA_SB_SD_Li256ELb0ELb0ELi2EEENS1_25SingleTileBwdLPTSchedulerILb0ELi128ELb1EEEEEEEEEvNT_6ParamsE --------------------------
	.section	.nv.constant0._ZN7cutlass13device_kernelIN5flash19enable_sm80_to_sm89INS1_16FlashAttnBwdSm80INS1_25CollectiveMainloopBwdSm80ILi2ELi2EN4cute5tupleIJNS5_1CILi128EEES8_NS7_ILi64EEEEEENS_6half_tEfNS_4arch4Sm80ELb1ELb0ELb0ELb0ELb1ELb0ELb0ELb0ELi2ELi4ELi4ELi4ELb0EEENS1_21CollectiveEpilogueBwdISA_SB_SD_Li256ELb0ELb0ELi2EEENS1_25SingleTileBwdLPTSchedulerILb0ELi128ELb1EEEEEEEEEvNT_6ParamsE,"a",@progbits
	.sectionflags	@""
	.align	4
.nv.constant0._ZN7cutlass13device_kernelIN5flash19enable_sm80_to_sm89INS1_16FlashAttnBwdSm80INS1_25CollectiveMainloopBwdSm80ILi2ELi2EN4cute5tupleIJNS5_1CILi128EEES8_NS7_ILi64EEEEEENS_6half_tEfNS_4arch4Sm80ELb1ELb0ELb0ELb0ELb1ELb0ELb0ELb0ELi2ELi4ELi4ELi4ELb0EEENS1_21CollectiveEpilogueBwdISA_SB_SD_Li256ELb0ELb0ELi2EEENS1_25SingleTileBwdLPTSchedulerILb0ELi128ELb1EEEEEEEEEvNT_6ParamsE:
	.zero		1000


//--------------------- .nv.constant0._ZN7cutlass13device_kernelIN5flash19enable_sm80_to_sm89INS1_16FlashAttnBwdSm80INS1_25CollectiveMainloopBwdSm80ILi2ELi2EN4cute5tupleIJNS5_1CILi128EEES8_NS7_ILi64EEEEEENS_6half_tEfNS_4arch4Sm80ELb1ELb0ELb0ELb0ELb0ELb0ELb0ELb0ELi2ELi4ELi4ELi4ELb0EEENS1_24CollectiveEpilogueBwdGQAISA_fSD_Li256ELb0ELb0EEENS1_25SingleTileBwdLPTSchedulerILb0ELi128ELb0EEEEEEEEEvNT_6ParamsE --------------------------
	.section	.nv.constant0._ZN7cutlass13device_kernelIN5flash19enable_sm80_to_sm89INS1_16FlashAttnBwdSm80INS1_25CollectiveMainloopBwdSm80ILi2ELi2EN4cute5tupleIJNS5_1CILi128EEES8_NS7_ILi64EEEEEENS_6half_tEfNS_4arch4Sm80ELb1ELb0ELb0ELb0ELb0ELb0ELb0ELb0ELi2ELi4ELi4ELi4ELb0EEENS1_24CollectiveEpilogueBwdGQAISA_fSD_Li256ELb0ELb0EEENS1_25SingleTileBwdLPTSchedulerILb0ELi128ELb0EEEEEEEEEvNT_6ParamsE,"a",@progbits
	.sectionflags	@""
	.align	4
.nv.constant0._ZN7cutlass13device_kernelIN5flash19enable_sm80_to_sm89INS1_16FlashAttnBwdSm80INS1_25CollectiveMainloopBwdSm80ILi2ELi2EN4cute5tupleIJNS5_1CILi128EEES8_NS7_ILi64EEEEEENS_6half_tEfNS_4arch4Sm80ELb1ELb0ELb0ELb0ELb0ELb0ELb0ELb0ELi2ELi4ELi4ELi4ELb0EEENS1_24CollectiveEpilogueBwdGQAISA_fSD_Li256ELb0ELb0EEENS1_25SingleTileBwdLPTSchedulerILb0ELi128ELb0EEEEEEEEEvNT_6ParamsE:
	.zero		1008


//--------------------- .nv.constant0._ZN7cutlass13device_kernelIN5flash19enable_sm80_to_sm89INS1_16FlashAttnBwdSm80INS1_25CollectiveMainloopBwdSm80ILi2ELi2EN4cute5tupleIJNS5_1CILi128EEES8_NS7_ILi64EEEEEENS_6half_tEfNS_4arch4Sm80ELb1ELb0ELb0ELb0ELb1ELb0ELb0ELb0ELi2ELi4ELi4ELi4ELb0EEENS1_24CollectiveEpilogueBwdGQAISA_fSD_Li256ELb0ELb1EEENS1_25SingleTileBwdLPTSchedulerILb0ELi128ELb1EEEEEEEEEvNT_6ParamsE --------------------------
	.section	.nv.constant0._ZN7cutlass13device_kernelIN5flash19enable_sm80_to_sm89INS1_16FlashAttnBwdSm80INS1_25CollectiveMainloopBwdSm80ILi2ELi2EN4cute5tupleIJNS5_1CILi128EEES8_NS7_ILi64EEEEEENS_6half_tEfNS_4arch4Sm80ELb1ELb0ELb0ELb0ELb1ELb0ELb0ELb0ELi2ELi4ELi4ELi4ELb0EEENS1_24CollectiveEpilogueBwdGQAISA_fSD_Li256ELb0ELb1EEENS1_25SingleTileBwdLPTSchedulerILb0ELi128ELb1EEEEEEEEEvNT_6ParamsE,"a",@progbits
	.sectionflags	@""
	.align	4
.nv.constant0._ZN7cutlass13device_kernelIN5flash19enable_sm80_to_sm89INS1_16FlashAttnBwdSm80INS1_25CollectiveMainloopBwdSm80ILi2ELi2EN4cute5tupleIJNS5_1CILi128EEES8_NS7_ILi64EEEEEENS_6half_tEfNS_4arch4Sm80ELb1ELb0ELb0ELb0ELb1ELb0ELb0ELb0ELi2ELi4ELi4ELi4ELb0EEENS1_24CollectiveEpilogueBwdGQAISA_fSD_Li256ELb0ELb1EEENS1_25SingleTileBwdLPTSchedulerILb0ELi128ELb1EEEEEEEEEvNT_6ParamsE:
	.zero		1008


//--------------------- .nv.constant0._ZN7cutlass13device_kernelIN5flash22FlashAttnBwdPreprocessIN4cute5tupleIJNS3_1CILi128EEENS5_ILi64EEEEEENS_6half_tEfNS_4arch4Sm80ELb1ELb0EEEEEvNT_6ParamsE --------------------------
	.section	.nv.constant0._ZN7cutlass13device_kernelIN5flash22FlashAttnBwdPreprocessIN4cute5tupleIJNS3_1CILi128EEENS5_ILi64EEEEEENS_6half_tEfNS_4arch4Sm80ELb1ELb0EEEEEvNT_6ParamsE,"a",@progbits
	.sectionflags	@""
	.align	4
.nv.constant0._ZN7cutlass13device_kernelIN5flash22FlashAttnBwdPreprocessIN4cute5tupleIJNS3_1CILi128EEENS5_ILi64EEEEEENS_6half_tEfNS_4arch4Sm80ELb1ELb0EEEEEvNT_6ParamsE:
	.zero		592


//--------------------- .nv.constant0._ZN7cutlass13device_kernelIN5flash19enable_sm80_to_sm89INS1_16FlashAttnBwdSm80INS1_25CollectiveMainloopBwdSm80ILi2ELi2EN4cute5tupleIJNS5_1CILi128EEES8_NS7_ILi64EEEEEENS_6half_tEfNS_4arch4Sm80ELb1ELb0ELb0ELb1ELb0ELb0ELb0ELb0ELi2ELi4ELi4ELi4ELb0EEENS1_21CollectiveEpilogueBwdISA_SB_SD_Li256ELb1ELb0ELi2EEENS1_25SingleTileBwdLPTSchedulerILb1ELi128ELb0EEEEEEEEEvNT_6ParamsE --------------------------
	.section	.nv.constant0._ZN7cutlass13device_kernelIN5flash19enable_sm80_to_sm89INS1_16FlashAttnBwdSm80INS1_25CollectiveMainloopBwdSm80ILi2ELi2EN4cute5tupleIJNS5_1CILi128EEES8_NS7_ILi64EEEEEENS_6half_tEfNS_4arch4Sm80ELb1ELb0ELb0ELb1ELb0ELb0ELb0ELb0ELi2ELi4ELi4ELi4ELb0EEENS1_21CollectiveEpilogueBwdISA_SB_SD_Li256ELb1ELb0ELi2EEENS1_25SingleTileBwdLPTSchedulerILb1ELi128ELb0EEEEEEEEEvNT_6ParamsE,"a",@progbits
	.sectionflags	@""
	.align	4
.nv.constant0._ZN7cutlass13device_kernelIN5flash19enable_sm80_to_sm89INS1_16FlashAttnBwdSm80INS1_25CollectiveMainloopBwdSm80ILi2ELi2EN4cute5tupleIJNS5_1CILi128EEES8_NS7_ILi64EEEEEENS_6half_tEfNS_4arch4Sm80ELb1ELb0ELb0ELb1ELb0ELb0ELb0ELb0ELi2ELi4ELi4ELi4ELb0EEENS1_21CollectiveEpilogueBwdISA_SB_SD_Li256ELb1ELb0ELi2EEENS1_25SingleTileBwdLPTSchedulerILb1ELi128ELb0EEEEEEEEEvNT_6ParamsE:
	.zero		1000


//--------------------- .nv.constant0._ZN7cutlass13device_kernelIN5flash19enable_sm80_to_sm89INS1_16FlashAttnBwdSm80INS1_25CollectiveMainloopBwdSm80ILi2ELi2EN4cute5tupleIJNS5_1CILi128EEES8_NS7_ILi64EEEEEENS_6half_tEfNS_4arch4Sm80ELb1ELb0ELb0ELb1ELb1ELb0ELb0ELb0ELi2ELi4ELi4ELi4ELb0EEENS1_21CollectiveEpilogueBwdISA_SB_SD_Li256ELb1ELb0ELi2EEENS1_25SingleTileBwdLPTSchedulerILb1ELi128ELb1EEEEEEEEEvNT_6ParamsE --------------------------
	.section	.nv.constant0._ZN7cutlass13device_kernelIN5flash19enable_sm80_to_sm89INS1_16FlashAttnBwdSm80INS1_25CollectiveMainloopBwdSm80ILi2ELi2EN4cute5tupleIJNS5_1CILi128EEES8_NS7_ILi64EEEEEENS_6half_tEfNS_4arch4Sm80ELb1ELb0ELb0ELb1ELb1ELb0ELb0ELb0ELi2ELi4ELi4ELi4ELb0EEENS1_21CollectiveEpilogueBwdISA_SB_SD_Li256ELb1ELb0ELi2EEENS1_25SingleTileBwdLPTSchedulerILb1ELi128ELb1EEEEEEEEEvNT_6ParamsE,"a",@progbits
	.sectionflags	@""
	.align	4
.nv.constant0._ZN7cutlass13device_kernelIN5flash19enable_sm80_to_sm89INS1_16FlashAttnBwdSm80INS1_25CollectiveMainloopBwdSm80ILi2ELi2EN4cute5tupleIJNS5_1CILi128EEES8_NS7_ILi64EEEEEENS_6half_tEfNS_4arch4Sm80ELb1ELb0ELb0ELb1ELb1ELb0ELb0ELb0ELi2ELi4ELi4ELi4ELb0EEENS1_21CollectiveEpilogueBwdISA_SB_SD_Li256ELb1ELb0ELi2EEENS1_25SingleTileBwdLPTSchedulerILb1ELi128ELb1EEEEEEEEEvNT_6ParamsE:
	.zero		1000


//--------------------- .nv.constant0._ZN7cutlass13device_kernelIN5flash19enable_sm80_to_sm89INS1_16FlashAttnBwdSm80INS1_25CollectiveMainloopBwdSm80ILi2ELi2EN4cute5tupleIJNS5_1CILi128EEES8_NS7_ILi64EEEEEENS_6half_tEfNS_4arch4Sm80ELb1ELb0ELb0ELb1ELb0ELb0ELb0ELb0ELi2ELi4ELi4ELi4ELb0EEENS1_24CollectiveEpilogueBwdGQAISA_fSD_Li256ELb1ELb0EEENS1_25SingleTileBwdLPTSchedulerILb1ELi128ELb0EEEEEEEEEvNT_6ParamsE --------------------------
	.section	.nv.constant0._ZN7cutlass13device_kernelIN5flash19enable_sm80_to_sm89INS1_16FlashAttnBwdSm80INS1_25CollectiveMainloopBwdSm80ILi2ELi2EN4cute5tupleIJNS5_1CILi128EEES8_NS7_ILi64EEEEEENS_6half_tEfNS_4arch4Sm80ELb1ELb0ELb0ELb1ELb0ELb0ELb0ELb0ELi2ELi4ELi4ELi4ELb0EEENS1_24CollectiveEpilogueBwdGQAISA_fSD_Li256ELb1ELb0EEENS1_25SingleTileBwdLPTSchedulerILb1ELi128ELb0EEEEEEEEEvNT_6ParamsE,"a",@progbits
	.sectionflags	@""
	.align	4
.nv.constant0._ZN7cutlass13device_kernelIN5flash19enable_sm80_to_sm89INS1_16FlashAttnBwdSm80INS1_25CollectiveMainloopBwdSm80ILi2ELi2EN4cute5tupleIJNS5_1CILi128EEES8_NS7_ILi64EEEEEENS_6half_tEfNS_4arch4Sm80ELb1ELb0ELb0ELb1ELb0ELb0ELb0ELb0ELi2ELi4ELi4ELi4ELb0EEENS1_24CollectiveEpilogueBwdGQAISA_fSD_Li256ELb1ELb0EEENS1_25SingleTileBwdLPTSchedulerILb1ELi128ELb0EEEEEEEEEvNT_6ParamsE:
	.zero		1008


//--------------------- .nv.constant0._ZN7cutlass13device_kernelIN5flash32FlashAttnBwdPostprocessConvertdQIN4cute5tupleIJNS3_1CILi128EEENS5_ILi64EEEEEENS_6half_tEfNS_4arch4Sm80ELi256ENS3_8TiledMMAINS3_8MMA_AtomIJNS3_28SM80_16x8x16_F32F16F16F32_TNEEEENS3_6LayoutINS4_IJNS5_ILi4EEENS5_ILi2EEENS5_ILi1EEEEEENS4_IJSJ_SH_NS5_ILi0EEEEEEEENS4_IJS7_NS5_ILi32EEENS5_ILi16EEEEEEEELb0EEEEEvNT_6ParamsE --------------------------
	.section	.nv.constant0._ZN7cutlass13device_kernelIN5flash32FlashAttnBwdPostprocessConvertdQIN4cute5tupleIJNS3_1CILi128EEENS5_ILi64EEEEEENS_6half_tEfNS_4arch4Sm80ELi256ENS3_8TiledMMAINS3_8MMA_AtomIJNS3_28SM80_16x8x16_F32F16F16F32_TNEEEENS3_6LayoutINS4_IJNS5_ILi4EEENS5_ILi2EEENS5_ILi1EEEEEENS4_IJSJ_SH_NS5_ILi0EEEEEEEENS4_IJS7_NS5_ILi32EEENS5_ILi16EEEEEEEELb0EEEEEvNT_6ParamsE,"a",@progbits
	.sectionflags	@""
	.align	4
.nv.constant0._ZN7cutlass13device_kernelIN5flash32FlashAttnBwdPostprocessConvertdQIN4cute5tupleIJNS3_1CILi128EEENS5_ILi64EEEEEENS_6half_tEfNS_4arch4Sm80ELi256ENS3_8TiledMMAINS3_8MMA_AtomIJNS3_28SM80_16x8x16_F32F16F16F32_TNEEEENS3_6LayoutINS4_IJNS5_ILi4EEENS5_ILi2EEENS5_ILi1EEEEEENS4_IJSJ_SH_NS5_ILi0EEEEEEEENS4_IJS7_NS5_ILi32EEENS5_ILi16EEEEEEEELb0EEEEEvNT_6ParamsE:
	.zero		464


//--------------------- .nv.constant0._ZN7cutlass13device_kernelIN5flash19enable_sm80_to_sm89INS1_16FlashAttnBwdSm80INS1_25CollectiveMainloopBwdSm80ILi2ELi2EN4cute5tupleIJNS5_1CILi128EEES8_NS7_ILi64EEEEEENS_6half_tEfNS_4arch4Sm80ELb1ELb0ELb0ELb1ELb1ELb0ELb0ELb0ELi2ELi4ELi4ELi4ELb0EEENS1_24CollectiveEpilogueBwdGQAISA_fSD_Li256ELb1ELb1EEENS1_25SingleTileBwdLPTSchedulerILb1ELi128ELb1EEEEEEEEEvNT_6ParamsE --------------------------
	.section	.nv.constant0._ZN7cutlass13device_kernelIN5flash19enable_sm80_to_sm89INS1_16FlashAttnBwdSm80INS1_25CollectiveMainloopBwdSm80ILi2ELi2EN4cute5tupleIJNS5_1CILi128EEES8_NS7_ILi64EEEEEENS_6half_tEfNS_4arch4Sm80ELb1ELb0ELb0ELb1ELb1ELb0ELb0ELb0ELi2ELi4ELi4ELi4ELb0EEENS1_24CollectiveEpilogueBwdGQAISA_fSD_Li256ELb1ELb1EEENS1_25SingleTileBwdLPTSchedulerILb1ELi128ELb1EEEEEEEEEvNT_6ParamsE,"a",@progbits
	.sectionflags	@""
	.align	4
.nv.constant0._ZN7cutlass13device_kernelIN5flash19enable_sm80_to_sm89INS1_16FlashAttnBwdSm80INS1_25CollectiveMainloopBwdSm80ILi2ELi2EN4cute5tupleIJNS5_1CILi128EEES8_NS7_ILi64EEEEEENS_6half_tEfNS_4arch4Sm80ELb1ELb0ELb0ELb1ELb1ELb0ELb0ELb0ELi2ELi4ELi4ELi4ELb0EEENS1_24CollectiveEpilogueBwdGQAISA_fSD_Li256ELb1ELb1EEENS1_25SingleTileBwdLPTSchedulerILb1ELi128ELb1EEEEEEEEEvNT_6ParamsE:
	.zero		1008


//--------------------- .nv.constant0._ZN7cutlass13device_kernelIN5flash22FlashAttnBwdPreprocessIN4cute5tupleIJNS3_1CILi128EEENS5_ILi64EEEEEENS_6half_tEfNS_4arch4Sm80ELb1ELb1EEEEEvNT_6ParamsE --------------------------
	.section	.nv.constant0._ZN7cutlass13device_kernelIN5flash22FlashAttnBwdPreprocessIN4cute5tupleIJNS3_1CILi128EEENS5_ILi64EEEEEENS_6half_tEfNS_4arch4Sm80ELb1ELb1EEEEEvNT_6ParamsE,"a",@progbits
	.sectionflags	@""
	.align	4
.nv.constant0._ZN7cutlass13device_kernelIN5flash22FlashAttnBwdPreprocessIN4cute5tupleIJNS3_1CILi128EEENS5_ILi64EEEEEENS_6half_tEfNS_4arch4Sm80ELb1ELb1EEEEEvNT_6ParamsE:
	.zero		592


//--------------------- .text._ZN7cutlass13device_kernelIN5flash19enable_sm80_to_sm89INS1_16FlashAttnBwdSm80INS1_25CollectiveMainloopBwdSm80ILi2ELi2EN4cute5tupleIJNS5_1CILi64EEENS7_ILi128EEES8_EEENS_6half_tEfNS_4arch4Sm80ELb0ELb0ELb0ELb0ELb0ELb0ELb0ELb0ELi2ELi2ELi4ELi2ELb1EEENS1_21CollectiveEpilogueBwdISA_SB_SD_Li256ELb0ELb0ELi2EEENS1_19SingleTileSchedulerILb0ELb0ELb0ELi128EEEEEEEEEvNT_6ParamsE --------------------------
	.section	.text._ZN7cutlass13device_kernelIN5flash19enable_sm80_to_sm89INS1_16FlashAttnBwdSm80INS1_25CollectiveMainloopBwdSm80ILi2ELi2EN4cute5tupleIJNS5_1CILi64EEENS7_ILi128EEES8_EEENS_6half_tEfNS_4arch4Sm80ELb0ELb0ELb0ELb0ELb0ELb0ELb0ELb0ELi2ELi2ELi4ELi2ELb1EEENS1_21CollectiveEpilogueBwdISA_SB_SD_Li256ELb0ELb0ELi2EEENS1_19SingleTileSchedulerILb0ELb0ELb0ELi128EEEEEEEEEvNT_6ParamsE,"ax",@progbits
	.sectioninfo	@"SHI_REGISTERS=255"
	.align	128
.text._ZN7cutlass13device_kernelIN5flash19enable_sm80_to_sm89INS1_16FlashAttnBwdSm80INS1_25CollectiveMainloopBwdSm80ILi2ELi2EN4cute5tupleIJNS5_1CILi64EEENS7_ILi128EEES8_EEENS_6half_tEfNS_4arch4Sm80ELb0ELb0ELb0ELb0ELb0ELb0ELb0ELb0ELi2ELi2ELi4ELi2ELb1EEENS1_21CollectiveEpilogueBwdISA_SB_SD_Li256ELb0ELb0ELi2EEENS1_19SingleTileSchedulerILb0ELb0ELb0ELi128EEEEEEEEEvNT_6ParamsE:
        .type           _ZN7cutlass13device_kernelIN5flash19enable_sm80_to_sm89INS1_16FlashAttnBwdSm80INS1_25CollectiveMainloopBwdSm80ILi2ELi2EN4cute5tupleIJNS5_1CILi64EEENS7_ILi128EEES8_EEENS_6half_tEfNS_4arch4Sm80ELb0ELb0ELb0ELb0ELb0ELb0ELb0ELb0ELi2ELi2ELi4ELi2ELb1EEENS1_21CollectiveEpilogueBwdISA_SB_SD_Li256ELb0ELb0ELi2EEENS1_19SingleTileSchedulerILb0ELb0ELb0ELi128EEEEEEEEEvNT_6ParamsE,@function
        .size           _ZN7cutlass13device_kernelIN5flash19enable_sm80_to_sm89INS1_16FlashAttnBwdSm80INS1_25CollectiveMainloopBwdSm80ILi2ELi2EN4cute5tupleIJNS5_1CILi64EEENS7_ILi128EEES8_EEENS_6half_tEfNS_4arch4Sm80ELb0ELb0ELb0ELb0ELb0ELb0ELb0ELb0ELi2ELi2ELi4ELi2ELb1EEENS1_21CollectiveEpilogueBwdISA_SB_SD_Li256ELb0ELb0ELi2EEENS1_19SingleTileSchedulerILb0ELb0ELb0ELi128EEEEEEEEEvNT_6ParamsE,(.L_x_1792 - _ZN7cutlass13device_kernelIN5flash19enable_sm80_to_sm89INS1_16FlashAttnBwdSm80INS1_25CollectiveMainloopBwdSm80ILi2ELi2EN4cute5tupleIJNS5_1CILi64EEENS7_ILi128EEES8_EEENS_6half_tEfNS_4arch4Sm80ELb0ELb0ELb0ELb0ELb0ELb0ELb0ELb0ELi2ELi2ELi4ELi2ELb1EEENS1_21CollectiveEpilogueBwdISA_SB_SD_Li256ELb0ELb0ELi2EEENS1_19SingleTileSchedulerILb0ELb0ELb0ELi128EEEEEEEEEvNT_6ParamsE)
        .other          _ZN7cutlass13device_kernelIN5flash19enable_sm80_to_sm89INS1_16FlashAttnBwdSm80INS1_25CollectiveMainloopBwdSm80ILi2ELi2EN4cute5tupleIJNS5_1CILi64EEENS7_ILi128EEES8_EEENS_6half_tEfNS_4arch4Sm80ELb0ELb0ELb0ELb0ELb0ELb0ELb0ELb0ELi2ELi2ELi4ELi2ELb1EEENS1_21CollectiveEpilogueBwdISA_SB_SD_Li256ELb0ELb0ELi2EEENS1_19SingleTileSchedulerILb0ELb0ELb0ELi128EEEEEEEEEvNT_6ParamsE,@"STO_CUDA_ENTRY STV_DEFAULT"
_ZN7cutlass13device_kernelIN5flash19enable_sm80_to_sm89INS1_16FlashAttnBwdSm80INS1_25CollectiveMainloopBwdSm80ILi2ELi2EN4cute5tupleIJNS5_1CILi64EEENS7_ILi128EEES8_EEENS_6half_tEfNS_4arch4Sm80ELb0ELb0ELb0ELb0ELb0ELb0ELb0ELb0ELi2ELi2ELi4ELi2ELb1EEENS1_21CollectiveEpilogueBwdISA_SB_SD_Li256ELb0ELb0ELi2EEENS1_19SingleTileSchedulerILb0ELb0ELb0ELi128EEEEEEEEEvNT_6ParamsE:
[----:B------:R-:W-:Y:S02]  /*0000*/  MOV R1, c[0x0][0x28] ;  /* 0x00000a0000017a02 */ /* 0x000fe40000000f00 */
[----:B------:R-:W1:Y:S02]  /*0010*/  S2UR UR10, SR_CTAID.Z ;  /* 0x00000000000a79c3 */ /* 0x000e640000002700 */
[----:B-1----:R-:W-:-:S13]  /*0020*/  ISETP.LE.AND P0, PT, RZ, UR10, PT ;  /* 0x0000000aff007c0c */ /* 0x002fda000bf03270 */
[----:B------:R-:W-:Y:S05]  /*0030*/  @!P0 EXIT ;  /* 0x000000000000894d */ /* 0x000fea0003800000 */
[----:B------:R-:W1:Y:S01]  /*0040*/  S2R R212, SR_TID.X ;  /* 0x0000000000d47919 */ /* 0x000e620000002100 */
[----:B------:R-:W-:Y:S01]  /*0050*/  IMAD.MOV.U32 R0, RZ, RZ, c[0x0][0x248] ;  /* 0x00009200ff007624 */ /* 0x000fe200078e00ff */
[----:B------:R-:W-:Y:S01]  /*0060*/  USHF.R.S32.HI UR9, URZ, 0x1f, UR10 ;  /* 0x0000001f3f097899 */ /* 0x000fe2000801140a */
[----:B------:R-:W-:Y:S01]  /*0070*/  IMAD.U32 R22, RZ, RZ, UR10 ;  /* 0x0000000aff167e24 */ /* 0x000fe2000f8e00ff */
[----:B------:R-:W2:Y:S01]  /*0080*/  S2R R9, SR_CTAID.Y ;  /* 0x0000000000097919 */ /* 0x000ea20000002600 */
[----:B------:R-:W-:Y:S01]  /*0090*/  ULDC.64 UR6, c[0x0][0x278] ;  /* 0x00009e0000067ab9 */ /* 0x000fe20000000a00 */
[----:B------:R-:W-:Y:S01]  /*00a0*/  ISETP.NE.AND P0, PT, R0, 0x1, PT ;  /* 0x000000010000780c */ /* 0x000fe20003f05270 */
[----:B------:R-:W-:Y:S01]  /*00b0*/  IMAD.MOV.U32 R0, RZ, RZ, -0x80 ;  /* 0xffffff80ff007424 */ /* 0x000fe200078e00ff */
[----:B------:R-:W3:Y:S01]  /*00c0*/  S2R R229, SR_CTAID.X ;  /* 0x0000000000e57919 */ /* 0x000ee20000002500 */
[----:B------:R-:W-:Y:S01]  /*00d0*/  ULDC.64 UR4, c[0x0][0x1e8] ;  /* 0x00007a0000047ab9 */ /* 0x000fe20000000a00 */
[----:B------:R-:W-:Y:S01]  /*00e0*/  IMAD.MOV.U32 R192, RZ, RZ, 0x40 ;  /* 0x00000040ffc07424 */ /* 0x000fe200078e00ff */
[----:B------:R-:W-:Y:S01]  /*00f0*/  UIMAD UR8, UR9, UR6, URZ ;  /* 0x00000006090872a4 */ /* 0x000fe2000f8e023f */
[----:B------:R-:W-:Y:S01]  /*0100*/  IMAD.MOV.U32 R193, RZ, RZ, 0x20 ;  /* 0x00000020ffc17424 */ /* 0x000fe200078e00ff */
[----:B------:R-:W-:-:S02]  /*0110*/  UIMAD UR4, UR9, UR4, URZ ;  /* 0x00000004090472a4 */ /* 0x000fc4000f8e023f */
[----:B------:R-:W-:Y:S02]  /*0120*/  UIMAD.WIDE.U32 UR14, UR10, UR6, URZ ;  /* 0x000000060a0e72a5 */ /* 0x000fe4000f8e003f */
[----:B------:R-:W-:Y:S02]  /*0130*/  UIMAD UR8, UR10, UR7, UR8 ;  /* 0x000000070a0872a4 */ /* 0x000fe4000f8e0208 */
[----:B------:R-:W-:Y:S02]  /*0140*/  UIMAD UR11, UR10, UR5, UR4 ;  /* 0x000000050a0b72a4 */ /* 0x000fe4000f8e0204 */
[----:B------:R-:W-:Y:S02]  /*0150*/  ULDC.64 UR6, c[0x0][0x290] ;  /* 0x0000a40000067ab9 */ /* 0x000fe40000000a00 */
[----:B------:R-:W-:Y:S01]  /*0160*/  UIMAD.WIDE.U32 UR12, UR10, UR6, URZ ;  /* 0x000000060a0c72a5 */ /* 0x000fe2000f8e003f */
[----:B-1----:R-:W-:Y:S01]  /*0170*/  SHF.R.S32.HI R3, RZ, 0x1f, R212 ;  /* 0x0000001fff037819 */ /* 0x002fe200000114d4 */
[----:B------:R-:W-:Y:S01]  /*0180*/  IMAD.SHL.U32 R216, R212, 0x4, RZ ;  /* 0x00000004d4d87824 */ /* 0x000fe200078e00ff */
[----:B------:R-:W-:-:S02]  /*0190*/  UIMAD UR6, UR9, UR6, URZ ;  /* 0x00000006090672a4 */ /* 0x000fc4000f8e023f */
[----:B------:R-:W-:Y:S01]  /*01a0*/  LEA.HI R13, R3, R212, RZ, 0x3 ;  /* 0x000000d4030d7211 */ /* 0x000fe200078f18ff */
[----:B--2---:R-:W-:Y:S01]  /*01b0*/  @P0 IMAD.HI.U32 R2, R9, c[0x0][0x24c], RZ ;  /* 0x0000930009020a27 */ /* 0x004fe200078e00ff */
[----:B------:R-:W-:Y:S01]  /*01c0*/  SHF.R.S32.HI R217, RZ, 0x1f, R216 ;  /* 0x0000001fffd97819 */ /* 0x000fe200000114d8 */
[----:B------:R-:W-:Y:S01]  /*01d0*/  ULDC.64 UR4, c[0x0][0x1b8] ;  /* 0x00006e0000047ab9 */ /* 0x000fe20000000a00 */
[----:B------:R-:W-:Y:S01]  /*01e0*/  LOP3.LUT R11, R13, 0xfffffff8, RZ, 0xc0, !PT ;  /* 0xfffffff80d0b7812 */ /* 0x000fe200078ec0ff */
[----:B------:R-:W-:Y:S01]  /*01f0*/  IMAD.MOV.U32 R7, RZ, RZ, R9 ;  /* 0x000000ffff077224 */ /* 0x000fe200078e0009 */
[----:B------:R-:W-:Y:S01]  /*0200*/  @P0 SHF.R.U32.HI R7, RZ, c[0x0][0x250], R2 ;  /* 0x00009400ff070a19 */ /* 0x000fe20000011602 */
[----:B---3--:R-:W-:Y:S01]  /*0210*/  IMAD R5, R229, R0, c[0x0][0x198] ;  /* 0x00006600e5057624 */ /* 0x008fe200078e0200 */
[----:B------:R-:W-:Y:S01]  /*0220*/  SHF.R.S32.HI R214, RZ, 0x3, R13 ;  /* 0x00000003ffd67819 */ /* 0x000fe2000001140d */
[----:B------:R-:W-:Y:S01]  /*0230*/  IMAD.IADD R14, R212, 0x1, -R11 ;  /* 0x00000001d40e7824 */ /* 0x000fe200078e0a0b */
[----:B------:R-:W-:Y:S01]  /*0240*/  SHF.R.S32.HI R0, RZ, 0x1f, R7 ;  /* 0x0000001fff007819 */ /* 0x000fe20000011407 */
[----:B------:R-:W-:Y:S01]  /*0250*/  UIMAD UR4, UR9, UR4, URZ ;  /* 0x00000004090472a4 */ /* 0x000fe2000f8e023f */
[----:B------:R-:W-:Y:S01]  /*0260*/  SHF.R.S32.HI R215, RZ, 0x1f, R214 ;  /* 0x0000001fffd77819 */ /* 0x000fe200000114d6 */
[----:B------:R-:W-:Y:S01]  /*0270*/  IMAD.SHL.U32 R220, R14, 0x8, RZ ;  /* 0x000000080edc7824 */ /* 0x000fe200078e00ff */
[----:B------:R-:W-:Y:S01]  /*0280*/  UIMAD UR6, UR10, UR7, UR6 ;  /* 0x000000070a0672a4 */ /* 0x000fe2000f8e0206 */
[C---:B------:R-:W-:Y:S01]  /*0290*/  IMAD R2, R0.reuse, c[0x0][0x1e0], RZ ;  /* 0x0000780000027a24 */ /* 0x040fe200078e02ff */
[----:B------:R-:W-:Y:S01]  /*02a0*/  UIADD3 UR7, UR15, UR8, URZ ;  /* 0x000000080f077290 */ /* 0x000fe2000fffe03f */
[----:B------:R-:W-:Y:S01]  /*02b0*/  IMAD R0, R0, c[0x0][0x1b0], RZ ;  /* 0x00006c0000007a24 */ /* 0x000fe200078e02ff */
[----:B------:R-:W-:Y:S01]  /*02c0*/  SHF.R.S32.HI R221, RZ, 0x1f, R220 ;  /* 0x0000001fffdd7819 */ /* 0x000fe200000114dc */
[C---:B------:R-:W-:Y:S01]  /*02d0*/  IMAD R2, R7.reuse, c[0x0][0x1e4], R2 ;  /* 0x0000790007027a24 */ /* 0x040fe200078e0202 */
[----:B------:R-:W-:Y:S01]  /*02e0*/  UIMAD UR4, UR10, UR5, UR4 ;  /* 0x000000050a0472a4 */ /* 0x000fe2000f8e0204 */
[C---:B------:R-:W-:Y:S01]  /*02f0*/  IMAD R0, R7.reuse, c[0x0][0x1b4], R0 ;  /* 0x00006d0007007a24 */ /* 0x040fe200078e0200 */
[----:B------:R-:W-:Y:S01]  /*0300*/  UIADD3 UR8, UR13, UR6, URZ ;  /* 0x000000060d087290 */ /* 0x000fe2000fffe03f */
[--C-:B------:R-:W-:Y:S01]  /*0310*/  IMAD.WIDE.U32 R10, R7, c[0x0][0x1e0], R220.reuse ;  /* 0x00007800070a7a25 */ /* 0x100fe200078e00dc */
[----:B------:R-:W-:Y:S01]  /*0320*/  ULDC.64 UR18, c[0x0][0x118] ;  /* 0x0000460000127ab9 */ /* 0x000fe20000000a00 */
[----:B------:R-:W-:Y:S01]  /*0330*/  LEA.HI R12, R3, R212, RZ, 0x2 ;  /* 0x000000d4030c7211 */ /* 0x000fe200078f10ff */
[----:B------:R-:W-:Y:S01]  /*0340*/  UMOV UR24, 0x5 ;  /* 0x0000000500187882 */ /* 0x000fe20000000000 */
[----:B------:R-:W-:-:S02]  /*0350*/  IMAD.WIDE.U32 R6, R7, c[0x0][0x1b0], R220 ;  /* 0x00006c0007067a25 */ /* 0x000fc400078e00dc */
[----:B------:R-:W-:Y:S02]  /*0360*/  SHF.R.S32.HI R210, RZ, 0x1f, R12 ;  /* 0x0000001fffd27819 */ /* 0x000fe4000001140c */
[----:B------:R-:W-:Y:S02]  /*0370*/  IMAD.IADD R11, R11, 0x1, R2 ;  /* 0x000000010b0b7824 */ /* 0x000fe400078e0202 */
[----:B------:R-:W-:Y:S02]  /*0380*/  IMAD.U32 R2, RZ, RZ, UR10 ;  /* 0x0000000aff027e24 */ /* 0x000fe4000f8e00ff */
[----:B------:R-:W-:Y:S02]  /*0390*/  IMAD.IADD R7, R7, 0x1, R0 ;  /* 0x0000000107077824 */ /* 0x000fe400078e0200 */
[----:B------:R-:W-:-:S04]  /*03a0*/  IMAD.WIDE.U32 R16, R2, c[0x0][0x1e8], R10 ;  /* 0x00007a0002107a25 */ /* 0x000fc800078e000a */
[----:B------:R-:W-:Y:S01]  /*03b0*/  IMAD.WIDE.U32 R22, R22, c[0x0][0x1b8], R6 ;  /* 0x00006e0016167a25 */ /* 0x000fe200078e0006 */
[----:B------:R-:W-:Y:S02]  /*03c0*/  SHF.R.S32.HI R7, RZ, 0x1f, R9 ;  /* 0x0000001fff077819 */ /* 0x000fe40000011409 */
[----:B------:R-:W-:Y:S01]  /*03d0*/  IADD3 R17, R17, UR11, RZ ;  /* 0x0000000b11117c10 */ /* 0x000fe2000fffe0ff */
[--C-:B------:R-:W-:Y:S01]  /*03e0*/  IMAD.IADD R4, R5, 0x1, -R214.reuse ;  /* 0x0000000105047824 */ /* 0x100fe200078e0ad6 */
[----:B------:R-:W-:Y:S01]  /*03f0*/  IADD3 R23, R23, UR4, RZ ;  /* 0x0000000417177c10 */ /* 0x000fe2000fffe0ff */
[----:B------:R-:W-:Y:S01]  /*0400*/  IMAD.WIDE R228, R229, 0x80, R214 ;  /* 0x00000080e5e47825 */ /* 0x000fe200078e02d6 */
[----:B------:R-:W-:Y:S02]  /*0410*/  ULDC.64 UR4, c[0x0][0x188] ;  /* 0x0000620000047ab9 */ /* 0x000fe40000000a00 */
[C---:B------:R-:W-:Y:S01]  /*0420*/  ISETP.GE.AND P6, PT, R4.reuse, 0x1, PT ;  /* 0x000000010400780c */ /* 0x040fe20003fc6270 */
[----:B------:R-:W-:Y:S01]  /*0430*/  IMAD R11, R229, c[0x0][0x1d8], RZ ;  /* 0x00007600e50b7a24 */ /* 0x000fe200078e02ff */
[C---:B------:R-:W-:Y:S01]  /*0440*/  ISETP.GE.AND P5, PT, R4.reuse, 0x21, PT ;  /* 0x000000210400780c */ /* 0x040fe20003fa6270 */
[----:B------:R-:W-:Y:S01]  /*0450*/  IMAD R0, R7, c[0x0][0x270], RZ ;  /* 0x00009c0007007a24 */ /* 0x000fe200078e02ff */
[C---:B------:R-:W-:Y:S01]  /*0460*/  ISETP.GE.AND P4, PT, R4.reuse, 0x41, PT ;  /* 0x000000410400780c */ /* 0x040fe20003f86270 */
[----:B------:R-:W-:Y:S01]  /*0470*/  IMAD.WIDE.U32 R20, R9, c[0x0][0x270], R216 ;  /* 0x00009c0009147a25 */ /* 0x000fe200078e00d8 */
[----:B------:R-:W-:Y:S01]  /*0480*/  ISETP.GE.AND P3, PT, R4, 0x61, PT ;  /* 0x000000610400780c */ /* 0x000fe20003f66270 */
[----:B------:R-:W-:-:S02]  /*0490*/  UIMAD UR6, UR9, UR4, URZ ;  /* 0x00000004090672a4 */ /* 0x000fc4000f8e023f */
[----:B------:R-:W-:Y:S01]  /*04a0*/  IMAD R4, R7, c[0x0][0x288], RZ ;  /* 0x0000a20007047a24 */ /* 0x000fe200078e02ff */
[----:B------:R-:W-:Y:S01]  /*04b0*/  UIMAD.WIDE.U32 UR16, UR10, UR4, URZ ;  /* 0x000000040a1072a5 */ /* 0x000fe2000f8e003f */
[C---:B------:R-:W-:Y:S01]  /*04c0*/  IMAD.WIDE.U32 R18, R9.reuse, c[0x0][0x288], R216 ;  /* 0x0000a20009127a25 */ /* 0x040fe200078e00d8 */
[----:B------:R-:W-:Y:S02]  /*04d0*/  UIMAD UR5, UR10, UR5, UR6 ;  /* 0x000000050a0572a4 */ /* 0x000fe4000f8e0206 */
[----:B------:R-:W-:Y:S01]  /*04e0*/  UMOV UR11, 0x6 ;  /* 0x00000006000b7882 */ /* 0x000fe20000000000 */
[----:B------:R-:W-:Y:S01]  /*04f0*/  IMAD R2, R228, c[0x0][0x1dc], R11 ;  /* 0x00007700e4027a24 */ /* 0x000fe200078e020b */
[----:B------:R-:W-:Y:S01]  /*0500*/  IADD3 R18, P1, R18, UR12, RZ ;  /* 0x0000000c12127c10 */ /* 0x000fe2000ff3e0ff */
[----:B------:R-:W-:Y:S01]  /*0510*/  IMAD R0, R9, c[0x0][0x274], R0 ;  /* 0x00009d0009007a24 */ /* 0x000fe200078e0200 */
[----:B------:R-:W-:Y:S01]  /*0520*/  UIADD3 UR6, UR17, UR5, URZ ;  /* 0x0000000511067290 */ /* 0x000fe2000fffe03f */
[----:B------:R-:W-:Y:S01]  /*0530*/  IMAD.WIDE.U32 R10, R228, c[0x0][0x1d8], R16 ;  /* 0x00007600e40a7a25 */ /* 0x000fe200078e0010 */
[----:B------:R-:W-:Y:S01]  /*0540*/  IADD3 R17, P2, R20, UR14, RZ ;  /* 0x0000000e14117c10 */ /* 0x000fe2000ff5e0ff */
[----:B------:R-:W-:-:S02]  /*0550*/  ULDC.64 UR4, c[0x0][0x1d8] ;  /* 0x0000760000047ab9 */ /* 0x000fc40000000a00 */
[----:B------:R-:W-:Y:S01]  /*0560*/  IMAD R15, R9, c[0x0][0x28c], R4 ;  /* 0x0000a300090f7a24 */ /* 0x000fe200078e0204 */
[----:B------:R-:W-:Y:S01]  /*0570*/  LEA R30, P0, R10, c[0x0][0x1c0], 0x1 ;  /* 0x000070000a1e7a11 */ /* 0x000fe200078008ff */
[----:B------:R-:W-:Y:S01]  /*0580*/  IMAD.IADD R2, R11, 0x1, R2 ;  /* 0x000000010b027824 */ /* 0x000fe200078e0202 */
[----:B------:R-:W-:Y:S01]  /*0590*/  IADD3.X R0, R21, UR7, R0, P2, !PT ;  /* 0x0000000715007c10 */ /* 0x000fe200097fe400 */
[----:B------:R-:W-:Y:S01]  /*05a0*/  IMAD R21, R229, c[0x0][0x1a8], RZ ;  /* 0x00006a00e5157a24 */ /* 0x000fe200078e02ff */
[----:B------:R-:W-:Y:S01]  /*05b0*/  IADD3.X R15, R19, UR8, R15, P1, !PT ;  /* 0x00000008130f7c10 */ /* 0x000fe20008ffe40f */
[----:B------:R-:W-:Y:S01]  /*05c0*/  IMAD.SHL.U32 R19, R214, 0x40, RZ ;  /* 0x00000040d6137824 */ /* 0x000fe200078e00ff */
[-C--:B------:R-:W-:Y:S01]  /*05d0*/  LEA.HI R11, R3, R212.reuse, RZ, 0x6 ;  /* 0x000000d4030b7211 */ /* 0x080fe200078f30ff */
[----:B------:R-:W-:Y:S01]  /*05e0*/  IMAD R25, R215, c[0x0][0x178], RZ ;  /* 0x00005e00d7197a24 */ /* 0x000fe200078e02ff */
[----:B------:R-:W-:Y:S01]  /*05f0*/  LEA.HI.X R31, R10, c[0x0][0x1c4], R2, 0x1, P0 ;  /* 0x000071000a1f7a11 */ /* 0x000fe200000f0c02 */
[C---:B------:R-:W-:Y:S01]  /*0600*/  IMAD R2, R228.reuse, c[0x0][0x1ac], R21 ;  /* 0x00006b00e4027a24 */ /* 0x040fe200078e0215 */
[----:B------:R-:W-:Y:S01]  /*0610*/  SHF.R.S32.HI R11, RZ, 0x6, R11 ;  /* 0x00000006ff0b7819 */ /* 0x000fe2000001140b */
[----:B------:R-:W-:Y:S01]  /*0620*/  IMAD.WIDE.U32 R20, R228, c[0x0][0x1a8], R22 ;  /* 0x00006a00e4147a25 */ /* 0x000fe200078e0016 */
[----:B------:R-:W-:Y:S01]  /*0630*/  LOP3.LUT R19, R19, 0x1c0, RZ, 0xc0, !PT ;  /* 0x000001c013137812 */ /* 0x000fe200078ec0ff */
[----:B------:R-:W-:Y:S01]  /*0640*/  USHF.L.U32 UR20, UR4, 0x6, URZ ;  /* 0x0000000604147899 */ /* 0x000fe2000800063f */
[----:B------:R-:W-:Y:S01]  /*0650*/  ISETP.GE.OR P1, PT, R220, c[0x0][0x1cc], !P6 ;  /* 0x00007300dc007a0c */ /* 0x000fe20007726670 */
[----:B------:R-:W-:Y:S01]  /*0660*/  IMAD.SHL.U32 R27, R11, 0x200, RZ ;  /* 0x000002000b1b7824 */ /* 0x000fe200078e00ff */
[----:B------:R-:W-:Y:S01]  /*0670*/  LOP3.LUT R4, R19, 0x38, R220, 0xf8, !PT ;  /* 0x0000003813047812 */ /* 0x000fe200078ef8dc */
[----:B------:R-:W-:Y:S01]  /*0680*/  IMAD.IADD R2, R21, 0x1, R2 ;  /* 0x0000000115027824 */ /* 0x000fe200078e0202 */
[----:B------:R-:W-:Y:S01]  /*0690*/  SHF.R.U32.HI R208, RZ, 0x3, R19 ;  /* 0x00000003ffd07819 */ /* 0x000fe20000011613 */
[----:B------:R-:W-:Y:S01]  /*06a0*/  IMAD.WIDE.U32 R222, R214, c[0x0][0x178], RZ ;  /* 0x00005e00d6de7a25 */ /* 0x000fe200078e00ff */
[----:B------:R-:W-:Y:S01]  /*06b0*/  LEA R28, P0, R20, c[0x0][0x190], 0x1 ;  /* 0x00006400141c7a11 */ /* 0x000fe200078008ff */
[----:B------:R-:W-:Y:S01]  /*06c0*/  USHF.L.U64.HI UR5, UR4, UR11, UR5 ;  /* 0x0000000b04057299 */ /* 0x000fe20008010205 */
[----:B------:R-:W-:Y:S01]  /*06d0*/  LEA.HI R19, R3, R212, RZ, 0x4 ;  /* 0x000000d403137211 */ /* 0x000fe200078f20ff */
[----:B------:R-:W-:Y:S01]  /*06e0*/  IMAD R25, R214, c[0x0][0x17c], R25 ;  /* 0x00005f00d6197a24 */ /* 0x000fe200078e0219 */
[----:B------:R-:W-:Y:S01]  /*06f0*/  LOP3.LUT R208, R27, R4, R208, 0xf6, !PT ;  /* 0x000000041bd07212 */ /* 0x000fe200078ef6d0 */
[----:B------:R-:W-:Y:S01]  /*0700*/  IMAD R4, R7, c[0x0][0x180], RZ ;  /* 0x0000600007047a24 */ /* 0x000fe200078e02ff */
[----:B------:R-:W-:Y:S01]  /*0710*/  LEA.HI.X R29, R20, c[0x0][0x194], R2, 0x1, P0 ;  /* 0x00006500141d7a11 */ /* 0x000fe200000f0c02 */
[----:B------:R-:W-:Y:S01]  /*0720*/  IMAD.WIDE.U32 R20, R9, c[0x0][0x180], R220 ;  /* 0x0000600009147a25 */ /* 0x000fe200078e00dc */
[----:B------:R-:W-:-:S02]  /*0730*/  SHF.R.S32.HI R2, RZ, 0x4, R19 ;  /* 0x00000004ff027819 */ /* 0x000fc40000011413 */
[----:B------:R-:W-:Y:S01]  /*0740*/  ISETP.GE.OR P2, PT, R220, c[0x0][0x1cc], !P5 ;  /* 0x00007300dc007a0c */ /* 0x000fe20006f46670 */
[----:B------:R-:W-:Y:S01]  /*0750*/  IMAD.SHL.U32 R208, R208, 0x2, RZ ;  /* 0x00000002d0d07824 */ /* 0x000fe200078e00ff */
[----:B------:R-:W-:Y:S01]  /*0760*/  LEA.HI R198, R19, R2, RZ, 0x1 ;  /* 0x0000000213c67211 */ /* 0x000fe200078f08ff */
[----:B------:R-:W-:Y:S01]  /*0770*/  IMAD R23, R9, c[0x0][0x184], R4 ;  /* 0x0000610009177a24 */ /* 0x000fe200078e0204 */
[----:B------:R-:W-:Y:S01]  /*0780*/  ISETP.GE.OR P6, PT, R220, c[0x0][0x19c], !P6 ;  /* 0x00006700dc007a0c */ /* 0x000fe200077c6670 */
[----:B------:R-:W-:Y:S01]  /*0790*/  IMAD.IADD R206, R223, 0x1, R25 ;  /* 0x00000001dfce7824 */ /* 0x000fe200078e0219 */
[----:B------:R-:W-:Y:S01]  /*07a0*/  LOP3.LUT R198, R198, 0xfffffffe, RZ, 0xc0, !PT ;  /* 0xfffffffec6c67812 */ /* 0x000fe200078ec0ff */
[----:B------:R1:W-:Y:S01]  /*07b0*/  LDGSTS.E.BYPASS.LTC128B.128 [R208+0x4080], [R30.64], !P1 ;  /* 0x040800001ed07fae */ /* 0x0003e2000c901d52 */
[----:B------:R-:W-:Y:S01]  /*07c0*/  IMAD.IADD R23, R21, 0x1, R23 ;  /* 0x0000000115177824 */ /* 0x000fe200078e0217 */
[----:B------:R-:W-:Y:S01]  /*07d0*/  IADD3 R21, P1, P0, R222, UR16, R20 ;  /* 0x00000010de157c10 */ /* 0x000fe2000f83e014 */
[----:B------:R-:W-:Y:S01]  /*07e0*/  IMAD R6, R7, c[0x0][0x210], RZ ;  /* 0x0000840007067a24 */ /* 0x000fe200078e02ff */
[----:B------:R-:W-:Y:S01]  /*07f0*/  ISETP.GE.OR P5, PT, R220, c[0x0][0x19c], !P5 ;  /* 0x00006700dc007a0c */ /* 0x000fe20006fa6670 */
[----:B------:R-:W-:Y:S01]  /*0800*/  IMAD.IADD R198, R2, 0x1, -R198 ;  /* 0x0000000102c67824 */ /* 0x000fe200078e0ac6 */
[----:B------:R-:W-:Y:S01]  /*0810*/  IADD3.X R2, R206, UR6, R23, P1, P0 ;  /* 0x00000006ce027c10 */ /* 0x000fe20008fe0417 */
[----:B------:R-:W-:Y:S01]  /*0820*/  IMAD R207, R215, c[0x0][0x208], RZ ;  /* 0x00008200d7cf7a24 */ /* 0x000fe200078e02ff */
[----:B------:R-:W-:Y:S01]  /*0830*/  IADD3 R24, P1, R30, UR20, RZ ;  /* 0x000000141e187c10 */ /* 0x000fe2000ff3e0ff */
[----:B------:R-:W-:Y:S01]  /*0840*/  IMAD R6, R9, c[0x0][0x214], R6 ;  /* 0x0000850009067a24 */ /* 0x000fe200078e0206 */
[----:B------:R-:W-:Y:S01]  /*0850*/  LEA R20, P0, R21, c[0x0][0x160], 0x1 ;  /* 0x0000580015147a11 */ /* 0x000fe200078008ff */
[----:B------:R-:W-:Y:S01]  /*0860*/  IMAD.WIDE.U32 R218, R214, c[0x0][0x208], RZ ;  /* 0x00008200d6da7a25 */ /* 0x000fe200078e00ff */
[----:B------:R-:W-:-:S02]  /*0870*/  IADD3.X R25, R31, UR5, RZ, P1, !PT ;  /* 0x000000051f197c10 */ /* 0x000fc40008ffe4ff */
[----:B------:R-:W-:Y:S01]  /*0880*/  LEA.HI.X R21, R21, c[0x0][0x164], R2, 0x1, P0 ;  /* 0x0000590015157a11 */ /* 0x000fe200000f0c02 */
[----:B------:R-:W-:Y:S01]  /*0890*/  IMAD R207, R214, c[0x0][0x20c], R207 ;  /* 0x00008300d6cf7a24 */ /* 0x000fe200078e02cf */
[----:B------:R-:W-:Y:S01]  /*08a0*/  IADD3 R32, P0, R24, UR20, RZ ;  /* 0x0000001418207c10 */ /* 0x000fe2000ff1e0ff */
[----:B------:R2:W-:Y:S01]  /*08b0*/  LDGSTS.E.BYPASS.LTC128B.128 [R208+0x5080], [R24.64], !P2 ;  /* 0x0508000018d07fae */ /* 0x0005e2000d101d52 */
[C---:B------:R-:W-:Y:S01]  /*08c0*/  ISETP.GE.OR P2, PT, R220.reuse, c[0x0][0x1cc], !P4 ;  /* 0x00007300dc007a0c */ /* 0x040fe20006746670 */
[----:B------:R-:W-:Y:S01]  /*08d0*/  IMAD.IADD R207, R219, 0x1, R207 ;  /* 0x00000001dbcf7824 */ /* 0x000fe200078e02cf */
[----:B------:R-:W-:Y:S02]  /*08e0*/  IADD3.X R33, R25, UR5, RZ, P0, !PT ;  /* 0x0000000519217c10 */ /* 0x000fe400087fe4ff */
[----:B------:R-:W-:Y:S02]  /*08f0*/  SHF.R.S32.HI R23, RZ, 0x2, R12 ;  /* 0x00000002ff177819 */ /* 0x000fe4000001140c */
[----:B------:R-:W-:-:S02]  /*0900*/  ISETP.GE.OR P1, PT, R220, c[0x0][0x1cc], !P3 ;  /* 0x00007300dc007a0c */ /* 0x000fc40005f26670 */
[----:B------:R-:W-:Y:S02]  /*0910*/  LEA.HI R210, R210, R23, RZ, 0x3 ;  /* 0x00000017d2d27211 */ /* 0x000fe400078f18ff */
[----:B-1----:R-:W-:Y:S02]  /*0920*/  IADD3 R30, P0, R32, UR20, RZ ;  /* 0x00000014201e7c10 */ /* 0x002fe4000ff1e0ff */
[----:B------:R-:W-:Y:S01]  /*0930*/  LOP3.LUT R210, R210, 0xfffffff8, RZ, 0xc0, !PT ;  /* 0xfffffff8d2d27812 */ /* 0x000fe200078ec0ff */
[----:B------:R1:W-:Y:S01]  /*0940*/  LDGSTS.E.BYPASS.LTC128B.128 [R208+0x6080], [R32.64], !P2 ;  /* 0x0608000020d07fae */ /* 0x0003e2000d101d52 */
[----:B------:R-:W-:Y:S01]  /*0950*/  IADD3.X R31, R33, UR5, RZ, P0, !PT ;  /* 0x00000005211f7c10 */ /* 0x000fe200087fe4ff */
[----:B------:R-:W-:Y:S01]  /*0960*/  ULDC.64 UR4, c[0x0][0x1a8] ;  /* 0x00006a0000047ab9 */ /* 0x000fe20000000a00 */
[C---:B------:R-:W-:Y:S01]  /*0970*/  ISETP.GE.OR P4, PT, R220.reuse, c[0x0][0x19c], !P4 ;  /* 0x00006700dc007a0c */ /* 0x040fe20006786670 */
[----:B------:R-:W-:Y:S01]  /*0980*/  USHF.L.U32 UR21, UR4, 0x6, URZ ;  /* 0x0000000604157899 */ /* 0x000fe2000800063f */
[----:B------:R-:W-:Y:S01]  /*0990*/  ISETP.GE.OR P3, PT, R220, c[0x0][0x19c], !P3 ;  /* 0x00006700dc007a0c */ /* 0x000fe20005f66670 */
[----:B------:R-:W-:Y:S01]  /*09a0*/  USHF.L.U64.HI UR20, UR4, UR11, UR5 ;  /* 0x0000000b04147299 */ /* 0x000fe20008010205 */
[----:B------:R-:W-:Y:S01]  /*09b0*/  IMAD.IADD R210, R23, 0x1, -R210 ;  /* 0x0000000117d27824 */ /* 0x000fe200078e0ad2 */
[----:B------:R3:W-:Y:S01]  /*09c0*/  LDGSTS.E.BYPASS.LTC128B.128 [R208+0x7080], [R30.64], !P1 ;  /* 0x070800001ed07fae */ /* 0x0007e2000c901d52 */
[----:B------:R-:W-:Y:S01]  /*09d0*/  LEA.HI R10, R3, R212, RZ, 0x5 ;  /* 0x000000d4030a7211 */ /* 0x000fe200078f28ff */
[----:B------:R-:W-:Y:S01]  /*09e0*/  ULDC.64 UR4, c[0x0][0x218] ;  /* 0x0000860000047ab9 */ /* 0x000fe20000000a00 */
[----:B------:R-:W-:Y:S01]  /*09f0*/  IADD3 R4, -R214, c[0x0][0x168], RZ ;  /* 0x00005a00d6047a10 */ /* 0x000fe20007ffe1ff */
[----:B------:R-:W0:Y:S01]  /*0a00*/  LDGDEPBAR ;  /* 0x00000000000079af */ /* 0x000e220000000000 */
[C---:B--2---:R-:W-:Y:S01]  /*0a10*/  LEA R24, P0, R17.reuse, c[0x0][0x258], 0x2 ;  /* 0x0000960011187a11 */ /* 0x044fe200078010ff */
[----:B------:R-:W-:Y:S01]  /*0a20*/  UIMAD.WIDE.U32 UR22, UR10, UR4, URZ ;  /* 0x000000040a1672a5 */ /* 0x000fe2000f8e003f */
[----:B------:R-:W-:Y:S01]  /*0a30*/  SHF.R.S32.HI R2, RZ, 0x5, R10 ;  /* 0x00000005ff027819 */ /* 0x000fe2000001140a */
[----:B------:R2:W-:Y:S01]  /*0a40*/  LDGSTS.E.BYPASS.LTC128B.128 [R208+0x80], [R28.64], !P6 ;  /* 0x000800001cd07fae */ /* 0x0005e2000f101d52 */
[----:B------:R-:W-:Y:S01]  /*0a50*/  LEA.HI.X R25, R17, c[0x0][0x25c], R0, 0x2, P0 ;  /* 0x0000970011197a11 */ /* 0x000fe200000f1400 */
[----:B------:R-:W-:Y:S01]  /*0a60*/  UIMAD UR4, UR9, UR4, URZ ;  /* 0x00000004090472a4 */ /* 0x000fe2000f8e023f */
[----:B------:R-:W-:Y:S01]  /*0a70*/  SHF.R.S32.HI R209, RZ, 0x1f, R10 ;  /* 0x0000001fffd17819 */ /* 0x000fe2000001140a */
[----:B------:R-:W-:Y:S01]  /*0a80*/  IMAD.WIDE.U32 R16, R9, c[0x0][0x210], R220 ;  /* 0x0000840009107a25 */ /* 0x000fe200078e00dc */
[-C--:B------:R-:W-:Y:S01]  /*0a90*/  LEA.HI R211, R10, R2.reuse, RZ, 0x1 ;  /* 0x000000020ad37211 */ /* 0x080fe200078f08ff */
[----:B------:R-:W-:Y:S01]  /*0aa0*/  UIMAD UR4, UR10, UR5, UR4 ;  /* 0x000000050a0472a4 */ /* 0x000fe2000f8e0204 */
[----:B------:R-:W-:Y:S01]  /*0ab0*/  LEA.HI R209, R209, R2, RZ, 0x2 ;  /* 0x00000002d1d17211 */ /* 0x000fe200078f10ff */
[----:B------:R-:W-:Y:S01]  /*0ac0*/  IMAD.IADD R6, R17, 0x1, R6 ;  /* 0x0000000111067824 */ /* 0x000fe200078e0206 */
[----:B------:R-:W-:-:S02]  /*0ad0*/  LOP3.LUT R211, R211, 0xfffffffe, RZ, 0xc0, !PT ;  /* 0xfffffffed3d37812 */ /* 0x000fc400078ec0ff */
[----:B-1----:R-:W-:Y:S02]  /*0ae0*/  IADD3 R32, P0, R28, UR21, RZ ;  /* 0x000000151c207c10 */ /* 0x002fe4000ff1e0ff */
[----:B------:R-:W-:Y:S01]  /*0af0*/  LOP3.LUT R209, R209, 0xfffffffc, RZ, 0xc0, !PT ;  /* 0xfffffffcd1d17812 */ /* 0x000fe200078ec0ff */
[----:B------:R-:W-:Y:S01]  /*0b00*/  IMAD.IADD R211, R2, 0x1, -R211 ;  /* 0x0000000102d37824 */ /* 0x000fe200078e0ad3 */
[----:B------:R-:W-:Y:S02]  /*0b10*/  IADD3.X R33, R29, UR20, RZ, P0, !PT ;  /* 0x000000141d217c10 */ /* 0x000fe400087fe4ff */
[----:B------:R-:W-:Y:S01]  /*0b20*/  IADD3 R22, P0, R32, UR21, RZ ;  /* 0x0000001520167c10 */ /* 0x000fe2000ff1e0ff */
[----:B------:R-:W-:Y:S01]  /*0b30*/  IMAD.IADD R209, R2, 0x1, -R209 ;  /* 0x0000000102d17824 */ /* 0x000fe200078e0ad1 */
[----:B------:R-:W-:Y:S01]  /*0b40*/  LOP3.LUT R19, R19, 0xfffffff0, RZ, 0xc0, !PT ;  /* 0xfffffff013137812 */ /* 0x000fe200078ec0ff */
[----:B------:R1:W-:Y:S01]  /*0b50*/  LDGSTS.E.BYPASS.LTC128B.128 [R208+0x1080], [R32.64], !P5 ;  /* 0x0108000020d07fae */ /* 0x0003e2000e901d52 */
[----:B------:R-:W-:Y:S01]  /*0b60*/  IADD3.X R23, R33, UR20, RZ, P0, !PT ;  /* 0x0000001421177c10 */ /* 0x000fe200087fe4ff */
[----:B------:R-:W-:Y:S01]  /*0b70*/  IMAD.SHL.U32 R203, R211, 0x400, RZ ;  /* 0x00000400d3cb7824 */ /* 0x000fe200078e00ff */
[----:B---3--:R-:W-:Y:S01]  /*0b80*/  IADD3 R30, P2, R22, UR21, RZ ;  /* 0x00000015161e7c10 */ /* 0x008fe2000ff5e0ff */
[----:B------:R-:W-:Y:S01]  /*0b90*/  IMAD.IADD R19, R212, 0x1, -R19 ;  /* 0x00000001d4137824 */ /* 0x000fe200078e0a13 */
[----:B------:R-:W-:Y:S01]  /*0ba0*/  IADD3 R17, P1, P0, R218, UR22, R16 ;  /* 0x00000016da117c10 */ /* 0x000fe2000f83e010 */
[----:B------:R3:W-:Y:S01]  /*0bb0*/  LDGSTS.E.BYPASS.LTC128B.128 [R208+0x2080], [R22.64], !P4 ;  /* 0x0208000016d07fae */ /* 0x0007e2000e101d52 */
[----:B------:R-:W-:Y:S01]  /*0bc0*/  IADD3.X R31, R23, UR20, RZ, P2, !PT ;  /* 0x00000014171f7c10 */ /* 0x000fe200097fe4ff */
[----:B------:R-:W-:Y:S01]  /*0bd0*/  UIADD3 UR20, UR23, UR4, URZ ;  /* 0x0000000417147290 */ /* 0x000fe2000fffe03f */
[----:B------:R-:W-:Y:S01]  /*0be0*/  LOP3.LUT P5, RZ, R14, 0x4, RZ, 0xc0, !PT ;  /* 0x000000040eff7812 */ /* 0x000fe200078ac0ff */
[----:B------:R-:W-:Y:S01]  /*0bf0*/  IMAD R16, R198, 0x800, R27 ;  /* 0x00000800c6107824 */ /* 0x000fe200078e021b */
[C---:B------:R-:W-:Y:S01]  /*0c00*/  LOP3.LUT P2, RZ, R14.reuse, 0x2, RZ, 0xc0, !PT ;  /* 0x000000020eff7812 */ /* 0x040fe2000784c0ff */
[----:B------:R4:W-:Y:S01]  /*0c10*/  LDGSTS.E.BYPASS.LTC128B.128 [R208+0x3080], [R30.64], !P3 ;  /* 0x030800001ed07fae */ /* 0x0009e2000d901d52 */
[----:B------:R-:W-:Y:S01]  /*0c20*/  IMAD.SHL.U32 R14, R14, 0x40, RZ ;  /* 0x000000400e0e7824 */ /* 0x000fe200078e00ff */
[C---:B------:R-:W-:Y:S01]  /*0c30*/  ISETP.GE.AND P3, PT, R220.reuse, c[0x0][0x16c], PT ;  /* 0x00005b00dc007a0c */ /* 0x040fe20003f66270 */
[----:B------:R-:W-:Y:S01]  /*0c40*/  ULDC.64 UR4, c[0x0][0x178] ;  /* 0x00005e0000047ab9 */ /* 0x000fe20000000a00 */
[----:B------:R-:W0:Y:S01]  /*0c50*/  LDGDEPBAR ;  /* 0x00000000000079af */ /* 0x000e220000000000 */
[----:B------:R-:W-:Y:S01]  /*0c60*/  ISETP.GE.AND P4, PT, R220, c[0x0][0x1fc], PT ;  /* 0x00007f00dc007a0c */ /* 0x000fe20003f86270 */
[----:B------:R-:W-:Y:S01]  /*0c70*/  USHF.L.U32 UR21, UR4, 0x6, URZ ;  /* 0x0000000604157899 */ /* 0x000fe2000800063f */
[----:B------:R-:W-:Y:S01]  /*0c80*/  SEL R2, R192, 0xffffffc0, !P5 ;  /* 0xffffffc0c0027807 */ /* 0x000fe20006800000 */
[----:B------:R-:W-:Y:S01]  /*0c90*/  USHF.L.U64.HI UR11, UR4, UR11, UR5 ;  /* 0x0000000b040b7299 */ /* 0x000fe20008010205 */
[----:B------:R-:W-:-:S02]  /*0ca0*/  SEL R0, R193, 0xffffffe0, !P2 ;  /* 0xffffffe0c1007807 */ /* 0x000fc40005000000 */
[----:B------:R-:W-:Y:S01]  /*0cb0*/  IADD3.X R6, R207, UR20, R6, P1, P0 ;  /* 0x00000014cf067c10 */ /* 0x000fe20008fe0406 */
[----:B------:R-:W-:Y:S01]  /*0cc0*/  ULDC.64 UR4, c[0x0][0x208] ;  /* 0x0000820000047ab9 */ /* 0x000fe20000000a00 */
[C---:B------:R-:W-:Y:S01]  /*0cd0*/  ISETP.LT.OR P6, PT, R4.reuse, 0x1, P3 ;  /* 0x000000010400780c */ /* 0x040fe20001fc1670 */
[----:B------:R-:W-:Y:S01]  /*0ce0*/  USHF.L.U64.HI UR5, UR4, UR24, UR5 ;  /* 0x0000001804057299 */ /* 0x000fe20008010205 */
[C---:B------:R-:W-:Y:S01]  /*0cf0*/  ISETP.LT.OR P5, PT, R4.reuse, 0x21, P3 ;  /* 0x000000210400780c */ /* 0x040fe20001fa1670 */
[----:B------:R-:W-:Y:S01]  /*0d00*/  USHF.L.U32 UR4, UR4, 0x5, URZ ;  /* 0x0000000504047899 */ /* 0x000fe2000800063f */
[C---:B------:R-:W-:Y:S02]  /*0d10*/  ISETP.LT.OR P2, PT, R4.reuse, 0x1, P4 ;  /* 0x000000010400780c */ /* 0x040fe40002741670 */
[----:B------:R-:W-:Y:S01]  /*0d20*/  ISETP.LT.OR P1, PT, R4, 0x21, P4 ;  /* 0x000000210400780c */ /* 0x000fe20002721670 */
[----:B------:R-:W-:Y:S01]  /*0d30*/  USHF.L.U32 UR24, UR4, 0x1, URZ ;  /* 0x0000000104187899 */ /* 0x000fe2000800063f */
[----:B---3--:R-:W-:Y:S01]  /*0d40*/  LEA R22, P0, R17, c[0x0][0x1f0], 0x1 ;  /* 0x00007c0011167a11 */ /* 0x008fe200078008ff */
[----:B------:R-:W-:Y:S01]  /*0d50*/  USHF.L.U64.HI UR5, UR4, 0x1, UR5 ;  /* 0x0000000104057899 */ /* 0x000fe20008010205 */
[----:B------:R-:W-:-:S02]  /*0d60*/  LOP3.LUT R4, R14, 0x1c0, RZ, 0xc0, !PT ;  /* 0x000001c00e047812 */ /* 0x000fc400078ec0ff */
[----:B------:R-:W-:Y:S02]  /*0d70*/  LEA.HI.X R23, R17, c[0x0][0x1f4], R6, 0x1, P0 ;  /* 0x00007d0011177a11 */ /* 0x000fe400000f0c06 */
[----:B------:R-:W-:Y:S01]  /*0d80*/  LOP3.LUT R26, R4, 0x8, R13, 0xf8, !PT ;  /* 0x00000008041a7812 */ /* 0x000fe200078ef80d */
[----:B------:R-:W-:-:S04]  /*0d90*/  DEPBAR.LE SB0, 0x1 ;  /* 0x000080400000791a */ /* 0x000fc80000000000 */
[----:B------:R-:W-:Y:S01]  /*0da0*/  SHF.R.U32.HI R17, RZ, 0x3, R4 ;  /* 0x00000003ff117819 */ /* 0x000fe20000011604 */
[----:B------:R-:W-:Y:S01]  /*0db0*/  BAR.SYNC.DEFER_BLOCKING 0x0 ;  /* 0x0000000000007b1d */ /* 0x000fe20000010000 */
[----:B------:R-:W-:Y:S02]  /*0dc0*/  LEA R14, P0, R18, c[0x0][0x280], 0x2 ;  /* 0x0000a000120e7a11 */ /* 0x000fe400078010ff */
[----:B------:R-:W-:Y:S02]  /*0dd0*/  LOP3.LUT R199, R26, R17, RZ, 0x3c, !PT ;  /* 0x000000111ac77212 */ /* 0x000fe400078e3cff */
[----:B------:R-:W-:Y:S01]  /*0de0*/  LEA.HI.X R15, R18, c[0x0][0x284], R15, 0x2, P0 ;  /* 0x0000a100120f7a11 */ /* 0x000fe200000f140f */
[----:B------:R-:W-:Y:S01]  /*0df0*/  IMAD.SHL.U32 R18, R209, 0x10, RZ ;  /* 0x00000010d1127824 */ /* 0x000fe200078e00ff */
[----:B------:R-:W-:Y:S01]  /*0e00*/  SHF.R.S32.HI R8, RZ, 0x1f, R19 ;  /* 0x0000001fff087819 */ /* 0x000fe20000011413 */
[----:B------:R-:W-:Y:S01]  /*0e10*/  IMAD.IADD R199, R16, 0x1, R199 ;  /* 0x0000000110c77824 */ /* 0x000fe200078e02c7 */
[----:B------:R-:W-:Y:S01]  /*0e20*/  IADD3 R26, P0, R20, UR21, RZ ;  /* 0x00000015141a7c10 */ /* 0x000fe2000ff1e0ff */
[----:B------:R-:W-:Y:S01]  /*0e30*/  IMAD.SHL.U32 R16, R11, 0x8, RZ ;  /* 0x000000080b107824 */ /* 0x000fe200078e00ff */
[----:B------:R-:W-:Y:S01]  /*0e40*/  LOP3.LUT R18, R4, 0x30, R18, 0xf8, !PT ;  /* 0x0000003004127812 */ /* 0x000fe200078ef812 */
[----:B------:R-:W-:Y:S01]  /*0e50*/  IMAD.SHL.U32 R199, R199, 0x2, RZ ;  /* 0x00000002c7c77824 */ /* 0x000fe200078e00ff */
[----:B------:R-:W-:-:S02]  /*0e60*/  LEA.HI R4, R3, R212, RZ, 0x7 ;  /* 0x000000d403047211 */ /* 0x000fc400078f38ff */
[----:B------:R-:W-:Y:S01]  /*0e70*/  LEA.HI R6, R8, R19, RZ, 0x3 ;  /* 0x0000001308067211 */ /* 0x000fe200078f18ff */
[C---:B------:R-:W-:Y:S01]  /*0e80*/  IMAD.IADD R2, R199.reuse, 0x1, R2 ;  /* 0x00000001c7027824 */ /* 0x040fe200078e0202 */
[----:B------:R-:W-:Y:S01]  /*0e90*/  SHF.R.U32.HI R4, RZ, 0x4, R4 ;  /* 0x00000004ff047819 */ /* 0x000fe20000011604 */
[----:B------:R-:W-:Y:S01]  /*0ea0*/  IMAD.IADD R3, R199, 0x1, R0 ;  /* 0x00000001c7037824 */ /* 0x000fe200078e0200 */
[----:B------:R-:W-:Y:S01]  /*0eb0*/  LOP3.LUT R8, R6, 0xfffffff8, RZ, 0xc0, !PT ;  /* 0xfffffff806087812 */ /* 0x000fe200078ec0ff */
[----:B------:R-:W-:Y:S01]  /*0ec0*/  IMAD.IADD R0, R0, 0x1, R2 ;  /* 0x0000000100007824 */ /* 0x000fe200078e0202 */
[----:B------:R-:W-:Y:S01]  /*0ed0*/  IADD3.X R27, R21, UR11, RZ, P0, !PT ;  /* 0x0000000b151b7c10 */ /* 0x000fe200087fe4ff */
[----:B------:R-:W-:Y:S01]  /*0ee0*/  IMAD.SHL.U32 R197, R6, 0x40, RZ ;  /* 0x0000004006c57824 */ /* 0x000fe200078e00ff */
[----:B------:R-:W-:Y:S01]  /*0ef0*/  ISETP.GT.AND P0, PT, R212, 0xf, PT ;  /* 0x0000000fd400780c */ /* 0x000fe20003f04270 */
[----:B------:R1:W3:Y:S01]  /*0f00*/  LDSM.16.M88.4 R144, [R199+0x4080] ;  /* 0x00408000c790783b */ /* 0x0002e20000000200 */
[----:B------:R-:W-:Y:S01]  /*0f10*/  IMAD.IADD R8, R19, 0x1, -R8 ;  /* 0x0000000113087824 */ /* 0x000fe200078e0a08 */
[----:B----4-:R-:W-:Y:S01]  /*0f20*/  LOP3.LUT R31, R12, 0x7ffffffc, RZ, 0xc0, !PT ;  /* 0x7ffffffc0c1f7812 */ /* 0x010fe200078ec0ff */
[----:B------:R-:W-:Y:S01]  /*0f30*/  IMAD.SHL.U32 R19, R198, 0x10, RZ ;  /* 0x00000010c6137824 */ /* 0x000fe200078e00ff */
[----:B------:R1:W4:Y:S01]  /*0f40*/  LDSM.16.M88.4 R148, [R199+0x6080] ;  /* 0x00608000c794783b */ /* 0x0003220000000200 */
[----:B------:R-:W-:-:S02]  /*0f50*/  LOP3.LUT R16, R16, 0x18, RZ, 0xc0, !PT ;  /* 0x0000001810107812 */ /* 0x000fc400078ec0ff */
[----:B------:R-:W-:Y:S01]  /*0f60*/  IMAD.IADD R12, R212, 0x1, -R31 ;  /* 0x00000001d40c7824 */ /* 0x000fe200078e0a1f */
[----:B------:R1:W5:Y:S01]  /*0f70*/  LDSM.16.M88.4 R152, [R3+0x4080] ;  /* 0x004080000398783b */ /* 0x0003620000000200 */
[----:B------:R-:W-:Y:S02]  /*0f80*/  LOP3.LUT R19, R19, 0x10, RZ, 0xc0, !PT ;  /* 0x0000001013137812 */ /* 0x000fe400078ec0ff */
[----:B------:R-:W-:Y:S01]  /*0f90*/  LOP3.LUT R18, R18, 0x8, R13, 0xf8, !PT ;  /* 0x0000000812127812 */ /* 0x000fe200078ef80d */
[----:B------:R1:W1:Y:S01]  /*0fa0*/  LDSM.16.M88.4 R160, [R3+0x6080] ;  /* 0x0060800003a0783b */ /* 0x0002620000000200 */
[----:B------:R-:W-:Y:S01]  /*0fb0*/  LOP3.LUT R4, R19, 0x8, R4, 0xf8, !PT ;  /* 0x0000000813047812 */ /* 0x000fe200078ef804 */
[----:B------:R-:W-:Y:S01]  /*0fc0*/  IMAD.SHL.U32 R19, R210, 0x40, RZ ;  /* 0x00000040d2137824 */ /* 0x000fe200078e00ff */
[----:B------:R-:W-:Y:S01]  /*0fd0*/  LOP3.LUT R17, R18, R17, RZ, 0x3c, !PT ;  /* 0x0000001112117212 */ /* 0x000fe200078e3cff */
[----:B------:R1:W1:Y:S01]  /*0fe0*/  LDSM.16.M88.4 R164, [R2+0x4080] ;  /* 0x0040800002a4783b */ /* 0x0002620000000200 */
[----:B------:R-:W-:Y:S01]  /*0ff0*/  IMAD R12, R12, 0x2, R203 ;  /* 0x000000020c0c7824 */ /* 0x000fe200078e02cb */
[----:B------:R-:W-:Y:S01]  /*1000*/  LOP3.LUT R197, R197, 0xfffffe00, RZ, 0xc0, !PT ;  /* 0xfffffe00c5c57812 */ /* 0x000fe200078ec0ff */
[----:B------:R-:W-:Y:S01]  /*1010*/  IMAD.SHL.U32 R18, R198, 0x8, RZ ;  /* 0x00000008c6127824 */ /* 0x000fe200078e00ff */
[----:B------:R1:W1:Y:S01]  /*1020*/  LDSM.16.M88.4 R168, [R2+0x6080] ;  /* 0x0060800002a8783b */ /* 0x0002620000000200 */
[----:B------:R-:W-:Y:S01]  /*1030*/  LOP3.LUT R19, R19, 0x1c0, RZ, 0xc0, !PT ;  /* 0x000001c013137812 */ /* 0x000fe200078ec0ff */
[----:B--2---:R-:W-:Y:S01]  /*1040*/  @!P0 IMAD.SHL.U32 R29, R212, 0x10, RZ ;  /* 0x00000010d41d8824 */ /* 0x004fe200078e00ff */
[----:B------:R-:W-:Y:S01]  /*1050*/  IADD3 R227, R208, 0x4080, RZ ;  /* 0x00004080d0e37810 */ /* 0x000fe20007ffe0ff */
[----:B------:R2:W1:Y:S01]  /*1060*/  LDSM.16.M88.4 R172, [R0+0x4080] ;  /* 0x0040800000ac783b */ /* 0x0004620000000200 */
[----:B------:R-:W-:-:S02]  /*1070*/  SHF.R.U32.HI R225, RZ, 0x3, R19 ;  /* 0x00000003ffe17819 */ /* 0x000fc40000011613 */
[----:B------:R-:W-:Y:S01]  /*1080*/  IADD3 R226, R208, 0x8080, RZ ;  /* 0x00008080d0e27810 */ /* 0x000fe20007ffe0ff */
[----:B------:R2:W1:Y:S01]  /*1090*/  LDSM.16.M88.4 R176, [R0+0x6080] ;  /* 0x0060800000b0783b */ /* 0x0004620000000200 */
[----:B------:R-:W-:Y:S01]  /*10a0*/  LOP3.LUT R225, R225, R19, R16, 0x1e, !PT ;  /* 0x00000013e1e17212 */ /* 0x000fe200078e1e10 */
[----:B------:R-:W-:Y:S02]  /*10b0*/  IMAD.SHL.U32 R19, R8, 0x40, RZ ;  /* 0x0000004008137824 */ /* 0x000fe400078e00ff */
[----:B------:R-:W-:Y:S02]  /*10c0*/  BAR.SYNC.DEFER_BLOCKING 0x0 ;  /* 0x0000000000007b1d */ /* 0x000fe40000010000 */
[----:B------:R-:W-:Y:S01]  /*10d0*/  IMAD.IADD R225, R12, 0x1, R225 ;  /* 0x000000010ce17824 */ /* 0x000fe200078e02e1 */
[----:B------:R-:W-:Y:S01]  /*10e0*/  LOP3.LUT R19, R19, 0x1c0, RZ, 0xc0, !PT ;  /* 0x000001c013137812 */ /* 0x000fe200078ec0ff */
[----:B------:R-:W-:Y:S02]  /*10f0*/  IMAD.MOV.U32 R12, RZ, RZ, c[0x0][0x168] ;  /* 0x00005a00ff0c7624 */ /* 0x000fe400078e00ff */
[----:B------:R-:W-:Y:S01]  /*1100*/  @!PT LDS RZ, [RZ] ;  /* 0x00000000fffff984 */ /* 0x000fe20000000800 */
[----:B------:R-:W-:Y:S01]  /*1110*/  @!PT LDS RZ, [RZ] ;  /* 0x00000000fffff984 */ /* 0x000fe20000000800 */
[----:B------:R-:W-:Y:S01]  /*1120*/  @!PT LDS RZ, [RZ] ;  /* 0x00000000fffff984 */ /* 0x000fe20000000800 */
[----:B------:R1:W-:Y:S04]  /*1130*/  LDGSTS.E.BYPASS.LTC128B.128 [R208+0x4080], [R20.64], !P6 ;  /* 0x0408000014d07fae */ /* 0x0003e8000f101d52 */
[----:B------:R2:W-:Y:S01]  /*1140*/  LDGSTS.E.BYPASS.LTC128B.128 [R208+0x5080], [R26.64], !P5 ;  /* 0x050800001ad07fae */ /* 0x0005e2000e901d52 */
[----:B-1----:R-:W-:Y:S01]  /*1150*/  IMAD.SHL.U32 R21, R198, 0x20, RZ ;  /* 0x00000020c6157824 */ /* 0x002fe200078e00ff */
[----:B------:R-:W-:Y:S01]  /*1160*/  IADD3 R20, P5, R22, UR24, RZ ;  /* 0x0000001816147c10 */ /* 0x000fe2000ffbe0ff */
[----:B------:R-:W-:-:S03]  /*1170*/  IMAD R198, R198, 0x200, R17 ;  /* 0x00000200c6c67824 */ /* 0x000fc600078e0211 */
[----:B------:R-:W-:Y:S01]  /*1180*/  LOP3.LUT R13, R16, 0x20, R21, 0xf8, !PT ;  /* 0x00000020100d7812 */ /* 0x000fe200078ef815 */
[----:B------:R-:W-:Y:S01]  /*1190*/  @!P0 IMAD.SHL.U32 R16, R212, 0x10, RZ ;  /* 0x00000010d4108824 */ /* 0x000fe200078e00ff */
[----:B------:R-:W-:-:S04]  /*11a0*/  IADD3.X R21, R23, UR5, RZ, P5, !PT ;  /* 0x0000000517157c10 */ /* 0x000fc8000affe4ff */
[----:B------:R1:W-:Y:S04]  /*11b0*/  @!P0 LDGSTS.E.BYPASS.LTC128B.128 [R16+0xc080], [R24.64] ;  /* 0x0c08000018108fae */ /* 0x0003e8000b901d52 */
[----:B------:R-:W0:Y:S04]  /*11c0*/  LDGDEPBAR ;  /* 0x00000000000079af */ /* 0x000e280000000000 */
[----:B------:R2:W-:Y:S04]  /*11d0*/  LDGSTS.E.BYPASS.LTC128B.128 [R208+0x8080], [R22.64], !P2 ;  /* 0x0808000016d07fae */ /* 0x0005e8000d101d52 */
[----:B------:R3:W-:Y:S01]  /*11e0*/  LDGSTS.E.BYPASS.LTC128B.128 [R208+0x9080], [R20.64], !P1 ;  /* 0x0908000014d07fae */ /* 0x0007e2000c901d52 */
[----:B------:R-:W-:-:S03]  /*11f0*/  ISETP.GE.AND P1, PT, R12, 0x41, PT ;  /* 0x000000410c00780c */ /* 0x000fc60003f26270 */
[----:B------:R3:W-:Y:S04]  /*1200*/  @!P0 LDGSTS.E.BYPASS.LTC128B.128 [R29+0xc280], [R14.64] ;  /* 0x0c2800000e1d8fae */ /* 0x0007e8000b901d52 */
[----:B------:R-:W0:Y:S04]  /*1210*/  LDGDEPBAR ;  /* 0x00000000000079af */ /* 0x000e280000000000 */
[----:B------:R-:W0:Y:S01]  /*1220*/  LDGDEPBAR ;  /* 0x00000000000079af */ /* 0x000e220000000000 */
[----:B-1----:R-:W-:-:S04]  /*1230*/  SHF.R.U32.HI R16, RZ, 0x3, R19 ;  /* 0x00000003ff107819 */ /* 0x002fc80000011613 */
[--C-:B------:R-:W-:Y:S02]  /*1240*/  LOP3.LUT R4, R16, R4, R19.reuse, 0x1e, !PT ;  /* 0x0000000410047212 */ /* 0x100fe400078e1e13 */
[----:B--2---:R-:W-:Y:S02]  /*1250*/  LOP3.LUT R23, R19, 0x8, R18, 0xf8, !PT ;  /* 0x0000000813177812 */ /* 0x004fe400078ef812 */
[----:B------:R-:W-:Y:S02]  /*1260*/  LOP3.LUT R201, R4, R197, RZ, 0xfc, !PT ;  /* 0x000000c504c97212 */ /* 0x000fe400078efcff */
[----:B------:R-:W-:Y:S02]  /*1270*/  LOP3.LUT R6, R23, R16, RZ, 0x3c, !PT ;  /* 0x0000001017067212 */ /* 0x000fe400078e3cff */
[----:B------:R-:W-:Y:S02]  /*1280*/  LOP3.LUT R16, R16, R13, R19, 0x1e, !PT ;  /* 0x0000000d10107212 */ /* 0x000fe400078e1e13 */
[----:B------:R-:W-:-:S03]  /*1290*/  IADD3 R203, R6, R197, R203 ;  /* 0x000000c506cb7210 */ /* 0x000fc60007ffe0cb */
[----:B------:R-:W-:Y:S01]  /*12a0*/  IMAD.IADD R197, R197, 0x1, R16 ;  /* 0x00000001c5c57824 */ /* 0x000fe200078e0210 */
[----:B------:R-:W-:Y:S05]  /*12b0*/  @!P1 BRA `(.L_x_0) ;  /* 0x000000f000009947 */ /* 0x000fea0003800000 */
[----:B---345:R-:W-:Y:S01]  /*12c0*/  IMAD.MOV.U32 R13, RZ, RZ, 0x40 ;  /* 0x00000040ff0d7424 */ /* 0x038fe200078e00ff */
[----:B------:R-:W-:Y:S01]  /*12d0*/  IADD3 R16, P1, R20, UR24, RZ ;  /* 0x0000001814107c10 */ /* 0x000fe2000ff3e0ff */
[----:B------:R-:W-:Y:S03]  /*12e0*/  BSSY B0, `(.L_x_0) ;  /* 0x000000c000007945 */ /* 0x000fe60003800000 */
[----:B------:R-:W-:Y:S02]  /*12f0*/  IADD3 R13, -R214, c[0x0][0x168], -R13 ;  /* 0x00005a00d60d7a10 */ /* 0x000fe40007ffe90d */
[----:B------:R-:W-:Y:S02]  /*1300*/  IADD3.X R17, R21, UR5, RZ, P1, !PT ;  /* 0x0000000515117c10 */ /* 0x000fe40008ffe4ff */
[----:B------:R-:W-:-:S02]  /*1310*/  ISETP.LT.OR P2, PT, R13, 0x1, P4 ;  /* 0x000000010d00780c */ /* 0x000fc40002741670 */
[----:B------:R-:W-:Y:S02]  /*1320*/  ISETP.LT.OR P4, PT, R13, 0x21, P4 ;  /* 0x000000210d00780c */ /* 0x000fe40002781670 */
[----:B------:R-:W-:-:S04]  /*1330*/  IADD3 R18, P1, R16, UR24, RZ ;  /* 0x0000001810127c10 */ /* 0x000fc8000ff3e0ff */
[----:B------:R-:W-:-:S05]  /*1340*/  IADD3.X R19, R17, UR5, RZ, P1, !PT ;  /* 0x0000000511137c10 */ /* 0x000fca0008ffe4ff */
[----:B------:R1:W-:Y:S04]  /*1350*/  LDGSTS.E.BYPASS.LTC128B.128 [R208+0xa080], [R16.64], !P2 ;  /* 0x0a08000010d07fae */ /* 0x0003e8000d101d52 */
[----:B------:R1:W-:Y:S01]  /*1360*/  LDGSTS.E.BYPASS.LTC128B.128 [R208+0xb080], [R18.64], !P4 ;  /* 0x0b08000012d07fae */ /* 0x0003e2000e101d52 */
[----:B------:R-:W-:Y:S05]  /*1370*/  @P0 BRA `(.L_x_1) ;  /* 0x0000002000000947 */ /* 0x000fea0003800000 */
[----:B------:R-:W-:-:S05]  /*1380*/  SHF.L.U32 R13, R212, 0x4, RZ ;  /* 0x00000004d40d7819 */ /* 0x000fca00000006ff */
[----:B------:R2:W-:Y:S02]  /*1390*/  LDGSTS.E.BYPASS.LTC128B.128 [R13+0xc380], [R14.64+0x100] ;  /* 0x0c3801000e0d7fae */ /* 0x0005e4000b901d52 */
.L_x_1:
[----:B------:R-:W-:Y:S05]  /*13a0*/  BSYNC B0 ;  /* 0x0000000000007941 */ /* 0x000fea0003800000 */
.L_x_0:
[----:B---345:R-:W-:Y:S01]  /*13b0*/  ISETP.LT.AND P1, PT, RZ, c[0x0][0x168], PT ;  /* 0x00005a00ff007a0c */ /* 0x038fe20003f21270 */
[----:B------:R-:W0:-:S12]  /*13c0*/  LDGDEPBAR ;  /* 0x00000000000079af */ /* 0x000e180000000000 */
[----:B------:R-:W-:Y:S05]  /*13d0*/  @P1 BRA `(.L_x_2) ;  /* 0x0000021000001947 */ /* 0x000fea0003800000 */
[----:B------:R-:W-:Y:S01]  /*13e0*/  CS2R R126, SRZ ;  /* 0x00000000007e7805 */ /* 0x000fe2000001ff00 */
        /* <DEDUP_REMOVED lines=31> */
[----:B------:R-:W-:Y:S05]  /*15e0*/  BRA `(.L_x_3) ;  /* 0x00002cc000007947 */ /* 0x000fea0003800000 */
.L_x_2:
[----:B------:R-:W-:Y:S01]  /*15f0*/  SHF.R.S32.HI R4, RZ, 0x1f, R11 ;  /* 0x0000001fff047819 */ /* 0x000fe2000001140b */
[----:B------:R-:W-:Y:S01]  /*1600*/  IMAD R6, R7, c[0x0][0x238], RZ ;  /* 0x00008e0007067a24 */ /* 0x000fe200078e02ff */
[----:B--2---:R-:W-:Y:S01]  /*1610*/  LOP3.LUT R13, R10, 0xffffffe0, RZ, 0xc0, !PT ;  /* 0xffffffe00a0d7812 */ /* 0x004fe200078ec0ff */
[----:B------:R-:W-:Y:S01]  /*1620*/  ULDC.64 UR4, c[0x0][0x240] ;  /* 0x0000900000047ab9 */ /* 0x000fe20000000a00 */
[----:B------:R-:W-:Y:S01]  /*1630*/  LEA.HI R4, R4, R11, RZ, 0x2 ;  /* 0x0000000b04047211 */ /* 0x000fe200078f10ff */
[C---:B------:R-:W-:Y:S01]  /*1640*/  IMAD R6, R9.reuse, c[0x0][0x23c], R6 ;  /* 0x00008f0009067a24 */ /* 0x040fe200078e0206 */
[--C-:B------:R-:W-:Y:S01]  /*1650*/  SHF.R.S32.HI R213, RZ, 0x1f, R212.reuse ;  /* 0x0000001fffd57819 */ /* 0x100fe200000114d4 */
[----:B------:R-:W-:Y:S01]  /*1660*/  UIMAD UR4, UR9, UR4, URZ ;  /* 0x00000004090472a4 */ /* 0x000fe2000f8e023f */
[----:B------:R-:W-:Y:S01]  /*1670*/  LOP3.LUT R10, R4, 0xfffffffc, RZ, 0xc0, !PT ;  /* 0xfffffffc040a7812 */ /* 0x000fe200078ec0ff */
[----:B------:R-:W-:Y:S01]  /*1680*/  IMAD.IADD R4, R212, 0x1, -R13 ;  /* 0x00000001d4047824 */ /* 0x000fe200078e0a0d */
[----:B------:R-:W-:Y:S01]  /*1690*/  IADD3 R12, R12, 0x3f, RZ ;  /* 0x0000003f0c0c7810 */ /* 0x000fe20007ffe0ff */
[----:B------:R-:W-:Y:S01]  /*16a0*/  IMAD.WIDE.U32 R14, R9, c[0x0][0x238], R212 ;  /* 0x00008e00090e7a25 */ /* 0x000fe200078e00d4 */
[----:B------:R-:W-:Y:S01]  /*16b0*/  R2P PR, R8, 0x6 ;  /* 0x0000000608007804 */ /* 0x000fe20000000000 */
[----:B------:R-:W-:Y:S01]  /*16c0*/  UIMAD UR4, UR10, UR5, UR4 ;  /* 0x000000050a0472a4 */ /* 0x000fe2000f8e0204 */
[----:B------:R-:W-:Y:S01]  /*16d0*/  SHF.R.S32.HI R7, RZ, 0x1f, R4 ;  /* 0x0000001fff077819 */ /* 0x000fe20000011404 */
[----:B------:R-:W-:Y:S01]  /*16e0*/  IMAD.IADD R15, R15, 0x1, R6 ;  /* 0x000000010f0f7824 */ /* 0x000fe200078e0206 */
[----:B------:R-:W-:Y:S01]  /*16f0*/  SHF.R.S32.HI R233, RZ, 0x1f, R12 ;  /* 0x0000001fffe97819 */ /* 0x000fe2000001140c */
[----:B------:R-:W-:Y:S01]  /*1700*/  IMAD.U32 R234, RZ, RZ, UR10 ;  /* 0x0000000affea7e24 */ /* 0x000fe2000f8e00ff */
[----:B------:R-:W-:Y:S01]  /*1710*/  LEA.HI R7, R7, R4, RZ, 0x2 ;  /* 0x0000000407077211 */ /* 0x000fe200078f10ff */
[----:B------:R-:W-:Y:S01]  /*1720*/  IMAD.IADD R10, R11, 0x1, -R10 ;  /* 0x000000010b0a7824 */ /* 0x000fe200078e0a0a */
[----:B------:R-:W-:Y:S01]  /*1730*/  SEL R196, R193, 0xffffffe0, !P2 ;  /* 0xffffffe0c1c47807 */ /* 0x000fe20005000000 */
[----:B------:R-:W-:Y:S01]  /*1740*/  IMAD.WIDE.U32 R234, R234, c[0x0][0x240], R14 ;  /* 0x00009000eaea7a25 */ /* 0x000fe200078e000e */
[----:B------:R-:W-:Y:S01]  /*1750*/  LOP3.LUT R9, R7, 0xfffffffc, RZ, 0xc0, !PT ;  /* 0xfffffffc07097812 */ /* 0x000fe200078ec0ff */
[----:B------:R-:W-:Y:S01]  /*1760*/  CS2R R126, SRZ ;  /* 0x00000000007e7805 */ /* 0x000fe2000001ff00 */
[----:B------:R-:W-:Y:S01]  /*1770*/  LEA.HI R233, R233, R12, RZ, 0x6 ;  /* 0x0000000ce9e97211 */ /* 0x000fe200078f30ff */
[----:B------:R-:W-:Y:S01]  /*1780*/  IMAD R10, R10, -0x8, R5 ;  /* 0xfffffff80a0a7824 */ /* 0x000fe200078e0205 */
[----:B------:R-:W-:Y:S01]  /*1790*/  LEA R225, R225, 0xc480, 0x1 ;  /* 0x0000c480e1e17811 */ /* 0x000fe200078e08ff */
[----:B------:R-:W-:Y:S01]  /*17a0*/  IMAD.IADD R9, R4, 0x1, -R9 ;  /* 0x0000000104097824 */ /* 0x000fe200078e0a09 */
[----:B------:R-:W-:Y:S01]  /*17b0*/  SHF.R.S32.HI R4, RZ, 0x2, R7 ;  /* 0x00000002ff047819 */ /* 0x000fe20000011407 */
[----:B------:R-:W-:Y:S01]  /*17c0*/  IMAD.SHL.U32 R198, R198, 0x2, RZ ;  /* 0x00000002c6c67824 */ /* 0x000fe200078e00ff */
[----:B------:R-:W-:Y:S01]  /*17d0*/  LEA R197, R197, 0x80, 0x1 ;  /* 0x00000080c5c57811 */ /* 0x000fe200078e08ff */
[----:B------:R-:W-:Y:S01]  /*17e0*/  IMAD R224, R9, -0x2, R10 ;  /* 0xfffffffe09e07824 */ /* 0x000fe200078e020a */
[----:B------:R-:W-:Y:S01]  /*17f0*/  CS2R R124, SRZ ;  /* 0x00000000007c7805 */ /* 0x000fe2000001ff00 */
[----:B------:R-:W-:Y:S01]  /*1800*/  IMAD R211, R211, 0x10, R4 ;  /* 0x00000010d3d37824 */ /* 0x000fe200078e0204 */
[----:B------:R-:W-:Y:S01]  /*1810*/  CS2R R130, SRZ ;  /* 0x0000000000827805 */ /* 0x000fe2000001ff00 */
[----:B------:R-:W-:Y:S01]  /*1820*/  IMAD.MOV.U32 R230, RZ, RZ, 0x1 ;  /* 0x00000001ffe67424 */ /* 0x000fe200078e00ff */
[----:B------:R-:W-:Y:S01]  /*1830*/  CS2R R128, SRZ ;  /* 0x0000000000807805 */ /* 0x000fe2000001ff00 */
[----:B------:R-:W-:Y:S01]  /*1840*/  IMAD.MOV.U32 R237, RZ, RZ, RZ ;  /* 0x000000ffffed7224 */ /* 0x000fe200078e00ff */
[----:B------:R-:W-:Y:S01]  /*1850*/  CS2R R122, SRZ ;  /* 0x00000000007a7805 */ /* 0x000fe2000001ff00 */
[----:B------:R-:W-:Y:S01]  /*1860*/  IMAD.MOV.U32 R231, RZ, RZ, RZ ;  /* 0x000000ffffe77224 */ /* 0x000fe200078e00ff */
[----:B------:R-:W-:Y:S01]  /*1870*/  CS2R R120, SRZ ;  /* 0x0000000000787805 */ /* 0x000fe2000001ff00 */
[----:B------:R-:W-:Y:S01]  /*1880*/  IMAD.MOV.U32 R194, RZ, RZ, RZ ;  /* 0x000000ffffc27224 */ /* 0x000fe200078e00ff */
        /* <DEDUP_REMOVED lines=26> */
[----:B------:R-:W-:Y:S01]  /*1a30*/  SEL R193, R193, 0xffffffe0, !P1 ;  /* 0xffffffe0c1c17807 */ /* 0x000fe20004800000 */
[----:B------:R-:W-:Y:S01]  /*1a40*/  IMAD.IADD R195, R201, 0x1, R196 ;  /* 0x00000001c9c37824 */ /* 0x000fe200078e02c4 */
[----:B------:R-:W-:-:S02]  /*1a50*/  SEL R192, R192, 0xffffffc0, !P2 ;  /* 0xffffffc0c0c07807 */ /* 0x000fc40005000000 */
[----:B------:R-:W-:Y:S02]  /*1a60*/  SHF.R.S32.HI R233, RZ, 0x6, R233 ;  /* 0x00000006ffe97819 */ /* 0x000fe400000114e9 */
[----:B------:R-:W-:Y:S02]  /*1a70*/  IADD3 R232, R235, UR4, RZ ;  /* 0x00000004ebe87c10 */ /* 0x000fe4000fffe0ff */
.L_x_6:
[----:B------:R-:W-:Y:S04]  /*1a80*/  DEPBAR.LE SB0, 0x1 ;  /* 0x000080400000791a */ /* 0x000fe80000000000 */
[----:B------:R-:W-:Y:S01]  /*1a90*/  BAR.SYNC.DEFER_BLOCKING 0x0 ;  /* 0x0000000000007b1d */ /* 0x000fe20000010000 */
[C---:B------:R-:W-:Y:S01]  /*1aa0*/  IMAD.U32 R36, R194.reuse, 0x1000, R203 ;  /* 0x00001000c2247824 */ /* 0x040fe200078e00cb */
[----:B------:R-:W-:Y:S02]  /*1ab0*/  LEA R180, R194, R211, 0x6 ;  /* 0x000000d3c2b47211 */ /* 0x000fe400078e30ff */
[----:B------:R-:W-:Y:S02]  /*1ac0*/  IADD3 R236, R237, 0x1, RZ ;  /* 0x00000001edec7810 */ /* 0x000fe40007ffe0ff */
[----:B------:R-:W-:Y:S01]  /*1ad0*/  SHF.L.U32 R181, R36, 0x1, RZ ;  /* 0x0000000124b57819 */ /* 0x000fe200000006ff */
[----:B------:R-:W-:Y:S01]  /*1ae0*/  IMAD.SHL.U32 R182, R180, 0x4, RZ ;  /* 0x00000004b4b67824 */ /* 0x000fe200078e00ff */
[----:B------:R-:W-:Y:S02]  /*1af0*/  ISETP.GE.AND P1, PT, R236, R233, PT ;  /* 0x000000e9ec00720c */ /* 0x000fe40003f26270 */
[C---:B------:R-:W-:Y:S01]  /*1b00*/  IADD3 R156, R181.reuse, R192, RZ ;  /* 0x000000c0b59c7210 */ /* 0x040fe20007ffe0ff */
[----:B------:R-:W-:Y:S01]  /*1b10*/  IMAD.IADD R183, R181, 0x1, R193 ;  /* 0x00000001b5b77824 */ /* 0x000fe200078e02c1 */
[----:B------:R-:W-:Y:S04]  /*1b20*/  LDSM.16.M88.4 R36, [R181+0x4080] ;  /* 0x00408000b524783b */ /* 0x000fe80000000200 */
[----:B------:R-:W2:Y:S04]  /*1b30*/  LDSM.16.M88.4 R40, [R199+0x80] ;  /* 0x00008000c728783b */ /* 0x000ea80000000200 */
[----:B------:R-:W3:Y:S04]  /*1b40*/  LDSM.16.M88.4 R44, [R181+0x5080] ;  /* 0x00508000b52c783b */ /* 0x000ee80000000200 */
[----:B------:R-:W4:Y:S04]  /*1b50*/  LDSM.16.M88.4 R48, [R199+0x2080] ;  /* 0x00208000c730783b */ /* 0x000f280000000200 */
[----:B------:R-:W-:Y:S04]  /*1b60*/  LDSM.16.M88.4 R56, [R3+0x80] ;  /* 0x000080000338783b */ /* 0x000fe80000000200 */
[----:B------:R-:W5:Y:S04]  /*1b70*/  LDSM.16.M88.4 R52, [R183+0x4080] ;  /* 0x00408000b734783b */ /* 0x000f680000000200 */
[----:B------:R-:W1:Y:S04]  /*1b80*/  LDSM.16.M88.4 R60, [R183+0x5080] ;  /* 0x00508000b73c783b */ /* 0x000e680000000200 */
[----:B------:R-:W1:Y:S04]  /*1b90*/  LDSM.16.M88.4 R64, [R3+0x2080] ;  /* 0x002080000340783b */ /* 0x000e680000000200 */
[----:B------:R-:W-:Y:S04]  /*1ba0*/  LDSM.16.M88.4 R132, [R2+0x80] ;  /* 0x000080000284783b */ /* 0x000fe80000000200 */
[----:B------:R-:W-:Y:S04]  /*1bb0*/  LDSM.16.M88.4 R136, [R156+0x5080] ;  /* 0x005080009c88783b */ /* 0x000fe80000000200 */
[----:B------:R-:W-:Y:S01]  /*1bc0*/  LDSM.16.M88.4 R140, [R2+0x2080] ;  /* 0x00208000028c783b */ /* 0x000fe20000000200 */
[-C--:B--2---:R-:W-:Y:S03]  /*1bd0*/  HMMA.16816.F32 R4, R36, R40.reuse, RZ ;  /* 0x000000282404723c */ /* 0x084fe600000018ff */
[----:B------:R-:W-:Y:S04]  /*1be0*/  LDS R240, [R182+0xc080] ;  /* 0x00c08000b6f07984 */ /* 0x000fe80000000800 */
[----:B------:R-:W-:Y:S01]  /*1bf0*/  LDS R186, [R182+0xc0a0] ;  /* 0x00c0a000b6ba7984 */ /* 0x000fe20000000800 */
[C---:B---3--:R-:W-:Y:S03]  /*1c00*/  HMMA.16816.F32 R8, R44.reuse, R40, RZ ;  /* 0x000000282c08723c */ /* 0x048fe600000018ff */
[----:B------:R-:W-:Y:S04]  /*1c10*/  LDS R185, [R182+0xc100] ;  /* 0x00c10000b6b97984 */ /* 0x000fe80000000800 */
[----:B------:R-:W-:Y:S01]  /*1c20*/  LDS R184, [R182+0xc120] ;  /* 0x00c12000b6b87984 */ /* 0x000fe20000000800 */
[-C--:B------:R-:W-:Y:S08]  /*1c30*/  HMMA.16816.F32 R12, R44, R42.reuse, RZ ;  /* 0x0000002a2c0c723c */ /* 0x080ff000000018ff */
[C---:B-1----:R-:W-:Y:S01]  /*1c40*/  HMMA.16816.F32 R16, R36.reuse, R42, RZ ;  /* 0x0000002a2410723c */ /* 0x042fe200000018ff */
[----:B------:R-:W1:Y:S07]  /*1c50*/  LDSM.16.M88.4 R40, [R156+0x4080] ;  /* 0x004080009c28783b */ /* 0x000e6e0000000200 */
[-C--:B----4-:R-:W-:Y:S08]  /*1c60*/  HMMA.16816.F32 R20, R36, R48.reuse, RZ ;  /* 0x000000302414723c */ /* 0x090ff000000018ff */
[C---:B------:R-:W-:Y:S08]  /*1c70*/  HMMA.16816.F32 R24, R44.reuse, R48, RZ ;  /* 0x000000302c18723c */ /* 0x040ff000000018ff */
[-C--:B------:R-:W-:Y:S01]  /*1c80*/  HMMA.16816.F32 R28, R44, R50.reuse, RZ ;  /* 0x000000322c1c723c */ /* 0x080fe200000018ff */
[----:B------:R-:W-:Y:S07]  /*1c90*/  LDSM.16.M88.4 R44, [R0+0x80] ;  /* 0x00008000002c783b */ /* 0x000fee0000000200 */
[----:B------:R-:W-:Y:S08]  /*1ca0*/  HMMA.16816.F32 R32, R36, R50, RZ ;  /* 0x000000322420723c */ /* 0x000ff000000018ff */
[-C--:B-----5:R-:W-:Y:S08]  /*1cb0*/  HMMA.16816.F32 R4, R52, R56.reuse, R4 ;  /* 0x000000383404723c */ /* 0x0a0ff00000001804 */
[C---:B------:R-:W-:Y:S07]  /*1cc0*/  HMMA.16816.F32 R8, R60.reuse, R56, R8 ;  /* 0x000000383c08723c */ /* 0x040fee0000001808 */
[----:B------:R-:W-:Y:S01]  /*1cd0*/  IMAD.IADD R56, R192, 0x1, R183 ;  /* 0x00000001c0387824 */ /* 0x000fe200078e02b7 */
[-C--:B------:R-:W-:Y:S04]  /*1ce0*/  HMMA.16816.F32 R12, R60, R58.reuse, R12 ;  /* 0x0000003a3c0c723c */ /* 0x080fe8000000180c */
[----:B------:R-:W2:Y:S04]  /*1cf0*/  LDSM.16.M88.4 R36, [R56+0x4080] ;  /* 0x004080003824783b */ /* 0x000ea80000000200 */
[C---:B------:R-:W-:Y:S01]  /*1d00*/  HMMA.16816.F32 R16, R52.reuse, R58, R16 ;  /* 0x0000003a3410723c */ /* 0x040fe20000001810 */
[----:B------:R-:W3:Y:S07]  /*1d10*/  LDSM.16.M88.4 R48, [R56+0x5080] ;  /* 0x005080003830783b */ /* 0x000eee0000000200 */
[-C--:B------:R-:W-:Y:S08]  /*1d20*/  HMMA.16816.F32 R20, R52, R64.reuse, R20 ;  /* 0x000000403414723c */ /* 0x080ff00000001814 */
[C---:B------:R-:W-:Y:S08]  /*1d30*/  HMMA.16816.F32 R24, R60.reuse, R64, R24 ;  /* 0x000000403c18723c */ /* 0x040ff00000001818 */
[-C--:B------:R-:W-:Y:S08]  /*1d40*/  HMMA.16816.F32 R28, R60, R66.reuse, R28 ;  /* 0x000000423c1c723c */ /* 0x080ff0000000181c */
[----:B------:R-:W-:Y:S01]  /*1d50*/  HMMA.16816.F32 R32, R52, R66, R32 ;  /* 0x000000423420723c */ /* 0x000fe20000001820 */
[----:B------:R-:W4:Y:S01]  /*1d60*/  LDSM.16.M88.4 R52, [R0+0x2080] ;  /* 0x002080000034783b */ /* 0x000f220000000200 */
[----:B------:R-:W-:Y:S04]  /*1d70*/  DEPBAR.LE SB0, 0x1 ;  /* 0x000080400000791a */ /* 0x000fe80000000000 */
[----:B------:R-:W-:Y:S02]  /*1d80*/  BAR.SYNC.DEFER_BLOCKING 0x0 ;  /* 0x0000000000007b1d */ /* 0x000fe40000010000 */
[-C--:B-1----:R-:W-:Y:S08]  /*1d90*/  HMMA.16816.F32 R4, R40, R132.reuse, R4 ;  /* 0x000000842804723c */ /* 0x082ff00000001804 */
[C---:B------:R-:W-:Y:S08]  /*1da0*/  HMMA.16816.F32 R8, R136.reuse, R132, R8 ;  /* 0x000000848808723c */ /* 0x040ff00000001808 */
[-C--:B------:R-:W-:Y:S08]  /*1db0*/  HMMA.16816.F32 R12, R136, R134.reuse, R12 ;  /* 0x00000086880c723c */ /* 0x080ff0000000180c */
[C---:B------:R-:W-:Y:S08]  /*1dc0*/  HMMA.16816.F32 R16, R40.reuse, R134, R16 ;  /* 0x000000862810723c */ /* 0x040ff00000001810 */
[-C--:B------:R-:W-:Y:S08]  /*1dd0*/  HMMA.16816.F32 R20, R40, R140.reuse, R20 ;  /* 0x0000008c2814723c */ /* 0x080ff00000001814 */
[C---:B------:R-:W-:Y:S01]  /*1de0*/  HMMA.16816.F32 R24, R136.reuse, R140, R24 ;  /* 0x0000008c8818723c */ /* 0x040fe20000001818 */
[----:B------:R1:W5:Y:S04]  /*1df0*/  LDSM.16.M88.4 R156, [R183+0x9080] ;  /* 0x00908000b79c783b */ /* 0x0003680000000200 */
[----:B------:R1:W1:Y:S03]  /*1e00*/  LDSM.16.M88.4 R132, [R181+0x8080] ;  /* 0x00808000b584783b */ /* 0x0002660000000200 */
[-C--:B------:R-:W-:Y:S01]  /*1e10*/  HMMA.16816.F32 R28, R136, R142.reuse, R28 ;  /* 0x0000008e881c723c */ /* 0x080fe2000000181c */
[----:B------:R1:W1:Y:S07]  /*1e20*/  LDSM.16.M88.4 R136, [R181+0x9080] ;  /* 0x00908000b588783b */ /* 0x00026e0000000200 */
[----:B------:R-:W-:Y:S01]  /*1e30*/  HMMA.16816.F32 R32, R40, R142, R32 ;  /* 0x0000008e2820723c */ /* 0x000fe20000001820 */
[----:B------:R1:W1:Y:S07]  /*1e40*/  LDSM.16.M88.4 R140, [R183+0x8080] ;  /* 0x00808000b78c783b */ /* 0x00026e0000000200 */
[-C--:B--2---:R-:W-:Y:S08]  /*1e50*/  HMMA.16816.F32 R4, R36, R44.reuse, R4 ;  /* 0x0000002c2404723c */ /* 0x084ff00000001804 */
[C---:B---3--:R-:W-:Y:S08]  /*1e60*/  HMMA.16816.F32 R8, R48.reuse, R44, R8 ;  /* 0x0000002c3008723c */ /* 0x048ff00000001808 */
[-C--:B------:R-:W-:Y:S08]  /*1e70*/  HMMA.16816.F32 R12, R48, R46.reuse, R12 ;  /* 0x0000002e300c723c */ /* 0x080ff0000000180c */
[C---:B------:R-:W-:Y:S08]  /*1e80*/  HMMA.16816.F32 R16, R36.reuse, R46, R16 ;  /* 0x0000002e2410723c */ /* 0x040ff00000001810 */
[-C--:B----4-:R-:W-:Y:S08]  /*1e90*/  HMMA.16816.F32 R20, R36, R52.reuse, R20 ;  /* 0x000000342414723c */ /* 0x090ff00000001814 */
[C---:B------:R-:W-:Y:S08]  /*1ea0*/  HMMA.16816.F32 R24, R48.reuse, R52, R24 ;  /* 0x000000343018723c */ /* 0x040ff00000001818 */
[-C--:B------:R-:W-:Y:S08]  /*1eb0*/  HMMA.16816.F32 R28, R48, R54.reuse, R28 ;  /* 0x00000036301c723c */ /* 0x080ff0000000181c */
[----:B------:R-:W-:Y:S01]  /*1ec0*/  HMMA.16816.F32 R32, R36, R54, R32 ;  /* 0x000000362420723c */ /* 0x000fe20000001820 */
[----:B------:R-:W-:-:S07]  /*1ed0*/  @P1 BRA `(.L_x_4) ;  /* 0x000002c000001947 */ /* 0x000fce0003800000 */
[----:B-1---5:R-:W-:Y:S01]  /*1ee0*/  IMAD.MOV.U32 R37, RZ, RZ, c[0x0][0x168] ;  /* 0x00005a00ff257624 */ /* 0x022fe200078e00ff */
[----:B------:R-:W-:Y:S01]  /*1ef0*/  SHF.R.S32.HI R41, RZ, 0x1f, R236 ;  /* 0x0000001fff297819 */ /* 0x000fe200000114ec */
[----:B------:R-:W1:Y:S02]  /*1f00*/  S2R R43, SR_CTAID.Y ;  /* 0x00000000002b7919 */ /* 0x000e640000002600 */
[C---:B------:R-:W-:Y:S02]  /*1f10*/  IMAD R37, R236.reuse, -0x40, R37 ;  /* 0xffffffc0ec257824 */ /* 0x040fe400078e0225 */
[----:B------:R-:W-:Y:S02]  /*1f20*/  IMAD R41, R41, c[0x0][0x178], RZ ;  /* 0x00005e0029297a24 */ /* 0x000fe400078e02ff */
[----:B------:R-:W-:Y:S02]  /*1f30*/  IMAD.IADD R38, R37, 0x1, -R214 ;  /* 0x0000000125267824 */ /* 0x000fe400078e0ad6 */
[----:B------:R-:W-:Y:S03]  /*1f40*/  IMAD R41, R236, c[0x0][0x17c], R41 ;  /* 0x00005f00ec297a24 */ /* 0x000fe600078e0229 */
[C---:B------:R-:W-:Y:S02]  /*1f50*/  ISETP.LT.OR P6, PT, R38.reuse, 0x1, P3 ;  /* 0x000000012600780c */ /* 0x040fe40001fc1670 */
[----:B------:R-:W-:Y:S02]  /*1f60*/  ISETP.LT.OR P5, PT, R38, 0x21, P3 ;  /* 0x000000212600780c */ /* 0x000fe40001fa1670 */
[----:B-1----:R-:W-:Y:S01]  /*1f70*/  SHF.R.S32.HI R36, RZ, 0x1f, R43 ;  /* 0x0000001fff247819 */ /* 0x002fe2000001142b */
[C---:B------:R-:W-:Y:S04]  /*1f80*/  IMAD.WIDE.U32 R46, R43.reuse, c[0x0][0x180], R220 ;  /* 0x000060002b2e7a25 */ /* 0x040fe800078e00dc */
[----:B------:R-:W-:Y:S01]  /*1f90*/  IMAD R39, R36, c[0x0][0x180], RZ ;  /* 0x0000600024277a24 */ /* 0x000fe200078e02ff */
[----:B------:R-:W-:Y:S01]  /*1fa0*/  IADD3 R40, P4, P2, R222, UR16, R46 ;  /* 0x00000010de287c10 */ /* 0x000fe2000fa9e02e */
[----:B------:R-:W-:Y:S02]  /*1fb0*/  @!P0 IMAD R36, R36, c[0x0][0x270], RZ ;  /* 0x00009c0024248a24 */ /* 0x000fe400078e02ff */
[C---:B------:R-:W-:Y:S02]  /*1fc0*/  IMAD R39, R43.reuse, c[0x0][0x184], R39 ;  /* 0x000061002b277a24 */ /* 0x040fe400078e0227 */
[C---:B------:R-:W-:Y:S04]  /*1fd0*/  @!P0 IMAD.WIDE.U32 R44, R43.reuse, c[0x0][0x270], R216 ;  /* 0x00009c002b2c8a25 */ /* 0x040fe800078e00d8 */
[----:B------:R-:W-:Y:S01]  /*1fe0*/  @!P0 IMAD R36, R43, c[0x0][0x274], R36 ;  /* 0x00009d002b248a24 */ /* 0x000fe200078e0224 */
[----:B------:R-:W-:Y:S01]  /*1ff0*/  @!P0 IADD3 R37, P1, R44, UR14, RZ ;  /* 0x0000000e2c258c10 */ /* 0x000fe2000ff3e0ff */
[----:B------:R-:W-:Y:S03]  /*2000*/  IMAD.WIDE.U32 R42, R236, c[0x0][0x178], RZ ;  /* 0x00005e00ec2a7a25 */ /* 0x000fe600078e00ff */
[----:B------:R-:W-:Y:S01]  /*2010*/  @!P0 IADD3.X R36, R45, UR7, R36, P1, !PT ;  /* 0x000000072d248c10 */ /* 0x000fe20008ffe424 */
[----:B------:R-:W-:Y:S01]  /*2020*/  IMAD.IADD R39, R47, 0x1, R39 ;  /* 0x000000012f277824 */ /* 0x000fe200078e0227 */
[----:B------:R-:W-:Y:S01]  /*2030*/  IADD3 R41, R43, R41, RZ ;  /* 0x000000292b297210 */ /* 0x000fe20007ffe0ff */
[----:B------:R-:W-:Y:S01]  /*2040*/  IMAD.SHL.U32 R43, R42, 0x80, RZ ;  /* 0x000000802a2b7824 */ /* 0x000fe200078e00ff */
[----:B------:R-:W-:Y:S02]  /*2050*/  @!P0 LEA R44, P1, R37, c[0x0][0x258], 0x2 ;  /* 0x00009600252c8a11 */ /* 0x000fe400078210ff */
[----:B------:R-:W-:Y:S02]  /*2060*/  IADD3.X R39, R206, UR6, R39, P4, P2 ;  /* 0x00000006ce277c10 */ /* 0x000fe4000a7e4427 */
[----:B------:R-:W-:Y:S02]  /*2070*/  LEA R38, P2, R40, c[0x0][0x160], 0x1 ;  /* 0x0000580028267a11 */ /* 0x000fe400078408ff */
[----:B------:R-:W-:Y:S02]  /*2080*/  SHF.L.U64.HI R41, R42, 0x7, R41 ;  /* 0x000000072a297819 */ /* 0x000fe40000010229 */
[----:B------:R-:W-:Y:S02]  /*2090*/  IADD3 R42, P4, R43, R38, RZ ;  /* 0x000000262b2a7210 */ /* 0x000fe40007f9e0ff */
[----:B------:R-:W-:Y:S02]  /*20a0*/  LEA.HI.X R40, R40, c[0x0][0x164], R39, 0x1, P2 ;  /* 0x0000590028287a11 */ /* 0x000fe400010f0c27 */
[----:B------:R-:W-:Y:S02]  /*20b0*/  @!P0 LEA.HI.X R45, R37, c[0x0][0x25c], R36, 0x2, P1 ;  /* 0x00009700252d8a11 */ /* 0x000fe400008f1424 */
[----:B------:R-:W-:Y:S01]  /*20c0*/  IADD3 R46, P2, P1, R43, UR21, R38 ;  /* 0x000000152b2e7c10 */ /* 0x000fe2000f95e026 */
[--C-:B------:R-:W-:Y:S01]  /*20d0*/  IMAD.X R43, R41, 0x1, R40.reuse, P4 ;  /* 0x00000001292b7824 */ /* 0x100fe200020e0628 */
[----:B------:R-:W-:Y:S01]  /*20e0*/  @!P0 LEA R37, R237, 0x40, 0x6 ;  /* 0x00000040ed258811 */ /* 0x000fe200078e30ff */
[C---:B------:R-:W-:Y:S01]  /*20f0*/  IMAD R38, R230.reuse, 0x2000, R227 ;  /* 0x00002000e6267824 */ /* 0x040fe200078e02e3 */
[----:B------:R-:W-:Y:S02]  /*2100*/  IADD3.X R47, R41, UR11, R40, P2, P1 ;  /* 0x0000000b292f7c10 */ /* 0x000fe400097e2428 */
[----:B------:R-:W-:Y:S01]  /*2110*/  @!P0 LEA R36, R230, R216, 0x6 ;  /* 0x000000d8e6248211 */ /* 0x000fe200078e30ff */
[----:B------:R-:W-:Y:S01]  /*2120*/  @!P0 IMAD.WIDE R44, R37, 0x4, R44 ;  /* 0x00000004252c8825 */ /* 0x000fe200078e022c */
[----:B------:R-:W-:Y:S01]  /*2130*/  @!PT LDS RZ, [RZ] ;  /* 0x00000000fffff984 */ /* 0x000fe20000000800 */
[----:B------:R-:W-:Y:S01]  /*2140*/  @!PT LDS RZ, [RZ] ;  /* 0x00000000fffff984 */ /* 0x000fe20000000800 */
[----:B------:R-:W-:Y:S01]  /*2150*/  @!PT LDS RZ, [RZ] ;  /* 0x00000000fffff984 */ /* 0x000fe20000000800 */
[----:B------:R1:W-:Y:S02]  /*2160*/  LDGSTS.E.BYPASS.LTC128B.128 [R38], [R42.64], !P6 ;  /* 0x000000002a267fae */ /* 0x0003e4000f101d52 */
[----:B------:R-:W-:Y:S06]  /*2170*/  @!P0 SHF.L.U32 R39, R36, 0x2, RZ ;  /* 0x0000000224278819 */ /* 0x000fec00000006ff */
[----:B------:R1:W-:Y:S08]  /*2180*/  LDGSTS.E.BYPASS.LTC128B.128 [R38+0x1000], [R46.64], !P5 ;  /* 0x010000002e267fae */ /* 0x0003f0000e901d52 */
[----:B------:R1:W-:Y:S02]  /*2190*/  @!P0 LDGSTS.E.BYPASS.LTC128B.128 [R39+0xc080], [R44.64] ;  /* 0x0c0800002c278fae */ /* 0x0003e4000b901d52 */
.L_x_4:
[-C--:B-1---5:R-:W-:Y:S01]  /*21a0*/  HMMA.16816.F32 R36, R132, R144.reuse, RZ ;  /* 0x000000908424723c */ /* 0x0a2fe200000018ff */
[----:B------:R-:W0:Y:S02]  /*21b0*/  LDGDEPBAR ;  /* 0x00000000000079af */ /* 0x000e240000000000 */
[----:B------:R-:W-:Y:S02]  /*21c0*/  ISETP.GT.AND P5, PT, R224, 0x40, PT ;  /* 0x00000040e000780c */ /* 0x000fe40003fa4270 */
[----:B------:R-:W-:Y:S02]  /*21d0*/  SHF.L.U32 R202, R196, 0x1, RZ ;  /* 0x00000001c4ca7819 */ /* 0x000fe400000006ff */
[----:B------:R-:W-:Y:S01]  /*21e0*/  FSEL R191, R20, -INF , P5 ;  /* 0xff80000014bf7808 */ /* 0x000fe20002800000 */
[C---:B------:R-:W-:Y:S02]  /*21f0*/  HMMA.16816.F32 R40, R136.reuse, R144, RZ ;  /* 0x000000908828723c */ /* 0x040fe400000018ff */
[----:B------:R-:W-:Y:S02]  /*2200*/  ISETP.GT.AND P6, PT, R224, 0x21, PT ;  /* 0x00000021e000780c */ /* 0x000fe40003fc4270 */
[----:B------:R-:W-:Y:S01]  /*2210*/  FFMA.FTZ R180, R191, c[0x0][0x29c], -R240 ;  /* 0x0000a700bfb47a23 */ /* 0x000fe200000108f0 */
[----:B------:R-:W-:Y:S02]  /*2220*/  FSEL R24, R24, -INF , P5 ;  /* 0xff80000018187808 */ /* 0x000fe40002800000 */
[----:B------:R-:W-:Y:S01]  /*2230*/  FSEL R19, R19, -INF , P6 ;  /* 0xff80000013137808 */ /* 0x000fe20003000000 */
[-C--:B------:R-:W-:Y:S01]  /*2240*/  HMMA.16816.F32 R44, R136, R146.reuse, RZ ;  /* 0x00000092882c723c */ /* 0x080fe200000018ff */
[----:B------:R1:W-:Y:S01]  /*2250*/  MUFU.EX2 R191, R180 ;  /* 0x000000b400bf7308 */ /* 0x0003e20000000800 */
[C---:B------:R-:W-:Y:S02]  /*2260*/  ISETP.GT.AND P2, PT, R224.reuse, 0x1, PT ;  /* 0x00000001e000780c */ /* 0x040fe40003f44270 */
[C---:B------:R-:W-:Y:S02]  /*2270*/  ISETP.GT.AND P4, PT, R224.reuse, RZ, PT ;  /* 0x000000ffe000720c */ /* 0x040fe40003f84270 */
[----:B------:R-:W-:Y:S02]  /*2280*/  FSEL R205, R11, -INF , P2 ;  /* 0xff8000000bcd7808 */ /* 0x000fe40001000000 */
[C---:B------:R-:W-:Y:S02]  /*2290*/  HMMA.16816.F32 R48, R132.reuse, R146, RZ ;  /* 0x000000928430723c */ /* 0x040fe400000018ff */
[----:B------:R-:W-:Y:S02]  /*22a0*/  ISETP.GT.AND P1, PT, R224, 0x20, PT ;  /* 0x00000020e000780c */ /* 0x000fe40003f24270 */
[----:B------:R-:W-:Y:S01]  /*22b0*/  FFMA.FTZ R205, R205, c[0x0][0x29c], -R184 ;  /* 0x0000a700cdcd7a23 */ /* 0x000fe200000108b8 */
[----:B------:R-:W-:Y:S02]  /*22c0*/  FSEL R187, R4, -INF , P4 ;  /* 0xff80000004bb7808 */ /* 0x000fe40002000000 */
[----:B------:R-:W-:Y:S01]  /*22d0*/  FSEL R204, R8, -INF , P4 ;  /* 0xff80000008cc7808 */ /* 0x000fe20002000000 */
[-C--:B------:R-:W-:Y:S01]  /*22e0*/  HMMA.16816.F32 R52, R132, R148.reuse, RZ ;  /* 0x000000948434723c */ /* 0x080fe200000018ff */
[----:B------:R-:W-:Y:S03]  /*22f0*/  FSEL R189, R5, -INF , P2 ;  /* 0xff80000005bd7808 */ /* 0x000fe60001000000 */
[--C-:B------:R-:W-:Y:S01]  /*2300*/  FFMA.FTZ R183, R187, c[0x0][0x29c], -R240.reuse ;  /* 0x0000a700bbb77a23 */ /* 0x100fe200000108f0 */
[----:B------:R-:W-:Y:S01]  /*2310*/  FSEL R241, R6, -INF , P4 ;  /* 0xff80000006f17808 */ /* 0x000fe20002000000 */
[--C-:B------:R-:W-:Y:S01]  /*2320*/  FFMA.FTZ R188, R189, c[0x0][0x29c], -R240.reuse ;  /* 0x0000a700bdbc7a23 */ /* 0x100fe200000108f0 */
[----:B------:R-:W-:Y:S01]  /*2330*/  FSEL R189, R16, -INF , P1 ;  /* 0xff80000010bd7808 */ /* 0x000fe20000800000 */
[C---:B------:R-:W-:Y:S02]  /*2340*/  HMMA.16816.F32 R56, R136.reuse, R148, RZ ;  /* 0x000000948838723c */ /* 0x040fe400000018ff */
[----:B------:R-:W-:Y:S02]  /*2350*/  MUFU.EX2 R183, R183 ;  /* 0x000000b700b77308 */ /* 0x000fe40000000800 */
[----:B-1----:R-:W-:Y:S01]  /*2360*/  IADD3 R180, R181, R202, RZ ;  /* 0x000000cab5b47210 */ /* 0x002fe20007ffe0ff */
[--C-:B------:R-:W-:Y:S01]  /*2370*/  FFMA.FTZ R187, R189, c[0x0][0x29c], -R240.reuse ;  /* 0x0000a700bdbb7a23 */ /* 0x100fe200000108f0 */
[----:B------:R-:W-:Y:S02]  /*2380*/  IADD3 R181, R202, R181, R193 ;  /* 0x000000b5cab57210 */ /* 0x000fe40007ffe0c1 */
[-C--:B------:R-:W-:Y:S01]  /*2390*/  HMMA.16816.F32 R60, R136, R150.reuse, RZ ;  /* 0x00000096883c723c */ /* 0x080fe200000018ff */
[----:B------:R-:W-:Y:S03]  /*23a0*/  LDSM.16.M88.4 R136, [R180+0x9080] ;  /* 0x00908000b488783b */ /* 0x000fe60000000200 */
[----:B------:R-:W-:Y:S01]  /*23b0*/  MUFU.EX2 R188, R188 ;  /* 0x000000bc00bc7308 */ /* 0x000fe20000000800 */
[----:B------:R-:W-:Y:S02]  /*23c0*/  FSEL R189, R17, -INF , P6 ;  /* 0xff80000011bd7808 */ /* 0x000fe40003000000 */
[----:B------:R-:W-:Y:S01]  /*23d0*/  FSEL R243, R7, -INF , P2 ;  /* 0xff80000007f37808 */ /* 0x000fe20001000000 */
[----:B------:R-:W-:Y:S01]  /*23e0*/  HMMA.16816.F32 R64, R132, R150, RZ ;  /* 0x000000968440723c */ /* 0x000fe200000018ff */
[----:B------:R1:W2:Y:S03]  /*23f0*/  LDSM.16.M88.4 R132, [R180+0x8080] ;  /* 0x00808000b484783b */ /* 0x0002a60000000200 */
[----:B------:R-:W-:Y:S01]  /*2400*/  FFMA.FTZ R190, R189, c[0x0][0x29c], -R240 ;  /* 0x0000a700bdbe7a23 */ /* 0x000fe200000108f0 */
[----:B------:R-:W-:Y:S01]  /*2410*/  FSEL R189, R10, -INF , P4 ;  /* 0xff8000000abd7808 */ /* 0x000fe20002000000 */
[----:B------:R-:W-:Y:S01]  /*2420*/  MUFU.EX2 R187, R187 ;  /* 0x000000bb00bb7308 */ /* 0x000fe20000000800 */
[C---:B------:R-:W-:Y:S01]  /*2430*/  ISETP.GT.AND P4, PT, R224.reuse, 0x41, PT ;  /* 0x00000041e000780c */ /* 0x040fe20003f84270 */
[-C--:B------:R-:W-:Y:S05]  /*2440*/  HMMA.16816.F32 R36, R140, R152.reuse, R36 ;  /* 0x000000988c24723c */ /* 0x080fea0000001824 */
[----:B------:R-:W-:Y:S01]  /*2450*/  FSEL R27, R27, -INF , P4 ;  /* 0xff8000001b1b7808 */ /* 0x000fe20002000000 */
[--C-:B------:R-:W-:Y:S01]  /*2460*/  FFMA.FTZ R189, R189, c[0x0][0x29c], -R184.reuse ;  /* 0x0000a700bdbd7a23 */ /* 0x100fe200000108b8 */
[----:B------:R-:W-:Y:S01]  /*2470*/  FSEL R23, R23, -INF , P4 ;  /* 0xff80000017177808 */ /* 0x000fe20002000000 */
[C---:B------:R-:W-:Y:S01]  /*2480*/  HMMA.16816.F32 R40, R156.reuse, R152, R40 ;  /* 0x000000989c28723c */ /* 0x040fe20000001828 */
[----:B------:R-:W-:Y:S03]  /*2490*/  MUFU.EX2 R190, R190 ;  /* 0x000000be00be7308 */ /* 0x000fe60000000800 */
[----:B------:R-:W-:Y:S01]  /*24a0*/  FFMA.FTZ R27, R27, c[0x0][0x29c], -R184 ;  /* 0x0000a7001b1b7a23 */ /* 0x000fe200000108b8 */
[----:B------:R-:W-:Y:S02]  /*24b0*/  FSEL R239, R21, -INF , P4 ;  /* 0xff80000015ef7808 */ /* 0x000fe40002000000 */
[----:B------:R-:W-:Y:S01]  /*24c0*/  FSEL R238, R9, -INF , P2 ;  /* 0xff80000009ee7808 */ /* 0x000fe20001000000 */
[-C--:B------:R-:W-:Y:S03]  /*24d0*/  HMMA.16816.F32 R44, R156, R154.reuse, R44 ;  /* 0x0000009a9c2c723c */ /* 0x080fe6000000182c */
[----:B------:R-:W-:Y:S01]  /*24e0*/  MUFU.EX2 R189, R189 ;  /* 0x000000bd00bd7308 */ /* 0x000fe20000000800 */
[----:B------:R-:W-:Y:S01]  /*24f0*/  ISETP.GT.AND P2, PT, R224, 0x60, PT ;  /* 0x00000060e000780c */ /* 0x000fe20003f44270 */
[----:B------:R-:W-:Y:S01]  /*2500*/  FFMA.FTZ R200, R239, c[0x0][0x29c], -R240 ;  /* 0x0000a700efc87a23 */ /* 0x000fe200000108f0 */
[----:B------:R-:W-:Y:S02]  /*2510*/  FSEL R245, R18, -INF , P1 ;  /* 0xff80000012f57808 */ /* 0x000fe40000800000 */
[C---:B------:R-:W-:Y:S04]  /*2520*/  HMMA.16816.F32 R48, R140.reuse, R154, R48 ;  /* 0x0000009a8c30723c */ /* 0x040fe80000001830 */
[--C-:B-1----:R-:W-:Y:S01]  /*2530*/  FFMA.FTZ R180, R245, c[0x0][0x29c], -R186.reuse ;  /* 0x0000a700f5b47a23 */ /* 0x102fe200000108ba */
[----:B------:R-:W-:Y:S01]  /*2540*/  MUFU.EX2 R250, R27 ;  /* 0x0000001b00fa7308 */ /* 0x000fe20000000800 */
[----:B------:R-:W-:Y:S02]  /*2550*/  FSEL R242, R12, -INF , P1 ;  /* 0xff8000000cf27808 */ /* 0x000fe40000800000 */
[-C--:B------:R-:W-:Y:S04]  /*2560*/  HMMA.16816.F32 R52, R140, R160.reuse, R52 ;  /* 0x000000a08c34723c */ /* 0x080fe80000001834 */
[----:B------:R-:W-:Y:S01]  /*2570*/  FSEL R239, R14, -INF , P1 ;  /* 0xff8000000eef7808 */ /* 0x000fe20000800000 */
[--C-:B------:R-:W-:Y:S01]  /*2580*/  FFMA.FTZ R14, R241, c[0x0][0x29c], -R186.reuse ;  /* 0x0000a700f10e7a23 */ /* 0x100fe200000108ba */
[----:B------:R-:W-:Y:S01]  /*2590*/  ISETP.GT.AND P1, PT, R224, 0x61, PT ;  /* 0x00000061e000780c */ /* 0x000fe20003f24270 */
[----:B------:R-:W-:Y:S01]  /*25a0*/  MUFU.EX2 R200, R200 ;  /* 0x000000c800c87308 */ /* 0x000fe20000000800 */
[C---:B------:R-:W-:Y:S04]  /*25b0*/  HMMA.16816.F32 R56, R156.reuse, R160, R56 ;  /* 0x000000a09c38723c */ /* 0x040fe80000001838 */
[----:B------:R-:W-:Y:S01]  /*25c0*/  FSEL R33, R33, -INF , P1 ;  /* 0xff80000021217808 */ /* 0x000fe20000800000 */
[--C-:B------:R-:W-:Y:S01]  /*25d0*/  FFMA.FTZ R241, R243, c[0x0][0x29c], -R186.reuse ;  /* 0x0000a700f3f17a23 */ /* 0x100fe200000108ba */
[----:B------:R-:W-:Y:S01]  /*25e0*/  FSEL R35, R35, -INF , P1 ;  /* 0xff80000023237808 */ /* 0x000fe20000800000 */
[----:B------:R-:W-:Y:S01]  /*25f0*/  FFMA.FTZ R243, R19, c[0x0][0x29c], -R186 ;  /* 0x0000a70013f37a23 */ /* 0x000fe200000108ba */
[-C--:B------:R-:W-:Y:S01]  /*2600*/  HMMA.16816.F32 R60, R156, R162.reuse, R60 ;  /* 0x000000a29c3c723c */ /* 0x080fe2000000183c */
[----:B------:R-:W-:Y:S03]  /*2610*/  MUFU.EX2 R14, R14 ;  /* 0x0000000e000e7308 */ /* 0x000fe60000000800 */
[----:B------:R-:W-:Y:S01]  /*2620*/  FSEL R31, R31, -INF , P1 ;  /* 0xff8000001f1f7808 */ /* 0x000fe20000800000 */
[----:B------:R-:W-:Y:S01]  /*2630*/  FFMA.FTZ R239, R239, c[0x0][0x29c], -R184 ;  /* 0x0000a700efef7a23 */ /* 0x000fe200000108b8 */
[----:B------:R-:W-:Y:S02]  /*2640*/  FSEL R247, R32, -INF , P2 ;  /* 0xff80000020f77808 */ /* 0x000fe40001000000 */
[----:B------:R-:W-:Y:S01]  /*2650*/  HMMA.16816.F32 R64, R140, R162, R64 ;  /* 0x000000a28c40723c */ /* 0x000fe20000001840 */
[----:B------:R-:W1:Y:S02]  /*2660*/  LDSM.16.M88.4 R140, [R181+0x8080] ;  /* 0x00808000b58c783b */ /* 0x000e640000000200 */
[----:B------:R3:W-:Y:S01]  /*2670*/  MUFU.EX2 R19, R243 ;  /* 0x000000f300137308 */ /* 0x0007e20000000800 */
[----:B------:R-:W-:Y:S01]  /*2680*/  FSEL R157, R22, -INF , P5 ;  /* 0xff800000169d7808 */ /* 0x000fe20002800000 */
[--C-:B------:R-:W-:Y:S01]  /*2690*/  FFMA.FTZ R12, R247, c[0x0][0x29c], -R240.reuse ;  /* 0x0000a700f70c7a23 */ /* 0x100fe200000108f0 */
[----:B------:R-:W-:Y:S01]  /*26a0*/  FSEL R15, R15, -INF , P6 ;  /* 0xff8000000f0f7808 */ /* 0x000fe20003000000 */
[----:B------:R-:W-:Y:S01]  /*26b0*/  FFMA.FTZ R240, R33, c[0x0][0x29c], -R240 ;  /* 0x0000a70021f07a23 */ /* 0x000fe200000108f0 */
[-C--:B--2---:R-:W-:Y:S05]  /*26c0*/  HMMA.16816.F32 R36, R132, R164.reuse, R36 ;  /* 0x000000a48424723c */ /* 0x084fea0000001824 */
[----:B------:R-:W-:Y:S01]  /*26d0*/  FFMA.FTZ R22, R157, c[0x0][0x29c], -R186 ;  /* 0x0000a7009d167a23 */ /* 0x000fe200000108ba */
[----:B------:R2:W-:Y:S01]  /*26e0*/  MUFU.EX2 R33, R240 ;  /* 0x000000f000217308 */ /* 0x0005e20000000800 */
[----:B------:R4:W5:Y:S01]  /*26f0*/  LDSM.16.M88.4 R156, [R181+0x9080] ;  /* 0x00908000b59c783b */ /* 0x0009620000000200 */
[C---:B------:R-:W-:Y:S04]  /*2700*/  HMMA.16816.F32 R40, R136.reuse, R164, R40 ;  /* 0x000000a48828723c */ /* 0x040fe80000001828 */
[----:B------:R-:W-:Y:S04]  /*2710*/  FFMA.FTZ R15, R15, c[0x0][0x29c], -R184 ;  /* 0x0000a7000f0f7a23 */ /* 0x000fe800000108b8 */
[-C--:B------:R-:W-:Y:S01]  /*2720*/  HMMA.16816.F32 R44, R136, R166.reuse, R44 ;  /* 0x000000a6882c723c */ /* 0x080fe2000000182c */
[----:B------:R-:W-:Y:S03]  /*2730*/  MUFU.EX2 R241, R241 ;  /* 0x000000f100f17308 */ /* 0x000fe60000000800 */
[----:B---3--:R-:W-:Y:S04]  /*2740*/  FSEL R243, R34, -INF , P2 ;  /* 0xff80000022f37808 */ /* 0x008fe80001000000 */
[C---:B------:R-:W-:Y:S03]  /*2750*/  HMMA.16816.F32 R48, R132.reuse, R166, R48 ;  /* 0x000000a68430723c */ /* 0x040fe60000001830 */
[----:B------:R-:W-:Y:S01]  /*2760*/  MUFU.EX2 R12, R12 ;  /* 0x0000000c000c7308 */ /* 0x000fe20000000800 */
[--C-:B------:R-:W-:Y:S02]  /*2770*/  FFMA.FTZ R34, R243, c[0x0][0x29c], -R186.reuse ;  /* 0x0000a700f3227a23 */ /* 0x100fe400000108ba */
[--C-:B----4-:R-:W-:Y:S02]  /*2780*/  FFMA.FTZ R181, R204, c[0x0][0x29c], -R185.reuse ;  /* 0x0000a700ccb57a23 */ /* 0x110fe400000108b9 */
[-C--:B------:R-:W-:Y:S04]  /*2790*/  HMMA.16816.F32 R52, R132, R168.reuse, R52 ;  /* 0x000000a88434723c */ /* 0x080fe80000001834 */
[--C-:B--2---:R-:W-:Y:S01]  /*27a0*/  FFMA.FTZ R240, R23, c[0x0][0x29c], -R186.reuse ;  /* 0x0000a70017f07a23 */ /* 0x104fe200000108ba */
[----:B------:R-:W-:Y:S01]  /*27b0*/  MUFU.EX2 R181, R181 ;  /* 0x000000b500b57308 */ /* 0x000fe20000000800 */
[----:B------:R-:W-:Y:S02]  /*27c0*/  FFMA.FTZ R186, R35, c[0x0][0x29c], -R186 ;  /* 0x0000a70023ba7a23 */ /* 0x000fe400000108ba */
[C---:B------:R-:W-:Y:S04]  /*27d0*/  HMMA.16816.F32 R56, R136.reuse, R168, R56 ;  /* 0x000000a88838723c */ /* 0x040fe80000001838 */
[--C-:B------:R-:W-:Y:S02]  /*27e0*/  FFMA.FTZ R204, R238, c[0x0][0x29c], -R185.reuse ;  /* 0x0000a700eecc7a23 */ /* 0x100fe400000108b9 */
[--C-:B------:R-:W-:Y:S01]  /*27f0*/  FFMA.FTZ R238, R242, c[0x0][0x29c], -R185.reuse ;  /* 0x0000a700f2ee7a23 */ /* 0x100fe200000108b9 */
[----:B------:R2:W-:Y:S01]  /*2800*/  MUFU.EX2 R35, R186 ;  /* 0x000000ba00237308 */ /* 0x0005e20000000800 */
[-C--:B------:R-:W-:Y:S08]  /*2810*/  HMMA.16816.F32 R60, R136, R170.reuse, R60 ;  /* 0x000000aa883c723c */ /* 0x080ff0000000183c */
[----:B------:R-:W-:Y:S01]  /*2820*/  HMMA.16816.F32 R64, R132, R170, R64 ;  /* 0x000000aa8440723c */ /* 0x000fe20000001840 */
[----:B------:R3:W-:Y:S07]  /*2830*/  MUFU.EX2 R23, R240 ;  /* 0x000000f000177308 */ /* 0x0007ee0000000800 */
[-C--:B-1----:R-:W-:Y:S03]  /*2840*/  HMMA.16816.F32 R36, R140, R172.reuse, R36 ;  /* 0x000000ac8c24723c */ /* 0x082fe60000001824 */
[----:B------:R-:W-:Y:S02]  /*2850*/  MUFU.EX2 R180, R180 ;  /* 0x000000b400b47308 */ /* 0x000fe40000000800 */
[----:B--2---:R-:W-:Y:S03]  /*2860*/  FSEL R186, R13, -INF , P6 ;  /* 0xff8000000dba7808 */ /* 0x004fe60003000000 */
[C---:B-----5:R-:W-:Y:S01]  /*2870*/  HMMA.16816.F32 R40, R156.reuse, R172, R40 ;  /* 0x000000ac9c28723c */ /* 0x060fe20000001828 */
[----:B------:R-:W1:Y:S03]  /*2880*/  LDS R13, [R182+0xc280] ;  /* 0x00c28000b60d7984 */ /* 0x000e660000000800 */
[--C-:B------:R-:W-:Y:S01]  /*2890*/  FFMA.FTZ R243, R186, c[0x0][0x29c], -R185.reuse ;  /* 0x0000a700baf37a23 */ /* 0x100fe200000108b9 */
[----:B------:R-:W-:Y:S01]  /*28a0*/  FSEL R186, R25, -INF , P4 ;  /* 0xff80000019ba7808 */ /* 0x000fe20002000000 */
[----:B------:R-:W-:Y:S02]  /*28b0*/  MUFU.EX2 R22, R22 ;  /* 0x0000001600167308 */ /* 0x000fe40000000800 */
[-C--:B------:R-:W-:Y:S04]  /*28c0*/  HMMA.16816.F32 R44, R156, R174.reuse, R44 ;  /* 0x000000ae9c2c723c */ /* 0x080fe8000000182c */
[--C-:B------:R-:W-:Y:S02]  /*28d0*/  FFMA.FTZ R25, R186, c[0x0][0x29c], -R185.reuse ;  /* 0x0000a700ba197a23 */ /* 0x100fe400000108b9 */
[----:B---3--:R-:W-:Y:S02]  /*28e0*/  FFMA.FTZ R240, R24, c[0x0][0x29c], -R185 ;  /* 0x0000a70018f07a23 */ /* 0x008fe400000108b9 */
[C---:B------:R-:W-:Y:S01]  /*28f0*/  HMMA.16816.F32 R48, R140.reuse, R174, R48 ;  /* 0x000000ae8c30723c */ /* 0x040fe20000001830 */
[----:B------:R-:W2:Y:S07]  /*2900*/  MUFU.EX2 R204, R204 ;  /* 0x000000cc00cc7308 */ /* 0x000eae0000000800 */
[-C--:B------:R-:W-:Y:S03]  /*2910*/  HMMA.16816.F32 R52, R140, R176.reuse, R52 ;  /* 0x000000b08c34723c */ /* 0x080fe60000001834 */
[----:B------:R3:W-:Y:S05]  /*2920*/  MUFU.EX2 R24, R240 ;  /* 0x000000f000187308 */ /* 0x0007ea0000000800 */
[C---:B------:R-:W-:Y:S05]  /*2930*/  HMMA.16816.F32 R56, R156.reuse, R176, R56 ;  /* 0x000000b09c38723c */ /* 0x040fea0000001838 */
[----:B------:R-:W-:Y:S03]  /*2940*/  MUFU.EX2 R25, R25 ;  /* 0x0000001900197308 */ /* 0x000fe60000000800 */
[-C--:B------:R-:W-:Y:S01]  /*2950*/  HMMA.16816.F32 R60, R156, R178.reuse, R60 ;  /* 0x000000b29c3c723c */ /* 0x080fe2000000183c */
[----:B------:R-:W4:Y:S03]  /*2960*/  LDS R156, [R182+0xc2a0] ;  /* 0x00c2a000b69c7984 */ /* 0x000f260000000800 */
[----:B--2---:R-:W-:Y:S03]  /*2970*/  F2FP.PACK_AB R248, R204, R181 ;  /* 0x000000b5ccf8723e */ /* 0x004fe600000000ff */
[----:B------:R-:W-:Y:S01]  /*2980*/  FSEL R158, R28, -INF , P2 ;  /* 0xff8000001c9e7808 */ /* 0x000fe20001000000 */
[----:B------:R-:W-:Y:S01]  /*2990*/  HMMA.16816.F32 R64, R140, R178, R64 ;  /* 0x000000b28c40723c */ /* 0x000fe20000001840 */
[----:B------:R-:W-:Y:S03]  /*29a0*/  MUFU.EX2 R246, R15 ;  /* 0x0000000f00f67308 */ /* 0x000fe60000000800 */
[----:B------:R-:W-:Y:S01]  /*29b0*/  FSEL R28, R29, -INF , P1 ;  /* 0xff8000001d1c7808 */ /* 0x000fe20000800000 */
[----:B-1----:R-:W-:Y:S01]  /*29c0*/  FADD.FTZ R159, R49, -R13 ;  /* 0x8000000d319f7221 */ /* 0x002fe20000010000 */
[----:B------:R-:W-:Y:S01]  /*29d0*/  FSEL R29, R26, -INF , P5 ;  /* 0xff8000001a1d7808 */ /* 0x000fe20002800000 */
[--C-:B------:R-:W-:Y:S01]  /*29e0*/  FFMA.FTZ R26, R158, c[0x0][0x29c], -R185.reuse ;  /* 0x0000a7009e1a7a23 */ /* 0x100fe200000108b9 */
[----:B------:R-:W-:Y:S01]  /*29f0*/  F2FP.PACK_AB R158, R188, R183 ;  /* 0x000000b7bc9e723e */ /* 0x000fe200000000ff */
[----:B------:R-:W-:Y:S01]  /*2a00*/  FFMA.FTZ R185, R28, c[0x0][0x29c], -R185 ;  /* 0x0000a7001cb97a23 */ /* 0x000fe200000108b9 */
[----:B------:R-:W-:Y:S01]  /*2a10*/  LOP3.LUT P1, RZ, R210, 0x4, RZ, 0xc0, !PT ;  /* 0x00000004d2ff7812 */ /* 0x000fe2000782c0ff */
[----:B------:R-:W-:Y:S01]  /*2a20*/  MUFU.EX2 R238, R238 ;  /* 0x000000ee00ee7308 */ /* 0x000fe20000000800 */
[--C-:B------:R-:W-:Y:S01]  /*2a30*/  FADD.FTZ R28, R36, -R13.reuse ;  /* 0x8000000d241c7221 */ /* 0x100fe20000010000 */
[----:B------:R-:W-:Y:S01]  /*2a40*/  FSEL R157, R30, -INF , P2 ;  /* 0xff8000001e9d7808 */ /* 0x000fe20001000000 */
[--C-:B------:R-:W-:Y:S02]  /*2a50*/  FFMA.FTZ R29, R29, c[0x0][0x29c], -R184.reuse ;  /* 0x0000a7001d1d7a23 */ /* 0x100fe400000108b8 */
[----:B------:R-:W-:Y:S02]  /*2a60*/  FMUL.FTZ R28, R183, R28 ;  /* 0x0000001cb71c7220 */ /* 0x000fe40000410000 */
[----:B------:R-:W1:Y:S01]  /*2a70*/  LDS R183, [R182+0xc300] ;  /* 0x00c30000b6b77984 */ /* 0x000e620000000800 */
[--C-:B------:R-:W-:Y:S02]  /*2a80*/  FFMA.FTZ R157, R157, c[0x0][0x29c], -R184.reuse ;  /* 0x0000a7009d9d7a23 */ /* 0x100fe400000108b8 */
[----:B------:R-:W-:Y:S01]  /*2a90*/  FFMA.FTZ R184, R31, c[0x0][0x29c], -R184 ;  /* 0x0000a7001fb87a23 */ /* 0x000fe200000108b8 */
[----:B------:R-:W2:Y:S01]  /*2aa0*/  LDS R182, [R182+0xc320] ;  /* 0x00c32000b6b67984 */ /* 0x000ea20000000800 */
[--C-:B------:R-:W-:Y:S01]  /*2ab0*/  FADD.FTZ R31, R37, -R13.reuse ;  /* 0x8000000d251f7221 */ /* 0x100fe20000010000 */
[----:B------:R-:W-:Y:S01]  /*2ac0*/  MUFU.EX2 R243, R243 ;  /* 0x000000f300f37308 */ /* 0x000fe20000000800 */
[--C-:B------:R-:W-:Y:S01]  /*2ad0*/  FADD.FTZ R30, R48, -R13.reuse ;  /* 0x8000000d301e7221 */ /* 0x100fe20000010000 */
[----:B------:R-:W-:Y:S01]  /*2ae0*/  STS [R225], R158 ;  /* 0x0000009ee1007388 */ /* 0x000fe20000000800 */
[----:B------:R-:W-:Y:S01]  /*2af0*/  FMUL.FTZ R31, R188, R31 ;  /* 0x0000001fbc1f7220 */ /* 0x000fe20000410000 */
[----:B------:R-:W-:Y:S01]  /*2b00*/  F2FP.PACK_AB R188, R200, R191 ;  /* 0x000000bfc8bc723e */ /* 0x000fe200000000ff */
[C---:B------:R-:W-:Y:S02]  /*2b10*/  FMUL.FTZ R159, R190.reuse, R159 ;  /* 0x0000009fbe9f7220 */ /* 0x040fe40000410000 */
[----:B------:R-:W-:Y:S01]  /*2b20*/  FMUL.FTZ R30, R187, R30 ;  /* 0x0000001ebb1e7220 */ /* 0x000fe20000410000 */
[----:B------:R-:W-:Y:S01]  /*2b30*/  F2FP.PACK_AB R187, R190, R187 ;  /* 0x000000bbbebb723e */ /* 0x000fe200000000ff */
[--C-:B------:R-:W-:Y:S01]  /*2b40*/  FADD.FTZ R186, R52, -R13.reuse ;  /* 0x8000000d34ba7221 */ /* 0x100fe20000010000 */
[----:B------:R-:W-:Y:S01]  /*2b50*/  F2FP.PACK_AB R28, R31, R28 ;  /* 0x0000001c1f1c723e */ /* 0x000fe200000000ff */
[--C-:B------:R-:W-:Y:S01]  /*2b60*/  FADD.FTZ R31, R64, -R13.reuse ;  /* 0x8000000d401f7221 */ /* 0x100fe20000010000 */
[----:B------:R-:W-:Y:S01]  /*2b70*/  MUFU.EX2 R239, R239 ;  /* 0x000000ef00ef7308 */ /* 0x000fe20000000800 */
[--C-:B------:R-:W-:Y:S01]  /*2b80*/  FADD.FTZ R245, R53, -R13.reuse ;  /* 0x8000000d35f57221 */ /* 0x100fe20000010000 */
[----:B------:R-:W-:Y:S01]  /*2b90*/  F2FP.PACK_AB R30, R159, R30 ;  /* 0x0000001e9f1e723e */ /* 0x000fe200000000ff */
[----:B------:R-:W-:Y:S02]  /*2ba0*/  FADD.FTZ R190, R65, -R13 ;  /* 0x8000000d41be7221 */ /* 0x000fe40000010000 */
[--C-:B----4-:R-:W-:Y:S02]  /*2bb0*/  FADD.FTZ R13, R38, -R156.reuse ;  /* 0x8000009c260d7221 */ /* 0x110fe40000010000 */
[--C-:B---3--:R-:W-:Y:S02]  /*2bc0*/  FADD.FTZ R240, R39, -R156.reuse ;  /* 0x8000009c27f07221 */ /* 0x108fe40000010000 */
[----:B------:R-:W-:Y:S01]  /*2bd0*/  FMUL.FTZ R13, R14, R13 ;  /* 0x0000000d0e0d7220 */ /* 0x000fe20000410000 */
[C---:B------:R-:W-:Y:S01]  /*2be0*/  F2FP.PACK_AB R14, R241.reuse, R14 ;  /* 0x0000000ef10e723e */ /* 0x040fe200000000ff */
[----:B------:R-:W-:Y:S01]  /*2bf0*/  FMUL.FTZ R240, R241, R240 ;  /* 0x000000f0f1f07220 */ /* 0x000fe20000410000 */
[----:B------:R-:W-:Y:S01]  /*2c00*/  MUFU.EX2 R34, R34 ;  /* 0x0000002200227308 */ /* 0x000fe20000000800 */
[----:B------:R-:W-:Y:S01]  /*2c10*/  FMUL.FTZ R31, R12, R31 ;  /* 0x0000001f0c1f7220 */ /* 0x000fe20000410000 */
[C---:B------:R-:W-:Y:S01]  /*2c20*/  F2FP.PACK_AB R12, R33.reuse, R12 ;  /* 0x0000000c210c723e */ /* 0x040fe200000000ff */
[----:B------:R3:W-:Y:S01]  /*2c30*/  STS [R225+0x400], R14 ;  /* 0x0004000ee1007388 */ /* 0x0007e20000000800 */
[----:B------:R-:W-:Y:S01]  /*2c40*/  F2FP.PACK_AB R240, R240, R13 ;  /* 0x0000000df0f0723e */ /* 0x000fe200000000ff */
[----:B------:R-:W-:Y:S02]  /*2c50*/  FMUL.FTZ R190, R33, R190 ;  /* 0x000000be21be7220 */ /* 0x000fe40000410000 */
[--C-:B------:R-:W-:Y:S02]  /*2c60*/  FADD.FTZ R33, R50, -R156.reuse ;  /* 0x8000009c32217221 */ /* 0x100fe40000010000 */
[--C-:B------:R-:W-:Y:S01]  /*2c70*/  FADD.FTZ R242, R51, -R156.reuse ;  /* 0x8000009c33f27221 */ /* 0x100fe20000010000 */
[----:B------:R-:W3:Y:S01]  /*2c80*/  MUFU.EX2 R29, R29 ;  /* 0x0000001d001d7308 */ /* 0x000ee20000000800 */
[--C-:B------:R-:W-:Y:S01]  /*2c90*/  FADD.FTZ R13, R54, -R156.reuse ;  /* 0x8000009c360d7221 */ /* 0x100fe20000010000 */
[----:B------:R-:W-:Y:S01]  /*2ca0*/  F2FP.PACK_AB R190, R190, R31 ;  /* 0x0000001fbebe723e */ /* 0x000fe200000000ff */
[----:B------:R-:W-:Y:S02]  /*2cb0*/  FADD.FTZ R244, R55, -R156 ;  /* 0x8000009c37f47221 */ /* 0x000fe40000010000 */
[----:B------:R-:W-:Y:S02]  /*2cc0*/  FMUL.FTZ R245, R200, R245 ;  /* 0x000000f5c8f57220 */ /* 0x000fe40000410000 */
[----:B------:R-:W-:Y:S01]  /*2cd0*/  FMUL.FTZ R33, R180, R33 ;  /* 0x00000021b4217220 */ /* 0x000fe20000410000 */
[C---:B------:R-:W-:Y:S01]  /*2ce0*/  F2FP.PACK_AB R180, R19.reuse, R180 ;  /* 0x000000b413b4723e */ /* 0x040fe200000000ff */
[----:B------:R-:W-:Y:S01]  /*2cf0*/  FMUL.FTZ R242, R19, R242 ;  /* 0x000000f213f27220 */ /* 0x000fe20000410000 */
[----:B------:R-:W4:Y:S01]  /*2d00*/  MUFU.EX2 R200, R205 ;  /* 0x000000cd00c87308 */ /* 0x000f220000000800 */
[----:B------:R-:W-:Y:S01]  /*2d10*/  FMUL.FTZ R13, R22, R13 ;  /* 0x0000000d160d7220 */ /* 0x000fe20000410000 */
[C---:B------:R-:W-:Y:S01]  /*2d20*/  F2FP.PACK_AB R22, R23.reuse, R22 ;  /* 0x000000161716723e */ /* 0x040fe200000000ff */
[----:B------:R-:W-:Y:S01]  /*2d30*/  FMUL.FTZ R244, R23, R244 ;  /* 0x000000f417f47220 */ /* 0x000fe20000410000 */
[----:B------:R-:W-:Y:S01]  /*2d40*/  F2FP.PACK_AB R33, R242, R33 ;  /* 0x00000021f221723e */ /* 0x000fe200000000ff */
[--C-:B-1----:R-:W-:Y:S01]  /*2d50*/  FADD.FTZ R242, R40, -R183.reuse ;  /* 0x800000b728f27221 */ /* 0x102fe20000010000 */
[----:B------:R-:W-:Y:S01]  /*2d60*/  IADD3 R23, R225, 0x40, RZ ;  /* 0x00000040e1177810 */ /* 0x000fe20007ffe0ff */
[--C-:B------:R-:W-:Y:S01]  /*2d70*/  FADD.FTZ R252, R57, -R183.reuse ;  /* 0x800000b739fc7221 */ /* 0x100fe20000010000 */
[----:B------:R-:W-:Y:S01]  /*2d80*/  F2FP.PACK_AB R244, R244, R13 ;  /* 0x0000000df4f4723e */ /* 0x000fe200000000ff */
[--C-:B------:R-:W-:Y:S01]  /*2d90*/  FADD.FTZ R13, R41, -R183.reuse ;  /* 0x800000b7290d7221 */ /* 0x100fe20000010000 */
[----:B------:R-:W-:Y:S01]  /*2da0*/  @P1 IADD3 R23, R225, -0x40, RZ ;  /* 0xffffffc0e1171810 */ /* 0x000fe20007ffe0ff */
[----:B------:R-:W-:Y:S01]  /*2db0*/  FMUL.FTZ R242, R181, R242 ;  /* 0x000000f2b5f27220 */ /* 0x000fe20000410000 */
[----:B------:R-:W-:Y:S01]  /*2dc0*/  MUFU.EX2 R185, R185 ;  /* 0x000000b900b97308 */ /* 0x000fe20000000800 */
[----:B------:R-:W-:Y:S01]  /*2dd0*/  FMUL.FTZ R13, R204, R13 ;  /* 0x0000000dcc0d7220 */ /* 0x000fe20000410000 */
[----:B---3--:R-:W-:Y:S01]  /*2de0*/  F2FP.PACK_AB R14, R250, R29 ;  /* 0x0000001dfa0e723e */ /* 0x008fe200000000ff */
[----:B------:R-:W-:Y:S01]  /*2df0*/  STS [R23+0x400], R180 ;  /* 0x000400b417007388 */ /* 0x000fe20000000800 */
[----:B------:R-:W-:Y:S02]  /*2e00*/  FMUL.FTZ R252, R25, R252 ;  /* 0x000000fc19fc7220 */ /* 0x000fe40000410000 */
[----:B------:R-:W-:Y:S01]  /*2e10*/  F2FP.PACK_AB R242, R13, R242 ;  /* 0x000000f20df2723e */ /* 0x000fe200000000ff */
[----:B------:R-:W-:Y:S01]  /*2e20*/  STS [R23], R187 ;  /* 0x000000bb17007388 */ /* 0x000fe20000000800 */
[--C-:B------:R-:W-:Y:S02]  /*2e30*/  FADD.FTZ R13, R56, -R183.reuse ;  /* 0x800000b7380d7221 */ /* 0x100fe40000010000 */
[--C-:B------:R-:W-:Y:S01]  /*2e40*/  FADD.FTZ R15, R44, -R183.reuse ;  /* 0x800000b72c0f7221 */ /* 0x100fe20000010000 */
[----:B------:R-:W-:Y:S01]  /*2e50*/  STS [R225+0x1000], R248 ;  /* 0x001000f8e1007388 */ /* 0x000fe20000000800 */
[----:B------:R-:W-:Y:S01]  /*2e60*/  FMUL.FTZ R13, R24, R13 ;  /* 0x0000000d180d7220 */ /* 0x000fe20000410000 */
[----:B------:R-:W-:Y:S01]  /*2e70*/  MUFU.EX2 R157, R157 ;  /* 0x0000009d009d7308 */ /* 0x000fe20000000800 */
[--C-:B------:R-:W-:Y:S01]  /*2e80*/  FADD.FTZ R204, R45, -R183.reuse ;  /* 0x800000b72dcc7221 */ /* 0x100fe20000010000 */
[----:B------:R-:W-:Y:S01]  /*2e90*/  F2FP.PACK_AB R24, R25, R24 ;  /* 0x000000181918723e */ /* 0x000fe200000000ff */
[----:B------:R-:W-:Y:S01]  /*2ea0*/  FMUL.FTZ R15, R238, R15 ;  /* 0x0000000fee0f7220 */ /* 0x000fe20000410000 */
[----:B------:R-:W-:Y:S01]  /*2eb0*/  F2FP.PACK_AB R252, R252, R13 ;  /* 0x0000000dfcfc723e */ /* 0x000fe200000000ff */
[C---:B------:R-:W-:Y:S01]  /*2ec0*/  FMUL.FTZ R204, R243.reuse, R204 ;  /* 0x000000ccf3cc7220 */ /* 0x040fe20000410000 */
[----:B----4-:R-:W-:Y:S01]  /*2ed0*/  F2FP.PACK_AB R13, R200, R189 ;  /* 0x000000bdc80d723e */ /* 0x010fe200000000ff */
[----:B--2---:R-:W-:Y:S01]  /*2ee0*/  FADD.FTZ R158, R42, -R182 ;  /* 0x800000b62a9e7221 */ /* 0x004fe20000010000 */
[----:B------:R-:W-:Y:S01]  /*2ef0*/  F2FP.PACK_AB R238, R243, R238 ;  /* 0x000000eef3ee723e */ /* 0x000fe200000000ff */
[----:B------:R-:W-:Y:S01]  /*2f00*/  FMUL.FTZ R186, R191, R186 ;  /* 0x000000babfba7220 */ /* 0x000fe20000410000 */
[----:B------:R-:W1:Y:S01]  /*2f10*/  MUFU.EX2 R26, R26 ;  /* 0x0000001a001a7308 */ /* 0x000e620000000800 */
[----:B------:R2:W-:Y:S01]  /*2f20*/  STS [R225+0x1400], R13 ;  /* 0x0014000de1007388 */ /* 0x0005e20000000800 */
[----:B------:R-:W-:Y:S01]  /*2f30*/  F2FP.PACK_AB R204, R204, R15 ;  /* 0x0000000fcccc723e */ /* 0x000fe200000000ff */
[--C-:B------:R-:W-:Y:S01]  /*2f40*/  FADD.FTZ R19, R66, -R156.reuse ;  /* 0x8000009c42137221 */ /* 0x100fe20000010000 */
[----:B------:R-:W-:Y:S01]  /*2f50*/  F2FP.PACK_AB R15, R246, R239 ;  /* 0x000000eff60f723e */ /* 0x000fe200000000ff */
[----:B------:R-:W-:Y:S01]  /*2f60*/  STS [R23+0x1000], R238 ;  /* 0x001000ee17007388 */ /* 0x000fe20000000800 */
[----:B------:R-:W-:Y:S01]  /*2f70*/  FADD.FTZ R156, R67, -R156 ;  /* 0x8000009c439c7221 */ /* 0x000fe20000010000 */
[----:B------:R-:W-:Y:S01]  /*2f80*/  F2FP.PACK_AB R186, R245, R186 ;  /* 0x000000baf5ba723e */ /* 0x000fe200000000ff */
[----:B------:R-:W-:Y:S01]  /*2f90*/  FMUL.FTZ R158, R189, R158 ;  /* 0x0000009ebd9e7220 */ /* 0x000fe20000410000 */
[----:B------:R3:W-:Y:S01]  /*2fa0*/  STS [R23+0x1400], R15 ;  /* 0x0014000f17007388 */ /* 0x0007e20000000800 */
[----:B------:R-:W4:Y:S01]  /*2fb0*/  MUFU.EX2 R184, R184 ;  /* 0x000000b800b87308 */ /* 0x000f220000000800 */
[----:B------:R-:W-:Y:S01]  /*2fc0*/  FMUL.FTZ R19, R34, R19 ;  /* 0x0000001322137220 */ /* 0x000fe20000410000 */
[C---:B------:R-:W-:Y:S01]  /*2fd0*/  F2FP.PACK_AB R34, R35.reuse, R34 ;  /* 0x000000222322723e */ /* 0x040fe200000000ff */
[----:B------:R-:W-:Y:S01]  /*2fe0*/  STS [R225+0x2000], R188 ;  /* 0x002000bce1007388 */ /* 0x000fe20000000800 */
[----:B------:R-:W-:Y:S03]  /*2ff0*/  FMUL.FTZ R156, R35, R156 ;  /* 0x0000009c239c7220 */ /* 0x000fe60000410000 */
[----:B------:R5:W-:Y:S02]  /*3000*/  STS [R225+0x2400], R22 ;  /* 0x00240016e1007388 */ /* 0x000be40000000800 */
[----:B------:R-:W-:Y:S01]  /*3010*/  F2FP.PACK_AB R156, R156, R19 ;  /* 0x000000139c9c723e */ /* 0x000fe200000000ff */
[--C-:B------:R-:W-:Y:S01]  /*3020*/  FADD.FTZ R19, R60, -R183.reuse ;  /* 0x800000b73c137221 */ /* 0x100fe20000010000 */
[----:B------:R5:W-:Y:S01]  /*3030*/  STS [R23+0x2000], R12 ;  /* 0x0020000c17007388 */ /* 0x000be20000000800 */
[----:B------:R-:W-:Y:S02]  /*3040*/  FADD.FTZ R183, R61, -R183 ;  /* 0x800000b73db77221 */ /* 0x000fe40000010000 */
[----:B-1----:R-:W-:Y:S01]  /*3050*/  FMUL.FTZ R19, R26, R19 ;  /* 0x000000131a137220 */ /* 0x002fe20000410000 */
[----:B------:R-:W-:Y:S01]  /*3060*/  STS [R23+0x2400], R34 ;  /* 0x0024002217007388 */ /* 0x000fe20000000800 */
[C---:B------:R-:W-:Y:S01]  /*3070*/  F2FP.PACK_AB R26, R185.reuse, R26 ;  /* 0x0000001ab91a723e */ /* 0x040fe200000000ff */
[----:B------:R-:W-:Y:S02]  /*3080*/  FMUL.FTZ R183, R185, R183 ;  /* 0x000000b7b9b77220 */ /* 0x000fe40000410000 */
[----:B------:R-:W-:Y:S01]  /*3090*/  STS [R225+0x3000], R24 ;  /* 0x00300018e1007388 */ /* 0x000fe20000000800 */
[--C-:B--2---:R-:W-:Y:S02]  /*30a0*/  FADD.FTZ R13, R47, -R182.reuse ;  /* 0x800000b62f0d7221 */ /* 0x104fe40000010000 */
[----:B------:R-:W-:Y:S01]  /*30b0*/  F2FP.PACK_AB R35, R183, R19 ;  /* 0x00000013b723723e */ /* 0x000fe200000000ff */
[----:B------:R1:W-:Y:S01]  /*30c0*/  STS [R225+0x3400], R14 ;  /* 0x0034000ee1007388 */ /* 0x0003e20000000800 */
[----:B----4-:R-:W-:Y:S01]  /*30d0*/  F2FP.PACK_AB R180, R184, R157 ;  /* 0x0000009db8b4723e */ /* 0x010fe200000000ff */
[--C-:B------:R-:W-:Y:S02]  /*30e0*/  FADD.FTZ R19, R43, -R182.reuse ;  /* 0x800000b62b137221 */ /* 0x100fe40000010000 */
[----:B------:R-:W-:Y:S01]  /*30f0*/  STS [R23+0x3000], R26 ;  /* 0x0030001a17007388 */ /* 0x000fe20000000800 */
[--C-:B---3--:R-:W-:Y:S02]  /*3100*/  FADD.FTZ R15, R63, -R182.reuse ;  /* 0x800000b63f0f7221 */ /* 0x108fe40000010000 */
[----:B------:R-:W-:Y:S01]  /*3110*/  FMUL.FTZ R19, R200, R19 ;  /* 0x00000013c8137220 */ /* 0x000fe20000410000 */
[----:B------:R-:W-:Y:S01]  /*3120*/  STS [R23+0x3400], R180 ;  /* 0x003400b417007388 */ /* 0x000fe20000000800 */
[--C-:B-----5:R-:W-:Y:S01]  /*3130*/  FADD.FTZ R22, R46, -R182.reuse ;  /* 0x800000b62e167221 */ /* 0x120fe20000010000 */
[----:B------:R-:W-:Y:S01]  /*3140*/  LEA R200, R194, R201, 0xc ;  /* 0x000000c9c2c87211 */ /* 0x000fe200078e60ff */
[----:B------:R-:W-:Y:S01]  /*3150*/  FMUL.FTZ R13, R246, R13 ;  /* 0x0000000df60d7220 */ /* 0x000fe20000410000 */
[----:B------:R-:W-:Y:S01]  /*3160*/  BAR.SYNC.DEFER_BLOCKING 0x0 ;  /* 0x0000000000007b1d */ /* 0x000fe20000010000 */
[----:B------:R-:W-:Y:S01]  /*3170*/  FMUL.FTZ R22, R239, R22 ;  /* 0x00000016ef167220 */ /* 0x000fe20000410000 */
[----:B------:R-:W-:Y:S01]  /*3180*/  F2FP.PACK_AB R158, R19, R158 ;  /* 0x0000009e139e723e */ /* 0x000fe200000000ff */
[--C-:B------:R-:W-:Y:S01]  /*3190*/  FADD.FTZ R12, R58, -R182.reuse ;  /* 0x800000b63a0c7221 */ /* 0x100fe20000010000 */
[----:B------:R-:W-:Y:S01]  /*31a0*/  SHF.L.U32 R200, R200, 0x1, RZ ;  /* 0x00000001c8c87819 */ /* 0x000fe200000006ff */
[----:B------:R-:W-:Y:S01]  /*31b0*/  FMUL.FTZ R15, R184, R15 ;  /* 0x0000000fb80f7220 */ /* 0x000fe20000410000 */
[----:B------:R-:W-:Y:S01]  /*31c0*/  F2FP.PACK_AB R22, R13, R22 ;  /* 0x000000160d16723e */ /* 0x000fe200000000ff */
[--C-:B------:R-:W-:Y:S01]  /*31d0*/  FADD.FTZ R13, R59, -R182.reuse ;  /* 0x800000b63b0d7221 */ /* 0x100fe20000010000 */
[----:B------:R-:W-:Y:S01]  /*31e0*/  IADD3 R19, R202, R200, RZ ;  /* 0x000000c8ca137210 */ /* 0x000fe20007ffe0ff */
[----:B------:R-:W-:Y:S02]  /*31f0*/  FMUL.FTZ R12, R29, R12 ;  /* 0x0000000c1d0c7220 */ /* 0x000fe40000410000 */
[----:B------:R-:W-:Y:S02]  /*3200*/  FMUL.FTZ R13, R250, R13 ;  /* 0x0000000dfa0d7220 */ /* 0x000fe40000410000 */
[----:B-1----:R-:W-:Y:S03]  /*3210*/  FADD.FTZ R14, R62, -R182 ;  /* 0x800000b63e0e7221 */ /* 0x002fe60000010000 */
[----:B------:R-:W-:Y:S01]  /*3220*/  F2FP.PACK_AB R34, R13, R12 ;  /* 0x0000000c0d22723e */ /* 0x000fe200000000ff */
[----:B------:R-:W-:Y:S05]  /*3230*/  FMUL.FTZ R14, R157, R14 ;  /* 0x0000000e9d0e7220 */ /* 0x000fea0000410000 */
[----:B------:R-:W-:Y:S01]  /*3240*/  F2FP.PACK_AB R184, R15, R14 ;  /* 0x0000000e0fb8723e */ /* 0x000fe200000000ff */
[----:B------:R-:W-:Y:S04]  /*3250*/  STS [R225+0x4000], R28 ;  /* 0x0040001ce1007388 */ /* 0x000fe80000000800 */
[----:B------:R-:W-:Y:S04]  /*3260*/  STS [R225+0x4400], R240 ;  /* 0x004400f0e1007388 */ /* 0x000fe80000000800 */
[----:B------:R-:W-:Y:S04]  /*3270*/  STS [R23+0x4000], R30 ;  /* 0x0040001e17007388 */ /* 0x000fe80000000800 */
[----:B------:R-:W-:Y:S04]  /*3280*/  STS [R23+0x4400], R33 ;  /* 0x0044002117007388 */ /* 0x000fe80000000800 */
[----:B------:R-:W-:Y:S04]  /*3290*/  STS [R225+0x5000], R242 ;  /* 0x005000f2e1007388 */ /* 0x000fe80000000800 */
[----:B------:R-:W-:Y:S04]  /*32a0*/  STS [R225+0x5400], R158 ;  /* 0x0054009ee1007388 */ /* 0x000fe80000000800 */
[----:B------:R1:W-:Y:S04]  /*32b0*/  STS [R23+0x5000], R204 ;  /* 0x005000cc17007388 */ /* 0x0003e80000000800 */
[----:B------:R-:W-:Y:S04]  /*32c0*/  STS [R23+0x5400], R22 ;  /* 0x0054001617007388 */ /* 0x000fe80000000800 */
[----:B------:R-:W-:Y:S04]  /*32d0*/  STS [R225+0x6000], R186 ;  /* 0x006000bae1007388 */ /* 0x000fe80000000800 */
[----:B------:R-:W-:Y:S04]  /*32e0*/  STS [R225+0x6400], R244 ;  /* 0x006400f4e1007388 */ /* 0x000fe80000000800 */
[----:B------:R-:W-:Y:S04]  /*32f0*/  STS [R23+0x6000], R190 ;  /* 0x006000be17007388 */ /* 0x000fe80000000800 */
[----:B------:R-:W-:Y:S04]  /*3300*/  STS [R23+0x6400], R156 ;  /* 0x0064009c17007388 */ /* 0x000fe80000000800 */
[----:B------:R-:W-:Y:S01]  /*3310*/  STS [R225+0x7000], R252 ;  /* 0x007000fce1007388 */ /* 0x000fe20000000800 */
[----:B-1----:R-:W-:Y:S03]  /*3320*/  SHF.L.U32 R204, R203, 0x1, RZ ;  /* 0x00000001cbcc7819 */ /* 0x002fe600000006ff */
[----:B------:R-:W-:Y:S01]  /*3330*/  STS [R225+0x7400], R34 ;  /* 0x00740022e1007388 */ /* 0x000fe20000000800 */
[----:B------:R-:W-:Y:S03]  /*3340*/  IADD3 R205, R193, R204, RZ ;  /* 0x000000ccc1cd7210 */ /* 0x000fe60007ffe0ff */
[----:B------:R-:W-:Y:S04]  /*3350*/  STS [R23+0x7000], R35 ;  /* 0x0070002317007388 */ /* 0x000fe80000000800 */
[----:B------:R-:W-:Y:S04]  /*3360*/  STS [R23+0x7400], R184 ;  /* 0x007400b817007388 */ /* 0x000fe80000000800 */
[----:B------:R-:W-:Y:S08]  /*3370*/  LDSM.16.MT88.4 R12, [R198+0xc480] ;  /* 0x00c48000c60c783b */ /* 0x000ff00000004200 */
[----:B------:R-:W1:Y:S08]  /*3380*/  LDSM.16.MT88.4 R24, [R200+0x8080] ;  /* 0x00808000c818783b */ /* 0x000e700000004200 */
[----:B------:R-:W2:Y:S08]  /*3390*/  LDSM.16.MT88.4 R28, [R198+0xe480] ;  /* 0x00e48000c61c783b */ /* 0x000eb00000004200 */
[----:B------:R-:W3:Y:S08]  /*33a0*/  LDSM.16.MT88.4 R132, [R19+0x8080] ;  /* 0x008080001384783b */ /* 0x000ef00000004200 */
[----:B------:R-:W-:Y:S08]  /*33b0*/  LDSM.16.MT88.4 R136, [R198+0xcc80] ;  /* 0x00cc8000c688783b */ /* 0x000ff00000004200 */
[----:B------:R-:W4:Y:S01]  /*33c0*/  LDSM.16.MT88.4 R140, [R200+0x8880] ;  /* 0x00888000c88c783b */ /* 0x000f220000004200 */
[-C--:B-1----:R-:W-:Y:S07]  /*33d0*/  HMMA.16816.F32 R68, R12, R24.reuse, R68 ;  /* 0x000000180c44723c */ /* 0x082fee0000001844 */
[----:B------:R-:W1:Y:S01]  /*33e0*/  LDSM.16.MT88.4 R156, [R198+0xec80] ;  /* 0x00ec8000c69c783b */ /* 0x000e620000004200 */
[C---:B--2---:R-:W-:Y:S07]  /*33f0*/  HMMA.16816.F32 R72, R28.reuse, R24, R72 ;  /* 0x000000181c48723c */ /* 0x044fee0000001848 */
[----:B------:R-:W2:Y:S01]  /*3400*/  LDSM.16.MT88.4 R180, [R19+0x8880] ;  /* 0x0088800013b4783b */ /* 0x000ea20000004200 */
[-C--:B------:R-:W-:Y:S08]  /*3410*/  HMMA.16816.F32 R76, R28, R26.reuse, R76 ;  /* 0x0000001a1c4c723c */ /* 0x080ff0000000184c */
[C---:B------:R-:W-:Y:S01]  /*3420*/  HMMA.16816.F32 R80, R12.reuse, R26, R80 ;  /* 0x0000001a0c50723c */ /* 0x040fe20000001850 */
[----:B------:R-:W-:Y:S07]  /*3430*/  LDSM.16.MT88.4 R24, [R200+0x9080] ;  /* 0x00908000c818783b */ /* 0x000fee0000004200 */
[-C--:B---3--:R-:W-:Y:S08]  /*3440*/  HMMA.16816.F32 R84, R12, R132.reuse, R84 ;  /* 0x000000840c54723c */ /* 0x088ff00000001854 */
[C---:B------:R-:W-:Y:S08]  /*3450*/  HMMA.16816.F32 R88, R28.reuse, R132, R88 ;  /* 0x000000841c58723c */ /* 0x040ff00000001858 */
[-C--:B------:R-:W-:Y:S01]  /*3460*/  HMMA.16816.F32 R92, R28, R134.reuse, R92 ;  /* 0x000000861c5c723c */ /* 0x080fe2000000185c */
[----:B------:R-:W-:Y:S07]  /*3470*/  LDSM.16.MT88.4 R28, [R198+0xf480] ;  /* 0x00f48000c61c783b */ /* 0x000fee0000004200 */
[----:B------:R-:W-:Y:S01]  /*3480*/  HMMA.16816.F32 R96, R12, R134, R96 ;  /* 0x000000860c60723c */ /* 0x000fe20000001860 */
[----:B------:R-:W3:Y:S07]  /*3490*/  LDSM.16.MT88.4 R12, [R198+0xd480] ;  /* 0x00d48000c60c783b */ /* 0x000eee0000004200 */
[-C--:B----4-:R-:W-:Y:S01]  /*34a0*/  HMMA.16816.F32 R68, R136, R140.reuse, R68 ;  /* 0x0000008c8844723c */ /* 0x090fe20000001844 */
[----:B------:R-:W4:Y:S07]  /*34b0*/  LDSM.16.MT88.4 R132, [R19+0x9080] ;  /* 0x009080001384783b */ /* 0x000f2e0000004200 */
[C---:B-1----:R-:W-:Y:S08]  /*34c0*/  HMMA.16816.F32 R72, R156.reuse, R140, R72 ;  /* 0x0000008c9c48723c */ /* 0x042ff00000001848 */
[-C--:B------:R-:W-:Y:S08]  /*34d0*/  HMMA.16816.F32 R76, R156, R142.reuse, R76 ;  /* 0x0000008e9c4c723c */ /* 0x080ff0000000184c */
[C---:B------:R-:W-:Y:S01]  /*34e0*/  HMMA.16816.F32 R80, R136.reuse, R142, R80 ;  /* 0x0000008e8850723c */ /* 0x040fe20000001850 */
[----:B------:R-:W-:Y:S07]  /*34f0*/  LDSM.16.MT88.4 R140, [R200+0x9880] ;  /* 0x00988000c88c783b */ /* 0x000fee0000004200 */
[-C--:B--2---:R-:W-:Y:S08]  /*3500*/  HMMA.16816.F32 R84, R136, R180.reuse, R84 ;  /* 0x000000b48854723c */ /* 0x084ff00000001854 */
[C---:B------:R-:W-:Y:S08]  /*3510*/  HMMA.16816.F32 R88, R156.reuse, R180, R88 ;  /* 0x000000b49c58723c */ /* 0x040ff00000001858 */
[-C--:B------:R-:W-:Y:S01]  /*3520*/  HMMA.16816.F32 R92, R156, R182.reuse, R92 ;  /* 0x000000b69c5c723c */ /* 0x080fe2000000185c */
[----:B------:R-:W-:Y:S07]  /*3530*/  LDSM.16.MT88.4 R156, [R198+0xfc80] ;  /* 0x00fc8000c69c783b */ /* 0x000fee0000004200 */
[----:B------:R-:W-:Y:S01]  /*3540*/  HMMA.16816.F32 R96, R136, R182, R96 ;  /* 0x000000b68860723c */ /* 0x000fe20000001860 */
[----:B------:R-:W1:Y:S07]  /*3550*/  LDSM.16.MT88.4 R136, [R198+0xdc80] ;  /* 0x00dc8000c688783b */ /* 0x000e6e0000004200 */
[-C--:B---3--:R-:W-:Y:S01]  /*3560*/  HMMA.16816.F32 R68, R12, R24.reuse, R68 ;  /* 0x000000180c44723c */ /* 0x088fe20000001844 */
[----:B------:R2:W3:Y:S07]  /*3570*/  LDSM.16.MT88.4 R180, [R19+0x9880] ;  /* 0x0098800013b4783b */ /* 0x0004ee0000004200 */
[C---:B------:R-:W-:Y:S01]  /*3580*/  HMMA.16816.F32 R72, R28.reuse, R24, R72 ;  /* 0x000000181c48723c */ /* 0x040fe20000001848 */
[----:B------:R-:W-:Y:S07]  /*3590*/  BAR.SYNC.DEFER_BLOCKING 0x0 ;  /* 0x0000000000007b1d */ /* 0x000fee0000010000 */
[-C--:B------:R-:W-:Y:S08]  /*35a0*/  HMMA.16816.F32 R76, R28, R26.reuse, R76 ;  /* 0x0000001a1c4c723c */ /* 0x080ff0000000184c */
[C---:B------:R-:W-:Y:S04]  /*35b0*/  HMMA.16816.F32 R80, R12.reuse, R26, R80 ;  /* 0x0000001a0c50723c */ /* 0x040fe80000001850 */
[----:B--2---:R-:W-:Y:S04]  /*35c0*/  IADD3 R19, R237, 0x2, RZ ;  /* 0x00000002ed137810 */ /* 0x004fe80007ffe0ff */
[-C--:B----4-:R-:W-:Y:S01]  /*35d0*/  HMMA.16816.F32 R84, R12, R132.reuse, R84 ;  /* 0x000000840c54723c */ /* 0x090fe20000001854 */
[----:B------:R2:W4:Y:S02]  /*35e0*/  LDSM.16.M88.4 R24, [R204+0x10480] ;  /* 0x01048000cc18783b */ /* 0x0005240000000200 */
[----:B------:R-:W-:Y:S05]  /*35f0*/  ISETP.GE.AND P1, PT, R19, R233, PT ;  /* 0x000000e91300720c */ /* 0x000fea0003f26270 */
[C---:B------:R-:W-:Y:S01]  /*3600*/  HMMA.16816.F32 R88, R28.reuse, R132, R88 ;  /* 0x000000841c58723c */ /* 0x040fe20000001858 */
[----:B------:R2:W5:Y:S07]  /*3610*/  LDSM.16.M88.4 R188, [R205+0x11480] ;  /* 0x01148000cdbc783b */ /* 0x00056e0000000200 */
[-C--:B------:R-:W-:Y:S01]  /*3620*/  HMMA.16816.F32 R92, R28, R134.reuse, R92 ;  /* 0x000000861c5c723c */ /* 0x080fe2000000185c */
[----:B------:R2:W2:Y:S07]  /*3630*/  LDSM.16.MT88.4 R28, [R197] ;  /* 0x00000000c51c783b */ /* 0x0004ae0000004200 */
[----:B------:R-:W-:Y:S01]  /*3640*/  HMMA.16816.F32 R96, R12, R134, R96 ;  /* 0x000000860c60723c */ /* 0x000fe20000001860 */
[----:B------:R2:W2:Y:S07]  /*3650*/  LDSM.16.M88.4 R12, [R204+0x11480] ;  /* 0x01148000cc0c783b */ /* 0x0004ae0000000200 */
[-C--:B-1----:R-:W-:Y:S01]  /*3660*/  HMMA.16816.F32 R68, R136, R140.reuse, R68 ;  /* 0x0000008c8844723c */ /* 0x082fe20000001844 */
[----:B------:R1:W1:Y:S07]  /*3670*/  LDSM.16.M88.4 R132, [R205+0x10480] ;  /* 0x01048000cd84783b */ /* 0x00026e0000000200 */
[C---:B------:R-:W-:Y:S01]  /*3680*/  HMMA.16816.F32 R72, R156.reuse, R140, R72 ;  /* 0x0000008c9c48723c */ /* 0x040fe20000001848 */
[----:B------:R1:W1:Y:S07]  /*3690*/  LDSM.16.MT88.4 R184, [R197+0x800] ;  /* 0x00080000c5b8783b */ /* 0x00026e0000004200 */
[-C--:B------:R-:W-:Y:S08]  /*36a0*/  HMMA.16816.F32 R76, R156, R142.reuse, R76 ;  /* 0x0000008e9c4c723c */ /* 0x080ff0000000184c */
[C---:B------:R-:W-:Y:S08]  /*36b0*/  HMMA.16816.F32 R80, R136.reuse, R142, R80 ;  /* 0x0000008e8850723c */ /* 0x040ff00000001850 */
[-C--:B---3--:R-:W-:Y:S08]  /*36c0*/  HMMA.16816.F32 R84, R136, R180.reuse, R84 ;  /* 0x000000b48854723c */ /* 0x088ff00000001854 */
[C---:B------:R-:W-:Y:S08]  /*36d0*/  HMMA.16816.F32 R88, R156.reuse, R180, R88 ;  /* 0x000000b49c58723c */ /* 0x040ff00000001858 */
[-C--:B------:R-:W-:Y:S08]  /*36e0*/  HMMA.16816.F32 R92, R156, R182.reuse, R92 ;  /* 0x000000b69c5c723c */ /* 0x080ff0000000185c */
[----:B------:R-:W-:Y:S01]  /*36f0*/  HMMA.16816.F32 R96, R136, R182, R96 ;  /* 0x000000b68860723c */ /* 0x000fe20000001860 */
[----:B------:R-:W-:-:S07]  /*3700*/  @P1 BRA `(.L_x_5) ;  /* 0x0000030000001947 */ /* 0x000fce0003800000 */
[C---:B-12-45:R-:W-:Y:S01]  /*3710*/  IMAD.SHL.U32 R17, R19.reuse, 0x40, RZ ;  /* 0x0000004013117824 */ /* 0x076fe200078e00ff */
[----:B------:R-:W1:Y:S01]  /*3720*/  S2R R5, SR_CTAID.Y ;  /* 0x0000000000057919 */ /* 0x000e620000002600 */
[----:B------:R-:W-:Y:S02]  /*3730*/  ISETP.GE.AND P5, PT, R220, c[0x0][0x1fc], PT ;  /* 0x00007f00dc007a0c */ /* 0x000fe40003fa6270 */
[----:B------:R-:W-:Y:S02]  /*3740*/  SHF.R.S32.HI R10, RZ, 0x1f, R19 ;  /* 0x0000001fff0a7819 */ /* 0x000fe40000011413 */
[----:B------:R-:W-:Y:S03]  /*3750*/  IADD3 R6, -R214, c[0x0][0x168], -R17 ;  /* 0x00005a00d6067a10 */ /* 0x000fe60007ffe911 */
[----:B------:R-:W-:Y:S01]  /*3760*/  IMAD R10, R10, c[0x0][0x208], RZ ;  /* 0x000082000a0a7a24 */ /* 0x000fe200078e02ff */
[C---:B------:R-:W-:Y:S02]  /*3770*/  ISETP.LT.OR P6, PT, R6.reuse, 0x1, P5 ;  /* 0x000000010600780c */ /* 0x040fe40002fc1670 */
[----:B------:R-:W-:Y:S01]  /*3780*/  ISETP.LT.OR P5, PT, R6, 0x21, P5 ;  /* 0x000000210600780c */ /* 0x000fe20002fa1670 */
[C---:B------:R-:W-:Y:S02]  /*3790*/  IMAD R10, R19.reuse, c[0x0][0x20c], R10 ;  /* 0x00008300130a7a24 */ /* 0x040fe400078e020a */
[----:B------:R-:W-:Y:S04]  /*37a0*/  IMAD.WIDE.U32 R18, R19, c[0x0][0x208], RZ ;  /* 0x0000820013127a25 */ /* 0x000fe800078e00ff */
[----:B------:R-:W-:Y:S05]  /*37b0*/  IMAD.IADD R10, R19, 0x1, R10 ;  /* 0x00000001130a7824 */ /* 0x000fea00078e020a */
[----:B------:R-:W-:Y:S01]  /*37c0*/  SHF.L.U64.HI R10, R18, 0x7, R10 ;  /* 0x00000007120a7819 */ /* 0x000fe2000001020a */
[C---:B-1----:R-:W-:Y:S01]  /*37d0*/  IMAD.WIDE.U32 R6, R5.reuse, c[0x0][0x288], R216 ;  /* 0x0000a20005067a25 */ /* 0x042fe200078e00d8 */
[----:B------:R-:W-:Y:S03]  /*37e0*/  SHF.R.S32.HI R4, RZ, 0x1f, R5 ;  /* 0x0000001fff047819 */ /* 0x000fe60000011405 */
[C---:B------:R-:W-:Y:S04]  /*37f0*/  IMAD.WIDE.U32 R8, R5.reuse, c[0x0][0x210], R220 ;  /* 0x0000840005087a25 */ /* 0x040fe800078e00dc */
[----:B------:R-:W-:Y:S01]  /*3800*/  IMAD R16, R4, c[0x0][0x210], RZ ;  /* 0x0000840004107a24 */ /* 0x000fe200078e02ff */
[----:B------:R-:W-:Y:S01]  /*3810*/  IADD3 R8, P4, P2, R218, UR22, R8 ;  /* 0x00000016da087c10 */ /* 0x000fe2000fa9e008 */
[----:B------:R-:W-:Y:S02]  /*3820*/  IMAD R4, R4, c[0x0][0x288], RZ ;  /* 0x0000a20004047a24 */ /* 0x000fe400078e02ff */
[C---:B------:R-:W-:Y:S02]  /*3830*/  IMAD R16, R5.reuse, c[0x0][0x214], R16 ;  /* 0x0000850005107a24 */ /* 0x040fe400078e0210 */
[----:B------:R-:W-:Y:S01]  /*3840*/  IMAD R4, R5, c[0x0][0x28c], R4 ;  /* 0x0000a30005047a24 */ /* 0x000fe200078e0204 */
[----:B------:R-:W-:Y:S01]  /*3850*/  IADD3 R5, P1, R6, UR12, RZ ;  /* 0x0000000c06057c10 */ /* 0x000fe2000ff3e0ff */
[----:B------:R-:W-:Y:S02]  /*3860*/  IMAD.IADD R16, R9, 0x1, R16 ;  /* 0x0000000109107824 */ /* 0x000fe400078e0210 */
[----:B------:R-:W-:Y:S01]  /*3870*/  IMAD.MOV.U32 R6, RZ, RZ, c[0x0][0x208] ;  /* 0x00008200ff067624 */ /* 0x000fe200078e00ff */
[----:B------:R-:W-:Y:S02]  /*3880*/  IADD3.X R4, R7, UR8, R4, P1, !PT ;  /* 0x0000000807047c10 */ /* 0x000fe40008ffe404 */
[----:B------:R-:W-:Y:S01]  /*3890*/  IADD3.X R7, R207, UR20, R16, P4, P2 ;  /* 0x00000014cf077c10 */ /* 0x000fe2000a7e4410 */
[----:B------:R-:W-:Y:S01]  /*38a0*/  IMAD.SHL.U32 R16, R18, 0x80, RZ ;  /* 0x0000008012107824 */ /* 0x000fe200078e00ff */
[----:B------:R-:W-:Y:S02]  /*38b0*/  LEA R9, P1, R8, c[0x0][0x1f0], 0x1 ;  /* 0x00007c0008097a11 */ /* 0x000fe400078208ff */
[C---:B------:R-:W-:Y:S02]  /*38c0*/  LEA R18, P2, R5.reuse, c[0x0][0x280], 0x2 ;  /* 0x0000a00005127a11 */ /* 0x040fe400078410ff */
[-C--:B------:R-:W-:Y:S02]  /*38d0*/  IADD3 R20, P4, R16, R9.reuse, RZ ;  /* 0x0000000910147210 */ /* 0x080fe40007f9e0ff */
[----:B------:R-:W-:Y:S01]  /*38e0*/  LEA.HI.X R7, R8, c[0x0][0x1f4], R7, 0x1, P1 ;  /* 0x00007d0008077a11 */ /* 0x000fe200008f0c07 */
[----:B------:R-:W-:Y:S01]  /*38f0*/  IMAD.MOV.U32 R8, RZ, RZ, c[0x0][0x20c] ;  /* 0x00008300ff087624 */ /* 0x000fe200078e00ff */
[----:B------:R-:W-:Y:S02]  /*3900*/  LEA R11, P1, R6, R9, 0x6 ;  /* 0x00000009060b7211 */ /* 0x000fe400078230ff */
[----:B------:R-:W-:Y:S01]  /*3910*/  LEA.HI.X R19, R5, c[0x0][0x284], R4, 0x2, P2 ;  /* 0x0000a10005137a11 */ /* 0x000fe200010f1404 */
[----:B------:R-:W-:Y:S01]  /*3920*/  IMAD.X R21, R10, 0x1, R7, P4 ;  /* 0x000000010a157824 */ /* 0x000fe200020e0607 */
[----:B------:R-:W-:Y:S01]  /*3930*/  LEA.HI.X R5, R6, R7, R8, 0x6, P1 ;  /* 0x0000000706057211 */ /* 0x000fe200008f3408 */
[----:B------:R-:W-:Y:S01]  /*3940*/  IMAD R6, R231, 0x2000, R226 ;  /* 0x00002000e7067824 */ /* 0x000fe200078e02e2 */
[----:B------:R-:W-:Y:S01]  /*3950*/  IADD3 R22, P2, R11, R16, RZ ;  /* 0x000000100b167210 */ /* 0x000fe20007f5e0ff */
[----:B------:R-:W-:Y:S01]  /*3960*/  @!P0 IMAD R4, R231, 0x40, R216 ;  /* 0x00000040e7048824 */ /* 0x000fe200078e02d8 */
[----:B------:R-:W-:Y:S02]  /*3970*/  LEA R8, P1, R17, R18, 0x2 ;  /* 0x0000001211087211 */ /* 0x000fe400078210ff */
[----:B------:R-:W-:Y:S01]  /*3980*/  @!PT LDS RZ, [RZ] ;  /* 0x00000000fffff984 */ /* 0x000fe20000000800 */
[----:B------:R-:W-:Y:S01]  /*3990*/  @!PT LDS RZ, [RZ] ;  /* 0x00000000fffff984 */ /* 0x000fe20000000800 */
[----:B------:R-:W-:Y:S01]  /*39a0*/  @!PT LDS RZ, [RZ] ;  /* 0x00000000fffff984 */ /* 0x000fe20000000800 */
[----:B------:R1:W-:Y:S01]  /*39b0*/  LDGSTS.E.BYPASS.LTC128B.128 [R6], [R20.64], !P6 ;  /* 0x0000000014067fae */ /* 0x0003e2000f101d52 */
[----:B------:R-:W-:Y:S01]  /*39c0*/  IMAD.X R23, R5, 0x1, R10, P2 ;  /* 0x0000000105177824 */ /* 0x000fe200010e060a */
[----:B------:R-:W-:Y:S01]  /*39d0*/  LEA.HI.X.SX32 R9, R17, R19, 0x2, P1 ;  /* 0x0000001311097211 */ /* 0x000fe200008f16ff */
[----:B------:R-:W-:Y:S05]  /*39e0*/  @!P0 IMAD.SHL.U32 R7, R4, 0x4, RZ ;  /* 0x0000000404078824 */ /* 0x000fea00078e00ff */
[----:B------:R1:W-:Y:S08]  /*39f0*/  LDGSTS.E.BYPASS.LTC128B.128 [R6+0x1000], [R22.64], !P5 ;  /* 0x0100000016067fae */ /* 0x0003f0000e901d52 */
[----:B------:R1:W-:Y:S02]  /*3a00*/  @!P0 LDGSTS.E.BYPASS.LTC128B.128 [R7+0xc280], [R8.64] ;  /* 0x0c28000008078fae */ /* 0x0003e4000b901d52 */
.L_x_5:
[-C--:B-12-45:R-:W-:Y:S01]  /*3a10*/  HMMA.16816.F32 R4, R24, R28.reuse, RZ ;  /* 0x0000001c1804723c */ /* 0x0b6fe200000018ff */
[----:B------:R-:W-:Y:S02]  /*3a20*/  LDSM.16.MT88.4 R36, [R197+0x1800] ;  /* 0x00180000c524783b */ /* 0x000fe40000004200 */
[----:B------:R-:W-:Y:S01]  /*3a30*/  ISETP.GE.AND P5, PT, R194, 0x1, PT ;  /* 0x00000001c200780c */ /* 0x000fe20003fa6270 */
[----:B------:R-:W-:Y:S01]  /*3a40*/  IMAD.IADD R44, R192, 0x1, R204 ;  /* 0x00000001c02c7824 */ /* 0x000fe200078e02cc */
[----:B------:R-:W0:Y:S01]  /*3a50*/  LDGDEPBAR ;  /* 0x00000000000079af */ /* 0x000e220000000000 */
[--C-:B------:R-:W-:Y:S01]  /*3a60*/  IMAD.IADD R202, R202, 0x1, R205.reuse ;  /* 0x00000001caca7824 */ /* 0x100fe200078e02cd */
[C---:B------:R-:W-:Y:S01]  /*3a70*/  ISETP.GE.AND P4, PT, R230.reuse, 0x1, PT ;  /* 0x00000001e600780c */ /* 0x040fe20003f86270 */
[C---:B------:R-:W-:Y:S01]  /*3a80*/  HMMA.16816.F32 R8, R12.reuse, R28, RZ ;  /* 0x0000001c0c08723c */ /* 0x040fe200000018ff */
[----:B------:R-:W-:Y:S01]  /*3a90*/  LDSM.16.M88.4 R20, [R44+0x10480] ;  /* 0x010480002c14783b */ /* 0x000fe20000000200 */
[----:B------:R-:W-:Y:S02]  /*3aa0*/  ISETP.GE.AND P2, PT, R231, 0x1, PT ;  /* 0x00000001e700780c */ /* 0x000fe40003f46270 */
[----:B------:R-:W-:Y:S01]  /*3ab0*/  IMAD.SHL.U32 R237, R237, 0x1000, RZ ;  /* 0x00001000eded7824 */ /* 0x000fe200078e00ff */
[----:B------:R-:W-:Y:S01]  /*3ac0*/  LDSM.16.M88.4 R32, [R202+0x10480] ;  /* 0x01048000ca20783b */ /* 0x000fe20000000200 */
[----:B------:R-:W-:Y:S02]  /*3ad0*/  IADD3 R230, R230, 0x1, RZ ;  /* 0x00000001e6e67810 */ /* 0x000fe40007ffe0ff */
[-C--:B------:R-:W-:Y:S01]  /*3ae0*/  HMMA.16816.F32 R12, R12, R30.reuse, RZ ;  /* 0x0000001e0c0c723c */ /* 0x080fe200000018ff */
[----:B------:R-:W-:Y:S03]  /*3af0*/  LDSM.16.M88.4 R40, [R202+0x11480] ;  /* 0x01148000ca28783b */ /* 0x000fe60000000200 */
[----:B------:R-:W-:Y:S02]  /*3b00*/  IADD3 R231, R231, 0x1, RZ ;  /* 0x00000001e7e77810 */ /* 0x000fe40007ffe0ff */
[----:B------:R-:W-:Y:S02]  /*3b10*/  SEL R230, R230, RZ, !P4 ;  /* 0x000000ffe6e67207 */ /* 0x000fe40006000000 */
[----:B------:R-:W-:Y:S01]  /*3b20*/  HMMA.16816.F32 R16, R24, R30, RZ ;  /* 0x0000001e1810723c */ /* 0x000fe200000018ff */
[----:B------:R-:W1:Y:S03]  /*3b30*/  LDSM.16.MT88.4 R24, [R197+0x1000] ;  /* 0x00100000c518783b */ /* 0x000e660000004200 */
[----:B------:R-:W-:Y:S01]  /*3b40*/  SEL R231, R231, RZ, !P2 ;  /* 0x000000ffe7e77207 */ /* 0x000fe20005000000 */
[----:B------:R-:W2:Y:S03]  /*3b50*/  LDSM.16.M88.4 R28, [R44+0x11480] ;  /* 0x011480002c1c783b */ /* 0x000ea60000000200 */
[-C--:B------:R-:W-:Y:S08]  /*3b60*/  HMMA.16816.F32 R4, R132, R184.reuse, R4 ;  /* 0x000000b88404723c */ /* 0x080ff00000001804 */
[C---:B------:R-:W-:Y:S08]  /*3b70*/  HMMA.16816.F32 R8, R188.reuse, R184, R8 ;  /* 0x000000b8bc08723c */ /* 0x040ff00000001808 */
[-C--:B------:R-:W-:Y:S08]  /*3b80*/  HMMA.16816.F32 R12, R188, R186.reuse, R12 ;  /* 0x000000babc0c723c */ /* 0x080ff0000000180c */
[----:B------:R-:W-:Y:S08]  /*3b90*/  HMMA.16816.F32 R16, R132, R186, R16 ;  /* 0x000000ba8410723c */ /* 0x000ff00000001810 */
[-C--:B-1----:R-:W-:Y:S08]  /*3ba0*/  HMMA.16816.F32 R4, R20, R24.reuse, R4 ;  /* 0x000000181404723c */ /* 0x082ff00000001804 */
[C---:B--2---:R-:W-:Y:S08]  /*3bb0*/  HMMA.16816.F32 R8, R28.reuse, R24, R8 ;  /* 0x000000181c08723c */ /* 0x044ff00000001808 */
[-C--:B------:R-:W-:Y:S01]  /*3bc0*/  HMMA.16816.F32 R12, R28, R26.reuse, R12 ;  /* 0x0000001a1c0c723c */ /* 0x080fe2000000180c */
[----:B------:R-:W-:Y:S07]  /*3bd0*/  LDSM.16.M88.4 R28, [R204+0x13480] ;  /* 0x01348000cc1c783b */ /* 0x000fee0000000200 */
[----:B------:R-:W-:Y:S01]  /*3be0*/  HMMA.16816.F32 R16, R20, R26, R16 ;  /* 0x0000001a1410723c */ /* 0x000fe20000001810 */
[----:B------:R-:W-:Y:S04]  /*3bf0*/  LDSM.16.M88.4 R20, [R204+0x12480] ;  /* 0x01248000cc14783b */ /* 0x000fe80000000200 */
[----:B------:R-:W1:Y:S03]  /*3c00*/  LDSM.16.MT88.4 R24, [R197+0x2000] ;  /* 0x00200000c518783b */ /* 0x000e660000004200 */
[-C--:B------:R-:W-:Y:S08]  /*3c10*/  HMMA.16816.F32 R4, R32, R36.reuse, R4 ;  /* 0x000000242004723c */ /* 0x080ff00000001804 */
[C---:B------:R-:W-:Y:S08]  /*3c20*/  HMMA.16816.F32 R8, R40.reuse, R36, R8 ;  /* 0x000000242808723c */ /* 0x040ff00000001808 */
[-C--:B------:R-:W-:Y:S01]  /*3c30*/  HMMA.16816.F32 R12, R40, R38.reuse, R12 ;  /* 0x00000026280c723c */ /* 0x080fe2000000180c */
[----:B------:R-:W-:Y:S07]  /*3c40*/  LDSM.16.M88.4 R40, [R205+0x13480] ;  /* 0x01348000cd28783b */ /* 0x000fee0000000200 */
[----:B------:R-:W-:Y:S01]  /*3c50*/  HMMA.16816.F32 R16, R32, R38, R16 ;  /* 0x000000262010723c */ /* 0x000fe20000001810 */
[----:B------:R2:W-:Y:S04]  /*3c60*/  LDSM.16.M88.4 R32, [R205+0x12480] ;  /* 0x01248000cd20783b */ /* 0x0005e80000000200 */
[----:B------:R-:W3:Y:S03]  /*3c70*/  LDSM.16.MT88.4 R36, [R197+0x2800] ;  /* 0x00280000c524783b */ /* 0x000ee60000004200 */
[-C--:B-1----:R-:W-:Y:S08]  /*3c80*/  HMMA.16816.F32 R4, R20, R24.reuse, R4 ;  /* 0x000000181404723c */ /* 0x082ff00000001804 */
[C---:B------:R-:W-:Y:S04]  /*3c90*/  HMMA.16816.F32 R8, R28.reuse, R24, R8 ;  /* 0x000000181c08723c */ /* 0x040fe80000001808 */
[----:B--2---:R-:W-:Y:S04]  /*3ca0*/  IMAD.IADD R205, R192, 0x1, R205 ;  /* 0x00000001c0cd7824 */ /* 0x004fe800078e02cd */
[-C--:B------:R-:W-:Y:S01]  /*3cb0*/  HMMA.16816.F32 R12, R28, R26.reuse, R12 ;  /* 0x0000001a1c0c723c */ /* 0x080fe2000000180c */
[----:B------:R-:W-:Y:S07]  /*3cc0*/  LDSM.16.M88.4 R28, [R44+0x13480] ;  /* 0x013480002c1c783b */ /* 0x000fee0000000200 */
[----:B------:R-:W-:Y:S01]  /*3cd0*/  HMMA.16816.F32 R16, R20, R26, R16 ;  /* 0x0000001a1410723c */ /* 0x000fe20000001810 */
[----:B------:R-:W-:Y:S04]  /*3ce0*/  LDSM.16.MT88.4 R24, [R197+0x3000] ;  /* 0x00300000c518783b */ /* 0x000fe80000004200 */
[----:B------:R-:W1:Y:S03]  /*3cf0*/  LDSM.16.M88.4 R20, [R44+0x12480] ;  /* 0x012480002c14783b */ /* 0x000e660000000200 */
[-C--:B---3--:R-:W-:Y:S08]  /*3d00*/  HMMA.16816.F32 R4, R32, R36.reuse, R4 ;  /* 0x000000242004723c */ /* 0x088ff00000001804 */
[C---:B------:R-:W-:Y:S08]  /*3d10*/  HMMA.16816.F32 R8, R40.reuse, R36, R8 ;  /* 0x000000242808723c */ /* 0x040ff00000001808 */
[-C--:B------:R-:W-:Y:S07]  /*3d20*/  HMMA.16816.F32 R12, R40, R38.reuse, R12 ;  /* 0x00000026280c723c */ /* 0x080fee000000180c */
[----:B------:R-:W-:Y:S01]  /*3d30*/  IMAD.IADD R40, R193, 0x1, R44 ;  /* 0x00000001c1287824 */ /* 0x000fe200078e022c */
[----:B------:R-:W-:Y:S01]  /*3d40*/  HMMA.16816.F32 R16, R32, R38, R16 ;  /* 0x000000262010723c */ /* 0x000fe20000001810 */
[----:B------:R-:W-:Y:S04]  /*3d50*/  LDSM.16.MT88.4 R36, [R197+0x3800] ;  /* 0x00380000c524783b */ /* 0x000fe80000004200 */
[----:B------:R-:W2:Y:S04]  /*3d60*/  LDSM.16.M88.4 R32, [R205+0x12480] ;  /* 0x01248000cd20783b */ /* 0x000ea80000000200 */
[----:B------:R-:W3:Y:S01]  /*3d70*/  LDSM.16.M88.4 R40, [R40+0x13480] ;  /* 0x013480002828783b */ /* 0x000ee20000000200 */
[-C--:B-1----:R-:W-:Y:S08]  /*3d80*/  HMMA.16816.F32 R4, R20, R24.reuse, R4 ;  /* 0x000000181404723c */ /* 0x082ff00000001804 */
[C---:B------:R-:W-:Y:S08]  /*3d90*/  HMMA.16816.F32 R8, R28.reuse, R24, R8 ;  /* 0x000000181c08723c */ /* 0x040ff00000001808 */
[-C--:B------:R-:W-:Y:S08]  /*3da0*/  HMMA.16816.F32 R12, R28, R26.reuse, R12 ;  /* 0x0000001a1c0c723c */ /* 0x080ff0000000180c */
[----:B------:R-:W-:Y:S01]  /*3db0*/  HMMA.16816.F32 R16, R20, R26, R16 ;  /* 0x0000001a1410723c */ /* 0x000fe20000001810 */
[----:B------:R-:W-:Y:S06]  /*3dc0*/  LDSM.16.MT88.4 R24, [R198+0x12480] ;  /* 0x01248000c618783b */ /* 0x000fec0000004200 */
[C---:B------:R-:W-:Y:S01]  /*3dd0*/  IADD3 R20, P1, R237.reuse, R234, RZ ;  /* 0x000000eaed147210 */ /* 0x040fe20007f3e0ff */
[-C--:B--2---:R-:W-:Y:S05]  /*3de0*/  HMMA.16816.F32 R4, R32, R36.reuse, R4 ;  /* 0x000000242004723c */ /* 0x084fea0000001804 */
[----:B------:R-:W-:Y:S02]  /*3df0*/  LEA.HI.X.SX32 R237, R237, R232, 0x1, P1 ;  /* 0x000000e8eded7211 */ /* 0x000fe400008f0eff */
[C---:B------:R-:W-:Y:S01]  /*3e00*/  LEA R46, P1, R20.reuse, c[0x0][0x220], 0x2 ;  /* 0x00008800142e7a11 */ /* 0x040fe200078210ff */
[C---:B---3--:R-:W-:Y:S04]  /*3e10*/  HMMA.16816.F32 R8, R40.reuse, R36, R8 ;  /* 0x000000242808723c */ /* 0x048fe80000001808 */
[----:B------:R-:W-:Y:S01]  /*3e20*/  LEA.HI.X R47, R20, c[0x0][0x224], R237, 0x2, P1 ;  /* 0x00008900142f7a11 */ /* 0x000fe200008f14ed */
[----:B------:R-:W-:Y:S01]  /*3e30*/  IMAD.MOV.U32 R237, RZ, RZ, R236 ;  /* 0x000000ffffed7224 */ /* 0x000fe200078e00ec */
[----:B------:R-:W-:Y:S01]  /*3e40*/  LDSM.16.MT88.4 R20, [R198+0x10480] ;  /* 0x01048000c614783b */ /* 0x000fe20000004200 */
[----:B------:R-:W-:Y:S01]  /*3e50*/  ISETP.GE.AND P1, PT, R236, R233, PT ;  /* 0x000000e9ec00720c */ /* 0x000fe20003f26270 */
[-C--:B------:R-:W-:Y:S07]  /*3e60*/  HMMA.16816.F32 R12, R40, R38.reuse, R12 ;  /* 0x00000026280c723c */ /* 0x080fee000000180c */
[----:B------:R-:W-:Y:S01]  /*3e70*/  RED.E.ADD.F32.FTZ.RN.STRONG.GPU [R46.64], R4 ;  /* 0x000000042e00798e */ /* 0x000fe2000c10e792 */
[----:B------:R-:W-:Y:S03]  /*3e80*/  HMMA.16816.F32 R16, R32, R38, R16 ;  /* 0x000000262010723c */ /* 0x000fe60000001810 */
[----:B------:R-:W-:Y:S04]  /*3e90*/  RED.E.ADD.F32.FTZ.RN.STRONG.GPU [R46.64+0x400], R5 ;  /* 0x000400052e00798e */ /* 0x000fe8000c10e792 */
[----:B------:R-:W-:Y:S04]  /*3ea0*/  RED.E.ADD.F32.FTZ.RN.STRONG.GPU [R46.64+0x800], R6 ;  /* 0x000800062e00798e */ /* 0x000fe8000c10e792 */
[----:B------:R-:W-:Y:S04]  /*3eb0*/  RED.E.ADD.F32.FTZ.RN.STRONG.GPU [R46.64+0xc00], R7 ;  /* 0x000c00072e00798e */ /* 0x000fe8000c10e792 */
[----:B------:R1:W-:Y:S04]  /*3ec0*/  RED.E.ADD.F32.FTZ.RN.STRONG.GPU [R46.64+0x1000], R8 ;  /* 0x001000082e00798e */ /* 0x0003e8000c10e792 */
[----:B------:R-:W-:Y:S04]  /*3ed0*/  RED.E.ADD.F32.FTZ.RN.STRONG.GPU [R46.64+0x1400], R9 ;  /* 0x001400092e00798e */ /* 0x000fe8000c10e792 */
[----:B------:R-:W-:Y:S04]  /*3ee0*/  RED.E.ADD.F32.FTZ.RN.STRONG.GPU [R46.64+0x1800], R10 ;  /* 0x0018000a2e00798e */ /* 0x000fe8000c10e792 */
[----:B------:R-:W-:Y:S04]  /*3ef0*/  RED.E.ADD.F32.FTZ.RN.STRONG.GPU [R46.64+0x1c00], R11 ;  /* 0x001c000b2e00798e */ /* 0x000fe8000c10e792 */
[----:B------:R-:W-:Y:S04]  /*3f00*/  RED.E.ADD.F32.FTZ.RN.STRONG.GPU [R46.64+0x2000], R16 ;  /* 0x002000102e00798e */ /* 0x000fe8000c10e792 */
[----:B------:R-:W-:Y:S04]  /*3f10*/  RED.E.ADD.F32.FTZ.RN.STRONG.GPU [R46.64+0x2400], R17 ;  /* 0x002400112e00798e */ /* 0x000fe8000c10e792 */
[----:B------:R-:W-:Y:S01]  /*3f20*/  RED.E.ADD.F32.FTZ.RN.STRONG.GPU [R46.64+0x2800], R18 ;  /* 0x002800122e00798e */ /* 0x000fe2000c10e792 */
[C---:B-1----:R-:W-:Y:S03]  /*3f30*/  IMAD R8, R194.reuse, 0x1000, R195 ;  /* 0x00001000c2087824 */ /* 0x042fe600078e02c3 */
[----:B------:R-:W-:Y:S01]  /*3f40*/  RED.E.ADD.F32.FTZ.RN.STRONG.GPU [R46.64+0x2c00], R19 ;  /* 0x002c00132e00798e */ /* 0x000fe2000c10e792 */
[----:B------:R-:W-:Y:S01]  /*3f50*/  IADD3 R194, R194, 0x1, RZ ;  /* 0x00000001c2c27810 */ /* 0x000fe20007ffe0ff */
[----:B------:R-:W-:Y:S02]  /*3f60*/  IMAD.SHL.U32 R44, R8, 0x2, RZ ;  /* 0x00000002082c7824 */ /* 0x000fe400078e00ff */
[----:B------:R-:W-:Y:S01]  /*3f70*/  RED.E.ADD.F32.FTZ.RN.STRONG.GPU [R46.64+0x3000], R12 ;  /* 0x0030000c2e00798e */ /* 0x000fe2000c10e792 */
[----:B------:R-:W-:Y:S03]  /*3f80*/  SEL R194, R194, RZ, !P5 ;  /* 0x000000ffc2c27207 */ /* 0x000fe60006800000 */
[----:B------:R-:W1:Y:S04]  /*3f90*/  LDSM.16.MT88.4 R8, [R200+0x4080] ;  /* 0x00408000c808783b */ /* 0x000e680000004200 */
[----:B------:R-:W-:Y:S04]  /*3fa0*/  RED.E.ADD.F32.FTZ.RN.STRONG.GPU [R46.64+0x3400], R13 ;  /* 0x0034000d2e00798e */ /* 0x000fe8000c10e792 */
[----:B------:R-:W-:Y:S04]  /*3fb0*/  RED.E.ADD.F32.FTZ.RN.STRONG.GPU [R46.64+0x3800], R14 ;  /* 0x0038000e2e00798e */ /* 0x000fe8000c10e792 */
[----:B------:R-:W-:Y:S04]  /*3fc0*/  RED.E.ADD.F32.FTZ.RN.STRONG.GPU [R46.64+0x3c00], R15 ;  /* 0x003c000f2e00798e */ /* 0x000fe8000c10e792 */
[----:B------:R-:W2:Y:S04]  /*3fd0*/  LDSM.16.MT88.4 R28, [R44+0x4080] ;  /* 0x004080002c1c783b */ /* 0x000ea80000004200 */
[----:B------:R-:W-:Y:S04]  /*3fe0*/  LDSM.16.MT88.4 R16, [R198+0x10c80] ;  /* 0x010c8000c610783b */ /* 0x000fe80000004200 */
[----:B------:R-:W3:Y:S04]  /*3ff0*/  LDSM.16.MT88.4 R32, [R200+0x4880] ;  /* 0x00488000c820783b */ /* 0x000ee80000004200 */
[----:B------:R-:W4:Y:S04]  /*4000*/  LDSM.16.MT88.4 R36, [R198+0x12c80] ;  /* 0x012c8000c624783b */ /* 0x000f280000004200 */
[----:B------:R-:W5:Y:S04]  /*4010*/  LDSM.16.MT88.4 R40, [R44+0x4880] ;  /* 0x004880002c28783b */ /* 0x000f680000004200 */
[----:B------:R-:W-:Y:S01]  /*4020*/  LDSM.16.MT88.4 R12, [R200+0x5080] ;  /* 0x00508000c80c783b */ /* 0x000fe20000004200 */
[-C--:B-1----:R-:W-:Y:S08]  /*4030*/  HMMA.16816.F32 R100, R20, R8.reuse, R100 ;  /* 0x000000081464723c */ /* 0x082ff00000001864 */
[C---:B------:R-:W-:Y:S08]  /*4040*/  HMMA.16816.F32 R104, R24.reuse, R8, R104 ;  /* 0x000000081868723c */ /* 0x040ff00000001868 */
[-C--:B------:R-:W-:Y:S08]  /*4050*/  HMMA.16816.F32 R108, R24, R10.reuse, R108 ;  /* 0x0000000a186c723c */ /* 0x080ff0000000186c */
[C---:B------:R-:W-:Y:S01]  /*4060*/  HMMA.16816.F32 R112, R20.reuse, R10, R112 ;  /* 0x0000000a1470723c */ /* 0x040fe20000001870 */
[----:B------:R-:W1:Y:S07]  /*4070*/  LDSM.16.MT88.4 R8, [R198+0x11480] ;  /* 0x01148000c608783b */ /* 0x000e6e0000004200 */
[-C--:B--2---:R-:W-:Y:S08]  /*4080*/  HMMA.16816.F32 R116, R20, R28.reuse, R116 ;  /* 0x0000001c1474723c */ /* 0x084ff00000001874 */
[C---:B------:R-:W-:Y:S08]  /*4090*/  HMMA.16816.F32 R120, R24.reuse, R28, R120 ;  /* 0x0000001c1878723c */ /* 0x040ff00000001878 */
[-C--:B------:R-:W-:Y:S01]  /*40a0*/  HMMA.16816.F32 R124, R24, R30.reuse, R124 ;  /* 0x0000001e187c723c */ /* 0x080fe2000000187c */
[----:B------:R-:W-:Y:S07]  /*40b0*/  LDSM.16.MT88.4 R24, [R44+0x5080] ;  /* 0x005080002c18783b */ /* 0x000fee0000004200 */
[----:B------:R-:W-:Y:S01]  /*40c0*/  HMMA.16816.F32 R128, R20, R30, R128 ;  /* 0x0000001e1480723c */ /* 0x000fe20000001880 */
[----:B------:R-:W2:Y:S04]  /*40d0*/  LDSM.16.MT88.4 R20, [R198+0x13480] ;  /* 0x01348000c614783b */ /* 0x000ea80000004200 */
[----:B------:R-:W-:Y:S03]  /*40e0*/  LDSM.16.MT88.4 R28, [R200+0x5880] ;  /* 0x00588000c81c783b */ /* 0x000fe60000004200 */
[-C--:B---3--:R-:W-:Y:S08]  /*40f0*/  HMMA.16816.F32 R100, R16, R32.reuse, R100 ;  /* 0x000000201064723c */ /* 0x088ff00000001864 */
[C---:B----4-:R-:W-:Y:S08]  /*4100*/  HMMA.16816.F32 R104, R36.reuse, R32, R104 ;  /* 0x000000202468723c */ /* 0x050ff00000001868 */
[-C--:B------:R-:W-:Y:S08]  /*4110*/  HMMA.16816.F32 R108, R36, R34.reuse, R108 ;  /* 0x00000022246c723c */ /* 0x080ff0000000186c */
[C---:B------:R-:W-:Y:S01]  /*4120*/  HMMA.16816.F32 R112, R16.reuse, R34, R112 ;  /* 0x000000221070723c */ /* 0x040fe20000001870 */
[----:B------:R-:W-:Y:S07]  /*4130*/  LDSM.16.MT88.4 R32, [R198+0x13c80] ;  /* 0x013c8000c620783b */ /* 0x000fee0000004200 */
[-C--:B-----5:R-:W-:Y:S08]  /*4140*/  HMMA.16816.F32 R116, R16, R40.reuse, R116 ;  /* 0x000000281074723c */ /* 0x0a0ff00000001874 */
[C---:B------:R-:W-:Y:S08]  /*4150*/  HMMA.16816.F32 R120, R36.reuse, R40, R120 ;  /* 0x000000282478723c */ /* 0x040ff00000001878 */
[-C--:B------:R-:W-:Y:S01]  /*4160*/  HMMA.16816.F32 R124, R36, R42.reuse, R124 ;  /* 0x0000002a247c723c */ /* 0x080fe2000000187c */
[----:B------:R-:W-:Y:S07]  /*4170*/  LDSM.16.MT88.4 R36, [R44+0x5880] ;  /* 0x005880002c24783b */ /* 0x000fee0000004200 */
[----:B------:R-:W-:Y:S01]  /*4180*/  HMMA.16816.F32 R128, R16, R42, R128 ;  /* 0x0000002a1080723c */ /* 0x000fe20000001880 */
[----:B------:R-:W3:Y:S07]  /*4190*/  LDSM.16.MT88.4 R16, [R198+0x11c80] ;  /* 0x011c8000c610783b */ /* 0x000eee0000004200 */
[-C--:B-1----:R-:W-:Y:S08]  /*41a0*/  HMMA.16816.F32 R100, R8, R12.reuse, R100 ;  /* 0x0000000c0864723c */ /* 0x082ff00000001864 */
[C---:B--2---:R-:W-:Y:S08]  /*41b0*/  HMMA.16816.F32 R104, R20.reuse, R12, R104 ;  /* 0x0000000c1468723c */ /* 0x044ff00000001868 */
[-C--:B------:R-:W-:Y:S08]  /*41c0*/  HMMA.16816.F32 R108, R20, R14.reuse, R108 ;  /* 0x0000000e146c723c */ /* 0x080ff0000000186c */
[C---:B------:R-:W-:Y:S08]  /*41d0*/  HMMA.16816.F32 R112, R8.reuse, R14, R112 ;  /* 0x0000000e0870723c */ /* 0x040ff00000001870 */
[-C--:B------:R-:W-:Y:S08]  /*41e0*/  HMMA.16816.F32 R116, R8, R24.reuse, R116 ;  /* 0x000000180874723c */ /* 0x080ff00000001874 */
[C---:B------:R-:W-:Y:S08]  /*41f0*/  HMMA.16816.F32 R120, R20.reuse, R24, R120 ;  /* 0x000000181478723c */ /* 0x040ff00000001878 */
[-C--:B------:R-:W-:Y:S08]  /*4200*/  HMMA.16816.F32 R124, R20, R26.reuse, R124 ;  /* 0x0000001a147c723c */ /* 0x080ff0000000187c */
[----:B------:R-:W-:Y:S08]  /*4210*/  HMMA.16816.F32 R128, R8, R26, R128 ;  /* 0x0000001a0880723c */ /* 0x000ff00000001880 */
[-C--:B---3--:R-:W-:Y:S08]  /*4220*/  HMMA.16816.F32 R100, R16, R28.reuse, R100 ;  /* 0x0000001c1064723c */ /* 0x088ff00000001864 */
[C---:B------:R-:W-:Y:S08]  /*4230*/  HMMA.16816.F32 R104, R32.reuse, R28, R104 ;  /* 0x0000001c2068723c */ /* 0x040ff00000001868 */
[-C--:B------:R-:W-:Y:S08]  /*4240*/  HMMA.16816.F32 R108, R32, R30.reuse, R108 ;  /* 0x0000001e206c723c */ /* 0x080ff0000000186c */
[C---:B------:R-:W-:Y:S08]  /*4250*/  HMMA.16816.F32 R112, R16.reuse, R30, R112 ;  /* 0x0000001e1070723c */ /* 0x040ff00000001870 */
[-C--:B------:R-:W-:Y:S08]  /*4260*/  HMMA.16816.F32 R116, R16, R36.reuse, R116 ;  /* 0x000000241074723c */ /* 0x080ff00000001874 */
[C---:B------:R-:W-:Y:S08]  /*4270*/  HMMA.16816.F32 R120, R32.reuse, R36, R120 ;  /* 0x000000242078723c */ /* 0x040ff00000001878 */
[-C--:B------:R-:W-:Y:S08]  /*4280*/  HMMA.16816.F32 R124, R32, R38.reuse, R124 ;  /* 0x00000026207c723c */ /* 0x080ff0000000187c */
[----:B------:R-:W-:Y:S01]  /*4290*/  HMMA.16816.F32 R128, R16, R38, R128 ;  /* 0x000000261080723c */ /* 0x000fe20000001880 */
[----:B------:R-:W-:-:S07]  /*42a0*/  @!P1 BRA `(.L_x_6) ;  /* 0xffffd7d000009947 */ /* 0x000fce000383ffff */
.L_x_3:
[----:B------:R-:W-:Y:S01]  /*42b0*/  SHF.R.S32.HI R3, RZ, 0x1f, R212 ;  /* 0x0000001fff037819 */ /* 0x000fe200000114d4 */
[----:B------:R-:W-:Y:S01]  /*42c0*/  BAR.SYNC.DEFER_BLOCKING 0x1, 0x100 ;  /* 0x0044000000007b1d */ /* 0x000fe20000010000 */
[C---:B------:R-:W-:Y:S01]  /*42d0*/  R2P PR, R210.reuse, 0x6 ;  /* 0x00000006d2007804 */ /* 0x040fe20000000000 */
[----:B------:R-:W-:Y:S01]  /*42e0*/  IMAD.SHL.U32 R210, R210, 0x40, RZ ;  /* 0x00000040d2d27824 */ /* 0x000fe200078e00ff */
[CC--:B------:R-:W-:Y:S01]  /*42f0*/  LEA.HI R0, R3.reuse, R212.reuse, RZ, 0x2 ;  /* 0x000000d403007211 */ /* 0x0c0fe200078f10ff */
[----:B------:R-:W-:Y:S01]  /*4300*/  FMUL.FTZ R100, R100, c[0x0][0x298] ;  /* 0x0000a60064647a20 */ /* 0x000fe20000410000 */
[----:B------:R-:W-:Y:S01]  /*4310*/  LEA.HI R3, R3, R212, RZ, 0x7 ;  /* 0x000000d403037211 */ /* 0x000fe200078f38ff */
[----:B------:R-:W-:Y:S01]  /*4320*/  FMUL.FTZ R101, R101, c[0x0][0x298] ;  /* 0x0000a60065657a20 */ /* 0x000fe20000410000 */
[----:B------:R-:W-:Y:S01]  /*4330*/  LOP3.LUT R210, R210, 0x1c0, RZ, 0xc0, !PT ;  /* 0x000001c0d2d27812 */ /* 0x000fe200078ec0ff */
[----:B------:R-:W-:Y:S01]  /*4340*/  FMUL.FTZ R102, R102, c[0x0][0x298] ;  /* 0x0000a60066667a20 */ /* 0x000fe20000410000 */
[----:B------:R-:W-:Y:S01]  /*4350*/  SHF.R.U32.HI R3, RZ, 0x4, R3 ;  /* 0x00000004ff037819 */ /* 0x000fe20000011603 */
[----:B------:R-:W-:Y:S01]  /*4360*/  FMUL.FTZ R103, R103, c[0x0][0x298] ;  /* 0x0000a60067677a20 */ /* 0x000fe20000410000 */
[----:B------:R-:W-:Y:S01]  /*4370*/  LOP3.LUT R5, R0, 0x7ffffffc, RZ, 0xc0, !PT ;  /* 0x7ffffffc00057812 */ /* 0x000fe200078ec0ff */
[----:B------:R-:W-:Y:S01]  /*4380*/  IMAD.MOV.U32 R0, RZ, RZ, 0x20 ;  /* 0x00000020ff007424 */ /* 0x000fe200078e00ff */
[----:B------:R-:W-:Y:S01]  /*4390*/  LOP3.LUT R3, R210, 0x8, R3, 0xf8, !PT ;  /* 0x00000008d2037812 */ /* 0x000fe200078ef803 */
[----:B------:R-:W-:Y:S01]  /*43a0*/  FMUL.FTZ R112, R112, c[0x0][0x298] ;  /* 0x0000a60070707a20 */ /* 0x000fe20000410000 */
[----:B------:R-:W-:Y:S01]  /*43b0*/  SHF.R.U32.HI R210, RZ, 0x3, R210 ;  /* 0x00000003ffd27819 */ /* 0x000fe200000116d2 */
[----:B------:R-:W-:Y:S01]  /*43c0*/  IMAD.IADD R212, R212, 0x1, -R5 ;  /* 0x00000001d4d47824 */ /* 0x000fe200078e0a05 */
[----:B------:R-:W-:Y:S01]  /*43d0*/  SEL R0, R0, 0xffffffe0, !P1 ;  /* 0xffffffe000007807 */ /* 0x000fe20004800000 */
[----:B------:R-:W-:Y:S01]  /*43e0*/  FMUL.FTZ R113, R113, c[0x0][0x298] ;  /* 0x0000a60071717a20 */ /* 0x000fe20000410000 */
[----:B------:R-:W-:Y:S01]  /*43f0*/  LOP3.LUT R3, R3, R210, RZ, 0x3c, !PT ;  /* 0x000000d203037212 */ /* 0x000fe200078e3cff */
[----:B------:R-:W-:Y:S01]  /*4400*/  IMAD R212, R209, 0x200, R212 ;  /* 0x00000200d1d47824 */ /* 0x000fe200078e02d4 */
[----:B------:R-:W-:Y:S01]  /*4410*/  F2FP.PACK_AB R68, R69, R68 ;  /* 0x000000444544723e */ /* 0x000fe200000000ff */
[----:B------:R-:W-:Y:S01]  /*4420*/  FMUL.FTZ R114, R114, c[0x0][0x298] ;  /* 0x0000a60072727a20 */ /* 0x000fe20000410000 */
[----:B------:R-:W-:Y:S01]  /*4430*/  F2FP.PACK_AB R70, R71, R70 ;  /* 0x000000464746723e */ /* 0x000fe200000000ff */
[----:B------:R-:W-:Y:S01]  /*4440*/  IMAD.U32 R3, R212, 0x2, R3 ;  /* 0x00000002d4037824 */ /* 0x000fe200078e0003 */
[----:B------:R-:W-:Y:S01]  /*4450*/  F2FP.PACK_AB R80, R81, R80 ;  /* 0x000000505150723e */ /* 0x000fe200000000ff */
[----:B------:R-:W-:Y:S01]  /*4460*/  FMUL.FTZ R115, R115, c[0x0][0x298] ;  /* 0x0000a60073737a20 */ /* 0x000fe20000410000 */
[----:B------:R-:W-:Y:S01]  /*4470*/  F2FP.PACK_AB R82, R83, R82 ;  /* 0x000000525352723e */ /* 0x000fe200000000ff */
[----:B------:R-:W-:Y:S01]  /*4480*/  IMAD.SHL.U32 R3, R3, 0x2, RZ ;  /* 0x0000000203037824 */ /* 0x000fe200078e00ff */
[----:B------:R-:W-:Y:S01]  /*4490*/  F2FP.PACK_AB R72, R73, R72 ;  /* 0x000000484948723e */ /* 0x000fe200000000ff */
[----:B------:R-:W-:Y:S01]  /*44a0*/  FMUL.FTZ R104, R104, c[0x0][0x298] ;  /* 0x0000a60068687a20 */ /* 0x000fe20000410000 */
[----:B------:R-:W-:Y:S01]  /*44b0*/  F2FP.PACK_AB R74, R75, R74 ;  /* 0x0000004a4b4a723e */ /* 0x000fe200000000ff */
[C---:B------:R-:W-:Y:S01]  /*44c0*/  IMAD.IADD R5, R3.reuse, 0x1, R0 ;  /* 0x0000000103057824 */ /* 0x040fe200078e0200 */
[C---:B------:R-:W-:Y:S01]  /*44d0*/  IADD3 R7, R3.reuse, 0x40, RZ ;  /* 0x0000004003077810 */ /* 0x040fe20007ffe0ff */
[----:B------:R-:W-:Y:S01]  /*44e0*/  STS [R3+0x4080], R68 ;  /* 0x0040804403007388 */ /* 0x000fe20000000800 */
[----:B------:R-:W-:Y:S01]  /*44f0*/  @P2 IADD3 R7, R3, -0x40, RZ ;  /* 0xffffffc003072810 */ /* 0x000fe20007ffe0ff */
[----:B------:R-:W-:Y:S01]  /*4500*/  FMUL.FTZ R105, R105, c[0x0][0x298] ;  /* 0x0000a60069697a20 */ /* 0x000fe20000410000 */
[C---:B------:R-:W-:Y:S01]  /*4510*/  IADD3 R9, R3.reuse, 0x440, RZ ;  /* 0x0000044003097810 */ /* 0x040fe20007ffe0ff */
[----:B------:R-:W-:Y:S01]  /*4520*/  STS [R3+0x4480], R70 ;  /* 0x0044804603007388 */ /* 0x000fe20000000800 */
[----:B------:R-:W-:Y:S01]  /*4530*/  @P2 IADD3 R9, R3, 0x3c0, RZ ;  /* 0x000003c003092810 */ /* 0x000fe20007ffe0ff */
[C---:B------:R-:W-:Y:S01]  /*4540*/  IMAD.IADD R37, R0.reuse, 0x1, R7 ;  /* 0x0000000100257824 */ /* 0x040fe200078e0207 */
[----:B------:R-:W-:Y:S01]  /*4550*/  F2FP.PACK_AB R76, R77, R76 ;  /* 0x0000004c4d4c723e */ /* 0x000fe200000000ff */
[----:B------:R-:W-:Y:S01]  /*4560*/  STS [R5+0x4080], R80 ;  /* 0x0040805005007388 */ /* 0x000fe20000000800 */
[----:B------:R-:W-:Y:S01]  /*4570*/  F2FP.PACK_AB R78, R79, R78 ;  /* 0x0000004e4f4e723e */ /* 0x000fe200000000ff */
[----:B------:R-:W-:Y:S01]  /*4580*/  IMAD.IADD R39, R0, 0x1, R9 ;  /* 0x0000000100277824 */ /* 0x000fe200078e0209 */
[----:B------:R-:W-:Y:S01]  /*4590*/  F2FP.PACK_AB R84, R85, R84 ;  /* 0x000000545554723e */ /* 0x000fe200000000ff */
[----:B------:R-:W-:Y:S01]  /*45a0*/  STS [R5+0x4480], R82 ;  /* 0x0044805205007388 */ /* 0x000fe20000000800 */
[----:B------:R-:W-:Y:S01]  /*45b0*/  F2FP.PACK_AB R86, R87, R86 ;  /* 0x000000565756723e */ /* 0x000fe200000000ff */
[----:B------:R-:W-:Y:S01]  /*45c0*/  FMUL.FTZ R106, R106, c[0x0][0x298] ;  /* 0x0000a6006a6a7a20 */ /* 0x000fe20000410000 */
[----:B------:R-:W-:Y:S01]  /*45d0*/  F2FP.PACK_AB R96, R97, R96 ;  /* 0x000000606160723e */ /* 0x000fe200000000ff */
[----:B------:R-:W-:Y:S01]  /*45e0*/  STS [R3+0x6080], R72 ;  /* 0x0060804803007388 */ /* 0x000fe20000000800 */
[----:B------:R-:W-:Y:S01]  /*45f0*/  F2FP.PACK_AB R98, R99, R98 ;  /* 0x000000626362723e */ /* 0x000fe200000000ff */
[----:B------:R-:W-:Y:S01]  /*4600*/  FMUL.FTZ R107, R107, c[0x0][0x298] ;  /* 0x0000a6006b6b7a20 */ /* 0x000fe20000410000 */
[----:B------:R-:W-:Y:S01]  /*4610*/  IADD3 R35, R3, 0x2040, RZ ;  /* 0x0000204003237810 */ /* 0x000fe20007ffe0ff */
[----:B------:R-:W-:Y:S01]  /*4620*/  STS [R3+0x6480], R74 ;  /* 0x0064804a03007388 */ /* 0x000fe20000000800 */
[----:B------:R-:W-:Y:S01]  /*4630*/  F2FP.PACK_AB R88, R89, R88 ;  /* 0x000000585958723e */ /* 0x000fe200000000ff */
[----:B------:R-:W-:Y:S01]  /*4640*/  FMUL.FTZ R108, R108, c[0x0][0x298] ;  /* 0x0000a6006c6c7a20 */ /* 0x000fe20000410000 */
[C---:B------:R-:W-:Y:S01]  /*4650*/  IADD3 R33, R3.reuse, 0x2440, RZ ;  /* 0x0000244003217810 */ /* 0x040fe20007ffe0ff */
[----:B------:R-:W-:Y:S01]  /*4660*/  STS [R5+0x6080], R76 ;  /* 0x0060804c05007388 */ /* 0x000fe20000000800 */
[----:B------:R-:W-:Y:S01]  /*4670*/  @P2 IADD3 R35, R3, 0x1fc0, RZ ;  /* 0x00001fc003232810 */ /* 0x000fe20007ffe0ff */
[----:B------:R-:W-:Y:S01]  /*4680*/  FMUL.FTZ R109, R109, c[0x0][0x298] ;  /* 0x0000a6006d6d7a20 */ /* 0x000fe20000410000 */
[----:B------:R-:W-:Y:S01]  /*4690*/  F2FP.PACK_AB R90, R91, R90 ;  /* 0x0000005a5b5a723e */ /* 0x000fe200000000ff */
[----:B------:R-:W-:Y:S01]  /*46a0*/  STS [R5+0x6480], R78 ;  /* 0x0064804e05007388 */ /* 0x000fe20000000800 */
[----:B------:R-:W-:Y:S01]  /*46b0*/  @P2 IADD3 R33, R3, 0x23c0, RZ ;  /* 0x000023c003212810 */ /* 0x000fe20007ffe0ff */
[----:B------:R-:W-:Y:S01]  /*46c0*/  FMUL.FTZ R110, R110, c[0x0][0x298] ;  /* 0x0000a6006e6e7a20 */ /* 0x000fe20000410000 */
[----:B------:R-:W-:Y:S01]  /*46d0*/  F2FP.PACK_AB R92, R93, R92 ;  /* 0x0000005c5d5c723e */ /* 0x000fe200000000ff */
[----:B------:R-:W-:Y:S01]  /*46e0*/  STS [R7+0x4080], R84 ;  /* 0x0040805407007388 */ /* 0x000fe20000000800 */
[----:B------:R-:W-:Y:S01]  /*46f0*/  FMUL.FTZ R111, R111, c[0x0][0x298] ;  /* 0x0000a6006f6f7a20 */ /* 0x000fe20000410000 */
[----:B------:R-:W-:Y:S01]  /*4700*/  F2FP.PACK_AB R94, R95, R94 ;  /* 0x0000005e5f5e723e */ /* 0x000fe200000000ff */
[----:B------:R-:W-:Y:S01]  /*4710*/  FMUL.FTZ R116, R116, c[0x0][0x298] ;  /* 0x0000a60074747a20 */ /* 0x000fe20000410000 */
        /* <DEDUP_REMOVED lines=12> */
[----:B------:R-:W-:Y:S01]  /*47e0*/  F2FP.PACK_AB R114, R115, R114 ;  /* 0x000000727372723e */ /* 0x000fe200000000ff */
        /* <DEDUP_REMOVED lines=21> */
[----:B------:R-:W3:Y:S01]  /*4940*/  S2UR UR6, SR_CTAID.X ;  /* 0x00000000000679c3 */ /* 0x000ee20000002500 */
[----:B------:R-:W-:Y:S01]  /*4950*/  STS [R3+0x480], R102 ;  /* 0x0004806603007388 */ /* 0x000fe20000000800 */
[----:B------:R-:W-:Y:S01]  /*4960*/  F2FP.PACK_AB R130, R131, R130 ;  /* 0x000000828382723e */ /* 0x000fe200000000ff */
[----:B------:R-:W-:Y:S01]  /*4970*/  UMOV UR5, 0xffffff80 ;  /* 0xffffff8000057882 */ /* 0x000fe20000000000 */
[----:B------:R-:W-:Y:S01]  /*4980*/  F2FP.PACK_AB R120, R121, R120 ;  /* 0x000000787978723e */ /* 0x000fe200000000ff */
[----:B------:R-:W-:Y:S01]  /*4990*/  STS [R5+0x80], R112 ;  /* 0x0000807005007388 */ /* 0x000fe20000000800 */
[----:B------:R-:W-:Y:S01]  /*49a0*/  F2FP.PACK_AB R122, R123, R122 ;  /* 0x0000007a7b7a723e */ /* 0x000fe200000000ff */
[----:B------:R-:W-:Y:S01]  /*49b0*/  ULDC UR4, c[0x0][0x2f0] ;  /* 0x0000bc0000047ab9 */ /* 0x000fe20000000800 */
[----:B------:R-:W-:Y:S01]  /*49c0*/  F2FP.PACK_AB R124, R125, R124 ;  /* 0x0000007c7d7c723e */ /* 0x000fe200000000ff */
[----:B------:R-:W-:Y:S01]  /*49d0*/  STS [R5+0x480], R114 ;  /* 0x0004807205007388 */ /* 0x000fe20000000800 */
[----:B------:R-:W-:Y:S01]  /*49e0*/  F2FP.PACK_AB R126, R127, R126 ;  /* 0x0000007e7f7e723e */ /* 0x000fe200000000ff */
[----:B------:R-:W-:Y:S01]  /*49f0*/  IMAD.MOV.U32 R34, RZ, RZ, R220 ;  /* 0x000000ffff227224 */ /* 0x000fe200078e00dc */
[----:B------:R-:W-:Y:S01]  /*4a00*/  BSSY B0, `(.L_x_7) ;  /* 0x0000031000007945 */ /* 0x000fe20003800000 */
[----:B------:R-:W-:Y:S04]  /*4a10*/  STS [R3+0x2080], R104 ;  /* 0x0020806803007388 */ /* 0x000fe80000000800 */
[----:B------:R-:W-:Y:S04]  /*4a20*/  STS [R3+0x2480], R106 ;  /* 0x0024806a03007388 */ /* 0x000fe80000000800 */
[----:B------:R-:W-:Y:S01]  /*4a30*/  STS [R5+0x2080], R108 ;  /* 0x0020806c05007388 */ /* 0x000fe20000000800 */
[----:B---3--:R-:W-:-:S03]  /*4a40*/  UIMAD UR6, UR6, UR5, UR4 ;  /* 0x00000005060672a4 */ /* 0x008fc6000f8e0204 */
[----:B------:R-:W-:Y:S01]  /*4a50*/  STS [R5+0x2480], R110 ;  /* 0x0024806e05007388 */ /* 0x000fe20000000800 */
[----:B------:R-:W-:-:S03]  /*4a60*/  ULDC.64 UR4, c[0x0][0x340] ;  /* 0x0000d00000047ab9 */ /* 0x000fc60000000a00 */
[----:B------:R-:W-:Y:S01]  /*4a70*/  STS [R7+0x80], R116 ;  /* 0x0000807407007388 */ /* 0x000fe20000000800 */
[----:B------:R-:W-:Y:S02]  /*4a80*/  UISETP.LT.AND UP0, UPT, UR6, 0x80, UPT ;  /* 0x000000800600788c */ /* 0x000fe4000bf01270 */
[----:B------:R-:W-:Y:S01]  /*4a90*/  UIMAD UR4, UR9, UR4, URZ ;  /* 0x00000004090472a4 */ /* 0x000fe2000f8e023f */
[----:B------:R-:W-:Y:S01]  /*4aa0*/  STS [R9+0x80], R118 ;  /* 0x0000807609007388 */ /* 0x000fe20000000800 */
[----:B------:R-:W-:Y:S02]  /*4ab0*/  USEL UR6, UR6, 0x80, UP0 ;  /* 0x0000008006067887 */ /* 0x000fe40008000000 */
[----:B------:R-:W-:Y:S01]  /*4ac0*/  UIMAD UR4, UR10, UR5, UR4 ;  /* 0x000000050a0472a4 */ /* 0x000fe2000f8e0204 */
[----:B------:R-:W-:Y:S03]  /*4ad0*/  STS [R37+0x80], R128 ;  /* 0x0000808025007388 */ /* 0x000fe60000000800 */
[----:B------:R-:W-:Y:S01]  /*4ae0*/  ISETP.GE.AND P4, PT, R214, UR6, PT ;  /* 0x00000006d6007c0c */ /* 0x000fe2000bf86270 */
[----:B------:R-:W-:Y:S03]  /*4af0*/  STS [R39+0x80], R130 ;  /* 0x0000808227007388 */ /* 0x000fe60000000800 */
[----:B------:R-:W-:Y:S01]  /*4b00*/  ISETP.GE.OR P0, PT, R220, c[0x0][0x324], P4 ;  /* 0x0000c900dc007a0c */ /* 0x000fe20002706670 */
[----:B------:R3:W-:Y:S04]  /*4b10*/  STS [R35+0x80], R120 ;  /* 0x0000807823007388 */ /* 0x0007e80000000800 */
[----:B------:R4:W-:Y:S04]  /*4b20*/  STS [R33+0x80], R122 ;  /* 0x0000807a21007388 */ /* 0x0009e80000000800 */
[----:B------:R-:W-:Y:S04]  /*4b30*/  STS [R37+0x2080], R124 ;  /* 0x0020807c25007388 */ /* 0x000fe80000000800 */
[----:B------:R5:W-:Y:S04]  /*4b40*/  STS [R39+0x2080], R126 ;  /* 0x0020807e27007388 */ /* 0x000be80000000800 */
[----:B------:R-:W-:Y:S06]  /*4b50*/  BAR.SYNC.DEFER_BLOCKING 0x1, 0x100 ;  /* 0x0044000000007b1d */ /* 0x000fec0000010000 */
[----:B------:R-:W1:Y:S01]  /*4b60*/  S2R R0, SR_CTAID.Y ;  /* 0x0000000000007919 */ /* 0x000e620000002600 */
[----:B---3--:R-:W-:-:S03]  /*4b70*/  IMAD.MOV.U32 R35, RZ, RZ, R221 ;  /* 0x000000ffff237224 */ /* 0x008fc600078e00dd */
[----:B------:R3:W2:Y:S04]  /*4b80*/  LDS.128 R28, [R208+0x5080] ;  /* 0x00508000d01c7984 */ /* 0x0006a80000000c00 */
[----:B------:R3:W2:Y:S01]  /*4b90*/  LDS.128 R24, [R208+0x6080] ;  /* 0x00608000d0187984 */ /* 0x0006a20000000c00 */
[----:B-1----:R-:W-:Y:S01]  /*4ba0*/  SHF.R.S32.HI R2, RZ, 0x1f, R0 ;  /* 0x0000001fff027819 */ /* 0x002fe20000011400 */
[----:B----4-:R-:W-:Y:S02]  /*4bb0*/  IMAD.WIDE.U32 R32, R0, c[0x0][0x338], R34 ;  /* 0x0000ce0000207a25 */ /* 0x010fe400078e0022 */
[----:B------:R3:W1:Y:S02]  /*4bc0*/  LDS.128 R20, [R208+0x7080] ;  /* 0x00708000d0147984 */ /* 0x0006640000000c00 */
[----:B------:R-:W-:-:S02]  /*4bd0*/  IMAD R3, R2, c[0x0][0x338], RZ ;  /* 0x0000ce0002037a24 */ /* 0x000fc400078e02ff */
[----:B------:R3:W4:Y:S02]  /*4be0*/  LDS.128 R16, [R208+0x80] ;  /* 0x00008000d0107984 */ /* 0x0007240000000c00 */
[----:B------:R-:W-:Y:S02]  /*4bf0*/  IMAD R3, R0, c[0x0][0x33c], R3 ;  /* 0x0000cf0000037a24 */ /* 0x000fe400078e0203 */
[----:B--2---:R3:W2:Y:S02]  /*4c00*/  LDS.128 R12, [R208+0x1080] ;  /* 0x00108000d00c7984 */ /* 0x0046a40000000c00 */
[----:B------:R-:W-:Y:S02]  /*4c10*/  IMAD.IADD R33, R33, 0x1, R3 ;  /* 0x0000000121217824 */ /* 0x000fe400078e0203 */
[----:B------:R3:W1:Y:S01]  /*4c20*/  LDS.128 R8, [R208+0x2080] ;  /* 0x00208000d0087984 */ /* 0x0006620000000c00 */
[----:B------:R-:W-:-:S03]  /*4c30*/  IMAD.U32 R3, RZ, RZ, UR10 ;  /* 0x0000000aff037e24 */ /* 0x000fc6000f8e00ff */
[----:B------:R3:W1:Y:S01]  /*4c40*/  LDS.128 R4, [R208+0x3080] ;  /* 0x00308000d0047984 */ /* 0x0006620000000c00 */
[----:B-----5:R-:W-:-:S05]  /*4c50*/  IMAD.WIDE.U32 R38, R3, c[0x0][0x340], R32 ;  /* 0x0000d00003267a25 */ /* 0x020fca00078e0020 */
[----:B------:R-:W-:Y:S01]  /*4c60*/  IADD3 R37, R39, UR4, RZ ;  /* 0x0000000427257c10 */ /* 0x000fe2000fffe0ff */
[----:B------:R-:W-:Y:S05]  /*4c70*/  @P0 BRA `(.L_x_8) ;  /* 0x0000009000000947 */ /* 0x000fea0003800000 */
[----:B---3--:R-:W3:Y:S01]  /*4c80*/  LDS.128 R208, [R208+0x4080] ;  /* 0x00408000d0d07984 */ /* 0x008ee20000000c00 */
[----:B------:R-:W-:Y:S01]  /*4c90*/  MOV R36, R38 ;  /* 0x0000002600247202 */ /* 0x000fe20000000f00 */
[----:B------:R-:W-:-:S04]  /*4ca0*/  IMAD R3, R229, c[0x0][0x330], RZ ;  /* 0x0000cc00e5037a24 */ /* 0x000fc800078e02ff */
[----:B------:R-:W-:-:S04]  /*4cb0*/  IMAD.WIDE.U32 R32, R228, c[0x0][0x330], R36 ;  /* 0x0000cc00e4207a25 */ /* 0x000fc800078e0024 */
[----:B------:R-:W-:Y:S01]  /*4cc0*/  IMAD R3, R228, c[0x0][0x334], R3 ;  /* 0x0000cd00e4037a24 */ /* 0x000fe200078e0203 */
[----:B------:R-:W-:-:S04]  /*4cd0*/  LEA R40, P0, R32, c[0x0][0x318], 0x1 ;  /* 0x0000c60020287a11 */ /* 0x000fc800078008ff */
[----:B------:R-:W-:-:S04]  /*4ce0*/  IADD3 R3, R33, R3, RZ ;  /* 0x0000000321037210 */ /* 0x000fc80007ffe0ff */
[----:B------:R-:W-:-:S05]  /*4cf0*/  LEA.HI.X R41, R32, c[0x0][0x31c], R3, 0x1, P0 ;  /* 0x0000c70020297a11 */ /* 0x000fca00000f0c03 */
[----:B---3--:R3:W-:Y:S02]  /*4d00*/  STG.E.128 [R40.64], R208 ;  /* 0x000000d028007986 */ /* 0x0087e4000c101d12 */
.L_x_8:
[----:B------:R-:W-:Y:S05]  /*4d10*/  BSYNC B0 ;  /* 0x0000000000007941 */ /* 0x000fea0003800000 */
.L_x_7:
[----:B------:R-:W-:Y:S01]  /*4d20*/  IADD3 R3, R214, 0x20, RZ ;  /* 0x00000020d6037810 */ /* 0x000fe20007ffe0ff */
[----:B------:R-:W-:Y:S03]  /*4d30*/  BSSY B0, `(.L_x_9) ;  /* 0x000000f000007945 */ /* 0x000fe60003800000 */
[----:B------:R-:W-:-:S04]  /*4d40*/  ISETP.GE.AND P3, PT, R3, UR6, PT ;  /* 0x0000000603007c0c */ /* 0x000fc8000bf66270 */
[----:B------:R-:W-:-:S13]  /*4d50*/  ISETP.GE.OR P0, PT, R220, c[0x0][0x324], P3 ;  /* 0x0000c900dc007a0c */ /* 0x000fda0001f06670 */
[----:B------:R-:W-:Y:S05]  /*4d60*/  @P0 BRA `(.L_x_10) ;  /* 0x000000b000000947 */ /* 0x000fea0003800000 */
[----:B------:R-:W-:Y:S01]  /*4d70*/  IADD3 R32, P0, R228, 0x20, RZ ;  /* 0x00000020e4207810 */ /* 0x000fe20007f1e0ff */
[----:B---3--:R-:W-:Y:S01]  /*4d80*/  IMAD.MOV.U32 R40, RZ, RZ, R38 ;  /* 0x000000ffff287224 */ /* 0x008fe200078e0026 */
[----:B------:R-:W-:-:S03]  /*4d90*/  MOV R41, R37 ;  /* 0x0000002500297202 */ /* 0x000fc60000000f00 */
[----:B------:R-:W-:Y:S02]  /*4da0*/  IMAD.X R3, RZ, RZ, R229, P0 ;  /* 0x000000ffff037224 */ /* 0x000fe400000e06e5 */
[----:B------:R-:W-:-:S04]  /*4db0*/  IMAD.WIDE.U32 R40, R32, c[0x0][0x330], R40 ;  /* 0x0000cc0020287a25 */ /* 0x000fc800078e0028 */
[----:B------:R-:W-:-:S04]  /*4dc0*/  IMAD R3, R3, c[0x0][0x330], RZ ;  /* 0x0000cc0003037a24 */ /* 0x000fc800078e02ff */
[----:B------:R-:W-:Y:S01]  /*4dd0*/  IMAD R3, R32, c[0x0][0x334], R3 ;  /* 0x0000cd0020037a24 */ /* 0x000fe200078e0203 */
[----:B------:R-:W-:-:S04]  /*4de0*/  LEA R32, P0, R40, c[0x0][0x318], 0x1 ;  /* 0x0000c60028207a11 */ /* 0x000fc800078008ff */
[----:B------:R-:W-:-:S04]  /*4df0*/  IADD3 R3, R41, R3, RZ ;  /* 0x0000000329037210 */ /* 0x000fc80007ffe0ff */
[----:B------:R-:W-:-:S05]  /*4e00*/  LEA.HI.X R33, R40, c[0x0][0x31c], R3, 0x1, P0 ;  /* 0x0000c70028217a11 */ /* 0x000fca00000f0c03 */
[----:B------:R3:W-:Y:S02]  /*4e10*/  STG.E.128 [R32.64], R28 ;  /* 0x0000001c20007986 */ /* 0x0007e4000c101d12 */
.L_x_10:
[----:B------:R-:W-:Y:S05]  /*4e20*/  BSYNC B0 ;  /* 0x0000000000007941 */ /* 0x000fea0003800000 */
.L_x_9:
[----:B------:R-:W-:Y:S01]  /*4e30*/  IADD3 R3, R214, 0x40, RZ ;  /* 0x00000040d6037810 */ /* 0x000fe20007ffe0ff */
[----:B------:R-:W-:Y:S03]  /*4e40*/  BSSY B0, `(.L_x_11) ;  /* 0x000000f000007945 */ /* 0x000fe60003800000 */
[----:B------:R-:W-:-:S04]  /*4e50*/  ISETP.GE.AND P2, PT, R3, UR6, PT ;  /* 0x0000000603007c0c */ /* 0x000fc8000bf46270 */
[----:B------:R-:W-:-:S13]  /*4e60*/  ISETP.GE.OR P0, PT, R220, c[0x0][0x324], P2 ;  /* 0x0000c900dc007a0c */ /* 0x000fda0001706670 */
[----:B------:R-:W-:Y:S05]  /*4e70*/  @P0 BRA `(.L_x_12) ;  /* 0x000000b000000947 */ /* 0x000fea0003800000 */
[----:B---3--:R-:W-:Y:S01]  /*4e80*/  IADD3 R28, P0, R228, 0x40, RZ ;  /* 0x00000040e41c7810 */ /* 0x008fe20007f1e0ff */
[----:B------:R-:W-:Y:S01]  /*4e90*/  IMAD.MOV.U32 R30, RZ, RZ, R38 ;  /* 0x000000ffff1e7224 */ /* 0x000fe200078e0026 */
        /* <DEDUP_REMOVED lines=9> */
.L_x_12:
[----:B------:R-:W-:Y:S05]  /*4f30*/  BSYNC B0 ;  /* 0x0000000000007941 */ /* 0x000fea0003800000 */
.L_x_11:
        /* <DEDUP_REMOVED lines=15> */
[----:B-1----:R1:W-:Y:S02]  /*5030*/  STG.E.128 [R24.64], R20 ;  /* 0x0000001418007986 */ /* 0x0023e4000c101d12 */
.L_x_14:
[----:B------:R-:W-:Y:S05]  /*5040*/  BSYNC B0 ;  /* 0x0000000000007941 */ /* 0x000fea0003800000 */
.L_x_13:
[----:B------:R-:W-:Y:S01]  /*5050*/  IMAD R3, R2, c[0x0][0x308], RZ ;  /* 0x0000c20002037a24 */ /* 0x000fe200078e02ff */
[----:B------:R-:W-:Y:S01]  /*5060*/  ULDC.64 UR4, c[0x0][0x310] ;  /* 0x0000c40000047ab9 */ /* 0x000fe20000000a00 */
[----:B------:R-:W-:Y:S01]  /*5070*/  IMAD.WIDE.U32 R34, R0, c[0x0][0x308], R34 ;  /* 0x0000c20000227a25 */ /* 0x000fe200078e0022 */
[----:B------:R-:W-:Y:S01]  /*5080*/  ISETP.GE.OR P4, PT, R220, c[0x0][0x2f4], P4 ;  /* 0x0000bd00dc007a0c */ /* 0x000fe20002786670 */
[----:B------:R-:W-:Y:S01]  /*5090*/  UIMAD UR4, UR9, UR4, URZ ;  /* 0x00000004090472a4 */ /* 0x000fe2000f8e023f */
[----:B------:R-:W-:Y:S01]  /*50a0*/  BSSY B0, `(.L_x_15) ;  /* 0x0000010000007945 */ /* 0x000fe20003800000 */
[----:B------:R-:W-:Y:S01]  /*50b0*/  IMAD R3, R0, c[0x0][0x30c], R3 ;  /* 0x0000c30000037a24 */ /* 0x000fe200078e0203 */
[----:B------:R-:W-:Y:S01]  /*50c0*/  MOV R0, UR10 ;  /* 0x0000000a00007c02 */ /* 0x000fe20008000f00 */
[----:B------:R-:W-:-:S03]  /*50d0*/  UIMAD UR4, UR10, UR5, UR4 ;  /* 0x000000050a0472a4 */ /* 0x000fc6000f8e0204 */
[----:B------:R-:W-:-:S05]  /*50e0*/  IADD3 R35, R35, R3, RZ ;  /* 0x0000000323237210 */ /* 0x000fca0007ffe0ff */
[----:B-1----:R-:W-:-:S05]  /*50f0*/  IMAD.WIDE.U32 R22, R0, c[0x0][0x310], R34 ;  /* 0x0000c40000167a25 */ /* 0x002fca00078e0022 */
[----:B------:R-:W-:Y:S01]  /*5100*/  IADD3 R21, R23, UR4, RZ ;  /* 0x0000000417157c10 */ /* 0x000fe2000fffe0ff */
[----:B------:R-:W-:Y:S05]  /*5110*/  @P4 BRA `(.L_x_16) ;  /* 0x0000008000004947 */ /* 0x000fea0003800000 */
[----:B------:R-:W-:Y:S01]  /*5120*/  MOV R20, R22 ;  /* 0x0000001600147202 */ /* 0x000fe20000000f00 */
[----:B------:R-:W-:-:S04]  /*5130*/  IMAD R3, R229, c[0x0][0x300], RZ ;  /* 0x0000c000e5037a24 */ /* 0x000fc800078e02ff */
[----:B---3--:R-:W-:-:S04]  /*5140*/  IMAD.WIDE.U32 R24, R228, c[0x0][0x300], R20 ;  /* 0x0000c000e4187a25 */ /* 0x008fc800078e0014 */
[----:B------:R-:W-:Y:S01]  /*5150*/  IMAD R0, R228, c[0x0][0x304], R3 ;  /* 0x0000c100e4007a24 */ /* 0x000fe200078e0203 */
[----:B------:R-:W-:-:S04]  /*5160*/  LEA R2, P0, R24, c[0x0][0x2e8], 0x1 ;  /* 0x0000ba0018027a11 */ /* 0x000fc800078008ff */
[----:B------:R-:W-:-:S04]  /*5170*/  IADD3 R0, R25, R0, RZ ;  /* 0x0000000019007210 */ /* 0x000fc80007ffe0ff */
[----:B------:R-:W-:-:S05]  /*5180*/  LEA.HI.X R3, R24, c[0x0][0x2ec], R0, 0x1, P0 ;  /* 0x0000bb0018037a11 */ /* 0x000fca00000f0c00 */
[----:B----4-:R1:W-:Y:S02]  /*5190*/  STG.E.128 [R2.64], R16 ;  /* 0x0000001002007986 */ /* 0x0103e4000c101d12 */
.L_x_16:
[----:B------:R-:W-:Y:S05]  /*51a0*/  BSYNC B0 ;  /* 0x0000000000007941 */ /* 0x000fea0003800000 */
.L_x_15:
[----:B------:R-:W-:Y:S01]  /*51b0*/  ISETP.GE.OR P3, PT, R220, c[0x0][0x2f4], P3 ;  /* 0x0000bd00dc007a0c */ /* 0x000fe20001f66670 */
[----:B------:R-:W-:-:S12]  /*51c0*/  BSSY B0, `(.L_x_17) ;  /* 0x000000d000007945 */ /* 0x000fd80003800000 */
[----:B------:R-:W-:Y:S05]  /*51d0*/  @P3 BRA `(.L_x_18) ;  /* 0x000000b000003947 */ /* 0x000fea0003800000 */
[----:B-1----:R-:W-:Y:S01]  /*51e0*/  IADD3 R2, P0, R228, 0x20, RZ ;  /* 0x00000020e4027810 */ /* 0x002fe20007f1e0ff */
[----:B----4-:R-:W-:Y:S01]  /*51f0*/  IMAD.MOV.U32 R16, RZ, RZ, R22 ;  /* 0x000000ffff107224 */ /* 0x010fe200078e0016 */
        /* <DEDUP_REMOVED lines=8> */
[----:B--2---:R1:W-:Y:S02]  /*5280*/  STG.E.128 [R2.64], R12 ;  /* 0x0000000c02007986 */ /* 0x0043e4000c101d12 */
.L_x_18:
[----:B------:R-:W-:Y:S05]  /*5290*/  BSYNC B0 ;  /* 0x0000000000007941 */ /* 0x000fea0003800000 */
.L_x_17:
[----:B------:R-:W-:Y:S01]  /*52a0*/  ISETP.GE.OR P2, PT, R220, c[0x0][0x2f4], P2 ;  /* 0x0000bd00dc007a0c */ /* 0x000fe20001746670 */
[----:B------:R-:W-:-:S12]  /*52b0*/  BSSY B0, `(.L_x_19) ;  /* 0x000000d000007945 */ /* 0x000fd80003800000 */
[----:B------:R-:W-:Y:S05]  /*52c0*/  @P2 BRA `(.L_x_20) ;  /* 0x000000b000002947 */ /* 0x000fea0003800000 */
[----:B-1----:R-:W-:Y:S01]  /*52d0*/  IADD3 R2, P0, R228, 0x40, RZ ;  /* 0x00000040e4027810 */ /* 0x002fe20007f1e0ff */
[----:B--2---:R-:W-:Y:S01]  /*52e0*/  IMAD.MOV.U32 R12, RZ, RZ, R22 ;  /* 0x000000ffff0c7224 */ /* 0x004fe200078e0016 */
        /* <DEDUP_REMOVED lines=9> */
.L_x_20:
[----:B------:R-:W-:Y:S05]  /*5380*/  BSYNC B0 ;  /* 0x0000000000007941 */ /* 0x000fea0003800000 */
.L_x_19:
[----:B------:R-:W-:-:S13]  /*5390*/  ISETP.GE.OR P1, PT, R220, c[0x0][0x2f4], P1 ;  /* 0x0000bd00dc007a0c */ /* 0x000fda0000f26670 */
[----:B------:R-:W-:Y:S05]  /*53a0*/  @P1 EXIT ;  /* 0x000000000000194d */ /* 0x000fea0003800000 */
[----:B------:R-:W-:Y:S01]  /*53b0*/  IADD3 R0, P0, R228, 0x60, RZ ;  /* 0x00000060e4007810 */ /* 0x000fe20007f1e0ff */
[----:B-1----:R-:W-:Y:S01]  /*53c0*/  IMAD.MOV.U32 R8, RZ, RZ, R22 ;  /* 0x000000ffff087224 */ /* 0x002fe200078e0016 */
[----:B------:R-:W-:-:S03]  /*53d0*/  MOV R9, R21 ;  /* 0x0000001500097202 */ /* 0x000fc60000000f00 */
[----:B------:R-:W-:Y:S02]  /*53e0*/  IMAD.X R228, RZ, RZ, R229, P0 ;  /* 0x000000ffffe47224 */ /* 0x000fe400000e06e5 */
[----:B------:R-:W-:-:S04]  /*53f0*/  IMAD.WIDE.U32 R8, R0, c[0x0][0x300], R8 ;  /* 0x0000c00000087a25 */ /* 0x000fc800078e0008 */
[----:B------:R-:W-:Y:S01]  /*5400*/  IMAD R3, R228, c[0x0][0x300], RZ ;  /* 0x0000c000e4037a24 */ /* 0x000fe200078e02ff */
[----:B------:R-:W-:-:S03]  /*5410*/  LEA R2, P0, R8, c[0x0][0x2e8], 0x1 ;  /* 0x0000ba0008027a11 */ /* 0x000fc600078008ff */
[----:B------:R-:W-:-:S05]  /*5420*/  IMAD R3, R0, c[0x0][0x304], R3 ;  /* 0x0000c10000037a24 */ /* 0x000fca00078e0203 */
[----:B------:R-:W-:-:S04]  /*5430*/  IADD3 R3, R9, R3, RZ ;  /* 0x0000000309037210 */ /* 0x000fc80007ffe0ff */
[----:B------:R-:W-:-:S05]  /*5440*/  LEA.HI.X R3, R8, c[0x0][0x2ec], R3, 0x1, P0 ;  /* 0x0000bb0008037a11 */ /* 0x000fca00000f0c03 */
[----:B------:R-:W-:Y:S01]  /*5450*/  STG.E.128 [R2.64], R4 ;  /* 0x0000000402007986 */ /* 0x000fe2000c101d12 */
[----:B------:R-:W-:Y:S05]  /*5460*/  EXIT ;  /* 0x000000000000794d */ /* 0x000fea0003800000 */
.L_x_21:
[----:B------:R-:W-:-:S00]  /*5470*/  BRA `(.L_x_21) ;  /* 0xfffffff000007947 */ /* 0x000fc0000383ffff */
[----:B------:R-:W-:-:S00]  /*5480*/  NOP ;  /* 0x0000000000007918 */ /* 0x000fc00000000000 */
[----:B------:R-:W-:-:S00]  /*5490*/  NOP ;  /* 0x0000000000007918 */ /* 0x000fc00000000000 */
[----:B------:R-:W-:-:S00]  /*54a0*/  NOP ;  /* 0x0000000000007918 */ /* 0x000fc00000000000 */
[----:B------:R-:W-:-:S00]  /*54b0*/  NOP ;  /* 0x0000000000007918 */ /* 0x000fc00000000000 */
[----:B------:R-:W-:-:S00]  /*54c0*/  NOP ;  /* 0x0000000000007918 */ /* 0x000fc00000000000 */
[----:B------:R-:W-:-:S00]  /*54d0*/  NOP ;  /* 0x0000000000007918 */ /* 0x000fc00000000000 */
[----:B------:R-:W-:-:S00]  /*54e0*/  NOP ;  /* 0x0000000000007918 */ /* 0x000fc00000000000 */
[----:B------:R-:W-:-:S00]  /*54f0*/  NOP ;  /* 0x0000000000007918 */ /* 0x000fc00000000000 */
.L_x_1792:


//--------------------- .text._ZN7cutlass13device_kernelIN5flash19enable_sm80_to_sm89INS1_16FlashAttnBwdSm80INS1_25CollectiveMainloopBwdSm80ILi2ELi2EN4cute5tupleIJNS5_1CILi64EEENS7_ILi128EEES8_EEENS_6half_tEfNS_4arch4Sm80ELb0ELb0ELb0ELb0ELb1ELb0ELb0ELb0ELi2ELi2ELi4ELi2ELb1EEENS1_21CollectiveEpilogueBwdISA_SB_SD_Li256ELb0ELb0ELi2EEENS1_19SingleTileSchedulerILb0ELb0ELb0ELi128EEEEEEEEEvNT_6ParamsE --------------------------
	.section	.text._ZN7cutlass13device_kernelIN5flash19enable_sm80_to_sm89INS1_16FlashAttnBwdSm80INS1_25CollectiveMainloopBwdSm80ILi2ELi2EN4cute5tupleIJNS5_1CILi64EEENS7_ILi128EEES8_EEENS_6half_tEfNS_4arch4Sm80ELb0ELb0ELb0ELb0ELb1ELb0ELb0ELb0ELi2ELi2ELi4ELi2ELb1EEENS1_21CollectiveEpilogueBwdISA_SB_SD_Li256ELb0ELb0ELi2EEENS1_19SingleTileSchedulerILb0ELb0ELb0ELi128EEEEEEEEEvNT_6ParamsE,"ax",@progbits
	.sectioninfo	@"SHI_REGISTERS=255"
	.align	128
.text._ZN7cutlass13device_kernelIN5flash19enable_sm80_to_sm89INS1_16FlashAttnBwdSm80INS1_25CollectiveMainloopBwdSm80ILi2ELi2EN4cute5tupleIJNS5_1CILi64EEENS7_ILi128EEES8_EEENS_6half_tEfNS_4arch4Sm80ELb0ELb0ELb0ELb0ELb1ELb0ELb0ELb0ELi2ELi2ELi4ELi2ELb1EEENS1_21CollectiveEpilogueBwdISA_SB_SD_Li256ELb0ELb0ELi2EEENS1_19SingleTileSchedulerILb0ELb0ELb0ELi128EEEEEEEEEvNT_6ParamsE:
        .type           _ZN7cutlass13device_kernelIN5flash19enable_sm80_to_sm89INS1_16FlashAttnBwdSm80INS1_25CollectiveMainloopBwdSm80ILi2ELi2EN4cute5tupleIJNS5_1CILi64EEENS7_ILi128EEES8_EEENS_6half_tEfNS_4arch4Sm80ELb0ELb0ELb0ELb0ELb1ELb0ELb0ELb0ELi2ELi2ELi4ELi2ELb1EEENS1_21CollectiveEpilogueBwdISA_SB_SD_Li256ELb0ELb0ELi2EEENS1_19SingleTileSchedulerILb0ELb0ELb0ELi128EEEEEEEEEvNT_6ParamsE,@function
        .size           _ZN7cutlass13device_kernelIN5flash19enable_sm80_to_sm89INS1_16FlashAttnBwdSm80INS1_25CollectiveMainloopBwdSm80ILi2ELi2EN4cute5tupleIJNS5_1CILi64EEENS7_ILi128EEES8_EEENS_6half_tEfNS_4arch4Sm80ELb0ELb0ELb0ELb0ELb1ELb0ELb0ELb0ELi2ELi2ELi4ELi2ELb1EEENS1_21CollectiveEpilogueBwdISA_SB_SD_Li256ELb0ELb0ELi2EEENS1_19SingleTileSchedulerILb0ELb0ELb0ELi128EEEEEEEEEvNT_6ParamsE,(.L_x_1793 - _ZN7cutlass13device_kernelIN5flash19enable_sm80_to_sm89INS1_16FlashAttnBwdSm80INS1_25CollectiveMainloopBwdSm80ILi2ELi2EN4cute5tupleIJNS5_1CILi64EEENS7_ILi128EEES8_EEENS_6half_tEfNS_4arch4Sm80ELb0ELb0ELb0ELb0ELb1ELb0ELb0ELb0ELi2ELi2ELi4ELi2ELb1EEENS1_21CollectiveEpilogueBwdISA_SB_SD_Li256ELb0ELb0ELi2EEENS1_19SingleTileSchedulerILb0ELb0ELb0ELi128EEEEEEEEEvNT_6ParamsE)
        .other          _ZN7cutlass13device_kernelIN5flash19enable_sm80_to_sm89INS1_16FlashAttnBwdSm80INS1_25CollectiveMainloopBwdSm80ILi2ELi2EN4cute5tupleIJNS5_1CILi64EEENS7_ILi128EEES8_EEENS_6half_tEfNS_4arch4Sm80ELb0ELb0ELb0ELb0ELb1ELb0ELb0ELb0ELi2ELi2ELi4ELi2ELb1EEENS1_21CollectiveEpilogueBwdISA_SB_SD_Li256ELb0ELb0ELi2EEENS1_19SingleTileSchedulerILb0ELb0ELb0ELi128EEEEEEEEEvNT_6ParamsE,@"STO_CUDA_ENTRY STV_DEFAULT"
_ZN7cutlass13device_kernelIN5flash19enable_sm80_to_sm89INS1_16FlashAttnBwdSm80INS1_25CollectiveMainloopBwdSm80ILi2ELi2EN4cute5tupleIJNS5_1CILi64EEENS7_ILi128EEES8_EEENS_6half_tEfNS_4arch4Sm80ELb0ELb0ELb0ELb0ELb1ELb0ELb0ELb0ELi2ELi2ELi4ELi2ELb1EEENS1_21CollectiveEpilogueBwdISA_SB_SD_Li256ELb0ELb0ELi2EEENS1_19SingleTileSchedulerILb0ELb0ELb0ELi128EEEEEEEEEvNT_6ParamsE:
        /* <DEDUP_REMOVED lines=314> */
.L_x_23:
[----:B------:R-:W-:Y:S05]  /*13a0*/  BSYNC B0 ;  /* 0x0000000000007941 */ /* 0x000fea0003800000 */
.L_x_22:
        /* <DEDUP_REMOVED lines=36> */
.L_x_24:
        /* <DEDUP_REMOVED lines=73> */
.L_x_28:
        /* <DEDUP_REMOVED lines=114> */
.L_x_26:
        /* <DEDUP_REMOVED lines=391> */
.L_x_27:
        /* <DEDUP_REMOVED lines=138> */
.L_x_25:
        /* <DEDUP_REMOVED lines=166> */
.L_x_30:
[----:B------:R-:W-:Y:S05]  /*4d10*/  BSYNC B0 ;  /* 0x0000000000007941 */ /* 0x000fea0003800000 */
.L_x_29:
        /* <DEDUP_REMOVED lines=16> */
.L_x_32:
[----:B------:R-:W-:Y:S05]  /*4e20*/  BSYNC B0 ;  /* 0x0000000000007941 */ /* 0x000fea0003800000 */
.L_x_31:
        /* <DEDUP_REMOVED lines=16> */
.L_x_34:
[----:B------:R-:W-:Y:S05]  /*4f30*/  BSYNC B0 ;  /* 0x0000000000007941 */ /* 0x000fea0003800000 */
.L_x_33:
        /* <DEDUP_REMOVED lines=16> */
.L_x_36:
[----:B------:R-:W-:Y:S05]  /*5040*/  BSYNC B0 ;  /* 0x0000000000007941 */ /* 0x000fea0003800000 */
.L_x_35:
        /* <DEDUP_REMOVED lines=21> */
.L_x_38:
[----:B------:R-:W-:Y:S05]  /*51a0*/  BSYNC B0 ;  /* 0x0000000000007941 */ /* 0x000fea0003800000 */
.L_x_37:
        /* <DEDUP_REMOVED lines=14> */
.L_x_40:
[----:B------:R-:W-:Y:S05]  /*5290*/  BSYNC B0 ;  /* 0x0000000000007941 */ /* 0x000fea0003800000 */
.L_x_39:
        /* <DEDUP_REMOVED lines=14> */
.L_x_42:
[----:B------:R-:W-:Y:S05]  /*5380*/  BSYNC B0 ;  /* 0x0000000000007941 */ /* 0x000fea0003800000 */
.L_x_41:
        /* <DEDUP_REMOVED lines=14> */
.L_x_43:
        /* <DEDUP_REMOVED lines=9> */
.L_x_1793:


//--------------------- .text._ZN7cutlass13device_kernelIN5flash19enable_sm80_to_sm89INS1_16FlashAttnBwdSm80INS1_25CollectiveMainloopBwdSm80ILi2ELi2EN4cute5tupleIJNS5_1CILi64EEENS7_ILi128EEES8_EEENS_6half_tEfNS_4arch4Sm80ELb0ELb0ELb0ELb0ELb0ELb0ELb0ELb0ELi2ELi2ELi4ELi2ELb1EEENS1_24CollectiveEpilogueBwdGQAISA_fSD_Li256ELb0ELb0EEENS1_19SingleTileSchedulerILb0ELb0ELb0ELi128EEEEEEEEEvNT_6ParamsE --------------------------
	.section	.text._ZN7cutlass13device_kernelIN5flash19enable_sm80_to_sm89INS1_16FlashAttnBwdSm80INS1_25CollectiveMainloopBwdSm80ILi2ELi2EN4cute5tupleIJNS5_1CILi64EEENS7_ILi128EEES8_EEENS_6half_tEfNS_4arch4Sm80ELb0ELb0ELb0ELb0ELb0ELb0ELb0ELb0ELi2ELi2ELi4ELi2ELb1EEENS1_24CollectiveEpilogueBwdGQAISA_fSD_Li256ELb0ELb0EEENS1_19SingleTileSchedulerILb0ELb0ELb0ELi128EEEEEEEEEvNT_6ParamsE,"ax",@progbits
	.sectioninfo	@"SHI_REGISTERS=254"
	.align	128
.text._ZN7cutlass13device_kernelIN5flash19enable_sm80_to_sm89INS1_16FlashAttnBwdSm80INS1_25CollectiveMainloopBwdSm80ILi2ELi2EN4cute5tupleIJNS5_1CILi64EEENS7_ILi128EEES8_EEENS_6half_tEfNS_4arch4Sm80ELb0ELb0ELb0ELb0ELb0ELb0ELb0ELb0ELi2ELi2ELi4ELi2ELb1EEENS1_24CollectiveEpilogueBwdGQAISA_fSD_Li256ELb0ELb0EEENS1_19SingleTileSchedulerILb0ELb0ELb0ELi128EEEEEEEEEvNT_6ParamsE:
        .type           _ZN7cutlass13device_kernelIN5flash19enable_sm80_to_sm89INS1_16FlashAttnBwdSm80INS1_25CollectiveMainloopBwdSm80ILi2ELi2EN4cute5tupleIJNS5_1CILi64EEENS7_ILi128EEES8_EEENS_6half_tEfNS_4arch4Sm80ELb0ELb0ELb0ELb0ELb0ELb0ELb0ELb0ELi2ELi2ELi4ELi2ELb1EEENS1_24CollectiveEpilogueBwdGQAISA_fSD_Li256ELb0ELb0EEENS1_19SingleTileSchedulerILb0ELb0ELb0ELi128EEEEEEEEEvNT_6ParamsE,@function
        .size           _ZN7cutlass13device_kernelIN5flash19enable_sm80_to_sm89INS1_16FlashAttnBwdSm80INS1_25CollectiveMainloopBwdSm80ILi2ELi2EN4cute5tupleIJNS5_1CILi64EEENS7_ILi128EEES8_EEENS_6half_tEfNS_4arch4Sm80ELb0ELb0ELb0ELb0ELb0ELb0ELb0ELb0ELi2ELi2ELi4ELi2ELb1EEENS1_24CollectiveEpilogueBwdGQAISA_fSD_Li256ELb0ELb0EEENS1_19SingleTileSchedulerILb0ELb0ELb0ELi128EEEEEEEEEvNT_6ParamsE,(.L_x_1794 - _ZN7cutlass13device_kernelIN5flash19enable_sm80_to_sm89INS1_16FlashAttnBwdSm80INS1_25CollectiveMainloopBwdSm80ILi2ELi2EN4cute5tupleIJNS5_1CILi64EEENS7_ILi128EEES8_EEENS_6half_tEfNS_4arch4Sm80ELb0ELb0ELb0ELb0ELb0ELb0ELb0ELb0ELi2ELi2ELi4ELi2ELb1EEENS1_24CollectiveEpilogueBwdGQAISA_fSD_Li256ELb0ELb0EEENS1_19SingleTileSchedulerILb0ELb0ELb0ELi128EEEEEEEEEvNT_6ParamsE)
        .other          _ZN7cutlass13device_kernelIN5flash19enable_sm80_to_sm89INS1_16FlashAttnBwdSm80INS1_25CollectiveMainloopBwdSm80ILi2ELi2EN4cute5tupleIJNS5_1CILi64EEENS7_ILi128EEES8_EEENS_6half_tEfNS_4arch4Sm80ELb0ELb0ELb0ELb0ELb0ELb0ELb0ELb0ELi2ELi2ELi4ELi2ELb1EEENS1_24CollectiveEpilogueBwdGQAISA_fSD_Li256ELb0ELb0EEENS1_19SingleTileSchedulerILb0ELb0ELb0ELi128EEEEEEEEEvNT_6ParamsE,@"STO_CUDA_ENTRY STV_DEFAULT"
_ZN7cutlass13device_kernelIN5flash19enable_sm80_to_sm89INS1_16FlashAttnBwdSm80INS1_25CollectiveMainloopBwdSm80ILi2ELi2EN4cute5tupleIJNS5_1CILi64EEENS7_ILi128EEES8_EEENS_6half_tEfNS_4arch4Sm80ELb0ELb0ELb0ELb0ELb0ELb0ELb0ELb0ELi2ELi2ELi4ELi2ELb1EEENS1_24CollectiveEpilogueBwdGQAISA_fSD_Li256ELb0ELb0EEENS1_19SingleTileSchedulerILb0ELb0ELb0ELi128EEEEEEEEEvNT_6ParamsE:
        /* <DEDUP_REMOVED lines=11> */
[----:B------:R-:W-:Y:S01]  /*00b0*/  UIMAD.WIDE.U32 UR16, UR12, UR4, URZ ;  /* 0x000000040c1072a5 */ /* 0x000fe2000f8e003f */
[----:B------:R-:W3:Y:S01]  /*00c0*/  S2R R29, SR_CTAID.X ;  /* 0x00000000001d7919 */ /* 0x000ee20000002500 */
[----:B------:R-:W-:Y:S01]  /*00d0*/  UIMAD UR4, UR11, UR4, URZ ;  /* 0x000000040b0472a4 */ /* 0x000fe2000f8e023f */
[----:B------:R-:W-:Y:S01]  /*00e0*/  IMAD.U32 R22, RZ, RZ, UR12 ;  /* 0x0000000cff167e24 */ /* 0x000fe2000f8e00ff */
[----:B------:R-:W-:Y:S01]  /*00f0*/  UMOV UR23, 0x6 ;  /* 0x0000000600177882 */ /* 0x000fe20000000000 */
[----:B------:R-:W-:Y:S01]  /*0100*/  IMAD.MOV.U32 R192, RZ, RZ, 0x40 ;  /* 0x00000040ffc07424 */ /* 0x000fe200078e00ff */
[----:B------:R-:W-:Y:S01]  /*0110*/  UIMAD UR4, UR12, UR5, UR4 ;  /* 0x000000050c0472a4 */ /* 0x000fe2000f8e0204 */
[----:B------:R-:W-:Y:S01]  /*0120*/  IMAD.MOV.U32 R193, RZ, RZ, 0x20 ;  /* 0x00000020ffc17424 */ /* 0x000fe200078e00ff */
[----:B------:R-:W-:-:S02]  /*0130*/  ULDC.64 UR20, c[0x0][0x118] ;  /* 0x0000460000147ab9 */ /* 0x000fc40000000a00 */
[----:B------:R-:W-:-:S03]  /*0140*/  UIADD3 UR9, UR17, UR4, URZ ;  /* 0x0000000411097290 */ /* 0x000fc6000fffe03f */
[----:B------:R-:W-:Y:S02]  /*0150*/  ULDC.64 UR4, c[0x0][0x1e8] ;  /* 0x00007a0000047ab9 */ /* 0x000fe40000000a00 */
[----:B------:R-:W-:Y:S01]  /*0160*/  UIMAD UR4, UR11, UR4, URZ ;  /* 0x000000040b0472a4 */ /* 0x000fe2000f8e023f */
[----:B-1----:R-:W-:Y:S01]  /*0170*/  SHF.R.S32.HI R3, RZ, 0x1f, R208 ;  /* 0x0000001fff037819 */ /* 0x002fe200000114d0 */
[C---:B------:R-:W-:Y:S02]  /*0180*/  IMAD.SHL.U32 R212, R208.reuse, 0x4, RZ ;  /* 0x00000004d0d47824 */ /* 0x040fe400078e00ff */
[----:B------:R-:W-:Y:S01]  /*0190*/  UIMAD UR6, UR12, UR5, UR4 ;  /* 0x000000050c0672a4 */ /* 0x000fe2000f8e0204 */
[----:B------:R-:W-:Y:S01]  /*01a0*/  LEA.HI R17, R3, R208, RZ, 0x3 ;  /* 0x000000d003117211 */ /* 0x000fe200078f18ff */
[----:B--2---:R-:W-:Y:S01]  /*01b0*/  @P0 IMAD.HI.U32 R0, R9, c[0x0][0x24c], RZ ;  /* 0x0000930009000a27 */ /* 0x004fe200078e00ff */
[----:B------:R-:W-:Y:S01]  /*01c0*/  SHF.R.S32.HI R213, RZ, 0x1f, R212 ;  /* 0x0000001fffd57819 */ /* 0x000fe200000114d4 */
[----:B------:R-:W-:Y:S01]  /*01d0*/  ULDC.64 UR4, c[0x0][0x1b8] ;  /* 0x00006e0000047ab9 */ /* 0x000fe20000000a00 */
[----:B------:R-:W-:Y:S01]  /*01e0*/  LOP3.LUT R11, R17, 0xfffffff8, RZ, 0xc0, !PT ;  /* 0xfffffff8110b7812 */ /* 0x000fe200078ec0ff */
[----:B------:R-:W-:Y:S01]  /*01f0*/  IMAD.MOV.U32 R5, RZ, RZ, R9 ;  /* 0x000000ffff057224 */ /* 0x000fe200078e0009 */
[----:B------:R-:W-:Y:S01]  /*0200*/  @P0 SHF.R.U32.HI R5, RZ, c[0x0][0x250], R0 ;  /* 0x00009400ff050a19 */ /* 0x000fe20000011600 */
[----:B------:R-:W-:Y:S01]  /*0210*/  IMAD.WIDE.U32 R14, R9, c[0x0][0x270], R212 ;  /* 0x00009c00090e7a25 */ /* 0x000fe200078e00d4 */
[----:B------:R-:W-:Y:S01]  /*0220*/  SHF.R.S32.HI R210, RZ, 0x3, R17 ;  /* 0x00000003ffd27819 */ /* 0x000fe20000011411 */
[----:B------:R-:W-:Y:S01]  /*0230*/  UIMAD UR4, UR11, UR4, URZ ;  /* 0x000000040b0472a4 */ /* 0x000fe2000f8e023f */
[----:B------:R-:W-:Y:S01]  /*0240*/  SHF.R.S32.HI R0, RZ, 0x1f, R5 ;  /* 0x0000001fff007819 */ /* 0x000fe20000011405 */
[----:B------:R-:W-:Y:S01]  /*0250*/  IMAD.IADD R18, R208, 0x1, -R11 ;  /* 0x00000001d0127824 */ /* 0x000fe200078e0a0b */
[----:B------:R-:W-:Y:S01]  /*0260*/  IADD3 R25, P0, R14, UR16, RZ ;  /* 0x000000100e197c10 */ /* 0x000fe2000ff1e0ff */
[----:B------:R-:W-:Y:S01]  /*0270*/  IMAD.SHL.U32 R11, R210, 0x40, RZ ;  /* 0x00000040d20b7824 */ /* 0x000fe200078e00ff */
[----:B------:R-:W-:Y:S01]  /*0280*/  SHF.R.S32.HI R211, RZ, 0x1f, R210 ;  /* 0x0000001fffd37819 */ /* 0x000fe200000114d2 */
[----:B------:R-:W-:Y:S01]  /*0290*/  IMAD.SHL.U32 R216, R18, 0x8, RZ ;  /* 0x0000000812d87824 */ /* 0x000fe200078e00ff */
[----:B------:R-:W-:Y:S01]  /*02a0*/  UIMAD UR4, UR12, UR5, UR4 ;  /* 0x000000050c0472a4 */ /* 0x000fe2000f8e0204 */
[C---:B------:R-:W-:Y:S01]  /*02b0*/  IMAD R2, R0.reuse, c[0x0][0x1e0], RZ ;  /* 0x0000780000027a24 */ /* 0x040fe200078e02ff */
[----:B------:R-:W-:Y:S01]  /*02c0*/  LOP3.LUT R11, R11, 0x1c0, RZ, 0xc0, !PT ;  /* 0x000001c00b0b7812 */ /* 0x000fe200078ec0ff */
[----:B------:R-:W-:Y:S01]  /*02d0*/  IMAD R0, R0, c[0x0][0x1b0], RZ ;  /* 0x00006c0000007a24 */ /* 0x000fe200078e02ff */
[----:B------:R-:W-:Y:S01]  /*02e0*/  SHF.R.S32.HI R217, RZ, 0x1f, R216 ;  /* 0x0000001fffd97819 */ /* 0x000fe200000114d8 */
[C---:B------:R-:W-:Y:S01]  /*02f0*/  IMAD R2, R5.reuse, c[0x0][0x1e4], R2 ;  /* 0x0000790005027a24 */ /* 0x040fe200078e0202 */
[----:B------:R-:W-:Y:S01]  /*0300*/  SHF.R.U32.HI R14, RZ, 0x3, R11 ;  /* 0x00000003ff0e7819 */ /* 0x000fe2000001160b */
[C---:B------:R-:W-:Y:S01]  /*0310*/  IMAD R0, R5.reuse, c[0x0][0x1b4], R0 ;  /* 0x00006d0005007a24 */ /* 0x040fe200078e0200 */
[----:B------:R-:W-:Y:S01]  /*0320*/  SHF.R.S32.HI R7, RZ, 0x1f, R9 ;  /* 0x0000001fff077819 */ /* 0x000fe20000011409 */
[----:B------:R-:W-:-:S04]  /*0330*/  IMAD.WIDE.U32 R12, R5, c[0x0][0x1e0], R216 ;  /* 0x00007800050c7a25 */ /* 0x000fc800078e00d8 */
[----:B------:R-:W-:Y:S02]  /*0340*/  IMAD.IADD R13, R13, 0x1, R2 ;  /* 0x000000010d0d7824 */ /* 0x000fe400078e0202 */
[----:B------:R-:W-:-:S04]  /*0350*/  IMAD.WIDE.U32 R4, R5, c[0x0][0x1b0], R216 ;  /* 0x00006c0005047a25 */ /* 0x000fc800078e00d8 */
[----:B------:R-:W-:Y:S01]  /*0360*/  IMAD.WIDE.U32 R20, R20, c[0x0][0x1e8], R12 ;  /* 0x00007a0014147a25 */ /* 0x000fe200078e000c */
[CC--:B------:R-:W-:Y:S02]  /*0370*/  LEA.HI R12, R3.reuse, R208.reuse, RZ, 0x6 ;  /* 0x000000d0030c7211 */ /* 0x0c0fe400078f30ff */
[----:B------:R-:W-:Y:S01]  /*0380*/  LEA.HI R13, R3, R208, RZ, 0x2 ;  /* 0x000000d0030d7211 */ /* 0x000fe200078f10ff */
[----:B------:R-:W-:Y:S01]  /*0390*/  IMAD.IADD R5, R5, 0x1, R0 ;  /* 0x0000000105057824 */ /* 0x000fe200078e0200 */
[----:B------:R-:W-:Y:S01]  /*03a0*/  SHF.R.S32.HI R12, RZ, 0x6, R12 ;  /* 0x00000006ff0c7819 */ /* 0x000fe2000001140c */
[----:B------:R-:W-:Y:S01]  /*03b0*/  IMAD.MOV.U32 R0, RZ, RZ, -0x80 ;  /* 0xffffff80ff007424 */ /* 0x000fe200078e00ff */
[----:B------:R-:W-:Y:S01]  /*03c0*/  IADD3 R21, R21, UR6, RZ ;  /* 0x0000000615157c10 */ /* 0x000fe2000fffe0ff */
[----:B------:R-:W-:-:S04]  /*03d0*/  IMAD.WIDE.U32 R22, R22, c[0x0][0x1b8], R4 ;  /* 0x00006e0016167a25 */ /* 0x000fc800078e0004 */
[----:B---3--:R-:W-:Y:S01]  /*03e0*/  IMAD R5, R29, R0, c[0x0][0x198] ;  /* 0x000066001d057624 */ /* 0x008fe200078e0200 */
[----:B------:R-:W-:Y:S01]  /*03f0*/  LOP3.LUT R0, R11, 0x38, R216, 0xf8, !PT ;  /* 0x000000380b007812 */ /* 0x000fe200078ef8d8 */
[----:B------:R-:W-:Y:S01]  /*0400*/  IMAD.SHL.U32 R27, R12, 0x200, RZ ;  /* 0x000002000c1b7824 */ /* 0x000fe200078e00ff */
[----:B------:R-:W-:Y:S01]  /*0410*/  IADD3 R23, R23, UR4, RZ ;  /* 0x0000000417177c10 */ /* 0x000fe2000fffe0ff */
[----:B------:R-:W-:Y:S01]  /*0420*/  IMAD.WIDE R28, R29, 0x80, R210 ;  /* 0x000000801d1c7825 */ /* 0x000fe200078e02d2 */
[----:B------:R-:W-:Y:S01]  /*0430*/  ULDC.64 UR4, c[0x0][0x1d8] ;  /* 0x0000760000047ab9 */ /* 0x000fe20000000a00 */
[----:B------:R-:W-:Y:S01]  /*0440*/  SHF.R.S32.HI R11, RZ, 0x2, R13 ;  /* 0x00000002ff0b7819 */ /* 0x000fe2000001140d */
[----:B------:R-:W-:Y:S01]  /*0450*/  USHF.L.U32 UR7, UR4, 0x6, URZ ;  /* 0x0000000604077899 */ /* 0x000fe2000800063f */
[----:B------:R-:W-:Y:S01]  /*0460*/  LOP3.LUT R14, R27, R0, R14, 0xf6, !PT ;  /* 0x000000001b0e7212 */ /* 0x000fe200078ef60e */
[----:B------:R-:W-:Y:S01]  /*0470*/  IMAD.IADD R0, R5, 0x1, -R210 ;  /* 0x0000000105007824 */ /* 0x000fe200078e0ad2 */
[----:B------:R-:W-:Y:S01]  /*0480*/  USHF.L.U64.HI UR6, UR4, UR23, UR5 ;  /* 0x0000001704067299 */ /* 0x000fe20008010205 */
[----:B------:R-:W-:-:S02]  /*0490*/  IMAD R2, R29, c[0x0][0x1d8], RZ ;  /* 0x000076001d027a24 */ /* 0x000fc400078e02ff */
[----:B------:R-:W-:Y:S01]  /*04a0*/  IMAD R10, R7, c[0x0][0x270], RZ ;  /* 0x00009c00070a7a24 */ /* 0x000fe200078e02ff */
[----:B------:R-:W-:Y:S01]  /*04b0*/  ISETP.GE.AND P1, PT, R0, 0x1, PT ;  /* 0x000000010000780c */ /* 0x000fe20003f26270 */
[----:B------:R-:W-:Y:S01]  /*04c0*/  IMAD R2, R28, c[0x0][0x1dc], R2 ;  /* 0x000077001c027a24 */ /* 0x000fe200078e0202 */
[----:B------:R-:W-:Y:S01]  /*04d0*/  ISETP.GE.AND P6, PT, R0, 0x21, PT ;  /* 0x000000210000780c */ /* 0x000fe20003fc6270 */
[----:B------:R-:W-:Y:S01]  /*04e0*/  IMAD.WIDE.U32 R20, R28, c[0x0][0x1d8], R20 ;  /* 0x000076001c147a25 */ /* 0x000fe200078e0014 */
[----:B------:R-:W-:Y:S01]  /*04f0*/  ISETP.GE.OR P3, PT, R216, c[0x0][0x1cc], !P1 ;  /* 0x00007300d8007a0c */ /* 0x000fe20004f66670 */
[----:B------:R-:W-:Y:S01]  /*0500*/  ULDC.64 UR4, c[0x0][0x290] ;  /* 0x0000a40000047ab9 */ /* 0x000fe20000000a00 */
[----:B------:R-:W-:Y:S01]  /*0510*/  ISETP.GE.AND P5, PT, R0, 0x41, PT ;  /* 0x000000410000780c */ /* 0x000fe20003fa6270 */
[----:B------:R-:W-:Y:S01]  /*0520*/  IMAD R4, R29, c[0x0][0x1a8], RZ ;  /* 0x00006a001d047a24 */ /* 0x000fe200078e02ff */
[----:B------:R-:W-:Y:S01]  /*0530*/  LEA R32, P2, R20, c[0x0][0x1c0], 0x1 ;  /* 0x0000700014207a11 */ /* 0x000fe200078408ff */
[----:B------:R-:W-:Y:S01]  /*0540*/  IMAD R10, R9, c[0x0][0x274], R10 ;  /* 0x00009d00090a7a24 */ /* 0x000fe200078e020a */
[----:B------:R-:W-:Y:S01]  /*0550*/  UIMAD UR8, UR11, UR4, URZ ;  /* 0x000000040b0872a4 */ /* 0x000fe2000f8e023f */
[----:B------:R-:W-:Y:S01]  /*0560*/  IMAD.IADD R2, R21, 0x1, R2 ;  /* 0x0000000115027824 */ /* 0x000fe200078e0202 */
[----:B------:R-:W-:Y:S01]  /*0570*/  ISETP.GE.AND P4, PT, R0, 0x61, PT ;  /* 0x000000610000780c */ /* 0x000fe20003f86270 */
[C---:B------:R-:W-:Y:S01]  /*0580*/  IMAD R4, R28.reuse, c[0x0][0x1ac], R4 ;  /* 0x00006b001c047a24 */ /* 0x040fe200078e0204 */
[----:B------:R-:W-:Y:S01]  /*0590*/  IADD3.X R10, R15, UR9, R10, P0, !PT ;  /* 0x000000090f0a7c10 */ /* 0x000fe200087fe40a */
[----:B------:R-:W-:Y:S01]  /*05a0*/  IMAD.WIDE.U32 R22, R28, c[0x0][0x1a8], R22 ;  /* 0x00006a001c167a25 */ /* 0x000fe200078e0016 */
[----:B------:R-:W-:Y:S01]  /*05b0*/  LEA.HI.X R33, R20, c[0x0][0x1c4], R2, 0x1, P2 ;  /* 0x0000710014217a11 */ /* 0x000fe200010f0c02 */
[----:B------:R-:W-:Y:S01]  /*05c0*/  UIMAD UR5, UR12, UR5, UR8 ;  /* 0x000000050c0572a4 */ /* 0x000fe2000f8e0208 */
[----:B------:R-:W-:Y:S01]  /*05d0*/  ISETP.GE.OR P2, PT, R216, c[0x0][0x1cc], !P5 ;  /* 0x00007300d8007a0c */ /* 0x000fe20006f46670 */
[----:B------:R-:W-:Y:S01]  /*05e0*/  IMAD.IADD R4, R23, 0x1, R4 ;  /* 0x0000000117047824 */ /* 0x000fe200078e0204 */
[----:B------:R-:W-:Y:S01]  /*05f0*/  LEA R28, P0, R22, c[0x0][0x190], 0x1 ;  /* 0x00006400161c7a11 */ /* 0x000fe200078008ff */
[----:B------:R-:W-:Y:S01]  /*0600*/  IMAD.SHL.U32 R14, R14, 0x2, RZ ;  /* 0x000000020e0e7824 */ /* 0x000fe200078e00ff */
[----:B------:R-:W-:Y:S01]  /*0610*/  SHF.R.S32.HI R0, RZ, 0x1f, R13 ;  /* 0x0000001fff007819 */ /* 0x000fe2000001140d */
[----:B------:R-:W-:Y:S01]  /*0620*/  UIMAD.WIDE.U32 UR14, UR12, UR4, URZ ;  /* 0x000000040c0e72a5 */ /* 0x000fe2000f8e003f */
[----:B------:R-:W-:Y:S01]  /*0630*/  LEA.HI.X R29, R22, c[0x0][0x194], R4, 0x1, P0 ;  /* 0x00006500161d7a11 */ /* 0x000fe200000f0c04 */
[----:B------:R-:W-:Y:S01]  /*0640*/  IMAD R4, R7, c[0x0][0x288], RZ ;  /* 0x0000a20007047a24 */ /* 0x000fe200078e02ff */
[----:B------:R1:W-:Y:S01]  /*0650*/  LDGSTS.E.BYPASS.LTC128B.128 [R14+0x4080], [R32.64], !P3 ;  /* 0x04080000200e7fae */ /* 0x0003e2000d901d54 */
[----:B------:R-:W-:Y:S01]  /*0660*/  IADD3 R22, P0, R32, UR7, RZ ;  /* 0x0000000720167c10 */ /* 0x000fe2000ff1e0ff */
[----:B------:R-:W-:Y:S01]  /*0670*/  IMAD.WIDE.U32 R30, R9, c[0x0][0x288], R212 ;  /* 0x0000a200091e7a25 */ /* 0x000fe200078e00d4 */
[----:B------:R-:W-:Y:S01]  /*0680*/  ISETP.GE.OR P3, PT, R216, c[0x0][0x1cc], !P6 ;  /* 0x00007300d8007a0c */ /* 0x000fe20007766670 */
[----:B------:R-:W-:Y:S01]  /*0690*/  UIADD3 UR10, UR15, UR5, URZ ;  /* 0x000000050f0a7290 */ /* 0x000fe2000fffe03f */
[----:B------:R-:W-:Y:S01]  /*06a0*/  IADD3.X R23, R33, UR6, RZ, P0, !PT ;  /* 0x0000000621177c10 */ /* 0x000fe200087fe4ff */
[----:B------:R-:W-:Y:S01]  /*06b0*/  IMAD R4, R9, c[0x0][0x28c], R4 ;  /* 0x0000a30009047a24 */ /* 0x000fe200078e0204 */
[----:B------:R-:W-:Y:S01]  /*06c0*/  IADD3 R20, P0, R22, UR7, RZ ;  /* 0x0000000716147c10 */ /* 0x000fe2000ff1e0ff */
[----:B------:R-:W-:Y:S01]  /*06d0*/  ULDC.64 UR4, c[0x0][0x188] ;  /* 0x0000620000047ab9 */ /* 0x000fe20000000a00 */
[-C--:B------:R-:W-:Y:S01]  /*06e0*/  LEA.HI R2, R3, R208.reuse, RZ, 0x4 ;  /* 0x000000d003027211 */ /* 0x080fe200078f20ff */
[----:B------:R-:W-:Y:S01]  /*06f0*/  UIMAD UR8, UR11, UR4, URZ ;  /* 0x000000040b0872a4 */ /* 0x000fe2000f8e023f */
[----:B------:R-:W-:Y:S01]  /*0700*/  IADD3.X R21, R23, UR6, RZ, P0, !PT ;  /* 0x0000000617157c10 */ /* 0x000fe200087fe4ff */
[----:B------:R-:W-:Y:S01]  /*0710*/  UIMAD.WIDE.U32 UR18, UR12, UR4, URZ ;  /* 0x000000040c1272a5 */ /* 0x000fe2000f8e003f */
[----:B------:R-:W-:Y:S01]  /*0720*/  LEA.HI R0, R0, R11, RZ, 0x3 ;  /* 0x0000000b00007211 */ /* 0x000fe200078f18ff */
[----:B------:R-:W-:Y:S01]  /*0730*/  UIMAD UR8, UR12, UR5, UR8 ;  /* 0x000000050c0872a4 */ /* 0x000fe2000f8e0208 */
[----:B------:R-:W-:Y:S01]  /*0740*/  SHF.R.S32.HI R15, RZ, 0x4, R2 ;  /* 0x00000004ff0f7819 */ /* 0x000fe20000011402 */
[----:B------:R2:W-:Y:S01]  /*0750*/  LDGSTS.E.BYPASS.LTC128B.128 [R14+0x5080], [R22.64], !P3 ;  /* 0x05080000160e7fae */ /* 0x0005e2000d901d54 */
[----:B------:R-:W-:Y:S01]  /*0760*/  IADD3 R19, P0, R30, UR14, RZ ;  /* 0x0000000e1e137c10 */ /* 0x000fe2000ff1e0ff */
[----:B------:R-:W-:Y:S01]  /*0770*/  ULDC.64 UR4, c[0x0][0x218] ;  /* 0x0000860000047ab9 */ /* 0x000fe20000000a00 */
[----:B------:R-:W-:Y:S01]  /*0780*/  LOP3.LUT R8, R0, 0xfffffff8, RZ, 0xc0, !PT ;  /* 0xfffffff800087812 */ /* 0x000fe200078ec0ff */
[----:B------:R3:W-:Y:S01]  /*0790*/  LDGSTS.E.BYPASS.LTC128B.128 [R14+0x6080], [R20.64], !P2 ;  /* 0x06080000140e7fae */ /* 0x0007e2000d101d54 */
[----:B------:R-:W-:Y:S01]  /*07a0*/  LEA.HI R6, R2, R15, RZ, 0x1 ;  /* 0x0000000f02067211 */ /* 0x000fe200078f08ff */
[----:B------:R-:W-:Y:S01]  /*07b0*/  IMAD R0, R7, c[0x0][0x180], RZ ;  /* 0x0000600007007a24 */ /* 0x000fe200078e02ff */
[----:B------:R-:W-:Y:S01]  /*07c0*/  ISETP.GE.OR P2, PT, R216, c[0x0][0x1cc], !P4 ;  /* 0x00007300d8007a0c */ /* 0x000fe20006746670 */
[----:B------:R-:W-:Y:S01]  /*07d0*/  IMAD.IADD R8, R11, 0x1, -R8 ;  /* 0x000000010b087824 */ /* 0x000fe200078e0a08 */
[----:B------:R-:W-:Y:S01]  /*07e0*/  IADD3.X R4, R31, UR10, R4, P0, !PT ;  /* 0x0000000a1f047c10 */ /* 0x000fe200087fe404 */
[----:B------:R-:W-:Y:S01]  /*07f0*/  IMAD R0, R9, c[0x0][0x184], R0 ;  /* 0x0000610009007a24 */ /* 0x000fe200078e0200 */
[----:B------:R-:W-:Y:S01]  /*0800*/  LOP3.LUT R6, R6, 0xfffffffe, RZ, 0xc0, !PT ;  /* 0xfffffffe06067812 */ /* 0x000fe200078ec0ff */
[----:B------:R-:W-:Y:S01]  /*0810*/  IMAD R11, R211, c[0x0][0x178], RZ ;  /* 0x00005e00d30b7a24 */ /* 0x000fe200078e02ff */
[----:B------:R-:W-:Y:S01]  /*0820*/  IADD3 R30, P0, R20, UR7, RZ ;  /* 0x00000007141e7c10 */ /* 0x000fe2000ff1e0ff */
[----:B------:R-:W-:Y:S01]  /*0830*/  UIMAD.WIDE.U32 UR24, UR12, UR4, URZ ;  /* 0x000000040c1872a5 */ /* 0x000fe2000f8e003f */
[C---:B------:R-:W-:Y:S01]  /*0840*/  IMAD.WIDE.U32 R218, R210.reuse, c[0x0][0x178], RZ ;  /* 0x00005e00d2da7a25 */ /* 0x040fe200078e00ff */
[----:B------:R-:W-:Y:S01]  /*0850*/  UIMAD UR4, UR11, UR4, URZ ;  /* 0x000000040b0472a4 */ /* 0x000fe2000f8e023f */
[----:B------:R-:W-:Y:S01]  /*0860*/  IADD3.X R31, R21, UR6, RZ, P0, !PT ;  /* 0x00000006151f7c10 */ /* 0x000fe200087fe4ff */
[----:B------:R-:W-:Y:S01]  /*0870*/  UIADD3 UR8, UR19, UR8, URZ ;  /* 0x0000000813087290 */ /* 0x000fe2000fffe03f */
[----:B------:R-:W-:Y:S01]  /*0880*/  IMAD.IADD R6, R15, 0x1, -R6 ;  /* 0x000000010f067824 */ /* 0x000fe200078e0a06 */
[----:B------:R-:W-:Y:S01]  /*0890*/  UIMAD UR4, UR12, UR5, UR4 ;  /* 0x000000050c0472a4 */ /* 0x000fe2000f8e0204 */
[----:B------:R-:W-:Y:S01]  /*08a0*/  IMAD R11, R210, c[0x0][0x17c], R11 ;  /* 0x00005f00d20b7a24 */ /* 0x000fe200078e020b */
[----:B------:R4:W-:Y:S01]  /*08b0*/  LDGSTS.E.BYPASS.LTC128B.128 [R14+0x7080], [R30.64], !P2 ;  /* 0x070800001e0e7fae */ /* 0x0009e2000d101d54 */
[----:B------:R-:W-:Y:S01]  /*08c0*/  IMAD R15, R211, c[0x0][0x208], RZ ;  /* 0x00008200d30f7a24 */ /* 0x000fe200078e02ff */
[----:B------:R-:W-:Y:S01]  /*08d0*/  ULDC.64 UR6, c[0x0][0x1a8] ;  /* 0x00006a0000067ab9 */ /* 0x000fe20000000a00 */
[----:B------:R-:W-:Y:S01]  /*08e0*/  IMAD.IADD R206, R219, 0x1, R11 ;  /* 0x00000001dbce7824 */ /* 0x000fe200078e020b */
[----:B------:R-:W-:Y:S01]  /*08f0*/  USHF.L.U64.HI UR7, UR6, UR23, UR7 ;  /* 0x0000001706077299 */ /* 0x000fe20008010207 */
[----:B--2---:R-:W-:Y:S01]  /*0900*/  IMAD.WIDE.U32 R22, R9, c[0x0][0x180], R216 ;  /* 0x0000600009167a25 */ /* 0x004fe200078e00d8 */
[----:B------:R-:W-:Y:S01]  /*0910*/  UIADD3 UR13, UR25, UR4, URZ ;  /* 0x00000004190d7290 */ /* 0x000fe2000fffe03f */
[----:B------:R-:W-:Y:S01]  /*0920*/  ISETP.GE.OR P1, PT, R216, c[0x0][0x19c], !P1 ;  /* 0x00006700d8007a0c */ /* 0x000fe20004f26670 */
[----:B------:R-:W-:Y:S01]  /*0930*/  USHF.L.U32 UR6, UR6, 0x6, URZ ;  /* 0x0000000606067899 */ /* 0x000fe2000800063f */
[----:B---3--:R-:W-:Y:S01]  /*0940*/  IMAD.IADD R21, R23, 0x1, R0 ;  /* 0x0000000117157824 */ /* 0x008fe200078e0200 */
[----:B------:R-:W-:Y:S01]  /*0950*/  IADD3 R22, P2, P0, R218, UR18, R22 ;  /* 0x00000012da167c10 */ /* 0x000fe2000f85e016 */
[----:B------:R-:W-:Y:S01]  /*0960*/  IMAD R0, R7, c[0x0][0x210], RZ ;  /* 0x0000840007007a24 */ /* 0x000fe200078e02ff */
[----:B------:R-:W-:Y:S01]  /*0970*/  LEA.HI R11, R3, R208, RZ, 0x5 ;  /* 0x000000d0030b7211 */ /* 0x000fe200078f28ff */
[----:B------:R-:W-:Y:S01]  /*0980*/  IMAD.WIDE.U32 R214, R210, c[0x0][0x208], RZ ;  /* 0x00008200d2d67a25 */ /* 0x000fe200078e00ff */
[----:B------:R-:W-:Y:S01]  /*0990*/  IADD3.X R21, R206, UR8, R21, P2, P0 ;  /* 0x00000008ce157c10 */ /* 0x000fe200097e0415 */
[----:B------:R-:W0:Y:S01]  /*09a0*/  LDGDEPBAR ;  /* 0x00000000000079af */ /* 0x000e220000000000 */
[----:B------:R-:W-:Y:S01]  /*09b0*/  SHF.R.S32.HI R16, RZ, 0x5, R11 ;  /* 0x00000005ff107819 */ /* 0x000fe2000001140b */
[----:B------:R-:W-:Y:S01]  /*09c0*/  IMAD R0, R9, c[0x0][0x214], R0 ;  /* 0x0000850009007a24 */ /* 0x000fe200078e0200 */
[----:B------:R-:W-:Y:S01]  /*09d0*/  ISETP.GE.OR P6, PT, R216, c[0x0][0x19c], !P6 ;  /* 0x00006700d8007a0c */ /* 0x000fe200077c6670 */
[----:B------:R-:W-:Y:S01]  /*09e0*/  IMAD R207, R210, c[0x0][0x20c], R15 ;  /* 0x00008300d2cf7a24 */ /* 0x000fe200078e020f */
[----:B------:R2:W-:Y:S01]  /*09f0*/  LDGSTS.E.BYPASS.LTC128B.128 [R14+0x80], [R28.64], !P1 ;  /* 0x000800001c0e7fae */ /* 0x0005e2000c901d54 */
[----:B------:R-:W-:Y:S01]  /*0a00*/  LEA.HI R24, R11, R16, RZ, 0x1 ;  /* 0x000000100b187211 */ /* 0x000fe200078f08ff */
[----:B------:R-:W-:Y:S01]  /*0a10*/  IMAD.SHL.U32 R15, R16, 0x10, RZ ;  /* 0x00000010100f7824 */ /* 0x000fe200078e00ff */
[C---:B------:R-:W-:Y:S01]  /*0a20*/  ISETP.GE.OR P5, PT, R216.reuse, c[0x0][0x19c], !P5 ;  /* 0x00006700d8007a0c */ /* 0x040fe20006fa6670 */
[----:B------:R-:W-:Y:S01]  /*0a30*/  IMAD.IADD R207, R215, 0x1, R207 ;  /* 0x00000001d7cf7824 */ /* 0x000fe200078e02cf */
[----:B------:R-:W-:Y:S01]  /*0a40*/  ISETP.GE.OR P4, PT, R216, c[0x0][0x19c], !P4 ;  /* 0x00006700d8007a0c */ /* 0x000fe20006786670 */
[----:B------:R-:W-:Y:S01]  /*0a50*/  ULDC.64 UR4, c[0x0][0x178] ;  /* 0x00005e0000047ab9 */ /* 0x000fe20000000a00 */
[----:B----4-:R-:W-:Y:S01]  /*0a60*/  IMAD.WIDE.U32 R30, R9, c[0x0][0x210], R216 ;  /* 0x00008400091e7a25 */ /* 0x010fe200078e00d8 */
[----:B------:R-:W-:Y:S01]  /*0a70*/  LOP3.LUT R221, R24, 0xfffffffe, RZ, 0xc0, !PT ;  /* 0xfffffffe18dd7812 */ /* 0x000fe200078ec0ff */
[----:B------:R-:W-:Y:S01]  /*0a80*/  USHF.L.U32 UR22, UR4, 0x6, URZ ;  /* 0x0000000604167899 */ /* 0x000fe2000800063f */
[----:B------:R-:W-:Y:S01]  /*0a90*/  LEA R20, P0, R22, c[0x0][0x160], 0x1 ;  /* 0x0000580016147a11 */ /* 0x000fe200078008ff */
[----:B------:R-:W-:Y:S01]  /*0aa0*/  IMAD.IADD R0, R31, 0x1, R0 ;  /* 0x000000011f007824 */ /* 0x000fe200078e0200 */
[----:B------:R-:W-:Y:S01]  /*0ab0*/  IADD3 R23, P3, P2, R214, UR24, R30 ;  /* 0x00000018d6177c10 */ /* 0x000fe2000fa7e01e */
[----:B------:R-:W-:Y:S01]  /*0ac0*/  IMAD.IADD R221, R16, 0x1, -R221 ;  /* 0x0000000110dd7824 */ /* 0x000fe200078e0add */
[----:B------:R-:W-:Y:S01]  /*0ad0*/  LEA.HI.X R21, R22, c[0x0][0x164], R21, 0x1, P0 ;  /* 0x0000590016157a11 */ /* 0x000fe200000f0c15 */
[----:B------:R-:W-:Y:S01]  /*0ae0*/  USHF.L.U64.HI UR23, UR4, UR23, UR5 ;  /* 0x0000001704177299 */ /* 0x000fe20008010205 */
[----:B------:R-:W-:Y:S01]  /*0af0*/  IADD3.X R0, R207, UR13, R0, P3, P2 ;  /* 0x0000000dcf007c10 */ /* 0x000fe20009fe4400 */
[----:B------:R-:W-:Y:S01]  /*0b00*/  IMAD.SHL.U32 R203, R221, 0x400, RZ ;  /* 0x00000400ddcb7824 */ /* 0x000fe200078e00ff */
[----:B-1----:R-:W-:Y:S01]  /*0b10*/  IADD3 R32, P2, R28, UR6, RZ ;  /* 0x000000061c207c10 */ /* 0x002fe2000ff5e0ff */
[----:B------:R-:W-:Y:S01]  /*0b20*/  ULDC.64 UR4, c[0x0][0x208] ;  /* 0x0000820000047ab9 */ /* 0x000fe20000000a00 */
[----:B------:R-:W-:-:S02]  /*0b30*/  LOP3.LUT P1, RZ, R18, 0x4, RZ, 0xc0, !PT ;  /* 0x0000000412ff7812 */ /* 0x000fc4000782c0ff */
[----:B------:R-:W-:Y:S02]  /*0b40*/  IADD3.X R33, R29, UR7, RZ, P2, !PT ;  /* 0x000000071d217c10 */ /* 0x000fe400097fe4ff */
[----:B------:R-:W-:Y:S02]  /*0b50*/  IADD3 R30, P2, R32, UR6, RZ ;  /* 0x00000006201e7c10 */ /* 0x000fe4000ff5e0ff */
[C---:B------:R-:W-:Y:S01]  /*0b60*/  LOP3.LUT P0, RZ, R18.reuse, 0x2, RZ, 0xc0, !PT ;  /* 0x0000000212ff7812 */ /* 0x040fe2000780c0ff */
[----:B------:R1:W-:Y:S01]  /*0b70*/  LDGSTS.E.BYPASS.LTC128B.128 [R14+0x1080], [R32.64], !P6 ;  /* 0x01080000200e7fae */ /* 0x0003e2000f101d54 */
[----:B------:R-:W-:Y:S01]  /*0b80*/  IADD3.X R31, R33, UR7, RZ, P2, !PT ;  /* 0x00000007211f7c10 */ /* 0x000fe200097fe4ff */
[----:B------:R-:W-:Y:S01]  /*0b90*/  IMAD.SHL.U32 R18, R18, 0x40, RZ ;  /* 0x0000004012127824 */ /* 0x000fe200078e00ff */
[----:B--2---:R-:W-:Y:S02]  /*0ba0*/  LEA R28, P2, R25, c[0x0][0x258], 0x2 ;  /* 0x00009600191c7a11 */ /* 0x004fe400078410ff */
[----:B------:R-:W-:Y:S01]  /*0bb0*/  LEA R26, P3, R23, c[0x0][0x1f0], 0x1 ;  /* 0x00007c00171a7a11 */ /* 0x000fe200078608ff */
[----:B------:R1:W-:Y:S01]  /*0bc0*/  LDGSTS.E.BYPASS.LTC128B.128 [R14+0x2080], [R30.64], !P5 ;  /* 0x020800001e0e7fae */ /* 0x0003e2000e901d54 */
[----:B------:R-:W-:-:S02]  /*0bd0*/  LEA.HI.X R29, R25, c[0x0][0x25c], R10, 0x2, P2 ;  /* 0x00009700191d7a11 */ /* 0x000fc400010f140a */
[----:B------:R-:W-:Y:S01]  /*0be0*/  IADD3 R24, P2, R30, UR6, RZ ;  /* 0x000000061e187c10 */ /* 0x000fe2000ff5e0ff */
[----:B------:R-:W-:Y:S01]  /*0bf0*/  UMOV UR6, 0x5 ;  /* 0x0000000500067882 */ /* 0x000fe20000000000 */
[----:B------:R-:W-:Y:S01]  /*0c00*/  LOP3.LUT R18, R18, 0x1c0, RZ, 0xc0, !PT ;  /* 0x000001c012127812 */ /* 0x000fe200078ec0ff */
[----:B------:R-:W-:Y:S01]  /*0c10*/  USHF.L.U64.HI UR5, UR4, UR6, UR5 ;  /* 0x0000000604057299 */ /* 0x000fe20008010205 */
[----:B------:R-:W-:Y:S01]  /*0c20*/  IADD3.X R25, R31, UR7, RZ, P2, !PT ;  /* 0x000000071f197c10 */ /* 0x000fe200097fe4ff */
[----:B------:R-:W-:Y:S01]  /*0c30*/  USHF.L.U32 UR4, UR4, 0x5, URZ ;  /* 0x0000000504047899 */ /* 0x000fe2000800063f */
[C---:B------:R-:W-:Y:S02]  /*0c40*/  LOP3.LUT R16, R18.reuse, 0x30, R15, 0xf8, !PT ;  /* 0x0000003012107812 */ /* 0x040fe400078ef80f */
[----:B------:R-:W-:Y:S01]  /*0c50*/  LOP3.LUT R22, R18, 0x8, R17, 0xf8, !PT ;  /* 0x0000000812167812 */ /* 0x000fe200078ef811 */
[----:B------:R2:W-:Y:S01]  /*0c60*/  LDGSTS.E.BYPASS.LTC128B.128 [R14+0x3080], [R24.64], !P4 ;  /* 0x03080000180e7fae */ /* 0x0005e2000e101d54 */
[----:B------:R-:W-:Y:S01]  /*0c70*/  SHF.R.U32.HI R15, RZ, 0x3, R18 ;  /* 0x00000003ff0f7819 */ /* 0x000fe20000011612 */
[----:B------:R-:W-:Y:S01]  /*0c80*/  IMAD R18, R6, 0x800, R27 ;  /* 0x0000080006127824 */ /* 0x000fe200078e021b */
[----:B------:R-:W-:Y:S01]  /*0c90*/  LEA.HI.X R27, R23, c[0x0][0x1f4], R0, 0x1, P3 ;  /* 0x00007d00171b7a11 */ /* 0x000fe200018f0c00 */
[----:B------:R-:W0:Y:S01]  /*0ca0*/  LDGDEPBAR ;  /* 0x00000000000079af */ /* 0x000e220000000000 */
[----:B------:R-:W-:Y:S01]  /*0cb0*/  LOP3.LUT R23, R2, 0xfffffff0, RZ, 0xc0, !PT ;  /* 0xfffffff002177812 */ /* 0x000fe200078ec0ff */
[----:B------:R-:W-:Y:S01]  /*0cc0*/  USHF.L.U32 UR6, UR4, 0x1, URZ ;  /* 0x0000000104067899 */ /* 0x000fe2000800063f */
[----:B------:R-:W-:Y:S01]  /*0cd0*/  LOP3.LUT R199, R22, R15, RZ, 0x3c, !PT ;  /* 0x0000000f16c77212 */ /* 0x000fe200078e3cff */
[----:B------:R-:W-:Y:S01]  /*0ce0*/  USHF.L.U64.HI UR5, UR4, 0x1, UR5 ;  /* 0x0000000104057899 */ /* 0x000fe20008010205 */
[----:B------:R-:W-:Y:S01]  /*0cf0*/  SEL R2, R192, 0xffffffc0, !P1 ;  /* 0xffffffc0c0027807 */ /* 0x000fe20004800000 */
[----:B------:R-:W-:Y:S01]  /*0d00*/  IMAD.IADD R23, R208, 0x1, -R23 ;  /* 0x00000001d0177824 */ /* 0x000fe200078e0a17 */
[----:B------:R-:W-:Y:S01]  /*0d10*/  IADD3 R10, -R210, c[0x0][0x168], RZ ;  /* 0x00005a00d20a7a10 */ /* 0x000fe20007ffe1ff */
[----:B------:R-:W-:Y:S01]  /*0d20*/  IMAD.IADD R199, R18, 0x1, R199 ;  /* 0x0000000112c77824 */ /* 0x000fe200078e02c7 */
[----:B------:R-:W-:-:S02]  /*0d30*/  ISETP.GE.AND P4, PT, R216, c[0x0][0x16c], PT ;  /* 0x00005b00d8007a0c */ /* 0x000fc40003f86270 */
[----:B------:R-:W-:Y:S01]  /*0d40*/  SHF.R.S32.HI R0, RZ, 0x1f, R23 ;  /* 0x0000001fff007819 */ /* 0x000fe20000011417 */
[----:B------:R-:W-:Y:S01]  /*0d50*/  IMAD.SHL.U32 R199, R199, 0x2, RZ ;  /* 0x00000002c7c77824 */ /* 0x000fe200078e00ff */
[----:B------:R-:W-:Y:S02]  /*0d60*/  ISETP.LT.OR P6, PT, R10, 0x1, P4 ;  /* 0x000000010a00780c */ /* 0x000fe400027c1670 */
[----:B------:R-:W-:Y:S01]  /*0d70*/  LEA.HI R197, R0, R23, RZ, 0x3 ;  /* 0x0000001700c57211 */ /* 0x000fe200078f18ff */
[----:B------:R-:W-:Y:S01]  /*0d80*/  IMAD.IADD R2, R199, 0x1, R2 ;  /* 0x00000001c7027824 */ /* 0x000fe200078e0202 */
[----:B------:R-:W-:Y:S02]  /*0d90*/  SEL R0, R193, 0xffffffe0, !P0 ;  /* 0xffffffe0c1007807 */ /* 0x000fe40004000000 */
[----:B------:R-:W-:Y:S02]  /*0da0*/  LEA R18, P0, R19, c[0x0][0x280], 0x2 ;  /* 0x0000a00013127a11 */ /* 0x000fe400078010ff */
[----:B------:R-:W-:-:S02]  /*0db0*/  ISETP.LT.OR P5, PT, R10, 0x21, P4 ;  /* 0x000000210a00780c */ /* 0x000fc400027a1670 */
[----:B------:R-:W-:Y:S01]  /*0dc0*/  LEA.HI.X R19, R19, c[0x0][0x284], R4, 0x2, P0 ;  /* 0x0000a10013137a11 */ /* 0x000fe200000f1404 */
[----:B------:R-:W-:-:S04]  /*0dd0*/  DEPBAR.LE SB0, 0x1 ;  /* 0x000080400000791a */ /* 0x000fc80000000000 */
[----:B------:R-:W-:Y:S01]  /*0de0*/  BAR.SYNC.DEFER_BLOCKING 0x0 ;  /* 0x0000000000007b1d */ /* 0x000fe20000010000 */
[----:B------:R-:W-:Y:S01]  /*0df0*/  LEA.HI R4, R3, R208, RZ, 0x7 ;  /* 0x000000d003047211 */ /* 0x000fe200078f38ff */
[----:B------:R-:W-:Y:S01]  /*0e00*/  IMAD.IADD R3, R199, 0x1, R0 ;  /* 0x00000001c7037824 */ /* 0x000fe200078e0200 */
[----:B--2---:R-:W-:Y:S01]  /*0e10*/  IADD3 R24, P0, R20, UR22, RZ ;  /* 0x0000001614187c10 */ /* 0x004fe2000ff1e0ff */
[----:B------:R-:W-:Y:S01]  /*0e20*/  IMAD.IADD R0, R0, 0x1, R2 ;  /* 0x0000000100007824 */ /* 0x000fe200078e0202 */
[----:B------:R-:W-:Y:S02]  /*0e30*/  ISETP.GE.AND P3, PT, R216, c[0x0][0x1fc], PT ;  /* 0x00007f00d8007a0c */ /* 0x000fe40003f66270 */
[----:B------:R-:W-:Y:S02]  /*0e40*/  IADD3.X R25, R21, UR23, RZ, P0, !PT ;  /* 0x0000001715197c10 */ /* 0x000fe400087fe4ff */
[C---:B------:R-:W-:Y:S01]  /*0e50*/  LOP3.LUT R22, R197.reuse, 0xfffffff8, RZ, 0xc0, !PT ;  /* 0xfffffff8c5167812 */ /* 0x040fe200078ec0ff */
[----:B------:R-:W-:Y:S01]  /*0e60*/  IMAD.SHL.U32 R197, R197, 0x40, RZ ;  /* 0x00000040c5c57824 */ /* 0x000fe200078e00ff */
[----:B------:R-:W-:-:S02]  /*0e70*/  ISETP.GT.AND P0, PT, R208, 0xf, PT ;  /* 0x0000000fd000780c */ /* 0x000fc40003f04270 */
[C---:B------:R-:W-:Y:S02]  /*0e80*/  ISETP.LT.OR P2, PT, R10.reuse, 0x1, P3 ;  /* 0x000000010a00780c */ /* 0x040fe40001f41670 */
[----:B------:R-:W-:Y:S01]  /*0e90*/  ISETP.LT.OR P1, PT, R10, 0x21, P3 ;  /* 0x000000210a00780c */ /* 0x000fe20001f21670 */
[----:B------:R-:W-:Y:S01]  /*0ea0*/  IMAD.IADD R10, R23, 0x1, -R22 ;  /* 0x00000001170a7824 */ /* 0x000fe200078e0a16 */
[----:B------:R-:W-:Y:S01]  /*0eb0*/  LOP3.LUT R16, R16, 0x8, R17, 0xf8, !PT ;  /* 0x0000000810107812 */ /* 0x000fe200078ef811 */
[----:B------:R-:W-:Y:S01]  /*0ec0*/  IMAD.SHL.U32 R17, R6, 0x10, RZ ;  /* 0x0000001006117824 */ /* 0x000fe200078e00ff */
[----:B------:R-:W-:Y:S02]  /*0ed0*/  LOP3.LUT R13, R13, 0x7ffffffc, RZ, 0xc0, !PT ;  /* 0x7ffffffc0d0d7812 */ /* 0x000fe400078ec0ff */
[----:B------:R-:W-:Y:S02]  /*0ee0*/  SHF.R.U32.HI R4, RZ, 0x4, R4 ;  /* 0x00000004ff047819 */ /* 0x000fe40000011604 */
[----:B------:R-:W-:Y:S01]  /*0ef0*/  LOP3.LUT R17, R17, 0x10, RZ, 0xc0, !PT ;  /* 0x0000001011117812 */ /* 0x000fe200078ec0ff */
[----:B------:R1:W2:Y:S01]  /*0f00*/  LDSM.16.M88.4 R144, [R199+0x4080] ;  /* 0x00408000c790783b */ /* 0x0002a20000000200 */
[----:B------:R-:W-:Y:S01]  /*0f10*/  LOP3.LUT R15, R16, R15, RZ, 0x3c, !PT ;  /* 0x0000000f100f7212 */ /* 0x000fe200078e3cff */
[----:B------:R-:W-:Y:S01]  /*0f20*/  IMAD.SHL.U32 R16, R6, 0x20, RZ ;  /* 0x0000002006107824 */ /* 0x000fe200078e00ff */
[----:B------:R-:W-:Y:S01]  /*0f30*/  LOP3.LUT R4, R17, 0x8, R4, 0xf8, !PT ;  /* 0x0000000811047812 */ /* 0x000fe200078ef804 */
[----:B------:R1:W3:Y:S01]  /*0f40*/  LDSM.16.M88.4 R148, [R199+0x6080] ;  /* 0x00608000c794783b */ /* 0x0002e20000000200 */
[----:B------:R-:W-:Y:S01]  /*0f50*/  @!P0 IMAD.SHL.U32 R17, R208, 0x10, RZ ;  /* 0x00000010d0118824 */ /* 0x000fe200078e00ff */
[----:B------:R-:W-:Y:S01]  /*0f60*/  LOP3.LUT R197, R197, 0xfffffe00, RZ, 0xc0, !PT ;  /* 0xfffffe00c5c57812 */ /* 0x000fe200078ec0ff */
[----:B------:R-:W-:Y:S01]  /*0f70*/  IMAD R198, R6, 0x200, R15 ;  /* 0x0000020006c67824 */ /* 0x000fe200078e020f */
[----:B------:R1:W4:Y:S01]  /*0f80*/  LDSM.16.M88.4 R152, [R3+0x4080] ;  /* 0x004080000398783b */ /* 0x0003220000000200 */
[----:B------:R-:W-:-:S02]  /*0f90*/  IADD3 R224, R14, 0x4080, RZ ;  /* 0x000040800ee07810 */ /* 0x000fc40007ffe0ff */
[----:B------:R-:W-:Y:S01]  /*0fa0*/  IADD3 R223, R14, 0x8080, RZ ;  /* 0x000080800edf7810 */ /* 0x000fe20007ffe0ff */
[----:B------:R1:W5:Y:S04]  /*0fb0*/  LDSM.16.M88.4 R160, [R3+0x6080] ;  /* 0x0060800003a0783b */ /* 0x0003680000000200 */
[----:B------:R1:W1:Y:S04]  /*0fc0*/  LDSM.16.M88.4 R164, [R2+0x4080] ;  /* 0x0040800002a4783b */ /* 0x0002680000000200 */
[----:B------:R1:W1:Y:S04]  /*0fd0*/  LDSM.16.M88.4 R168, [R2+0x6080] ;  /* 0x0060800002a8783b */ /* 0x0002680000000200 */
[----:B------:R1:W1:Y:S04]  /*0fe0*/  LDSM.16.M88.4 R172, [R0+0x4080] ;  /* 0x0040800000ac783b */ /* 0x0002680000000200 */
[----:B------:R1:W1:Y:S04]  /*0ff0*/  LDSM.16.M88.4 R176, [R0+0x6080] ;  /* 0x0060800000b0783b */ /* 0x0002680000000200 */
[----:B------:R-:W-:Y:S06]  /*1000*/  BAR.SYNC.DEFER_BLOCKING 0x0 ;  /* 0x0000000000007b1d */ /* 0x000fec0000010000 */
[----:B------:R-:W-:Y:S01]  /*1010*/  @!PT LDS RZ, [RZ] ;  /* 0x00000000fffff984 */ /* 0x000fe20000000800 */
[----:B------:R-:W-:Y:S01]  /*1020*/  @!PT LDS RZ, [RZ] ;  /* 0x00000000fffff984 */ /* 0x000fe20000000800 */
[----:B------:R-:W-:Y:S01]  /*1030*/  @!PT LDS RZ, [RZ] ;  /* 0x00000000fffff984 */ /* 0x000fe20000000800 */
[----:B------:R1:W-:Y:S04]  /*1040*/  LDGSTS.E.BYPASS.LTC128B.128 [R14+0x4080], [R20.64], !P6 ;  /* 0x04080000140e7fae */ /* 0x0003e8000f101d54 */
[----:B------:R2:W-:Y:S01]  /*1050*/  LDGSTS.E.BYPASS.LTC128B.128 [R14+0x5080], [R24.64], !P5 ;  /* 0x05080000180e7fae */ /* 0x0005e2000e901d54 */
[----:B------:R-:W-:-:S03]  /*1060*/  IADD3 R22, P5, R26, UR6, RZ ;  /* 0x000000061a167c10 */ /* 0x000fc6000ffbe0ff */
[----:B------:R3:W-:Y:S01]  /*1070*/  @!P0 LDGSTS.E.BYPASS.LTC128B.128 [R17+0xc080], [R28.64] ;  /* 0x0c0800001c118fae */ /* 0x0007e2000b901d54 */
[----:B------:R-:W-:-:S03]  /*1080*/  IADD3.X R23, R27, UR5, RZ, P5, !PT ;  /* 0x000000051b177c10 */ /* 0x000fc6000affe4ff */
[----:B------:R-:W0:Y:S04]  /*1090*/  LDGDEPBAR ;  /* 0x00000000000079af */ /* 0x000e280000000000 */
[----:B------:R3:W-:Y:S04]  /*10a0*/  LDGSTS.E.BYPASS.LTC128B.128 [R14+0x8080], [R26.64], !P2 ;  /* 0x080800001a0e7fae */ /* 0x0007e8000d101d54 */
[----:B------:R3:W-:Y:S01]  /*10b0*/  LDGSTS.E.BYPASS.LTC128B.128 [R14+0x9080], [R22.64], !P1 ;  /* 0x09080000160e7fae */ /* 0x0007e2000c901d54 */
[----:B-1----:R-:W-:Y:S02]  /*10c0*/  IMAD.SHL.U32 R20, R8, 0x40, RZ ;  /* 0x0000004008147824 */ /* 0x002fe400078e00ff */
[----:B------:R-:W-:-:S02]  /*10d0*/  IMAD.SHL.U32 R21, R12, 0x8, RZ ;  /* 0x000000080c157824 */ /* 0x000fc400078e00ff */
[----:B--2---:R-:W-:Y:S01]  /*10e0*/  IMAD.IADD R24, R208, 0x1, -R13 ;  /* 0x00000001d0187824 */ /* 0x004fe200078e0a0d */
[----:B------:R-:W-:Y:S01]  /*10f0*/  LOP3.LUT R20, R20, 0x1c0, RZ, 0xc0, !PT ;  /* 0x000001c014147812 */ /* 0x000fe200078ec0ff */
[----:B------:R-:W-:Y:S01]  /*1100*/  IMAD.SHL.U32 R13, R6, 0x8, RZ ;  /* 0x00000008060d7824 */ /* 0x000fe200078e00ff */
[----:B------:R-:W-:Y:S01]  /*1110*/  LOP3.LUT R21, R21, 0x18, RZ, 0xc0, !PT ;  /* 0x0000001815157812 */ /* 0x000fe200078ec0ff */
[----:B------:R-:W-:Y:S01]  /*1120*/  IMAD R15, R24, 0x2, R203 ;  /* 0x00000002180f7824 */ /* 0x000fe200078e02cb */
[----:B------:R-:W-:Y:S02]  /*1130*/  SHF.R.U32.HI R222, RZ, 0x3, R20 ;  /* 0x00000003ffde7819 */ /* 0x000fe40000011614 */
[----:B------:R-:W-:Y:S02]  /*1140*/  LOP3.LUT R16, R21, 0x20, R16, 0xf8, !PT ;  /* 0x0000002015107812 */ /* 0x000fe400078ef810 */
[----:B------:R-:W-:Y:S01]  /*1150*/  LOP3.LUT R222, R222, R20, R21, 0x1e, !PT ;  /* 0x00000014dede7212 */ /* 0x000fe200078e1e15 */
[----:B------:R-:W-:-:S02]  /*1160*/  IMAD.SHL.U32 R20, R10, 0x40, RZ ;  /* 0x000000400a147824 */ /* 0x000fc400078e00ff */
[----:B------:R-:W-:Y:S02]  /*1170*/  @!P0 IMAD.SHL.U32 R21, R208, 0x10, RZ ;  /* 0x00000010d0158824 */ /* 0x000fe400078e00ff */
[----:B------:R-:W-:Y:S01]  /*1180*/  IMAD.IADD R222, R15, 0x1, R222 ;  /* 0x000000010fde7824 */ /* 0x000fe200078e02de */
[----:B------:R-:W-:Y:S02]  /*1190*/  LOP3.LUT R20, R20, 0x1c0, RZ, 0xc0, !PT ;  /* 0x000001c014147812 */ /* 0x000fe400078ec0ff */
[----:B------:R1:W-:Y:S02]  /*11a0*/  @!P0 LDGSTS.E.BYPASS.LTC128B.128 [R21+0xc280], [R18.64] ;  /* 0x0c28000012158fae */ /* 0x0003e4000b901d54 */
[----:B------:R-:W-:Y:S01]  /*11b0*/  LOP3.LUT R6, R20, 0x8, R13, 0xf8, !PT ;  /* 0x0000000814067812 */ /* 0x000fe200078ef80d */
[----:B------:R-:W-:Y:S01]  /*11c0*/  IMAD.MOV.U32 R13, RZ, RZ, c[0x0][0x168] ;  /* 0x00005a00ff0d7624 */ /* 0x000fe200078e00ff */
[----:B---3--:R-:W-:Y:S01]  /*11d0*/  SHF.R.U32.HI R17, RZ, 0x3, R20 ;  /* 0x00000003ff117819 */ /* 0x008fe20000011614 */
[----:B------:R-:W0:Y:S03]  /*11e0*/  LDGDEPBAR ;  /* 0x00000000000079af */ /* 0x000e260000000000 */
[----:B------:R-:W-:Y:S01]  /*11f0*/  ISETP.GE.AND P1, PT, R13, 0x41, PT ;  /* 0x000000410d00780c */ /* 0x000fe20003f26270 */
[----:B------:R-:W0:Y:S01]  /*1200*/  LDGDEPBAR ;  /* 0x00000000000079af */ /* 0x000e220000000000 */
[----:B------:R-:W-:-:S02]  /*1210*/  LOP3.LUT R6, R6, R17, RZ, 0x3c, !PT ;  /* 0x0000001106067212 */ /* 0x000fc400078e3cff */
[C-C-:B------:R-:W-:Y:S02]  /*1220*/  LOP3.LUT R4, R17.reuse, R4, R20.reuse, 0x1e, !PT ;  /* 0x0000000411047212 */ /* 0x140fe400078e1e14 */
[----:B------:R-:W-:Y:S02]  /*1230*/  LOP3.LUT R16, R17, R16, R20, 0x1e, !PT ;  /* 0x0000001011107212 */ /* 0x000fe400078e1e14 */
[-C--:B------:R-:W-:Y:S02]  /*1240*/  IADD3 R203, R6, R197.reuse, R203 ;  /* 0x000000c506cb7210 */ /* 0x080fe40007ffe0cb */
[----:B------:R-:W-:Y:S01]  /*1250*/  LOP3.LUT R201, R4, R197, RZ, 0xfc, !PT ;  /* 0x000000c504c97212 */ /* 0x000fe200078efcff */
[----:B------:R-:W-:Y:S02]  /*1260*/  IMAD.IADD R197, R197, 0x1, R16 ;  /* 0x00000001c5c57824 */ /* 0x000fe400078e0210 */
[----:B------:R-:W-:Y:S05]  /*1270*/  @!P1 BRA `(.L_x_44) ;  /* 0x000000f000009947 */ /* 0x000fea0003800000 */
[----:B----45:R-:W-:Y:S01]  /*1280*/  IMAD.MOV.U32 R15, RZ, RZ, 0x40 ;  /* 0x00000040ff0f7424 */ /* 0x030fe200078e00ff */
[----:B------:R-:W-:Y:S01]  /*1290*/  IADD3 R16, P1, R22, UR6, RZ ;  /* 0x0000000616107c10 */ /* 0x000fe2000ff3e0ff */
[----:B------:R-:W-:Y:S03]  /*12a0*/  BSSY B0, `(.L_x_44) ;  /* 0x000000c000007945 */ /* 0x000fe60003800000 */
[----:B------:R-:W-:-:S02]  /*12b0*/  IADD3 R15, -R210, c[0x0][0x168], -R15 ;  /* 0x00005a00d20f7a10 */ /* 0x000fc40007ffe90f */
[----:B------:R-:W-:Y:S02]  /*12c0*/  IADD3.X R17, R23, UR5, RZ, P1, !PT ;  /* 0x0000000517117c10 */ /* 0x000fe40008ffe4ff */
[C---:B------:R-:W-:Y:S02]  /*12d0*/  ISETP.LT.OR P5, PT, R15.reuse, 0x1, P3 ;  /* 0x000000010f00780c */ /* 0x040fe40001fa1670 */
[----:B------:R-:W-:Y:S02]  /*12e0*/  ISETP.LT.OR P2, PT, R15, 0x21, P3 ;  /* 0x000000210f00780c */ /* 0x000fe40001f41670 */
[----:B------:R-:W-:-:S04]  /*12f0*/  IADD3 R20, P1, R16, UR6, RZ ;  /* 0x0000000610147c10 */ /* 0x000fc8000ff3e0ff */
[----:B-1----:R-:W-:-:S05]  /*1300*/  IADD3.X R21, R17, UR5, RZ, P1, !PT ;  /* 0x0000000511157c10 */ /* 0x002fca0008ffe4ff */
[----:B------:R1:W-:Y:S04]  /*1310*/  LDGSTS.E.BYPASS.LTC128B.128 [R14+0xa080], [R16.64], !P5 ;  /* 0x0a080000100e7fae */ /* 0x0003e8000e901d54 */
[----:B------:R1:W-:Y:S01]  /*1320*/  LDGSTS.E.BYPASS.LTC128B.128 [R14+0xb080], [R20.64], !P2 ;  /* 0x0b080000140e7fae */ /* 0x0003e2000d101d54 */
[----:B------:R-:W-:Y:S05]  /*1330*/  @P0 BRA `(.L_x_45) ;  /* 0x0000002000000947 */ /* 0x000fea0003800000 */
[----:B------:R-:W-:-:S05]  /*1340*/  SHF.L.U32 R15, R208, 0x4, RZ ;  /* 0x00000004d00f7819 */ /* 0x000fca00000006ff */
[----:B------:R2:W-:Y:S02]  /*1350*/  LDGSTS.E.BYPASS.LTC128B.128 [R15+0xc380], [R18.64+0x100] ;  /* 0x0c380100120f7fae */ /* 0x0005e4000b901d54 */
.L_x_45:
[----:B------:R-:W-:Y:S05]  /*1360*/  BSYNC B0 ;  /* 0x0000000000007941 */ /* 0x000fea0003800000 */
.L_x_44:
[----:B----45:R-:W-:Y:S01]  /*1370*/  ISETP.GE.AND P1, PT, R13, 0x1, PT ;  /* 0x000000010d00780c */ /* 0x030fe20003f26270 */
[----:B------:R-:W0:Y:S01]  /*1380*/  LDGDEPBAR ;  /* 0x00000000000079af */ /* 0x000e220000000000 */
        /* <DEDUP_REMOVED lines=32> */
[----:B------:R-:W-:Y:S05]  /*1590*/  @!P1 BRA `(.L_x_46) ;  /* 0x00002cb000009947 */ /* 0x000fea0003800000 */
[----:B--2---:R-:W-:Y:S01]  /*15a0*/  SHF.R.S32.HI R15, RZ, 0x1f, R12 ;  /* 0x0000001fff0f7819 */ /* 0x004fe2000001140c */
[----:B------:R-:W-:Y:S01]  /*15b0*/  ULDC.64 UR4, c[0x0][0x240] ;  /* 0x0000900000047ab9 */ /* 0x000fe20000000a00 */
[----:B------:R-:W-:Y:S01]  /*15c0*/  LOP3.LUT R11, R11, 0xffffffe0, RZ, 0xc0, !PT ;  /* 0xffffffe00b0b7812 */ /* 0x000fe200078ec0ff */
[----:B------:R-:W-:Y:S01]  /*15d0*/  UIMAD UR4, UR11, UR4, URZ ;  /* 0x000000040b0472a4 */ /* 0x000fe2000f8e023f */
[----:B------:R-:W-:Y:S01]  /*15e0*/  LEA.HI R4, R15, R12, RZ, 0x2 ;  /* 0x0000000c0f047211 */ /* 0x000fe200078f10ff */
[----:B------:R-:W-:Y:S01]  /*15f0*/  IMAD.U32 R230, RZ, RZ, UR12 ;  /* 0x0000000cffe67e24 */ /* 0x000fe2000f8e00ff */
[----:B------:R-:W-:Y:S01]  /*1600*/  SHF.R.S32.HI R209, RZ, 0x1f, R208 ;  /* 0x0000001fffd17819 */ /* 0x000fe200000114d0 */
[----:B------:R-:W-:Y:S01]  /*1610*/  IMAD.IADD R11, R208, 0x1, -R11 ;  /* 0x00000001d00b7824 */ /* 0x000fe200078e0a0b */
[----:B------:R-:W-:Y:S01]  /*1620*/  LOP3.LUT R15, R4, 0xfffffffc, RZ, 0xc0, !PT ;  /* 0xfffffffc040f7812 */ /* 0x000fe200078ec0ff */
[----:B------:R-:W-:Y:S01]  /*1630*/  IMAD R4, R7, c[0x0][0x238], RZ ;  /* 0x00008e0007047a24 */ /* 0x000fe200078e02ff */
[----:B------:R-:W-:Y:S01]  /*1640*/  LOP3.LUT P5, RZ, R8, 0x4, RZ, 0xc0, !PT ;  /* 0x0000000408ff7812 */ /* 0x000fe200078ac0ff */
[----:B------:R-:W-:Y:S01]  /*1650*/  UIMAD UR4, UR12, UR5, UR4 ;  /* 0x000000050c0472a4 */ /* 0x000fe2000f8e0204 */
[----:B------:R-:W-:Y:S01]  /*1660*/  SHF.R.S32.HI R6, RZ, 0x1f, R11 ;  /* 0x0000001fff067819 */ /* 0x000fe2000001140b */
[----:B------:R-:W-:Y:S01]  /*1670*/  IMAD.IADD R12, R12, 0x1, -R15 ;  /* 0x000000010c0c7824 */ /* 0x000fe200078e0a0f */
[----:B------:R-:W-:Y:S01]  /*1680*/  IADD3 R13, R13, 0x3f, RZ ;  /* 0x0000003f0d0d7810 */ /* 0x000fe20007ffe0ff */
[C---:B------:R-:W-:Y:S01]  /*1690*/  IMAD R4, R9.reuse, c[0x0][0x23c], R4 ;  /* 0x00008f0009047a24 */ /* 0x040fe200078e0204 */
[----:B------:R-:W-:Y:S01]  /*16a0*/  LEA.HI R6, R6, R11, RZ, 0x2 ;  /* 0x0000000b06067211 */ /* 0x000fe200078f10ff */
[----:B-1----:R-:W-:Y:S01]  /*16b0*/  IMAD.WIDE.U32 R14, R9, c[0x0][0x238], R208 ;  /* 0x00008e00090e7a25 */ /* 0x002fe200078e00d0 */
[----:B------:R-:W-:Y:S01]  /*16c0*/  R2P PR, R10, 0x6 ;  /* 0x000000060a007804 */ /* 0x000fe20000000000 */
[----:B------:R-:W-:Y:S01]  /*16d0*/  CS2R R126, SRZ ;  /* 0x00000000007e7805 */ /* 0x000fe2000001ff00 */
[----:B------:R-:W-:Y:S01]  /*16e0*/  LOP3.LUT R10, R6, 0xfffffffc, RZ, 0xc0, !PT ;  /* 0xfffffffc060a7812 */ /* 0x000fe200078ec0ff */
[----:B------:R-:W-:Y:S01]  /*16f0*/  IMAD.IADD R15, R15, 0x1, R4 ;  /* 0x000000010f0f7824 */ /* 0x000fe200078e0204 */
[----:B------:R-:W-:Y:S01]  /*1700*/  SHF.R.S32.HI R8, RZ, 0x1f, R13 ;  /* 0x0000001fff087819 */ /* 0x000fe2000001140d */
[----:B------:R-:W-:Y:S01]  /*1710*/  IMAD R12, R12, -0x8, R5 ;  /* 0xfffffff80c0c7824 */ /* 0x000fe200078e0205 */
[----:B------:R-:W-:Y:S01]  /*1720*/  SHF.R.S32.HI R6, RZ, 0x2, R6 ;  /* 0x00000002ff067819 */ /* 0x000fe20000011406 */
[----:B------:R-:W-:Y:S01]  /*1730*/  IMAD.WIDE.U32 R230, R230, c[0x0][0x240], R14 ;  /* 0x00009000e6e67a25 */ /* 0x000fe200078e000e */
[----:B------:R-:W-:Y:S01]  /*1740*/  LEA R222, R222, 0xc480, 0x1 ;  /* 0x0000c480dede7811 */ /* 0x000fe200078e08ff */
[----:B------:R-:W-:Y:S01]  /*1750*/  CS2R R124, SRZ ;  /* 0x00000000007c7805 */ /* 0x000fe2000001ff00 */
[----:B------:R-:W-:Y:S01]  /*1760*/  SEL R196, R193, 0xffffffe0, !P2 ;  /* 0xffffffe0c1c47807 */ /* 0x000fe20005000000 */
[----:B------:R-:W-:Y:S01]  /*1770*/  IMAD.IADD R11, R11, 0x1, -R10 ;  /* 0x000000010b0b7824 */ /* 0x000fe200078e0a0a */
[----:B------:R-:W-:Y:S01]  /*1780*/  LEA.HI R229, R8, R13, RZ, 0x6 ;  /* 0x0000000d08e57211 */ /* 0x000fe200078f30ff */
[----:B------:R-:W-:Y:S01]  /*1790*/  IMAD R221, R221, 0x10, R6 ;  /* 0x00000010dddd7824 */ /* 0x000fe200078e0206 */
[----:B------:R-:W-:Y:S01]  /*17a0*/  IADD3 R226, R222, 0x40, RZ ;  /* 0x00000040dee27810 */ /* 0x000fe20007ffe0ff */
[----:B------:R-:W-:Y:S01]  /*17b0*/  IMAD R220, R11, -0x2, R12 ;  /* 0xfffffffe0bdc7824 */ /* 0x000fe200078e020c */
[----:B------:R-:W-:Y:S01]  /*17c0*/  LEA R197, R197, 0x80, 0x1 ;  /* 0x00000080c5c57811 */ /* 0x000fe200078e08ff */
[----:B------:R-:W-:Y:S01]  /*17d0*/  IMAD.SHL.U32 R198, R198, 0x2, RZ ;  /* 0x00000002c6c67824 */ /* 0x000fe200078e00ff */
        /* <DEDUP_REMOVED lines=37> */
[----:B------:R-:W-:Y:S02]  /*1a30*/  @P5 IADD3 R226, R222, -0x40, RZ ;  /* 0xffffffc0dee25810 */ /* 0x000fe40007ffe0ff */
[----:B------:R-:W-:Y:S02]  /*1a40*/  SHF.R.S32.HI R229, RZ, 0x6, R229 ;  /* 0x00000006ffe57819 */ /* 0x000fe400000114e5 */
[----:B------:R-:W-:Y:S02]  /*1a50*/  IADD3 R228, R231, UR4, RZ ;  /* 0x00000004e7e47c10 */ /* 0x000fe4000fffe0ff */
.L_x_49:
        /* <DEDUP_REMOVED lines=11> */
[----:B------:R-:W1:Y:S04]  /*1b10*/  LDSM.16.M88.4 R40, [R199+0x80] ;  /* 0x00008000c728783b */ /* 0x000e680000000200 */
[----:B------:R-:W2:Y:S04]  /*1b20*/  LDSM.16.M88.4 R44, [R181+0x5080] ;  /* 0x00508000b52c783b */ /* 0x000ea80000000200 */
[----:B------:R-:W3:Y:S04]  /*1b30*/  LDSM.16.M88.4 R48, [R199+0x2080] ;  /* 0x00208000c730783b */ /* 0x000ee80000000200 */
[----:B------:R-:W-:Y:S04]  /*1b40*/  LDSM.16.M88.4 R56, [R3+0x80] ;  /* 0x000080000338783b */ /* 0x000fe80000000200 */
[----:B------:R-:W4:Y:S04]  /*1b50*/  LDSM.16.M88.4 R52, [R183+0x4080] ;  /* 0x00408000b734783b */ /* 0x000f280000000200 */
[----:B------:R-:W5:Y:S04]  /*1b60*/  LDSM.16.M88.4 R60, [R183+0x5080] ;  /* 0x00508000b73c783b */ /* 0x000f680000000200 */
[----:B------:R-:W3:Y:S04]  /*1b70*/  LDSM.16.M88.4 R64, [R3+0x2080] ;  /* 0x002080000340783b */ /* 0x000ee80000000200 */
[----:B------:R-:W-:Y:S04]  /*1b80*/  LDSM.16.M88.4 R132, [R2+0x80] ;  /* 0x000080000284783b */ /* 0x000fe80000000200 */
[----:B------:R-:W-:Y:S04]  /*1b90*/  LDSM.16.M88.4 R136, [R156+0x5080] ;  /* 0x005080009c88783b */ /* 0x000fe80000000200 */
[----:B------:R-:W-:Y:S01]  /*1ba0*/  LDSM.16.M88.4 R140, [R2+0x2080] ;  /* 0x00208000028c783b */ /* 0x000fe20000000200 */
[-C--:B-1----:R-:W-:Y:S03]  /*1bb0*/  HMMA.16816.F32 R4, R36, R40.reuse, RZ ;  /* 0x000000282404723c */ /* 0x082fe600000018ff */
[----:B------:R-:W-:Y:S04]  /*1bc0*/  LDS R200, [R180+0xc080] ;  /* 0x00c08000b4c87984 */ /* 0x000fe80000000800 */
[----:B------:R-:W-:Y:S01]  /*1bd0*/  LDS R185, [R180+0xc0a0] ;  /* 0x00c0a000b4b97984 */ /* 0x000fe20000000800 */
[C---:B--2---:R-:W-:Y:S03]  /*1be0*/  HMMA.16816.F32 R8, R44.reuse, R40, RZ ;  /* 0x000000282c08723c */ /* 0x044fe600000018ff */
[----:B------:R-:W-:Y:S04]  /*1bf0*/  LDS R184, [R180+0xc100] ;  /* 0x00c10000b4b87984 */ /* 0x000fe80000000800 */
[----:B------:R-:W-:Y:S01]  /*1c00*/  LDS R182, [R180+0xc120] ;  /* 0x00c12000b4b67984 */ /* 0x000fe20000000800 */
[-C--:B------:R-:W-:Y:S08]  /*1c10*/  HMMA.16816.F32 R12, R44, R42.reuse, RZ ;  /* 0x0000002a2c0c723c */ /* 0x080ff000000018ff */
[C---:B------:R-:W-:Y:S01]  /*1c20*/  HMMA.16816.F32 R16, R36.reuse, R42, RZ ;  /* 0x0000002a2410723c */ /* 0x040fe200000018ff */
[----:B------:R-:W1:Y:S07]  /*1c30*/  LDSM.16.M88.4 R40, [R156+0x4080] ;  /* 0x004080009c28783b */ /* 0x000e6e0000000200 */
[-C--:B---3--:R-:W-:Y:S08]  /*1c40*/  HMMA.16816.F32 R20, R36, R48.reuse, RZ ;  /* 0x000000302414723c */ /* 0x088ff000000018ff */
[C---:B------:R-:W-:Y:S08]  /*1c50*/  HMMA.16816.F32 R24, R44.reuse, R48, RZ ;  /* 0x000000302c18723c */ /* 0x040ff000000018ff */
[-C--:B------:R-:W-:Y:S01]  /*1c60*/  HMMA.16816.F32 R28, R44, R50.reuse, RZ ;  /* 0x000000322c1c723c */ /* 0x080fe200000018ff */
[----:B------:R-:W-:Y:S07]  /*1c70*/  LDSM.16.M88.4 R44, [R0+0x80] ;  /* 0x00008000002c783b */ /* 0x000fee0000000200 */
[----:B------:R-:W-:Y:S08]  /*1c80*/  HMMA.16816.F32 R32, R36, R50, RZ ;  /* 0x000000322420723c */ /* 0x000ff000000018ff */
[-C--:B----4-:R-:W-:Y:S08]  /*1c90*/  HMMA.16816.F32 R4, R52, R56.reuse, R4 ;  /* 0x000000383404723c */ /* 0x090ff00000001804 */
[C---:B-----5:R-:W-:Y:S07]  /*1ca0*/  HMMA.16816.F32 R8, R60.reuse, R56, R8 ;  /* 0x000000383c08723c */ /* 0x060fee0000001808 */
        /* <DEDUP_REMOVED lines=35> */
[C---:B------:R-:W-:Y:S01]  /*1ee0*/  IMAD.WIDE.U32 R42, R232.reuse, c[0x0][0x178], RZ ;  /* 0x00005e00e82a7a25 */ /* 0x040fe200078e00ff */
[----:B------:R-:W1:Y:S03]  /*1ef0*/  S2R R37, SR_CTAID.Y ;  /* 0x0000000000257919 */ /* 0x000e660000002600 */
[C---:B------:R-:W-:Y:S02]  /*1f00*/  IMAD R45, R232.reuse, -0x40, R45 ;  /* 0xffffffc0e82d7824 */ /* 0x040fe400078e022d */
[----:B------:R-:W-:Y:S02]  /*1f10*/  IMAD R41, R41, c[0x0][0x178], RZ ;  /* 0x00005e0029297a24 */ /* 0x000fe400078e02ff */
[----:B------:R-:W-:Y:S02]  /*1f20*/  IMAD.IADD R45, R45, 0x1, -R210 ;  /* 0x000000012d2d7824 */ /* 0x000fe400078e0ad2 */
[----:B------:R-:W-:Y:S03]  /*1f30*/  IMAD R41, R232, c[0x0][0x17c], R41 ;  /* 0x00005f00e8297a24 */ /* 0x000fe600078e0229 */
[----:B------:R-:W-:Y:S01]  /*1f40*/  ISETP.LT.OR P6, PT, R45, 0x1, P4 ;  /* 0x000000012d00780c */ /* 0x000fe200027c1670 */
[----:B------:R-:W-:Y:S01]  /*1f50*/  IMAD.IADD R41, R43, 0x1, R41 ;  /* 0x000000012b297824 */ /* 0x000fe200078e0229 */
[C---:B------:R-:W-:Y:S04]  /*1f60*/  SHF.L.U32 R43, R42.reuse, 0x7, RZ ;  /* 0x000000072a2b7819 */ /* 0x040fe800000006ff */
[----:B------:R-:W-:Y:S02]  /*1f70*/  SHF.L.U64.HI R41, R42, 0x7, R41 ;  /* 0x000000072a297819 */ /* 0x000fe40000010229 */
[----:B-1----:R-:W-:Y:S01]  /*1f80*/  SHF.R.S32.HI R36, RZ, 0x1f, R37 ;  /* 0x0000001fff247819 */ /* 0x002fe20000011425 */
[C---:B------:R-:W-:Y:S04]  /*1f90*/  @!P0 IMAD.WIDE.U32 R46, R37.reuse, c[0x0][0x270], R212 ;  /* 0x00009c00252e8a25 */ /* 0x040fe800078e00d4 */
[----:B------:R-:W-:Y:S02]  /*1fa0*/  IMAD R39, R36, c[0x0][0x180], RZ ;  /* 0x0000600024277a24 */ /* 0x000fe400078e02ff */
[C---:B------:R-:W-:Y:S04]  /*1fb0*/  IMAD.WIDE.U32 R48, R37.reuse, c[0x0][0x180], R216 ;  /* 0x0000600025307a25 */ /* 0x040fe800078e00d8 */
[----:B------:R-:W-:Y:S01]  /*1fc0*/  IMAD R39, R37, c[0x0][0x184], R39 ;  /* 0x0000610025277a24 */ /* 0x000fe200078e0227 */
[----:B------:R-:W-:Y:S01]  /*1fd0*/  IADD3 R40, P5, P2, R218, UR18, R48 ;  /* 0x00000012da287c10 */ /* 0x000fe2000fabe030 */
[----:B------:R-:W-:Y:S02]  /*1fe0*/  @!P0 IMAD R36, R36, c[0x0][0x270], RZ ;  /* 0x00009c0024248a24 */ /* 0x000fe400078e02ff */
[----:B------:R-:W-:Y:S02]  /*1ff0*/  IMAD.IADD R39, R49, 0x1, R39 ;  /* 0x0000000131277824 */ /* 0x000fe400078e0227 */
[----:B------:R-:W-:Y:S01]  /*2000*/  @!P0 IMAD R36, R37, c[0x0][0x274], R36 ;  /* 0x00009d0025248a24 */ /* 0x000fe200078e0224 */
[----:B------:R-:W-:Y:S02]  /*2010*/  @!P0 IADD3 R37, P1, R46, UR16, RZ ;  /* 0x000000102e258c10 */ /* 0x000fe4000ff3e0ff */
[----:B------:R-:W-:Y:S02]  /*2020*/  IADD3.X R39, R206, UR8, R39, P5, P2 ;  /* 0x00000008ce277c10 */ /* 0x000fe4000afe4427 */
[----:B------:R-:W-:Y:S02]  /*2030*/  @!P0 IADD3.X R36, R47, UR9, R36, P1, !PT ;  /* 0x000000092f248c10 */ /* 0x000fe40008ffe424 */
[C---:B------:R-:W-:Y:S02]  /*2040*/  LEA R38, P1, R40.reuse, c[0x0][0x160], 0x1 ;  /* 0x0000580028267a11 */ /* 0x040fe400078208ff */
[----:B------:R-:W-:Y:S02]  /*2050*/  ISETP.LT.OR P5, PT, R45, 0x21, P4 ;  /* 0x000000212d00780c */ /* 0x000fe400027a1670 */
[----:B------:R-:W-:Y:S02]  /*2060*/  IADD3 R46, P2, R43, R38, RZ ;  /* 0x000000262b2e7210 */ /* 0x000fe40007f5e0ff */
[----:B------:R-:W-:Y:S02]  /*2070*/  LEA.HI.X R40, R40, c[0x0][0x164], R39, 0x1, P1 ;  /* 0x0000590028287a11 */ /* 0x000fe400008f0c27 */
[----:B------:R-:W-:Y:S03]  /*2080*/  @!P0 LEA R44, P1, R37, c[0x0][0x258], 0x2 ;  /* 0x00009600252c8a11 */ /* 0x000fe600078210ff */
[----:B------:R-:W-:Y:S01]  /*2090*/  IMAD.X R47, R41, 0x1, R40, P2 ;  /* 0x00000001292f7824 */ /* 0x000fe200010e0628 */
[----:B------:R-:W-:Y:S02]  /*20a0*/  @!P0 LEA.HI.X R45, R37, c[0x0][0x25c], R36, 0x2, P1 ;  /* 0x00009700252d8a11 */ /* 0x000fe400008f1424 */
[----:B------:R-:W-:Y:S01]  /*20b0*/  IADD3 R42, P2, P1, R43, UR22, R38 ;  /* 0x000000162b2a7c10 */ /* 0x000fe2000f95e026 */
[----:B------:R-:W-:Y:S01]  /*20c0*/  IMAD R38, R227, 0x2000, R224 ;  /* 0x00002000e3267824 */ /* 0x000fe200078e02e0 */
[----:B------:R-:W-:Y:S02]  /*20d0*/  @!P0 LEA R36, R233, 0x40, 0x6 ;  /* 0x00000040e9248811 */ /* 0x000fe400078e30ff */
[----:B------:R-:W-:Y:S02]  /*20e0*/  IADD3.X R43, R41, UR23, R40, P2, P1 ;  /* 0x00000017292b7c10 */ /* 0x000fe400097e2428 */
[----:B------:R-:W-:Y:S01]  /*20f0*/  @!PT LDS RZ, [RZ] ;  /* 0x00000000fffff984 */ /* 0x000fe20000000800 */
[----:B------:R-:W-:Y:S01]  /*2100*/  @!PT LDS RZ, [RZ] ;  /* 0x00000000fffff984 */ /* 0x000fe20000000800 */
[----:B------:R-:W-:Y:S01]  /*2110*/  @!PT LDS RZ, [RZ] ;  /* 0x00000000fffff984 */ /* 0x000fe20000000800 */
[----:B------:R1:W-:Y:S01]  /*2120*/  LDGSTS.E.BYPASS.LTC128B.128 [R38], [R46.64], !P6 ;  /* 0x000000002e267fae */ /* 0x0003e2000f101d54 */
[----:B------:R-:W-:Y:S01]  /*2130*/  @!P0 LEA R37, R227, R212, 0x6 ;  /* 0x000000d4e3258211 */ /* 0x000fe200078e30ff */
[----:B------:R-:W-:Y:S03]  /*2140*/  @!P0 IMAD.WIDE R44, R36, 0x4, R44 ;  /* 0x00000004242c8825 */ /* 0x000fe600078e022c */
[----:B------:R-:W-:Y:S03]  /*2150*/  @!P0 SHF.L.U32 R39, R37, 0x2, RZ ;  /* 0x0000000225278819 */ /* 0x000fe600000006ff */
[----:B------:R1:W-:Y:S08]  /*2160*/  LDGSTS.E.BYPASS.LTC128B.128 [R38+0x1000], [R42.64], !P5 ;  /* 0x010000002a267fae */ /* 0x0003f0000e901d54 */
[----:B------:R1:W-:Y:S02]  /*2170*/  @!P0 LDGSTS.E.BYPASS.LTC128B.128 [R39+0xc080], [R44.64] ;  /* 0x0c0800002c278fae */ /* 0x0003e4000b901d54 */
.L_x_47:
[-C--:B-1---5:R-:W-:Y:S01]  /*2180*/  HMMA.16816.F32 R36, R132, R144.reuse, RZ ;  /* 0x000000908424723c */ /* 0x0a2fe200000018ff */
[----:B------:R-:W0:Y:S02]  /*2190*/  LDGDEPBAR ;  /* 0x00000000000079af */ /* 0x000e240000000000 */
[----:B------:R-:W-:Y:S02]  /*21a0*/  ISETP.GT.AND P1, PT, R220, 0x21, PT ;  /* 0x00000021dc00780c */ /* 0x000fe40003f24270 */
[----:B------:R-:W-:Y:S02]  /*21b0*/  SHF.L.U32 R202, R196, 0x1, RZ ;  /* 0x00000001c4ca7819 */ /* 0x000fe400000006ff */
[----:B------:R-:W-:Y:S01]  /*21c0*/  FSEL R243, R13, -INF , P1 ;  /* 0xff8000000df37808 */ /* 0x000fe20000800000 */
[C---:B------:R-:W-:Y:S02]  /*21d0*/  HMMA.16816.F32 R40, R136.reuse, R144, RZ ;  /* 0x000000908828723c */ /* 0x040fe400000018ff */
[----:B------:R-:W-:Y:S02]  /*21e0*/  ISETP.GT.AND P6, PT, R220, 0x1, PT ;  /* 0x00000001dc00780c */ /* 0x000fe40003fc4270 */
[----:B------:R-:W-:Y:S02]  /*21f0*/  IADD3 R13, R181, R202, RZ ;  /* 0x000000cab50d7210 */ /* 0x000fe40007ffe0ff */
[----:B------:R-:W-:Y:S02]  /*2200*/  IADD3 R181, R202, R181, R193 ;  /* 0x000000b5cab57210 */ /* 0x000fe40007ffe0c1 */
[-C--:B------:R-:W-:Y:S01]  /*2210*/  HMMA.16816.F32 R44, R136, R146.reuse, RZ ;  /* 0x00000092882c723c */ /* 0x080fe200000018ff */
[----:B------:R-:W-:Y:S02]  /*2220*/  FSEL R189, R5, -INF , P6 ;  /* 0xff80000005bd7808 */ /* 0x000fe40003000000 */
[C---:B------:R-:W-:Y:S02]  /*2230*/  ISETP.GT.AND P5, PT, R220.reuse, RZ, PT ;  /* 0x000000ffdc00720c */ /* 0x040fe40003fa4270 */
[----:B------:R-:W-:Y:S01]  /*2240*/  ISETP.GT.AND P2, PT, R220, 0x20, PT ;  /* 0x00000020dc00780c */ /* 0x000fe20003f44270 */
[--C-:B------:R-:W-:Y:S01]  /*2250*/  FFMA.FTZ R186, R189, c[0x0][0x29c], -R200.reuse ;  /* 0x0000a700bdba7a23 */ /* 0x100fe200000108c8 */
[----:B------:R-:W-:Y:S01]  /*2260*/  FSEL R239, R8, -INF , P5 ;  /* 0xff80000008ef7808 */ /* 0x000fe20002800000 */
[C---:B------:R-:W-:Y:S04]  /*2270*/  HMMA.16816.F32 R48, R132.reuse, R146, RZ ;  /* 0x000000928430723c */ /* 0x040fe800000018ff */
[----:B------:R-:W-:Y:S01]  /*2280*/  MUFU.EX2 R186, R186 ;  /* 0x000000ba00ba7308 */ /* 0x000fe20000000800 */
        /* <DEDUP_REMOVED lines=10> */
[----:B------:R-:W-:Y:S01]  /*2330*/  FFMA.FTZ R187, R189, c[0x0][0x29c], -R200 ;  /* 0x0000a700bdbb7a23 */ /* 0x000fe200000108c8 */
[----:B------:R-:W-:Y:S02]  /*2340*/  FSEL R189, R11, -INF , P6 ;  /* 0xff8000000bbd7808 */ /* 0x000fe40003000000 */
[----:B------:R-:W-:Y:S01]  /*2350*/  ISETP.GT.AND P6, PT, R220, 0x40, PT ;  /* 0x00000040dc00780c */ /* 0x000fe20003fc4270 */
[-C--:B------:R-:W-:Y:S01]  /*2360*/  HMMA.16816.F32 R60, R136, R150.reuse, RZ ;  /* 0x00000096883c723c */ /* 0x080fe200000018ff */
[----:B------:R-:W-:Y:S03]  /*2370*/  LDSM.16.M88.4 R136, [R13+0x9080] ;  /* 0x009080000d88783b */ /* 0x000fe60000000200 */
[----:B------:R-:W-:Y:S01]  /*2380*/  MUFU.EX2 R188, R188 ;  /* 0x000000bc00bc7308 */ /* 0x000fe20000000800 */
[--C-:B------:R-:W-:Y:S01]  /*2390*/  FFMA.FTZ R189, R189, c[0x0][0x29c], -R182.reuse ;  /* 0x0000a700bdbd7a23 */ /* 0x100fe200000108b6 */
[----:B------:R-:W-:Y:S02]  /*23a0*/  FSEL R234, R6, -INF , P5 ;  /* 0xff80000006ea7808 */ /* 0x000fe40002800000 */
[----:B------:R-:W-:Y:S01]  /*23b0*/  HMMA.16816.F32 R64, R132, R150, RZ ;  /* 0x000000968440723c */ /* 0x000fe200000018ff */
[----:B------:R1:W2:Y:S03]  /*23c0*/  LDSM.16.M88.4 R132, [R13+0x8080] ;  /* 0x008080000d84783b */ /* 0x0002a60000000200 */
[----:B------:R-:W-:Y:S01]  /*23d0*/  FSEL R191, R10, -INF , P5 ;  /* 0xff8000000abf7808 */ /* 0x000fe20002800000 */
[--C-:B------:R-:W-:Y:S01]  /*23e0*/  FFMA.FTZ R240, R234, c[0x0][0x29c], -R185.reuse ;  /* 0x0000a700eaf07a23 */ /* 0x100fe200000108b9 */
[----:B------:R-:W-:Y:S01]  /*23f0*/  MUFU.EX2 R189, R189 ;  /* 0x000000bd00bd7308 */ /* 0x000fe20000000800 */
[----:B------:R-:W-:Y:S01]  /*2400*/  ISETP.GT.AND P5, PT, R220, 0x41, PT ;  /* 0x00000041dc00780c */ /* 0x000fe20003fa4270 */
[-C--:B------:R-:W-:Y:S05]  /*2410*/  HMMA.16816.F32 R36, R140, R152.reuse, R36 ;  /* 0x000000988c24723c */ /* 0x080fea0000001824 */
[----:B------:R-:W-:Y:S01]  /*2420*/  FSEL R25, R25, -INF , P5 ;  /* 0xff80000019197808 */ /* 0x000fe20002800000 */
[----:B------:R-:W-:Y:S01]  /*2430*/  FFMA.FTZ R191, R191, c[0x0][0x29c], -R182 ;  /* 0x0000a700bfbf7a23 */ /* 0x000fe200000108b6 */
[----:B------:R-:W-:Y:S01]  /*2440*/  FSEL R205, R20, -INF , P6 ;  /* 0xff80000014cd7808 */ /* 0x000fe20003000000 */
[C---:B------:R-:W-:Y:S01]  /*2450*/  HMMA.16816.F32 R40, R156.reuse, R152, R40 ;  /* 0x000000989c28723c */ /* 0x040fe20000001828 */
[----:B------:R-:W-:Y:S03]  /*2460*/  MUFU.EX2 R187, R187 ;  /* 0x000000bb00bb7308 */ /* 0x000fe60000000800 */
[----:B------:R-:W-:Y:S01]  /*2470*/  FFMA.FTZ R190, R205, c[0x0][0x29c], -R200 ;  /* 0x0000a700cdbe7a23 */ /* 0x000fe200000108c8 */
[----:B------:R-:W-:Y:S01]  /*2480*/  FSEL R236, R18, -INF , P2 ;  /* 0xff80000012ec7808 */ /* 0x000fe20001000000 */
[--C-:B------:R-:W-:Y:S01]  /*2490*/  FFMA.FTZ R234, R204, c[0x0][0x29c], -R185.reuse ;  /* 0x0000a700ccea7a23 */ /* 0x100fe200000108b9 */
[----:B------:R-:W-:Y:S01]  /*24a0*/  FSEL R241, R12, -INF , P2 ;  /* 0xff8000000cf17808 */ /* 0x000fe20001000000 */
[-C--:B------:R-:W-:Y:S03]  /*24b0*/  HMMA.16816.F32 R44, R156, R154.reuse, R44 ;  /* 0x0000009a9c2c723c */ /* 0x080fe6000000182c */
[----:B------:R-:W-:Y:S01]  /*24c0*/  MUFU.EX2 R190, R190 ;  /* 0x000000be00be7308 */ /* 0x000fe20000000800 */
[----:B------:R-:W-:Y:S01]  /*24d0*/  FSEL R15, R15, -INF , P1 ;  /* 0xff8000000f0f7808 */ /* 0x000fe20000800000 */
[--C-:B------:R-:W-:Y:S01]  /*24e0*/  FFMA.FTZ R204, R236, c[0x0][0x29c], -R185.reuse ;  /* 0x0000a700eccc7a23 */ /* 0x100fe200000108b9 */
[----:B------:R-:W-:Y:S02]  /*24f0*/  FSEL R27, R27, -INF , P5 ;  /* 0xff8000001b1b7808 */ /* 0x000fe40002800000 */
[C---:B------:R-:W-:Y:S04]  /*2500*/  HMMA.16816.F32 R48, R140.reuse, R154, R48 ;  /* 0x0000009a8c30723c */ /* 0x040fe80000001830 */
[--C-:B------:R-:W-:Y:S01]  /*2510*/  FFMA.FTZ R15, R15, c[0x0][0x29c], -R182.reuse ;  /* 0x0000a7000f0f7a23 */ /* 0x100fe200000108b6 */
[----:B------:R-:W-:Y:S01]  /*2520*/  MUFU.EX2 R204, R204 ;  /* 0x000000cc00cc7308 */ /* 0x000fe20000000800 */
[----:B------:R-:W-:Y:S01]  /*2530*/  FFMA.FTZ R27, R27, c[0x0][0x29c], -R182 ;  /* 0x0000a7001b1b7a23 */ /* 0x000fe200000108b6 */
[----:B------:R-:W-:Y:S01]  /*2540*/  FSEL R205, R21, -INF , P5 ;  /* 0xff80000015cd7808 */ /* 0x000fe20002800000 */
[-C--:B------:R-:W-:Y:S04]  /*2550*/  HMMA.16816.F32 R52, R140, R160.reuse, R52 ;  /* 0x000000a08c34723c */ /* 0x080fe80000001834 */
[----:B------:R-:W-:Y:S01]  /*2560*/  FFMA.FTZ R235, R205, c[0x0][0x29c], -R200 ;  /* 0x0000a700cdeb7a23 */ /* 0x000fe200000108c8 */
[----:B------:R-:W-:Y:S02]  /*2570*/  FSEL R205, R14, -INF , P2 ;  /* 0xff8000000ecd7808 */ /* 0x000fe40001000000 */
[----:B------:R-:W-:Y:S01]  /*2580*/  ISETP.GT.AND P2, PT, R220, 0x60, PT ;  /* 0x00000060dc00780c */ /* 0x000fe20003f44270 */
[C---:B------:R-:W-:Y:S02]  /*2590*/  HMMA.16816.F32 R56, R156.reuse, R160, R56 ;  /* 0x000000a09c38723c */ /* 0x040fe40000001838 */
[----:B------:R-:W-:Y:S02]  /*25a0*/  MUFU.EX2 R235, R235 ;  /* 0x000000eb00eb7308 */ /* 0x000fe40000000800 */
[----:B------:R-:W-:Y:S01]  /*25b0*/  FSEL R34, R34, -INF , P2 ;  /* 0xff80000022227808 */ /* 0x000fe20001000000 */
[----:B------:R-:W-:Y:S01]  /*25c0*/  FFMA.FTZ R205, R205, c[0x0][0x29c], -R182 ;  /* 0x0000a700cdcd7a23 */ /* 0x000fe200000108b6 */
[----:B------:R-:W-:Y:S02]  /*25d0*/  FSEL R245, R32, -INF , P2 ;  /* 0xff80000020f57808 */ /* 0x000fe40001000000 */
[-C--:B------:R-:W-:Y:S04]  /*25e0*/  HMMA.16816.F32 R60, R156, R162.reuse, R60 ;  /* 0x000000a29c3c723c */ /* 0x080fe8000000183c */
[--C-:B------:R-:W-:Y:S01]  /*25f0*/  FFMA.FTZ R236, R34, c[0x0][0x29c], -R185.reuse ;  /* 0x0000a70022ec7a23 */ /* 0x100fe200000108b9 */
[----:B------:R-:W-:Y:S01]  /*2600*/  MUFU.EX2 R205, R205 ;  /* 0x000000cd00cd7308 */ /* 0x000fe20000000800 */
[----:B------:R-:W-:Y:S01]  /*2610*/  FSEL R238, R19, -INF , P1 ;  /* 0xff80000013ee7808 */ /* 0x000fe20000800000 */
[----:B------:R-:W-:Y:S01]  /*2620*/  FFMA.FTZ R19, R245, c[0x0][0x29c], -R200 ;  /* 0x0000a700f5137a23 */ /* 0x000fe200000108c8 */
[----:B------:R-:W-:Y:S01]  /*2630*/  HMMA.16816.F32 R64, R140, R162, R64 ;  /* 0x000000a28c40723c */ /* 0x000fe20000001840 */
[----:B------:R-:W3:Y:S03]  /*2640*/  LDSM.16.M88.4 R140, [R181+0x8080] ;  /* 0x00808000b58c783b */ /* 0x000ee60000000200 */
[----:B------:R-:W-:Y:S01]  /*2650*/  FSEL R156, R22, -INF , P6 ;  /* 0xff800000169c7808 */ /* 0x000fe20003000000 */
[--C-:B-1----:R-:W-:Y:S01]  /*2660*/  FFMA.FTZ R13, R238, c[0x0][0x29c], -R185.reuse ;  /* 0x0000a700ee0d7a23 */ /* 0x102fe200000108b9 */
[----:B------:R-:W-:Y:S01]  /*2670*/  ISETP.GT.AND P1, PT, R220, 0x61, PT ;  /* 0x00000061dc00780c */ /* 0x000fe20003f24270 */
[----:B------:R1:W-:Y:S01]  /*2680*/  MUFU.EX2 R34, R236 ;  /* 0x000000ec00227308 */ /* 0x0003e20000000800 */
[-C--:B--2---:R-:W-:Y:S05]  /*2690*/  HMMA.16816.F32 R36, R132, R164.reuse, R36 ;  /* 0x000000a48424723c */ /* 0x084fea0000001824 */
[--C-:B------:R-:W-:Y:S01]  /*26a0*/  FFMA.FTZ R22, R156, c[0x0][0x29c], -R185.reuse ;  /* 0x0000a7009c167a23 */ /* 0x100fe200000108b9 */
[----:B------:R-:W-:Y:S01]  /*26b0*/  FSEL R156, R23, -INF , P5 ;  /* 0xff800000179c7808 */ /* 0x000fe20002800000 */
[----:B------:R-:W-:Y:S01]  /*26c0*/  FFMA.FTZ R238, R237, c[0x0][0x29c], -R184 ;  /* 0x0000a700edee7a23 */ /* 0x000fe200000108b8 */
[C---:B------:R-:W-:Y:S01]  /*26d0*/  HMMA.16816.F32 R40, R136.reuse, R164, R40 ;  /* 0x000000a48828723c */ /* 0x040fe20000001828 */
[----:B------:R-:W-:Y:S03]  /*26e0*/  MUFU.EX2 R19, R19 ;  /* 0x0000001300137308 */ /* 0x000fe60000000800 */
[--C-:B------:R-:W-:Y:S01]  /*26f0*/  FFMA.FTZ R23, R156, c[0x0][0x29c], -R185.reuse ;  /* 0x0000a7009c177a23 */ /* 0x100fe200000108b9 */
[----:B------:R-:W-:Y:S01]  /*2700*/  FSEL R33, R33, -INF , P1 ;  /* 0xff80000021217808 */ /* 0x000fe20000800000 */
[----:B------:R2:W4:Y:S01]  /*2710*/  LDSM.16.M88.4 R156, [R181+0x9080] ;  /* 0x00908000b59c783b */ /* 0x0005220000000200 */
[----:B------:R-:W-:Y:S01]  /*2720*/  FSEL R29, R29, -INF , P1 ;  /* 0xff8000001d1d7808 */ /* 0x000fe20000800000 */
[-C--:B------:R-:W-:Y:S03]  /*2730*/  HMMA.16816.F32 R44, R136, R166.reuse, R44 ;  /* 0x000000a6882c723c */ /* 0x080fe6000000182c */
[----:B------:R-:W5:Y:S01]  /*2740*/  MUFU.EX2 R13, R13 ;  /* 0x0000000d000d7308 */ /* 0x000f620000000800 */
[----:B------:R-:W-:Y:S01]  /*2750*/  FFMA.FTZ R200, R33, c[0x0][0x29c], -R200 ;  /* 0x0000a70021c87a23 */ /* 0x000fe200000108c8 */
[----:B------:R-:W-:Y:S01]  /*2760*/  FSEL R31, R31, -INF , P1 ;  /* 0xff8000001f1f7808 */ /* 0x000fe20000800000 */
[--C-:B-1----:R-:W-:Y:S02]  /*2770*/  FFMA.FTZ R236, R243, c[0x0][0x29c], -R184.reuse ;  /* 0x0000a700f3ec7a23 */ /* 0x102fe400000108b8 */
[C---:B------:R-:W-:Y:S05]  /*2780*/  HMMA.16816.F32 R48, R132.reuse, R166, R48 ;  /* 0x000000a68430723c */ /* 0x040fea0000001830 */
[----:B------:R-:W-:Y:S03]  /*2790*/  MUFU.EX2 R32, R200 ;  /* 0x000000c800207308 */ /* 0x000fe60000000800 */
[-C--:B------:R-:W-:Y:S04]  /*27a0*/  HMMA.16816.F32 R52, R132, R168.reuse, R52 ;  /* 0x000000a88434723c */ /* 0x080fe80000001834 */
[--C-:B--2---:R-:W-:Y:S03]  /*27b0*/  FFMA.FTZ R181, R241, c[0x0][0x29c], -R184.reuse ;  /* 0x0000a700f1b57a23 */ /* 0x104fe600000108b8 */
[----:B------:R1:W2:Y:S01]  /*27c0*/  MUFU.EX2 R200, R234 ;  /* 0x000000ea00c87308 */ /* 0x0002a20000000800 */
[C---:B------:R-:W-:Y:S04]  /*27d0*/  HMMA.16816.F32 R56, R136.reuse, R168, R56 ;  /* 0x000000a88838723c */ /* 0x040fe80000001838 */
[----:B-----5:R-:W-:Y:S04]  /*27e0*/  F2FP.PACK_AB R247, R13, R204 ;  /* 0x000000cc0df7723e */ /* 0x020fe800000000ff */
[-C--:B------:R-:W-:Y:S01]  /*27f0*/  HMMA.16816.F32 R60, R136, R170.reuse, R60 ;  /* 0x000000aa883c723c */ /* 0x080fe2000000183c */
[----:B------:R-:W5:Y:S07]  /*2800*/  MUFU.EX2 R33, R240 ;  /* 0x000000f000217308 */ /* 0x000f6e0000000800 */
[----:B------:R-:W-:Y:S03]  /*2810*/  HMMA.16816.F32 R64, R132, R170, R64 ;  /* 0x000000aa8440723c */ /* 0x000fe60000001840 */
[----:B------:R-:W-:Y:S01]  /*2820*/  MUFU.EX2 R22, R22 ;  /* 0x0000001600167308 */ /* 0x000fe20000000800 */
[----:B-1----:R-:W-:Y:S04]  /*2830*/  FSEL R234, R35, -INF , P1 ;  /* 0xff80000023ea7808 */ /* 0x002fe80000800000 */
[-C--:B---3--:R-:W-:Y:S05]  /*2840*/  HMMA.16816.F32 R36, R140, R172.reuse, R36 ;  /* 0x000000ac8c24723c */ /* 0x088fea0000001824 */
[----:B------:R-:W-:Y:S01]  /*2850*/  FFMA.FTZ R185, R234, c[0x0][0x29c], -R185 ;  /* 0x0000a700eab97a23 */ /* 0x000fe200000108b9 */
[----:B------:R-:W-:Y:S01]  /*2860*/  MUFU.EX2 R23, R23 ;  /* 0x0000001700177308 */ /* 0x000fe20000000800 */
[--C-:B------:R-:W-:Y:S01]  /*2870*/  FFMA.FTZ R35, R239, c[0x0][0x29c], -R184.reuse ;  /* 0x0000a700ef237a23 */ /* 0x100fe200000108b8 */
[C---:B----4-:R-:W-:Y:S04]  /*2880*/  HMMA.16816.F32 R40, R156.reuse, R172, R40 ;  /* 0x000000ac9c28723c */ /* 0x050fe80000001828 */
[----:B------:R-:W-:Y:S02]  /*2890*/  FSEL R239, R24, -INF , P6 ;  /* 0xff80000018ef7808 */ /* 0x000fe40003000000 */
[----:B------:R-:W1:Y:S02]  /*28a0*/  LDS R24, [R180+0xc280] ;  /* 0x00c28000b4187984 */ /* 0x000e640000000800 */
[----:B------:R3:W-:Y:S01]  /*28b0*/  MUFU.EX2 R234, R238 ;  /* 0x000000ee00ea7308 */ /* 0x0007e20000000800 */
[-C--:B------:R-:W-:Y:S03]  /*28c0*/  HMMA.16816.F32 R44, R156, R174.reuse, R44 ;  /* 0x000000ae9c2c723c */ /* 0x080fe6000000182c */
[--C-:B------:R-:W-:Y:S05]  /*28d0*/  FFMA.FTZ R237, R239, c[0x0][0x29c], -R184.reuse ;  /* 0x0000a700efed7a23 */ /* 0x100fea00000108b8 */
[C---:B------:R-:W-:Y:S01]  /*28e0*/  HMMA.16816.F32 R48, R140.reuse, R174, R48 ;  /* 0x000000ae8c30723c */ /* 0x040fe20000001830 */
[----:B------:R-:W4:Y:S07]  /*28f0*/  MUFU.EX2 R185, R185 ;  /* 0x000000b900b97308 */ /* 0x000f2e0000000800 */
[-C--:B------:R-:W-:Y:S03]  /*2900*/  HMMA.16816.F32 R52, R140, R176.reuse, R52 ;  /* 0x000000b08c34723c */ /* 0x080fe60000001834 */
[----:B------:R-:W2:Y:S01]  /*2910*/  MUFU.EX2 R35, R35 ;  /* 0x0000002300237308 */ /* 0x000ea20000000800 */
[--C-:B---3--:R-:W-:Y:S01]  /*2920*/  FFMA.FTZ R238, R25, c[0x0][0x29c], -R184.reuse ;  /* 0x0000a70019ee7a23 */ /* 0x108fe200000108b8 */
[----:B------:R-:W-:Y:S03]  /*2930*/  FSEL R25, R28, -INF , P2 ;  /* 0xff8000001c197808 */ /* 0x000fe60001000000 */
[C---:B------:R-:W-:Y:S01]  /*2940*/  HMMA.16816.F32 R56, R156.reuse, R176, R56 ;  /* 0x000000b09c38723c */ /* 0x040fe20000001838 */
[----:B------:R-:W3:Y:S03]  /*2950*/  LDS R28, [R180+0xc2a0] ;  /* 0x00c2a000b41c7984 */ /* 0x000ee60000000800 */
[--C-:B------:R-:W-:Y:S01]  /*2960*/  FFMA.FTZ R239, R25, c[0x0][0x29c], -R184.reuse ;  /* 0x0000a70019ef7a23 */ /* 0x100fe200000108b8 */
[----:B------:R-:W2:Y:S01]  /*2970*/  MUFU.EX2 R237, R237 ;  /* 0x000000ed00ed7308 */ /* 0x000ea20000000800 */
[----:B------:R-:W-:Y:S01]  /*2980*/  FFMA.FTZ R184, R29, c[0x0][0x29c], -R184 ;  /* 0x0000a7001db87a23 */ /* 0x000fe200000108b8 */
[----:B------:R-:W-:Y:S01]  /*2990*/  FSEL R29, R26, -INF , P6 ;  /* 0xff8000001a1d7808 */ /* 0x000fe20003000000 */
[-C--:B------:R-:W-:Y:S04]  /*29a0*/  HMMA.16816.F32 R60, R156, R178.reuse, R60 ;  /* 0x000000b29c3c723c */ /* 0x080fe8000000183c */
[----:B-1----:R-:W-:Y:S02]  /*29b0*/  FADD.FTZ R26, R36, -R24 ;  /* 0x80000018241a7221 */ /* 0x002fe40000010000 */
[----:B------:R-:W-:Y:S01]  /*29c0*/  FFMA.FTZ R29, R29, c[0x0][0x29c], -R182 ;  /* 0x0000a7001d1d7a23 */ /* 0x000fe200000108b6 */
[----:B------:R1:W-:Y:S01]  /*29d0*/  MUFU.EX2 R156, R191 ;  /* 0x000000bf009c7308 */ /* 0x0003e20000000800 */
[----:B------:R-:W-:Y:S04]  /*29e0*/  HMMA.16816.F32 R64, R140, R178, R64 ;  /* 0x000000b28c40723c */ /* 0x000fe80000001840 */
[----:B------:R-:W-:Y:S01]  /*29f0*/  FADD.FTZ R159, R37, -R24 ;  /* 0x80000018259f7221 */ /* 0x000fe20000010000 */
[----:B------:R-:W-:Y:S01]  /*2a00*/  FSEL R157, R30, -INF , P2 ;  /* 0xff8000001e9d7808 */ /* 0x000fe20001000000 */
[----:B------:R-:W-:Y:S01]  /*2a10*/  FMUL.FTZ R26, R183, R26 ;  /* 0x0000001ab71a7220 */ /* 0x000fe20000410000 */
[----:B------:R-:W4:Y:S01]  /*2a20*/  LDS R30, [R180+0xc300] ;  /* 0x00c30000b41e7984 */ /* 0x000f220000000800 */
[C---:B------:R-:W-:Y:S01]  /*2a30*/  FMUL.FTZ R159, R186.reuse, R159 ;  /* 0x0000009fba9f7220 */ /* 0x040fe20000410000 */
[----:B------:R5:W-:Y:S02]  /*2a40*/  MUFU.EX2 R25, R239 ;  /* 0x000000ef00197308 */ /* 0x000be40000000800 */
[----:B------:R-:W4:Y:S01]  /*2a50*/  LDS R180, [R180+0xc320] ;  /* 0x00c32000b4b47984 */ /* 0x000f220000000800 */
[----:B------:R-:W-:Y:S01]  /*2a60*/  F2FP.PACK_AB R183, R186, R183 ;  /* 0x000000b7bab7723e */ /* 0x000fe200000000ff */
[--C-:B------:R-:W-:Y:S01]  /*2a70*/  FFMA.FTZ R157, R157, c[0x0][0x29c], -R182.reuse ;  /* 0x0000a7009d9d7a23 */ /* 0x100fe200000108b6 */
[----:B------:R-:W-:Y:S01]  /*2a80*/  F2FP.PACK_AB R159, R159, R26 ;  /* 0x0000001a9f9f723e */ /* 0x000fe200000000ff */
[----:B------:R-:W-:Y:S02]  /*2a90*/  FFMA.FTZ R182, R31, c[0x0][0x29c], -R182 ;  /* 0x0000a7001fb67a23 */ /* 0x000fe400000108b6 */
[----:B------:R-:W-:Y:S01]  /*2aa0*/  STS [R222], R183 ;  /* 0x000000b7de007388 */ /* 0x000fe20000000800 */
[--C-:B------:R-:W-:Y:S01]  /*2ab0*/  FADD.FTZ R31, R49, -R24.reuse ;  /* 0x80000018311f7221 */ /* 0x100fe20000010000 */
[----:B------:R-:W4:Y:S01]  /*2ac0*/  MUFU.EX2 R238, R238 ;  /* 0x000000ee00ee7308 */ /* 0x000f220000000800 */
[--C-:B------:R-:W-:Y:S02]  /*2ad0*/  FADD.FTZ R158, R48, -R24.reuse ;  /* 0x80000018309e7221 */ /* 0x100fe40000010000 */
[--C-:B------:R-:W-:Y:S02]  /*2ae0*/  FADD.FTZ R186, R53, -R24.reuse ;  /* 0x8000001835ba7221 */ /* 0x100fe40000010000 */
[--C-:B------:R-:W-:Y:S02]  /*2af0*/  FADD.FTZ R26, R64, -R24.reuse ;  /* 0x80000018401a7221 */ /* 0x100fe40000010000 */
[----:B-1----:R-:W-:Y:S02]  /*2b00*/  FADD.FTZ R191, R65, -R24 ;  /* 0x8000001841bf7221 */ /* 0x002fe40000010000 */
[----:B---3--:R-:W-:Y:S01]  /*2b10*/  FADD.FTZ R241, R39, -R28 ;  /* 0x8000001c27f17221 */ /* 0x008fe20000010000 */
[----:B------:R-:W-:Y:S01]  /*2b20*/  MUFU.EX2 R181, R181 ;  /* 0x000000b500b57308 */ /* 0x000fe20000000800 */
[----:B------:R-:W-:Y:S02]  /*2b30*/  FMUL.FTZ R31, R188, R31 ;  /* 0x0000001fbc1f7220 */ /* 0x000fe40000410000 */
[----:B--2---:R-:W-:Y:S02]  /*2b40*/  FMUL.FTZ R241, R200, R241 ;  /* 0x000000f1c8f17220 */ /* 0x004fe40000410000 */
[----:B-----5:R-:W-:Y:S02]  /*2b50*/  FADD.FTZ R239, R52, -R24 ;  /* 0x8000001834ef7221 */ /* 0x020fe40000010000 */
[--C-:B------:R-:W-:Y:S02]  /*2b60*/  FADD.FTZ R24, R38, -R28.reuse ;  /* 0x8000001c26187221 */ /* 0x100fe40000010000 */
[----:B------:R-:W-:Y:S01]  /*2b70*/  FMUL.FTZ R158, R187, R158 ;  /* 0x0000009ebb9e7220 */ /* 0x000fe20000410000 */
[----:B------:R-:W-:Y:S01]  /*2b80*/  MUFU.EX2 R236, R236 ;  /* 0x000000ec00ec7308 */ /* 0x000fe20000000800 */
[----:B------:R-:W-:Y:S01]  /*2b90*/  FMUL.FTZ R24, R33, R24 ;  /* 0x0000001821187220 */ /* 0x000fe20000410000 */
[----:B------:R-:W-:Y:S01]  /*2ba0*/  F2FP.PACK_AB R33, R200, R33 ;  /* 0x00000021c821723e */ /* 0x000fe200000000ff */
[----:B------:R-:W-:Y:S01]  /*2bb0*/  FMUL.FTZ R239, R190, R239 ;  /* 0x000000efbeef7220 */ /* 0x000fe20000410000 */
[----:B------:R-:W-:Y:S01]  /*2bc0*/  F2FP.PACK_AB R31, R31, R158 ;  /* 0x0000009e1f1f723e */ /* 0x000fe200000000ff */
[----:B------:R-:W-:Y:S01]  /*2bd0*/  FMUL.FTZ R186, R235, R186 ;  /* 0x000000baebba7220 */ /* 0x000fe20000410000 */
[----:B------:R-:W-:Y:S01]  /*2be0*/  F2FP.PACK_AB R241, R241, R24 ;  /* 0x00000018f1f1723e */ /* 0x000fe200000000ff */
[----:B------:R1:W-:Y:S01]  /*2bf0*/  STS [R222+0x400], R33 ;  /* 0x00040021de007388 */ /* 0x0003e20000000800 */
[----:B------:R-:W-:Y:S01]  /*2c00*/  FMUL.FTZ R26, R19, R26 ;  /* 0x0000001a131a7220 */ /* 0x000fe20000410000 */
[----:B------:R-:W-:Y:S01]  /*2c10*/  F2FP.PACK_AB R19, R32, R19 ;  /* 0x000000132013723e */ /* 0x000fe200000000ff */
[----:B------:R2:W-:Y:S01]  /*2c20*/  MUFU.EX2 R24, R27 ;  /* 0x0000001b00187308 */ /* 0x0005e20000000800 */
[----:B------:R-:W-:Y:S01]  /*2c30*/  STS [R226+0x400], R247 ;  /* 0x000400f7e2007388 */ /* 0x000fe20000000800 */
[----:B------:R-:W-:Y:S01]  /*2c40*/  F2FP.PACK_AB R239, R186, R239 ;  /* 0x000000efbaef723e */ /* 0x000fe200000000ff */
[----:B------:R-:W-:Y:S01]  /*2c50*/  FMUL.FTZ R191, R32, R191 ;  /* 0x000000bf20bf7220 */ /* 0x000fe20000410000 */
[----:B------:R-:W-:Y:S01]  /*2c60*/  F2FP.PACK_AB R187, R188, R187 ;  /* 0x000000bbbcbb723e */ /* 0x000fe200000000ff */
[--C-:B------:R-:W-:Y:S01]  /*2c70*/  FADD.FTZ R186, R55, -R28.reuse ;  /* 0x8000001c37ba7221 */ /* 0x100fe20000010000 */
[----:B------:R-:W-:Y:S01]  /*2c80*/  F2FP.PACK_AB R235, R235, R190 ;  /* 0x000000beebeb723e */ /* 0x000fe200000000ff */
[--C-:B------:R-:W-:Y:S01]  /*2c90*/  FADD.FTZ R249, R66, -R28.reuse ;  /* 0x8000001c42f97221 */ /* 0x100fe20000010000 */
[----:B------:R-:W-:Y:S01]  /*2ca0*/  F2FP.PACK_AB R191, R191, R26 ;  /* 0x0000001abfbf723e */ /* 0x000fe200000000ff */
[----:B------:R-:W-:Y:S01]  /*2cb0*/  STS [R226], R187 ;  /* 0x000000bbe2007388 */ /* 0x000fe20000000800 */
[----:B------:R3:W-:Y:S01]  /*2cc0*/  MUFU.EX2 R158, R15 ;  /* 0x0000000f009e7308 */ /* 0x0007e20000000800 */
[--C-:B------:R-:W-:Y:S01]  /*2cd0*/  FADD.FTZ R243, R50, -R28.reuse ;  /* 0x8000001c32f37221 */ /* 0x100fe20000010000 */
[----:B------:R-:W-:Y:S01]  /*2ce0*/  LEA R200, R194, R201, 0xc ;  /* 0x000000c9c2c87211 */ /* 0x000fe200078e60ff */
[--C-:B------:R-:W-:Y:S02]  /*2cf0*/  FADD.FTZ R32, R51, -R28.reuse ;  /* 0x8000001c33207221 */ /* 0x100fe40000010000 */
[--C-:B------:R-:W-:Y:S01]  /*2d00*/  FADD.FTZ R245, R54, -R28.reuse ;  /* 0x8000001c36f57221 */ /* 0x100fe20000010000 */
[----:B------:R-:W-:Y:S01]  /*2d10*/  SHF.L.U32 R200, R200, 0x1, RZ ;  /* 0x00000001c8c87819 */ /* 0x000fe200000006ff */
[----:B------:R-:W-:Y:S02]  /*2d20*/  FADD.FTZ R28, R67, -R28 ;  /* 0x8000001c431c7221 */ /* 0x000fe40000010000 */
[----:B------:R-:W-:Y:S01]  /*2d30*/  FMUL.FTZ R249, R34, R249 ;  /* 0x000000f922f97220 */ /* 0x000fe20000410000 */
[----:B------:R-:W1:Y:S01]  /*2d40*/  MUFU.EX2 R29, R29 ;  /* 0x0000001d001d7308 */ /* 0x000e620000000800 */
[----:B----4-:R-:W-:Y:S02]  /*2d50*/  FMUL.FTZ R28, R185, R28 ;  /* 0x0000001cb91c7220 */ /* 0x010fe40000410000 */
[----:B------:R-:W-:Y:S02]  /*2d60*/  FMUL.FTZ R186, R23, R186 ;  /* 0x000000ba17ba7220 */ /* 0x000fe40000410000 */
[--C-:B--2---:R-:W-:Y:S01]  /*2d70*/  FADD.FTZ R27, R57, -R30.reuse ;  /* 0x8000001e391b7221 */ /* 0x104fe20000010000 */
[----:B------:R-:W-:Y:S01]  /*2d80*/  F2FP.PACK_AB R249, R28, R249 ;  /* 0x000000f91cf9723e */ /* 0x000fe200000000ff */
[--C-:B------:R-:W-:Y:S02]  /*2d90*/  FADD.FTZ R28, R56, -R30.reuse ;  /* 0x8000001e381c7221 */ /* 0x100fe40000010000 */
[----:B------:R-:W-:Y:S01]  /*2da0*/  FMUL.FTZ R32, R13, R32 ;  /* 0x000000200d207220 */ /* 0x000fe20000410000 */
[----:B------:R-:W-:Y:S01]  /*2db0*/  F2FP.PACK_AB R13, R23, R22 ;  /* 0x00000016170d723e */ /* 0x000fe200000000ff */
[--C-:B------:R-:W-:Y:S01]  /*2dc0*/  FADD.FTZ R23, R41, -R30.reuse ;  /* 0x8000001e29177221 */ /* 0x100fe20000010000 */
[----:B------:R-:W2:Y:S01]  /*2dd0*/  MUFU.EX2 R184, R184 ;  /* 0x000000b800b87308 */ /* 0x000ea20000000800 */
[----:B------:R-:W-:Y:S01]  /*2de0*/  FMUL.FTZ R245, R22, R245 ;  /* 0x000000f516f57220 */ /* 0x000fe20000410000 */
[----:B---3--:R-:W-:Y:S01]  /*2df0*/  F2FP.PACK_AB R15, R185, R34 ;  /* 0x00000022b90f723e */ /* 0x008fe200000000ff */
[--C-:B------:R-:W-:Y:S02]  /*2e00*/  FADD.FTZ R22, R40, -R30.reuse ;  /* 0x8000001e28167221 */ /* 0x100fe40000010000 */
[----:B------:R-:W-:Y:S01]  /*2e10*/  FMUL.FTZ R23, R234, R23 ;  /* 0x00000017ea177220 */ /* 0x000fe20000410000 */
[----:B------:R-:W-:Y:S01]  /*2e20*/  F2FP.PACK_AB R245, R186, R245 ;  /* 0x000000f5baf5723e */ /* 0x000fe200000000ff */
[----:B------:R-:W-:Y:S01]  /*2e30*/  FMUL.FTZ R22, R35, R22 ;  /* 0x0000001623167220 */ /* 0x000fe20000410000 */
[----:B------:R-:W-:Y:S01]  /*2e40*/  F2FP.PACK_AB R35, R234, R35 ;  /* 0x00000023ea23723e */ /* 0x000fe200000000ff */
[----:B------:R-:W-:Y:S01]  /*2e50*/  FMUL.FTZ R28, R237, R28 ;  /* 0x0000001ced1c7220 */ /* 0x000fe20000410000 */
[----:B------:R-:W3:Y:S01]  /*2e60*/  MUFU.EX2 R157, R157 ;  /* 0x0000009d009d7308 */ /* 0x000ee20000000800 */
[----:B------:R-:W-:Y:S01]  /*2e70*/  FMUL.FTZ R27, R238, R27 ;  /* 0x0000001bee1b7220 */ /* 0x000fe20000410000 */
[----:B------:R-:W-:Y:S01]  /*2e80*/  F2FP.PACK_AB R23, R23, R22 ;  /* 0x000000161717723e */ /* 0x000fe200000000ff */
[----:B------:R-:W-:Y:S01]  /*2e90*/  STS [R222+0x1000], R35 ;  /* 0x00100023de007388 */ /* 0x000fe20000000800 */
[--C-:B------:R-:W-:Y:S01]  /*2ea0*/  FADD.FTZ R26, R44, -R30.reuse ;  /* 0x8000001e2c1a7221 */ /* 0x100fe20000010000 */
[----:B-1----:R-:W-:Y:S01]  /*2eb0*/  F2FP.PACK_AB R33, R24, R29 ;  /* 0x0000001d1821723e */ /* 0x002fe200000000ff */
[----:B------:R-:W-:Y:S01]  /*2ec0*/  FADD.FTZ R185, R45, -R30 ;  /* 0x8000001e2db97221 */ /* 0x000fe20000010000 */
[----:B------:R-:W-:Y:S01]  /*2ed0*/  F2FP.PACK_AB R22, R27, R28 ;  /* 0x0000001c1b16723e */ /* 0x000fe200000000ff */
[----:B------:R-:W-:Y:S01]  /*2ee0*/  FMUL.FTZ R26, R181, R26 ;  /* 0x0000001ab51a7220 */ /* 0x000fe20000410000 */
[----:B------:R-:W-:Y:S01]  /*2ef0*/  F2FP.PACK_AB R27, R189, R156 ;  /* 0x0000009cbd1b723e */ /* 0x000fe200000000ff */
[----:B------:R-:W1:Y:S01]  /*2f00*/  MUFU.EX2 R182, R182 ;  /* 0x000000b600b67308 */ /* 0x000e620000000800 */
[----:B------:R-:W-:Y:S01]  /*2f10*/  F2FP.PACK_AB R181, R236, R181 ;  /* 0x000000b5ecb5723e */ /* 0x000fe200000000ff */
[--C-:B------:R-:W-:Y:S01]  /*2f20*/  FADD.FTZ R183, R42, -R180.reuse ;  /* 0x800000b42ab77221 */ /* 0x100fe20000010000 */
[----:B------:R-:W-:Y:S01]  /*2f30*/  F2FP.PACK_AB R237, R238, R237 ;  /* 0x000000edeeed723e */ /* 0x000fe200000000ff */
[----:B------:R1:W-:Y:S01]  /*2f40*/  STS [R222+0x1400], R27 ;  /* 0x0014001bde007388 */ /* 0x0003e20000000800 */
[----:B------:R-:W-:Y:S02]  /*2f50*/  FMUL.FTZ R185, R236, R185 ;  /* 0x000000b9ecb97220 */ /* 0x000fe40000410000 */
[----:B------:R-:W-:Y:S01]  /*2f60*/  FADD.FTZ R28, R43, -R180 ;  /* 0x800000b42b1c7221 */ /* 0x000fe20000010000 */
[----:B------:R-:W-:Y:S01]  /*2f70*/  STS [R226+0x1000], R181 ;  /* 0x001000b5e2007388 */ /* 0x000fe20000000800 */
[----:B------:R-:W-:Y:S01]  /*2f80*/  FMUL.FTZ R243, R204, R243 ;  /* 0x000000f3ccf37220 */ /* 0x000fe20000410000 */
[----:B------:R-:W-:Y:S01]  /*2f90*/  F2FP.PACK_AB R185, R185, R26 ;  /* 0x0000001ab9b9723e */ /* 0x000fe200000000ff */
[----:B------:R-:W-:Y:S01]  /*2fa0*/  FMUL.FTZ R183, R156, R183 ;  /* 0x000000b79cb77220 */ /* 0x000fe20000410000 */
[----:B------:R-:W-:Y:S01]  /*2fb0*/  F2FP.PACK_AB R26, R158, R205 ;  /* 0x000000cd9e1a723e */ /* 0x000fe200000000ff */
[----:B------:R-:W-:Y:S01]  /*2fc0*/  FMUL.FTZ R28, R189, R28 ;  /* 0x0000001cbd1c7220 */ /* 0x000fe20000410000 */
[----:B------:R-:W-:Y:S01]  /*2fd0*/  F2FP.PACK_AB R243, R32, R243 ;  /* 0x000000f320f3723e */ /* 0x000fe200000000ff */
[--C-:B------:R-:W-:Y:S01]  /*2fe0*/  FADD.FTZ R32, R60, -R30.reuse ;  /* 0x8000001e3c207221 */ /* 0x100fe20000010000 */
[----:B------:R-:W-:Y:S01]  /*2ff0*/  SHF.L.U32 R204, R203, 0x1, RZ ;  /* 0x00000001cbcc7819 */ /* 0x000fe200000006ff */
[----:B------:R4:W-:Y:S01]  /*3000*/  STS [R226+0x1400], R26 ;  /* 0x0014001ae2007388 */ /* 0x0009e20000000800 */
[----:B------:R-:W-:Y:S01]  /*3010*/  F2FP.PACK_AB R183, R28, R183 ;  /* 0x000000b71cb7723e */ /* 0x000fe200000000ff */
[----:B------:R-:W-:Y:S01]  /*3020*/  FMUL.FTZ R32, R25, R32 ;  /* 0x0000002019207220 */ /* 0x000fe20000410000 */
[----:B--2---:R-:W-:Y:S01]  /*3030*/  F2FP.PACK_AB R25, R184, R25 ;  /* 0x00000019b819723e */ /* 0x004fe200000000ff */
[----:B------:R-:W-:Y:S01]  /*3040*/  STS [R222+0x2000], R235 ;  /* 0x002000ebde007388 */ /* 0x000fe20000000800 */
[----:B------:R-:W-:Y:S02]  /*3050*/  FADD.FTZ R251, R61, -R30 ;  /* 0x8000001e3dfb7221 */ /* 0x000fe40000010000 */
[--C-:B------:R-:W-:Y:S01]  /*3060*/  FADD.FTZ R28, R62, -R180.reuse ;  /* 0x800000b43e1c7221 */ /* 0x100fe20000010000 */
[----:B------:R2:W-:Y:S01]  /*3070*/  STS [R222+0x2400], R13 ;  /* 0x0024000dde007388 */ /* 0x0005e20000000800 */
[----:B------:R-:W-:Y:S02]  /*3080*/  FMUL.FTZ R251, R184, R251 ;  /* 0x000000fbb8fb7220 */ /* 0x000fe40000410000 */
[----:B---3--:R-:W-:Y:S01]  /*3090*/  FMUL.FTZ R28, R157, R28 ;  /* 0x0000001c9d1c7220 */ /* 0x008fe20000410000 */
[----:B------:R3:W-:Y:S01]  /*30a0*/  STS [R226+0x2000], R19 ;  /* 0x00200013e2007388 */ /* 0x0007e20000000800 */
[----:B-1----:R-:W-:Y:S02]  /*30b0*/  F2FP.PACK_AB R27, R182, R157 ;  /* 0x0000009db61b723e */ /* 0x002fe400000000ff */
[----:B------:R-:W-:Y:S01]  /*30c0*/  F2FP.PACK_AB R251, R251, R32 ;  /* 0x00000020fbfb723e */ /* 0x000fe200000000ff */
[----:B------:R1:W-:Y:S04]  /*30d0*/  STS [R226+0x2400], R15 ;  /* 0x0024000fe2007388 */ /* 0x0003e80000000800 */
[----:B------:R-:W-:Y:S04]  /*30e0*/  STS [R222+0x3000], R237 ;  /* 0x003000edde007388 */ /* 0x000fe80000000800 */
[----:B------:R-:W-:Y:S01]  /*30f0*/  STS [R222+0x3400], R33 ;  /* 0x00340021de007388 */ /* 0x000fe20000000800 */
[--C-:B----4-:R-:W-:Y:S03]  /*3100*/  FADD.FTZ R26, R46, -R180.reuse ;  /* 0x800000b42e1a7221 */ /* 0x110fe60000010000 */
[----:B------:R-:W-:Y:S01]  /*3110*/  STS [R226+0x3000], R25 ;  /* 0x00300019e2007388 */ /* 0x000fe20000000800 */
[----:B------:R-:W-:Y:S01]  /*3120*/  FMUL.FTZ R26, R205, R26 ;  /* 0x0000001acd1a7220 */ /* 0x000fe20000410000 */
[----:B------:R-:W-:Y:S02]  /*3130*/  IADD3 R205, R193, R204, RZ ;  /* 0x000000ccc1cd7210 */ /* 0x000fe40007ffe0ff */
[----:B------:R-:W-:Y:S01]  /*3140*/  STS [R226+0x3400], R27 ;  /* 0x0034001be2007388 */ /* 0x000fe20000000800 */
[--C-:B--2---:R-:W-:Y:S03]  /*3150*/  FADD.FTZ R13, R47, -R180.reuse ;  /* 0x800000b42f0d7221 */ /* 0x104fe60000010000 */
[----:B------:R-:W-:Y:S01]  /*3160*/  BAR.SYNC.DEFER_BLOCKING 0x0 ;  /* 0x0000000000007b1d */ /* 0x000fe20000010000 */
[----:B------:R-:W-:Y:S02]  /*3170*/  FMUL.FTZ R13, R158, R13 ;  /* 0x0000000d9e0d7220 */ /* 0x000fe40000410000 */
[--C-:B---3--:R-:W-:Y:S03]  /*3180*/  FADD.FTZ R19, R63, -R180.reuse ;  /* 0x800000b43f137221 */ /* 0x108fe60000010000 */
[----:B-1----:R-:W-:Y:S01]  /*3190*/  F2FP.PACK_AB R15, R13, R26 ;  /* 0x0000001a0d0f723e */ /* 0x002fe200000000ff */
[--C-:B------:R-:W-:Y:S02]  /*31a0*/  FADD.FTZ R26, R58, -R180.reuse ;  /* 0x800000b43a1a7221 */ /* 0x100fe40000010000 */
[----:B------:R-:W-:Y:S02]  /*31b0*/  FADD.FTZ R13, R59, -R180 ;  /* 0x800000b43b0d7221 */ /* 0x000fe40000010000 */
[----:B------:R-:W-:Y:S02]  /*31c0*/  FMUL.FTZ R26, R29, R26 ;  /* 0x0000001a1d1a7220 */ /* 0x000fe40000410000 */
[----:B------:R-:W-:Y:S02]  /*31d0*/  FMUL.FTZ R13, R24, R13 ;  /* 0x0000000d180d7220 */ /* 0x000fe40000410000 */
[----:B------:R-:W-:Y:S03]  /*31e0*/  FMUL.FTZ R19, R182, R19 ;  /* 0x00000013b6137220 */ /* 0x000fe60000410000 */
[----:B------:R-:W-:Y:S02]  /*31f0*/  F2FP.PACK_AB R181, R13, R26 ;  /* 0x0000001a0db5723e */ /* 0x000fe400000000ff */
[----:B------:R-:W-:Y:S02]  /*3200*/  F2FP.PACK_AB R19, R19, R28 ;  /* 0x0000001c1313723e */ /* 0x000fe400000000ff */
[----:B------:R-:W-:Y:S01]  /*3210*/  IADD3 R13, R202, R200, RZ ;  /* 0x000000c8ca0d7210 */ /* 0x000fe20007ffe0ff */
[----:B------:R-:W-:Y:S04]  /*3220*/  STS [R222+0x4000], R159 ;  /* 0x0040009fde007388 */ /* 0x000fe80000000800 */
        /* <DEDUP_REMOVED lines=13> */
[----:B-1----:R-:W-:Y:S03]  /*3300*/  IADD3 R15, R233, 0x2, RZ ;  /* 0x00000002e90f7810 */ /* 0x002fe60007ffe0ff */
[----:B------:R-:W-:Y:S01]  /*3310*/  STS [R226+0x7000], R251 ;  /* 0x007000fbe2007388 */ /* 0x000fe20000000800 */
[----:B------:R-:W-:Y:S03]  /*3320*/  ISETP.GE.AND P1, PT, R15, R229, PT ;  /* 0x000000e50f00720c */ /* 0x000fe60003f26270 */
        /* <DEDUP_REMOVED lines=33> */
[----:B------:R-:W2:Y:S07]  /*3540*/  LDSM.16.MT88.4 R180, [R13+0x9880] ;  /* 0x009880000db4783b */ /* 0x000eae0000004200 */
[C---:B------:R-:W-:Y:S01]  /*3550*/  HMMA.16816.F32 R72, R32.reuse, R28, R72 ;  /* 0x0000001c2048723c */ /* 0x040fe20000001848 */
[----:B------:R-:W-:Y:S07]  /*3560*/  BAR.SYNC.DEFER_BLOCKING 0x0 ;  /* 0x0000000000007b1d */ /* 0x000fee0000010000 */
[-C--:B------:R-:W-:Y:S08]  /*3570*/  HMMA.16816.F32 R76, R32, R30.reuse, R76 ;  /* 0x0000001e204c723c */ /* 0x080ff0000000184c */
[C---:B------:R-:W-:Y:S08]  /*3580*/  HMMA.16816.F32 R80, R24.reuse, R30, R80 ;  /* 0x0000001e1850723c */ /* 0x040ff00000001850 */
[-C--:B----4-:R-:W-:Y:S01]  /*3590*/  HMMA.16816.F32 R84, R24, R132.reuse, R84 ;  /* 0x000000841854723c */ /* 0x090fe20000001854 */
[----:B------:R3:W4:Y:S07]  /*35a0*/  LDSM.16.MT88.4 R28, [R197] ;  /* 0x00000000c51c783b */ /* 0x00072e0000004200 */
[C---:B------:R-:W-:Y:S01]  /*35b0*/  HMMA.16816.F32 R88, R32.reuse, R132, R88 ;  /* 0x000000842058723c */ /* 0x040fe20000001858 */
[----:B------:R3:W5:Y:S07]  /*35c0*/  LDSM.16.M88.4 R188, [R205+0x11480] ;  /* 0x01148000cdbc783b */ /* 0x00076e0000000200 */
[-C--:B------:R-:W-:Y:S01]  /*35d0*/  HMMA.16816.F32 R92, R32, R134.reuse, R92 ;  /* 0x00000086205c723c */ /* 0x080fe2000000185c */
[----:B------:R3:W2:Y:S07]  /*35e0*/  LDSM.16.M88.4 R32, [R204+0x11480] ;  /* 0x01148000cc20783b */ /* 0x0006ae0000000200 */
[----:B------:R-:W-:Y:S01]  /*35f0*/  HMMA.16816.F32 R96, R24, R134, R96 ;  /* 0x000000861860723c */ /* 0x000fe20000001860 */
[----:B------:R3:W3:Y:S07]  /*3600*/  LDSM.16.M88.4 R24, [R204+0x10480] ;  /* 0x01048000cc18783b */ /* 0x0006ee0000000200 */
[-C--:B-1----:R-:W-:Y:S01]  /*3610*/  HMMA.16816.F32 R68, R136, R140.reuse, R68 ;  /* 0x0000008c8844723c */ /* 0x082fe20000001844 */
[----:B------:R1:W1:Y:S07]  /*3620*/  LDSM.16.M88.4 R132, [R205+0x10480] ;  /* 0x01048000cd84783b */ /* 0x00026e0000000200 */
[C---:B------:R-:W-:Y:S01]  /*3630*/  HMMA.16816.F32 R72, R156.reuse, R140, R72 ;  /* 0x0000008c9c48723c */ /* 0x040fe20000001848 */
[----:B------:R1:W1:Y:S07]  /*3640*/  LDSM.16.MT88.4 R184, [R197+0x800] ;  /* 0x00080000c5b8783b */ /* 0x00026e0000004200 */
[-C--:B------:R-:W-:Y:S08]  /*3650*/  HMMA.16816.F32 R76, R156, R142.reuse, R76 ;  /* 0x0000008e9c4c723c */ /* 0x080ff0000000184c */
[C---:B------:R-:W-:Y:S08]  /*3660*/  HMMA.16816.F32 R80, R136.reuse, R142, R80 ;  /* 0x0000008e8850723c */ /* 0x040ff00000001850 */
[-C--:B--2---:R-:W-:Y:S08]  /*3670*/  HMMA.16816.F32 R84, R136, R180.reuse, R84 ;  /* 0x000000b48854723c */ /* 0x084ff00000001854 */
[C---:B------:R-:W-:Y:S08]  /*3680*/  HMMA.16816.F32 R88, R156.reuse, R180, R88 ;  /* 0x000000b49c58723c */ /* 0x040ff00000001858 */
[-C--:B------:R-:W-:Y:S08]  /*3690*/  HMMA.16816.F32 R92, R156, R182.reuse, R92 ;  /* 0x000000b69c5c723c */ /* 0x080ff0000000185c */
[----:B------:R-:W-:Y:S01]  /*36a0*/  HMMA.16816.F32 R96, R136, R182, R96 ;  /* 0x000000b68860723c */ /* 0x000fe20000001860 */
[----:B------:R-:W-:-:S07]  /*36b0*/  @P1 BRA `(.L_x_48) ;  /* 0x000002f000001947 */ /* 0x000fce0003800000 */
[C---:B-1-345:R-:W-:Y:S01]  /*36c0*/  IMAD.SHL.U32 R13, R15.reuse, 0x40, RZ ;  /* 0x000000400f0d7824 */ /* 0x07afe200078e00ff */
[----:B------:R-:W1:Y:S01]  /*36d0*/  S2R R5, SR_CTAID.Y ;  /* 0x0000000000057919 */ /* 0x000e620000002600 */
[----:B------:R-:W-:Y:S03]  /*36e0*/  SHF.R.S32.HI R10, RZ, 0x1f, R15 ;  /* 0x0000001fff0a7819 */ /* 0x000fe6000001140f */
[----:B------:R-:W-:Y:S02]  /*36f0*/  IADD3 R8, -R210, c[0x0][0x168], -R13 ;  /* 0x00005a00d2087a10 */ /* 0x000fe40007ffe90d */
[----:B------:R-:W-:Y:S02]  /*3700*/  IMAD R10, R10, c[0x0][0x208], RZ ;  /* 0x000082000a0a7a24 */ /* 0x000fe400078e02ff */
[----:B------:R-:W-:Y:S02]  /*3710*/  ISETP.LT.OR P6, PT, R8, 0x1, P3 ;  /* 0x000000010800780c */ /* 0x000fe40001fc1670 */
[C---:B------:R-:W-:Y:S02]  /*3720*/  IMAD R10, R15.reuse, c[0x0][0x20c], R10 ;  /* 0x000083000f0a7a24 */ /* 0x040fe400078e020a */
[----:B------:R-:W-:Y:S04]  /*3730*/  IMAD.WIDE.U32 R14, R15, c[0x0][0x208], RZ ;  /* 0x000082000f0e7a25 */ /* 0x000fe800078e00ff */
[----:B------:R-:W-:Y:S05]  /*3740*/  IMAD.IADD R10, R15, 0x1, R10 ;  /* 0x000000010f0a7824 */ /* 0x000fea00078e020a */
[----:B------:R-:W-:Y:S01]  /*3750*/  SHF.L.U64.HI R10, R14, 0x7, R10 ;  /* 0x000000070e0a7819 */ /* 0x000fe2000001020a */
[C---:B-1----:R-:W-:Y:S01]  /*3760*/  IMAD.WIDE.U32 R6, R5.reuse, c[0x0][0x210], R216 ;  /* 0x0000840005067a25 */ /* 0x042fe200078e00d8 */
[----:B------:R-:W-:Y:S03]  /*3770*/  SHF.R.S32.HI R4, RZ, 0x1f, R5 ;  /* 0x0000001fff047819 */ /* 0x000fe60000011405 */
[C---:B------:R-:W-:Y:S01]  /*3780*/  IMAD.WIDE.U32 R16, R5.reuse, c[0x0][0x288], R212 ;  /* 0x0000a20005107a25 */ /* 0x040fe200078e00d4 */
[----:B------:R-:W-:Y:S03]  /*3790*/  IADD3 R6, P5, P2, R214, UR24, R6 ;  /* 0x00000018d6067c10 */ /* 0x000fe6000fabe006 */
[C---:B------:R-:W-:Y:S02]  /*37a0*/  IMAD R12, R4.reuse, c[0x0][0x210], RZ ;  /* 0x00008400040c7a24 */ /* 0x040fe400078e02ff */
[----:B------:R-:W-:Y:S02]  /*37b0*/  IMAD R4, R4, c[0x0][0x288], RZ ;  /* 0x0000a20004047a24 */ /* 0x000fe400078e02ff */
[C---:B------:R-:W-:Y:S02]  /*37c0*/  IMAD R12, R5.reuse, c[0x0][0x214], R12 ;  /* 0x00008500050c7a24 */ /* 0x040fe400078e020c */
[----:B------:R-:W-:Y:S01]  /*37d0*/  IMAD R4, R5, c[0x0][0x28c], R4 ;  /* 0x0000a30005047a24 */ /* 0x000fe200078e0204 */
[----:B------:R-:W-:Y:S01]  /*37e0*/  IADD3 R5, P1, R16, UR14, RZ ;  /* 0x0000000e10057c10 */ /* 0x000fe2000ff3e0ff */
[----:B------:R-:W-:Y:S03]  /*37f0*/  IMAD.IADD R12, R7, 0x1, R12 ;  /* 0x00000001070c7824 */ /* 0x000fe600078e020c */
[----:B------:R-:W-:Y:S02]  /*3800*/  IADD3.X R4, R17, UR10, R4, P1, !PT ;  /* 0x0000000a11047c10 */ /* 0x000fe40008ffe404 */
[----:B------:R-:W-:Y:S01]  /*3810*/  IADD3.X R7, R207, UR13, R12, P5, P2 ;  /* 0x0000000dcf077c10 */ /* 0x000fe2000afe440c */
[----:B------:R-:W-:Y:S01]  /*3820*/  IMAD.SHL.U32 R12, R14, 0x80, RZ ;  /* 0x000000800e0c7824 */ /* 0x000fe200078e00ff */
[C---:B------:R-:W-:Y:S02]  /*3830*/  LEA R9, P2, R6.reuse, c[0x0][0x1f0], 0x1 ;  /* 0x00007c0006097a11 */ /* 0x040fe400078408ff */
[C---:B------:R-:W-:Y:S02]  /*3840*/  LEA R16, P1, R5.reuse, c[0x0][0x280], 0x2 ;  /* 0x0000a00005107a11 */ /* 0x040fe400078210ff */
[----:B------:R-:W-:Y:S01]  /*3850*/  LEA.HI.X R7, R6, c[0x0][0x1f4], R7, 0x1, P2 ;  /* 0x00007d0006077a11 */ /* 0x000fe200010f0c07 */
[----:B------:R-:W-:Y:S01]  /*3860*/  IMAD.MOV.U32 R6, RZ, RZ, c[0x0][0x208] ;  /* 0x00008200ff067624 */ /* 0x000fe200078e00ff */
[----:B------:R-:W-:Y:S01]  /*3870*/  ISETP.LT.OR P5, PT, R8, 0x21, P3 ;  /* 0x000000210800780c */ /* 0x000fe20001fa1670 */
[----:B------:R-:W-:Y:S01]  /*3880*/  IMAD.MOV.U32 R8, RZ, RZ, c[0x0][0x20c] ;  /* 0x00008300ff087624 */ /* 0x000fe200078e00ff */
[----:B------:R-:W-:Y:S01]  /*3890*/  LEA.HI.X R17, R5, c[0x0][0x284], R4, 0x2, P1 ;  /* 0x0000a10005117a11 */ /* 0x000fe200008f1404 */
[C---:B------:R-:W-:Y:S01]  /*38a0*/  @!P0 IMAD R4, R225.reuse, 0x40, R212 ;  /* 0x00000040e1048824 */ /* 0x040fe200078e02d4 */
[-C--:B------:R-:W-:Y:S02]  /*38b0*/  IADD3 R14, P1, R12, R9.reuse, RZ ;  /* 0x000000090c0e7210 */ /* 0x080fe40007f3e0ff */
[----:B------:R-:W-:Y:S03]  /*38c0*/  LEA R11, P2, R6, R9, 0x6 ;  /* 0x00000009060b7211 */ /* 0x000fe600078430ff */
[----:B------:R-:W-:Y:S01]  /*38d0*/  IMAD.X R15, R10, 0x1, R7, P1 ;  /* 0x000000010a0f7824 */ /* 0x000fe200008e0607 */
[----:B------:R-:W-:Y:S01]  /*38e0*/  LEA.HI.X R5, R6, R7, R8, 0x6, P2 ;  /* 0x0000000706057211 */ /* 0x000fe200010f3408 */
[----:B------:R-:W-:Y:S01]  /*38f0*/  IMAD R6, R225, 0x2000, R223 ;  /* 0x00002000e1067824 */ /* 0x000fe200078e02df */
[----:B------:R-:W-:Y:S02]  /*3900*/  IADD3 R8, P2, R11, R12, RZ ;  /* 0x0000000c0b087210 */ /* 0x000fe40007f5e0ff */
        /* <DEDUP_REMOVED lines=10> */
.L_x_48:
[-C--:B-1-345:R-:W-:Y:S01]  /*39b0*/  HMMA.16816.F32 R4, R24, R28.reuse, RZ ;  /* 0x0000001c1804723c */ /* 0x0bafe200000018ff */
[----:B------:R-:W-:Y:S02]  /*39c0*/  LDSM.16.MT88.4 R36, [R197+0x1800] ;  /* 0x00180000c524783b */ /* 0x000fe40000004200 */
[----:B------:R-:W-:Y:S01]  /*39d0*/  ISETP.GE.AND P6, PT, R194, 0x1, PT ;  /* 0x00000001c200780c */ /* 0x000fe20003fc6270 */
[----:B------:R-:W-:Y:S01]  /*39e0*/  IMAD.IADD R44, R192, 0x1, R204 ;  /* 0x00000001c02c7824 */ /* 0x000fe200078e02cc */
[----:B------:R-:W0:Y:S01]  /*39f0*/  LDGDEPBAR ;  /* 0x00000000000079af */ /* 0x000e220000000000 */
[--C-:B------:R-:W-:Y:S01]  /*3a00*/  IMAD.IADD R202, R202, 0x1, R205.reuse ;  /* 0x00000001caca7824 */ /* 0x100fe200078e02cd */
[----:B------:R-:W-:Y:S01]  /*3a10*/  ISETP.GE.AND P5, PT, R227, 0x1, PT ;  /* 0x00000001e300780c */ /* 0x000fe20003fa6270 */
        /* <DEDUP_REMOVED lines=131> */
.L_x_46:
[----:B------:R-:W3:Y:S01]  /*4250*/  S2R R0, SR_CTAID.Y ;  /* 0x0000000000007919 */ /* 0x000ee20000002600 */
[----:B------:R-:W4:Y:S01]  /*4260*/  S2UR UR5, SR_CTAID.X ;  /* 0x00000000000579c3 */ /* 0x000f220000002500 */
[----:B------:R-:W-:Y:S01]  /*4270*/  MOV R2, c[0x0][0x338] ;  /* 0x0000ce0000027a02 */ /* 0x000fe20000000f00 */
[----:B------:R-:W-:-:S02]  /*4280*/  ULDC.64 UR6, c[0x0][0x330] ;  /* 0x0000cc0000067ab9 */ /* 0x000fc40000000a00 */
[----:B------:R-:W-:Y:S01]  /*4290*/  UIMAD UR6, UR11, UR6, URZ ;  /* 0x000000060b0672a4 */ /* 0x000fe2000f8e023f */
[----:B------:R-:W-:-:S03]  /*42a0*/  ISETP.NE.AND P1, PT, R2, 0x1, PT ;  /* 0x000000010200780c */ /* 0x000fc60003f25270 */
[----:B------:R-:W-:-:S10]  /*42b0*/  UIMAD UR6, UR12, UR7, UR6 ;  /* 0x000000070c0672a4 */ /* 0x000fd4000f8e0206 */
[----:B---3--:R-:W-:Y:S01]  /*42c0*/  @P1 IMAD.HI.U32 R3, R0, c[0x0][0x33c], RZ ;  /* 0x0000cf0000031a27 */ /* 0x008fe200078e00ff */
[----:B----4-:R-:W-:Y:S01]  /*42d0*/  USHF.L.U32 UR5, UR5, 0xd, URZ ;  /* 0x0000000d05057899 */ /* 0x010fe2000800063f */
[----:B------:R-:W-:Y:S02]  /*42e0*/  SHF.R.S32.HI R7, RZ, 0x1f, R0 ;  /* 0x0000001fff077819 */ /* 0x000fe40000011400 */
[----:B------:R-:W-:Y:S01]  /*42f0*/  MOV R6, R0 ;  /* 0x0000000000067202 */ /* 0x000fe20000000f00 */
[----:B------:R-:W-:Y:S01]  /*4300*/  USHF.R.S32.HI UR4, URZ, 0x1f, UR5 ;  /* 0x0000001f3f047899 */ /* 0x000fe20008011405 */
[----:B------:R-:W-:Y:S02]  /*4310*/  @P1 SHF.R.U32.HI R3, RZ, c[0x0][0x340], R3 ;  /* 0x0000d000ff031a19 */ /* 0x000fe40000011603 */
[----:B------:R-:W-:Y:S02]  /*4320*/  IADD3 R4, P0, R208, UR5, RZ ;  /* 0x00000005d0047c10 */ /* 0x000fe4000ff1e0ff */
[----:B------:R-:W-:-:S02]  /*4330*/  @P1 SHF.R.S32.HI R2, RZ, 0x1f, R3 ;  /* 0x0000001fff021819 */ /* 0x000fc40000011403 */
[----:B------:R-:W-:Y:S01]  /*4340*/  LEA.HI.X.SX32 R5, R208, UR4, 0x1, P0 ;  /* 0x00000004d0057c11 */ /* 0x000fe200080f0eff */
[----:B------:R-:W-:Y:S01]  /*4350*/  ULDC.64 UR4, c[0x0][0x308] ;  /* 0x0000c20000047ab9 */ /* 0x000fe20000000a00 */
[----:B------:R-:W-:Y:S01]  /*4360*/  @P1 MOV R7, R2 ;  /* 0x0000000200071202 */ /* 0x000fe20000000f00 */
[----:B------:R-:W-:Y:S01]  /*4370*/  UIMAD UR4, UR11, UR4, URZ ;  /* 0x000000040b0472a4 */ /* 0x000fe2000f8e023f */
[----:B------:R-:W-:Y:S02]  /*4380*/  @P1 MOV R6, R3 ;  /* 0x0000000300061202 */ /* 0x000fe40000000f00 */
[----:B------:R-:W-:Y:S01]  /*4390*/  MOV R2, UR12 ;  /* 0x0000000c00027c02 */ /* 0x000fe20008000f00 */
[----:B------:R-:W-:Y:S01]  /*43a0*/  IMAD R3, R7, c[0x0][0x328], RZ ;  /* 0x0000ca0007037a24 */ /* 0x000fe200078e02ff */
[----:B------:R-:W-:Y:S01]  /*43b0*/  UIMAD UR4, UR12, UR5, UR4 ;  /* 0x000000050c0472a4 */ /* 0x000fe2000f8e0204 */
[----:B------:R-:W-:-:S04]  /*43c0*/  IMAD.WIDE.U32 R8, R6, c[0x0][0x328], R4 ;  /* 0x0000ca0006087a25 */ /* 0x000fc800078e0004 */
[C---:B------:R-:W-:Y:S02]  /*43d0*/  IMAD R0, R6.reuse, c[0x0][0x32c], R3 ;  /* 0x0000cb0006007a24 */ /* 0x040fe400078e0203 */
[----:B------:R-:W-:Y:S02]  /*43e0*/  IMAD R3, R7, c[0x0][0x300], RZ ;  /* 0x0000c00007037a24 */ /* 0x000fe400078e02ff */
[C---:B------:R-:W-:Y:S01]  /*43f0*/  IMAD.WIDE.U32 R4, R6.reuse, c[0x0][0x300], R4 ;  /* 0x0000c00006047a25 */ /* 0x040fe200078e0004 */
[----:B------:R-:W-:Y:S02]  /*4400*/  IADD3 R9, R9, R0, RZ ;  /* 0x0000000009097210 */ /* 0x000fe40007ffe0ff */
[----:B------:R-:W-:Y:S01]  /*4410*/  MOV R0, UR12 ;  /* 0x0000000c00007c02 */ /* 0x000fe20008000f00 */
[----:B------:R-:W-:-:S04]  /*4420*/  IMAD R3, R6, c[0x0][0x304], R3 ;  /* 0x0000c10006037a24 */ /* 0x000fc800078e0203 */
[----:B------:R-:W-:Y:S01]  /*4430*/  IMAD.WIDE.U32 R8, R0, c[0x0][0x330], R8 ;  /* 0x0000cc0000087a25 */ /* 0x000fe200078e0008 */
[----:B------:R-:W-:-:S04]  /*4440*/  IADD3 R5, R5, R3, RZ ;  /* 0x0000000305057210 */ /* 0x000fc80007ffe0ff */
[----:B------:R-:W-:Y:S01]  /*4450*/  IADD3 R3, R9, UR6, RZ ;  /* 0x0000000609037c10 */ /* 0x000fe2000fffe0ff */
[----:B------:R-:W-:Y:S01]  /*4460*/  IMAD.WIDE.U32 R4, R2, c[0x0][0x308], R4 ;  /* 0x0000c20002047a25 */ /* 0x000fe200078e0004 */
[----:B------:R-:W-:-:S04]  /*4470*/  LEA R6, P1, R8, c[0x0][0x310], 0x2 ;  /* 0x0000c40008067a11 */ /* 0x000fc800078210ff */
[----:B------:R-:W-:Y:S01]  /*4480*/  LEA.HI.X R7, R8, c[0x0][0x314], R3, 0x2, P1 ;  /* 0x0000c50008077a11 */ /* 0x000fe200008f1403 */
[----:B------:R-:W-:Y:S01]  /*4490*/  BAR.SYNC.DEFER_BLOCKING 0x1, 0x100 ;  /* 0x0044000000007b1d */ /* 0x000fe20000010000 */
[----:B------:R-:W-:Y:S01]  /*44a0*/  IADD3 R0, R5, UR4, RZ ;  /* 0x0000000405007c10 */ /* 0x000fe2000fffe0ff */
[----:B------:R-:W-:Y:S01]  /*44b0*/  FMUL.FTZ R5, R100, c[0x0][0x298] ;  /* 0x0000a60064057a20 */ /* 0x000fe20000410000 */
[----:B------:R-:W-:Y:S01]  /*44c0*/  LEA R2, P0, R4, c[0x0][0x2e8], 0x2 ;  /* 0x0000ba0004027a11 */ /* 0x000fe200078010ff */
[----:B------:R-:W-:-:S03]  /*44d0*/  FMUL.FTZ R101, R101, c[0x0][0x298] ;  /* 0x0000a60065657a20 */ /* 0x000fc60000410000 */
[----:B------:R-:W-:Y:S01]  /*44e0*/  LEA.HI.X R3, R4, c[0x0][0x2ec], R0, 0x2, P0 ;  /* 0x0000bb0004037a11 */ /* 0x000fe200000f1400 */
[----:B------:R-:W-:Y:S04]  /*44f0*/  RED.E.ADD.F32.FTZ.RN.STRONG.GPU [R6.64], R68 ;  /* 0x000000440600798e */ /* 0x000fe8000c10e794 */
[----:B------:R-:W-:Y:S04]  /*4500*/  RED.E.ADD.F32.FTZ.RN.STRONG.GPU [R6.64+0x400], R69 ;  /* 0x000400450600798e */ /* 0x000fe8000c10e794 */
        /* <DEDUP_REMOVED lines=23> */
[----:B------:R-:W-:Y:S01]  /*4680*/  RED.E.ADD.F32.FTZ.RN.STRONG.GPU [R6.64+0x6400], R97 ;  /* 0x006400610600798e */ /* 0x000fe2000c10e794 */
[----:B------:R-:W-:-:S03]  /*4690*/  FMUL.FTZ R9, R102, c[0x0][0x298] ;  /* 0x0000a60066097a20 */ /* 0x000fc60000410000 */
        /* <DEDUP_REMOVED lines=10> */
[----:B------:R3:W-:Y:S01]  /*4740*/  RED.E.ADD.F32.FTZ.RN.STRONG.GPU [R6.64+0x7c00], R95 ;  /* 0x007c005f0600798e */ /* 0x0007e2000c10e794 */
[----:B--2---:R-:W-:Y:S02]  /*4750*/  FMUL.FTZ R15, R112, c[0x0][0x298] ;  /* 0x0000a600700f7a20 */ /* 0x004fe40000410000 */
[----:B------:R-:W-:Y:S01]  /*4760*/  FMUL.FTZ R113, R113, c[0x0][0x298] ;  /* 0x0000a60071717a20 */ /* 0x000fe20000410000 */
[----:B------:R-:W-:Y:S01]  /*4770*/  RED.E.ADD.F32.FTZ.RN.STRONG.GPU [R2.64], R5 ;  /* 0x000000050200798e */ /* 0x000fe2000c10e794 */
[----:B-1----:R-:W-:Y:S02]  /*4780*/  FMUL.FTZ R17, R114, c[0x0][0x298] ;  /* 0x0000a60072117a20 */ /* 0x002fe40000410000 */
[----:B------:R-:W-:Y:S01]  /*4790*/  FMUL.FTZ R115, R115, c[0x0][0x298] ;  /* 0x0000a60073737a20 */ /* 0x000fe20000410000 */
[----:B------:R-:W-:Y:S01]  /*47a0*/  RED.E.ADD.F32.FTZ.RN.STRONG.GPU [R2.64+0x400], R101 ;  /* 0x000400650200798e */ /* 0x000fe2000c10e794 */
[----:B------:R-:W-:Y:S02]  /*47b0*/  FMUL.FTZ R109, R109, c[0x0][0x298] ;  /* 0x0000a6006d6d7a20 */ /* 0x000fe40000410000 */
[----:B------:R-:W-:Y:S01]  /*47c0*/  FMUL.FTZ R19, R110, c[0x0][0x298] ;  /* 0x0000a6006e137a20 */ /* 0x000fe20000410000 */
[----:B------:R-:W-:Y:S01]  /*47d0*/  RED.E.ADD.F32.FTZ.RN.STRONG.GPU [R2.64+0x800], R9 ;  /* 0x000800090200798e */ /* 0x000fe2000c10e794 */
[----:B------:R-:W-:-:S02]  /*47e0*/  FMUL.FTZ R111, R111, c[0x0][0x298] ;  /* 0x0000a6006f6f7a20 */ /* 0x000fc40000410000 */
[----:B------:R-:W-:Y:S01]  /*47f0*/  FMUL.FTZ R21, R116, c[0x0][0x298] ;  /* 0x0000a60074157a20 */ /* 0x000fe20000410000 */
[----:B------:R-:W-:Y:S01]  /*4800*/  RED.E.ADD.F32.FTZ.RN.STRONG.GPU [R2.64+0xc00], R103 ;  /* 0x000c00670200798e */ /* 0x000fe2000c10e794 */
[----:B------:R-:W-:Y:S02]  /*4810*/  FMUL.FTZ R117, R117, c[0x0][0x298] ;  /* 0x0000a60075757a20 */ /* 0x000fe40000410000 */
[----:B------:R-:W-:Y:S01]  /*4820*/  FMUL.FTZ R23, R118, c[0x0][0x298] ;  /* 0x0000a60076177a20 */ /* 0x000fe20000410000 */
[----:B------:R-:W-:Y:S01]  /*4830*/  RED.E.ADD.F32.FTZ.RN.STRONG.GPU [R2.64+0x1000], R11 ;  /* 0x0010000b0200798e */ /* 0x000fe2000c10e794 */
[----:B------:R-:W-:Y:S02]  /*4840*/  FMUL.FTZ R119, R119, c[0x0][0x298] ;  /* 0x0000a60077777a20 */ /* 0x000fe40000410000 */
[----:B------:R-:W-:Y:S01]  /*4850*/  FMUL.FTZ R25, R120, c[0x0][0x298] ;  /* 0x0000a60078197a20 */ /* 0x000fe20000410000 */
[----:B------:R-:W-:Y:S01]  /*4860*/  RED.E.ADD.F32.FTZ.RN.STRONG.GPU [R2.64+0x1400], R105 ;  /* 0x001400690200798e */ /* 0x000fe2000c10e794 */
[----:B------:R-:W-:-:S02]  /*4870*/  FMUL.FTZ R121, R121, c[0x0][0x298] ;  /* 0x0000a60079797a20 */ /* 0x000fc40000410000 */
[----:B---3--:R-:W-:Y:S01]  /*4880*/  FMUL.FTZ R7, R108, c[0x0][0x298] ;  /* 0x0000a6006c077a20 */ /* 0x008fe20000410000 */
        /* <DEDUP_REMOVED lines=36> */
[----:B------:R-:W-:Y:S05]  /*4ad0*/  EXIT ;  /* 0x000000000000794d */ /* 0x000fea0003800000 */
.L_x_50:
        /* <DEDUP_REMOVED lines=10> */
.L_x_1794:


//--------------------- .text._ZN7cutlass13device_kernelIN5flash19enable_sm80_to_sm89INS1_16FlashAttnBwdSm80INS1_25CollectiveMainloopBwdSm80ILi2ELi2EN4cute5tupleIJNS5_1CILi64EEENS7_ILi128EEES8_EEENS_6half_tEfNS_4arch4Sm80ELb0ELb0ELb0ELb0ELb1ELb0ELb0ELb0ELi2ELi2ELi4ELi2ELb1EEENS1_24CollectiveEpilogueBwdGQAISA_fSD_Li256ELb0ELb1EEENS1_19SingleTileSchedulerILb0ELb0ELb0ELi128EEEEEEEEEvNT_6ParamsE --------------------------
	.section	.text._ZN7cutlass13device_kernelIN5flash19enable_sm80_to_sm89INS1_16FlashAttnBwdSm80INS1_25CollectiveMainloopBwdSm80ILi2ELi2EN4cute5tupleIJNS5_1CILi64EEENS7_ILi128EEES8_EEENS_6half_tEfNS_4arch4Sm80ELb0ELb0ELb0ELb0ELb1ELb0ELb0ELb0ELi2ELi2ELi4ELi2ELb1EEENS1_24CollectiveEpilogueBwdGQAISA_fSD_Li256ELb0ELb1EEENS1_19SingleTileSchedulerILb0ELb0ELb0ELi128EEEEEEEEEvNT_6ParamsE,"ax",@progbits
	.sectioninfo	@"SHI_REGISTERS=254"
	.align	128
.text._ZN7cutlass13device_kernelIN5flash19enable_sm80_to_sm89INS1_16FlashAttnBwdSm80INS1_25CollectiveMainloopBwdSm80ILi2ELi2EN4cute5tupleIJNS5_1CILi64EEENS7_ILi128EEES8_EEENS_6half_tEfNS_4arch4Sm80ELb0ELb0ELb0ELb0ELb1ELb0ELb0ELb0ELi2ELi2ELi4ELi2ELb1EEENS1_24CollectiveEpilogueBwdGQAISA_fSD_Li256ELb0ELb1EEENS1_19SingleTileSchedulerILb0ELb0ELb0ELi128EEEEEEEEEvNT_6ParamsE:
        .type           _ZN7cutlass13device_kernelIN5flash19enable_sm80_to_sm89INS1_16FlashAttnBwdSm80INS1_25CollectiveMainloopBwdSm80ILi2ELi2EN4cute5tupleIJNS5_1CILi64EEENS7_ILi128EEES8_EEENS_6half_tEfNS_4arch4Sm80ELb0ELb0ELb0ELb0ELb1ELb0ELb0ELb0ELi2ELi2ELi4ELi2ELb1EEENS1_24CollectiveEpilogueBwdGQAISA_fSD_Li256ELb0ELb1EEENS1_19SingleTileSchedulerILb0ELb0ELb0ELi128EEEEEEEEEvNT_6ParamsE,@function
        .size           _ZN7cutlass13device_kernelIN5flash19enable_sm80_to_sm89INS1_16FlashAttnBwdSm80INS1_25CollectiveMainloopBwdSm80ILi2ELi2EN4cute5tupleIJNS5_1CILi64EEENS7_ILi128EEES8_EEENS_6half_tEfNS_4arch4Sm80ELb0ELb0ELb0ELb0ELb1ELb0ELb0ELb0ELi2ELi2ELi4ELi2ELb1EEENS1_24CollectiveEpilogueBwdGQAISA_fSD_Li256ELb0ELb1EEENS1_19SingleTileSchedulerILb0ELb0ELb0ELi128EEEEEEEEEvNT_6ParamsE,(.L_x_1795 - _ZN7cutlass13device_kernelIN5flash19enable_sm80_to_sm89INS1_16FlashAttnBwdSm80INS1_25CollectiveMainloopBwdSm80ILi2ELi2EN4cute5tupleIJNS5_1CILi64EEENS7_ILi128EEES8_EEENS_6half_tEfNS_4arch4Sm80ELb0ELb0ELb0ELb0ELb1ELb0ELb0ELb0ELi2ELi2ELi4ELi2ELb1EEENS1_24CollectiveEpilogueBwdGQAISA_fSD_Li256ELb0ELb1EEENS1_19SingleTileSchedulerILb0ELb0ELb0ELi128EEEEEEEEEvNT_6ParamsE)
        .other          _ZN7cutlass13device_kernelIN5flash19enable_sm80_to_sm89INS1_16FlashAttnBwdSm80INS1_25CollectiveMainloopBwdSm80ILi2ELi2EN4cute5tupleIJNS5_1CILi64EEENS7_ILi128EEES8_EEENS_6half_tEfNS_4arch4Sm80ELb0ELb0ELb0ELb0ELb1ELb0ELb0ELb0ELi2ELi2ELi4ELi2ELb1EEENS1_24CollectiveEpilogueBwdGQAISA_fSD_Li256ELb0ELb1EEENS1_19SingleTileSchedulerILb0ELb0ELb0ELi128EEEEEEEEEvNT_6ParamsE,@"STO_CUDA_ENTRY STV_DEFAULT"
_ZN7cutlass13device_kernelIN5flash19enable_sm80_to_sm89INS1_16FlashAttnBwdSm80INS1_25CollectiveMainloopBwdSm80ILi2ELi2EN4cute5tupleIJNS5_1CILi64EEENS7_ILi128EEES8_EEENS_6half_tEfNS_4arch4Sm80ELb0ELb0ELb0ELb0ELb1ELb0ELb0ELb0ELi2ELi2ELi4ELi2ELb1EEENS1_24CollectiveEpilogueBwdGQAISA_fSD_Li256ELb0ELb1EEENS1_19SingleTileSchedulerILb0ELb0ELb0ELi128EEEEEEEEEvNT_6ParamsE:
[----:B------:R-:W-:Y:S02]  /*0000*/  MOV R1, c[0x0][0x28] ;  /* 0x00000a0000017a02 */ /* 0x000fe40000000f00 */
[----:B------:R-:W1:Y:S02]  /*0010*/  S2UR UR11, SR_CTAID.Z ;  /* 0x00000000000b79c3 */ /* 0x000e640000002700 */
[----:B-1----:R-:W-:-:S13]  /*0020*/  ISETP.LE.AND P0, PT, RZ, UR11, PT ;  /* 0x0000000bff007c0c */ /* 0x002fda000bf03270 */
[----:B------:R-:W-:Y:S05]  /*0030*/  @!P0 EXIT ;  /* 0x000000000000894d */ /* 0x000fea0003800000 */
[----:B------:R-:W1:Y:S01]  /*0040*/  S2R R208, SR_TID.X ;  /* 0x0000000000d07919 */ /* 0x000e620000002100 */
[----:B------:R-:W-:Y:S01]  /*0050*/  IMAD.MOV.U32 R0, RZ, RZ, c[0x0][0x248] ;  /* 0x00009200ff007624 */ /* 0x000fe200078e00ff */
[----:B------:R-:W-:Y:S01]  /*0060*/  USHF.R.S32.HI UR10, URZ, 0x1f, UR11 ;  /* 0x0000001f3f0a7899 */ /* 0x000fe2000801140b */
[----:B------:R-:W-:Y:S01]  /*0070*/  IMAD.MOV.U32 R192, RZ, RZ, 0x40 ;  /* 0x00000040ffc07424 */ /* 0x000fe200078e00ff */
[----:B------:R-:W2:Y:S01]  /*0080*/  S2R R9, SR_CTAID.Y ;  /* 0x0000000000097919 */ /* 0x000ea20000002600 */
[----:B------:R-:W-:Y:S01]  /*0090*/  ULDC.64 UR4, c[0x0][0x278] ;  /* 0x00009e0000047ab9 */ /* 0x000fe20000000a00 */
[----:B------:R-:W-:Y:S01]  /*00a0*/  ISETP.NE.AND P0, PT, R0, 0x1, PT ;  /* 0x000000010000780c */ /* 0x000fe20003f05270 */
[----:B------:R-:W-:Y:S01]  /*00b0*/  UIMAD UR8, UR10, UR4, URZ ;  /* 0x000000040a0872a4 */ /* 0x000fe2000f8e023f */
[----:B------:R-:W3:Y:S01]  /*00c0*/  S2R R29, SR_CTAID.X ;  /* 0x00000000001d7919 */ /* 0x000ee20000002500 */
[----:B------:R-:W-:Y:S01]  /*00d0*/  UIMAD.WIDE.U32 UR14, UR11, UR4, URZ ;  /* 0x000000040b0e72a5 */ /* 0x000fe2000f8e003f */
[----:B------:R-:W-:Y:S01]  /*00e0*/  IMAD.MOV.U32 R193, RZ, RZ, 0x20 ;  /* 0x00000020ffc17424 */ /* 0x000fe200078e00ff */
[----:B------:R-:W-:Y:S01]  /*00f0*/  UIMAD UR8, UR11, UR5, UR8 ;  /* 0x000000050b0872a4 */ /* 0x000fe2000f8e0208 */
[----:B------:R-:W4:Y:S01]  /*0100*/  S2R R230, SR_CTAID.Z ;  /* 0x0000000000e67919 */ /* 0x000f220000002700 */
[----:B------:R-:W-:-:S02]  /*0110*/  UMOV UR17, 0x6 ;  /* 0x0000000600117882 */ /* 0x000fc40000000000 */
[----:B------:R-:W-:Y:S02]  /*0120*/  ULDC.64 UR4, c[0x0][0x1e8] ;  /* 0x00007a0000047ab9 */ /* 0x000fe40000000a00 */
[----:B------:R-:W-:Y:S02]  /*0130*/  UIADD3 UR8, UR15, UR8, URZ ;  /* 0x000000080f087290 */ /* 0x000fe4000fffe03f */
[----:B------:R-:W-:Y:S02]  /*0140*/  UIMAD UR4, UR10, UR4, URZ ;  /* 0x000000040a0472a4 */ /* 0x000fe4000f8e023f */
[----:B------:R-:W-:Y:S02]  /*0150*/  ULDC.64 UR20, c[0x0][0x118] ;  /* 0x0000460000147ab9 */ /* 0x000fe40000000a00 */
[----:B------:R-:W-:Y:S01]  /*0160*/  UIMAD UR6, UR11, UR5, UR4 ;  /* 0x000000050b0672a4 */ /* 0x000fe2000f8e0204 */
[----:B-1----:R-:W-:Y:S01]  /*0170*/  SHF.R.S32.HI R3, RZ, 0x1f, R208 ;  /* 0x0000001fff037819 */ /* 0x002fe200000114d0 */
[----:B------:R-:W-:Y:S01]  /*0180*/  IMAD.SHL.U32 R212, R208, 0x4, RZ ;  /* 0x00000004d0d47824 */ /* 0x000fe200078e00ff */
[----:B------:R-:W-:-:S02]  /*0190*/  ULDC.64 UR4, c[0x0][0x1b8] ;  /* 0x00006e0000047ab9 */ /* 0x000fc40000000a00 */
[----:B------:R-:W-:Y:S01]  /*01a0*/  LEA.HI R17, R3, R208, RZ, 0x3 ;  /* 0x000000d003117211 */ /* 0x000fe200078f18ff */
[----:B--2---:R-:W-:Y:S01]  /*01b0*/  @P0 IMAD.HI.U32 R0, R9, c[0x0][0x24c], RZ ;  /* 0x0000930009000a27 */ /* 0x004fe200078e00ff */
[--C-:B------:R-:W-:Y:S01]  /*01c0*/  SHF.R.S32.HI R7, RZ, 0x1f, R9.reuse ;  /* 0x0000001fff077819 */ /* 0x100fe20000011409 */
[----:B------:R-:W-:Y:S01]  /*01d0*/  UIMAD UR4, UR10, UR4, URZ ;  /* 0x000000040a0472a4 */ /* 0x000fe2000f8e023f */
[----:B------:R-:W-:Y:S01]  /*01e0*/  LOP3.LUT R5, R17, 0xfffffff8, RZ, 0xc0, !PT ;  /* 0xfffffff811057812 */ /* 0x000fe200078ec0ff */
[----:B------:R-:W-:Y:S01]  /*01f0*/  IMAD.MOV.U32 R11, RZ, RZ, R9 ;  /* 0x000000ffff0b7224 */ /* 0x000fe200078e0009 */
[----:B------:R-:W-:Y:S01]  /*0200*/  @P0 SHF.R.U32.HI R11, RZ, c[0x0][0x250], R0 ;  /* 0x00009400ff0b0a19 */ /* 0x000fe20000011600 */
[----:B------:R-:W-:Y:S01]  /*0210*/  IMAD R10, R7, c[0x0][0x270], RZ ;  /* 0x00009c00070a7a24 */ /* 0x000fe200078e02ff */
[----:B------:R-:W-:Y:S01]  /*0220*/  SHF.R.S32.HI R213, RZ, 0x1f, R212 ;  /* 0x0000001fffd57819 */ /* 0x000fe200000114d4 */
[----:B------:R-:W-:Y:S01]  /*0230*/  IMAD.IADD R18, R208, 0x1, -R5 ;  /* 0x00000001d0127824 */ /* 0x000fe200078e0a05 */
[----:B------:R-:W-:Y:S01]  /*0240*/  SHF.R.S32.HI R22, RZ, 0x1f, R11 ;  /* 0x0000001fff167819 */ /* 0x000fe2000001140b */
[----:B------:R-:W-:Y:S01]  /*0250*/  IMAD R10, R9, c[0x0][0x274], R10 ;  /* 0x00009d00090a7a24 */ /* 0x000fe200078e020a */
[----:B------:R-:W-:Y:S01]  /*0260*/  SHF.R.S32.HI R210, RZ, 0x3, R17 ;  /* 0x00000003ffd27819 */ /* 0x000fe20000011411 */
[----:B------:R-:W-:Y:S01]  /*0270*/  IMAD.SHL.U32 R216, R18, 0x8, RZ ;  /* 0x0000000812d87824 */ /* 0x000fe200078e00ff */
[----:B------:R-:W-:Y:S01]  /*0280*/  UIMAD UR4, UR11, UR5, UR4 ;  /* 0x000000050b0472a4 */ /* 0x000fe2000f8e0204 */
[C---:B------:R-:W-:Y:S01]  /*0290*/  IMAD R20, R22.reuse, c[0x0][0x1e0], RZ ;  /* 0x0000780016147a24 */ /* 0x040fe200078e02ff */
[----:B------:R-:W-:Y:S01]  /*02a0*/  SHF.R.S32.HI R211, RZ, 0x1f, R210 ;  /* 0x0000001fffd37819 */ /* 0x000fe200000114d2 */
[----:B------:R-:W-:Y:S01]  /*02b0*/  IMAD R22, R22, c[0x0][0x1b0], RZ ;  /* 0x00006c0016167a24 */ /* 0x000fe200078e02ff */
[----:B------:R-:W-:Y:S01]  /*02c0*/  SHF.R.S32.HI R217, RZ, 0x1f, R216 ;  /* 0x0000001fffd97819 */ /* 0x000fe200000114d8 */
[----:B------:R-:W-:-:S02]  /*02d0*/  IMAD R20, R11, c[0x0][0x1e4], R20 ;  /* 0x000079000b147a24 */ /* 0x000fc400078e0214 */
[----:B------:R-:W-:-:S04]  /*02e0*/  IMAD.WIDE.U32 R4, R9, c[0x0][0x270], R212 ;  /* 0x00009c0009047a25 */ /* 0x000fc800078e00d4 */
[----:B------:R-:W-:Y:S01]  /*02f0*/  IMAD.WIDE.U32 R12, R11, c[0x0][0x1e0], R216 ;  /* 0x000078000b0c7a25 */ /* 0x000fe200078e00d8 */
[----:B------:R-:W-:-:S03]  /*0300*/  IADD3 R25, P0, R4, UR14, RZ ;  /* 0x0000000e04197c10 */ /* 0x000fc6000ff1e0ff */
[----:B------:R-:W-:Y:S01]  /*0310*/  IMAD.IADD R21, R13, 0x1, R20 ;  /* 0x000000010d157824 */ /* 0x000fe200078e0214 */
[----:B------:R-:W-:Y:S01]  /*0320*/  IADD3.X R10, R5, UR8, R10, P0, !PT ;  /* 0x00000008050a7c10 */ /* 0x000fe200087fe40a */
[----:B------:R-:W-:Y:S01]  /*0330*/  IMAD.MOV.U32 R20, RZ, RZ, R12 ;  /* 0x000000ffff147224 */ /* 0x000fe200078e000c */
[-C--:B------:R-:W-:Y:S01]  /*0340*/  LEA.HI R12, R3, R208.reuse, RZ, 0x6 ;  /* 0x000000d0030c7211 */ /* 0x080fe200078f30ff */
[----:B------:R-:W-:Y:S01]  /*0350*/  IMAD R22, R11, c[0x0][0x1b4], R22 ;  /* 0x00006d000b167a24 */ /* 0x000fe200078e0216 */
[----:B------:R-:W-:Y:S01]  /*0360*/  LEA.HI R13, R3, R208, RZ, 0x2 ;  /* 0x000000d0030d7211 */ /* 0x000fe200078f10ff */
[----:B------:R-:W-:Y:S01]  /*0370*/  IMAD.WIDE.U32 R14, R11, c[0x0][0x1b0], R216 ;  /* 0x00006c000b0e7a25 */ /* 0x000fe200078e00d8 */
[----:B------:R-:W-:-:S03]  /*0380*/  SHF.R.S32.HI R12, RZ, 0x6, R12 ;  /* 0x00000006ff0c7819 */ /* 0x000fc6000001140c */
[----:B------:R-:W-:Y:S02]  /*0390*/  IMAD.SHL.U32 R11, R210, 0x40, RZ ;  /* 0x00000040d20b7824 */ /* 0x000fe400078e00ff */
[----:B------:R-:W-:Y:S02]  /*03a0*/  IMAD.MOV.U32 R0, RZ, RZ, -0x80 ;  /* 0xffffff80ff007424 */ /* 0x000fe400078e00ff */
[----:B------:R-:W-:Y:S01]  /*03b0*/  IMAD.IADD R23, R15, 0x1, R22 ;  /* 0x000000010f177824 */ /* 0x000fe200078e0216 */
[----:B------:R-:W-:Y:S01]  /*03c0*/  LOP3.LUT R11, R11, 0x1c0, RZ, 0xc0, !PT ;  /* 0x000001c00b0b7812 */ /* 0x000fe200078ec0ff */
[----:B------:R-:W-:Y:S02]  /*03d0*/  IMAD.MOV.U32 R22, RZ, RZ, R14 ;  /* 0x000000ffff167224 */ /* 0x000fe400078e000e */
[----:B---3--:R-:W-:Y:S01]  /*03e0*/  IMAD R5, R29, R0, c[0x0][0x198] ;  /* 0x000066001d057624 */ /* 0x008fe200078e0200 */
[----:B------:R-:W-:Y:S01]  /*03f0*/  LOP3.LUT R0, R11, 0x38, R216, 0xf8, !PT ;  /* 0x000000380b007812 */ /* 0x000fe200078ef8d8 */
[----:B------:R-:W-:Y:S01]  /*0400*/  IMAD.SHL.U32 R27, R12, 0x200, RZ ;  /* 0x000002000c1b7824 */ /* 0x000fe200078e00ff */
[----:B------:R-:W-:Y:S01]  /*0410*/  SHF.R.U32.HI R14, RZ, 0x3, R11 ;  /* 0x00000003ff0e7819 */ /* 0x000fe2000001160b */
[----:B----4-:R-:W-:Y:S01]  /*0420*/  IMAD.WIDE.U32 R20, R230, c[0x0][0x1e8], R20 ;  /* 0x00007a00e6147a25 */ /* 0x010fe200078e0014 */
[----:B------:R-:W-:-:S02]  /*0430*/  SHF.R.S32.HI R11, RZ, 0x2, R13 ;  /* 0x00000002ff0b7819 */ /* 0x000fc4000001140d */
[----:B------:R-:W-:Y:S01]  /*0440*/  LOP3.LUT R14, R27, R0, R14, 0xf6, !PT ;  /* 0x000000001b0e7212 */ /* 0x000fe200078ef60e */
[----:B------:R-:W-:Y:S01]  /*0450*/  IMAD.WIDE R28, R29, 0x80, R210 ;  /* 0x000000801d1c7825 */ /* 0x000fe200078e02d2 */
[----:B------:R-:W-:-:S03]  /*0460*/  IADD3 R21, R21, UR6, RZ ;  /* 0x0000000615157c10 */ /* 0x000fc6000fffe0ff */
[----:B------:R-:W-:Y:S02]  /*0470*/  IMAD.IADD R0, R5, 0x1, -R210 ;  /* 0x0000000105007824 */ /* 0x000fe400078e0ad2 */
[----:B------:R-:W-:-:S03]  /*0480*/  IMAD.WIDE.U32 R22, R230, c[0x0][0x1b8], R22 ;  /* 0x00006e00e6167a25 */ /* 0x000fc600078e0016 */
[----:B------:R-:W-:Y:S01]  /*0490*/  ISETP.GE.AND P1, PT, R0, 0x1, PT ;  /* 0x000000010000780c */ /* 0x000fe20003f26270 */
[----:B------:R-:W-:Y:S01]  /*04a0*/  IMAD R2, R29, c[0x0][0x1d8], RZ ;  /* 0x000076001d027a24 */ /* 0x000fe200078e02ff */
[----:B------:R-:W-:Y:S01]  /*04b0*/  IADD3 R23, R23, UR4, RZ ;  /* 0x0000000417177c10 */ /* 0x000fe2000fffe0ff */
[----:B------:R-:W-:Y:S01]  /*04c0*/  IMAD.WIDE.U32 R20, R28, c[0x0][0x1d8], R20 ;  /* 0x000076001c147a25 */ /* 0x000fe200078e0014 */
[----:B------:R-:W-:Y:S01]  /*04d0*/  ISETP.GE.OR P3, PT, R216, c[0x0][0x1cc], !P1 ;  /* 0x00007300d8007a0c */ /* 0x000fe20004f66670 */
[----:B------:R-:W-:Y:S01]  /*04e0*/  ULDC.64 UR4, c[0x0][0x1d8] ;  /* 0x0000760000047ab9 */ /* 0x000fe20000000a00 */
[----:B------:R-:W-:Y:S01]  /*04f0*/  ISETP.GE.AND P6, PT, R0, 0x21, PT ;  /* 0x000000210000780c */ /* 0x000fe20003fc6270 */
[----:B------:R-:W-:Y:S01]  /*0500*/  IMAD R2, R28, c[0x0][0x1dc], R2 ;  /* 0x000077001c027a24 */ /* 0x000fe200078e0202 */
[----:B------:R-:W-:Y:S01]  /*0510*/  LEA R32, P2, R20, c[0x0][0x1c0], 0x1 ;  /* 0x0000700014207a11 */ /* 0x000fe200078408ff */
[----:B------:R-:W-:Y:S01]  /*0520*/  IMAD R4, R29, c[0x0][0x1a8], RZ ;  /* 0x00006a001d047a24 */ /* 0x000fe200078e02ff */
[----:B------:R-:W-:Y:S01]  /*0530*/  USHF.L.U32 UR7, UR4, 0x6, URZ ;  /* 0x0000000604077899 */ /* 0x000fe2000800063f */
[----:B------:R-:W-:Y:S01]  /*0540*/  IMAD.IADD R2, R21, 0x1, R2 ;  /* 0x0000000115027824 */ /* 0x000fe200078e0202 */
[----:B------:R-:W-:Y:S01]  /*0550*/  ISETP.GE.AND P5, PT, R0, 0x41, PT ;  /* 0x000000410000780c */ /* 0x000fe20003fa6270 */
[C---:B------:R-:W-:Y:S01]  /*0560*/  IMAD R4, R28.reuse, c[0x0][0x1ac], R4 ;  /* 0x00006b001c047a24 */ /* 0x040fe200078e0204 */
[----:B------:R-:W-:Y:S01]  /*0570*/  USHF.L.U64.HI UR6, UR4, UR17, UR5 ;  /* 0x0000001104067299 */ /* 0x000fe20008010205 */
[----:B------:R-:W-:Y:S01]  /*0580*/  IMAD.WIDE.U32 R22, R28, c[0x0][0x1a8], R22 ;  /* 0x00006a001c167a25 */ /* 0x000fe200078e0016 */
[----:B------:R-:W-:Y:S01]  /*0590*/  LEA.HI.X R33, R20, c[0x0][0x1c4], R2, 0x1, P2 ;  /* 0x0000710014217a11 */ /* 0x000fe200010f0c02 */
[----:B------:R-:W-:Y:S01]  /*05a0*/  ULDC.64 UR4, c[0x0][0x290] ;  /* 0x0000a40000047ab9 */ /* 0x000fe20000000a00 */
[----:B------:R-:W-:Y:S01]  /*05b0*/  ISETP.GE.OR P2, PT, R216, c[0x0][0x1cc], !P5 ;  /* 0x00007300d8007a0c */ /* 0x000fe20006f46670 */
[----:B------:R-:W-:Y:S01]  /*05c0*/  IMAD.IADD R4, R23, 0x1, R4 ;  /* 0x0000000117047824 */ /* 0x000fe200078e0204 */
[----:B------:R-:W-:Y:S01]  /*05d0*/  LEA R28, P0, R22, c[0x0][0x190], 0x1 ;  /* 0x00006400161c7a11 */ /* 0x000fe200078008ff */
[----:B------:R-:W-:Y:S01]  /*05e0*/  IMAD.SHL.U32 R14, R14, 0x2, RZ ;  /* 0x000000020e0e7824 */ /* 0x000fe200078e00ff */
[----:B------:R-:W-:Y:S01]  /*05f0*/  UIMAD UR9, UR10, UR4, URZ ;  /* 0x000000040a0972a4 */ /* 0x000fe2000f8e023f */
[----:B------:R-:W-:Y:S01]  /*0600*/  ISETP.GE.AND P4, PT, R0, 0x61, PT ;  /* 0x000000610000780c */ /* 0x000fe20003f86270 */
[----:B------:R-:W-:Y:S01]  /*0610*/  UIMAD.WIDE.U32 UR12, UR11, UR4, URZ ;  /* 0x000000040b0c72a5 */ /* 0x000fe2000f8e003f */
[----:B------:R-:W-:Y:S01]  /*0620*/  LEA.HI.X R29, R22, c[0x0][0x194], R4, 0x1, P0 ;  /* 0x00006500161d7a11 */ /* 0x000fe200000f0c04 */
[----:B------:R1:W-:Y:S01]  /*0630*/  LDGSTS.E.BYPASS.LTC128B.128 [R14+0x4080], [R32.64], !P3 ;  /* 0x04080000200e7fae */ /* 0x0003e2000d901d54 */
[----:B------:R-:W-:Y:S01]  /*0640*/  IADD3 R22, P0, R32, UR7, RZ ;  /* 0x0000000720167c10 */ /* 0x000fe2000ff1e0ff */
[----:B------:R-:W-:Y:S01]  /*0650*/  UIMAD UR5, UR11, UR5, UR9 ;  /* 0x000000050b0572a4 */ /* 0x000fe2000f8e0209 */
[----:B------:R-:W-:Y:S01]  /*0660*/  ISETP.GE.OR P3, PT, R216, c[0x0][0x1cc], !P6 ;  /* 0x00007300d8007a0c */ /* 0x000fe20007766670 */
[----:B------:R-:W-:Y:S01]  /*0670*/  IMAD R4, R7, c[0x0][0x288], RZ ;  /* 0x0000a20007047a24 */ /* 0x000fe200078e02ff */
[----:B------:R-:W-:Y:S01]  /*0680*/  IADD3.X R23, R33, UR6, RZ, P0, !PT ;  /* 0x0000000621177c10 */ /* 0x000fe200087fe4ff */
[C---:B------:R-:W-:Y:S01]  /*0690*/  IMAD.WIDE.U32 R30, R9.reuse, c[0x0][0x288], R212 ;  /* 0x0000a200091e7a25 */ /* 0x040fe200078e00d4 */
[----:B------:R-:W-:Y:S01]  /*06a0*/  IADD3 R20, P0, R22, UR7, RZ ;  /* 0x0000000716147c10 */ /* 0x000fe2000ff1e0ff */
[----:B------:R-:W-:Y:S01]  /*06b0*/  UIADD3 UR9, UR13, UR5, URZ ;  /* 0x000000050d097290 */ /* 0x000fe2000fffe03f */
[----:B------:R-:W-:Y:S01]  /*06c0*/  SHF.R.S32.HI R0, RZ, 0x1f, R13 ;  /* 0x0000001fff007819 */ /* 0x000fe2000001140d */
[----:B------:R-:W-:Y:S01]  /*06d0*/  IMAD R4, R9, c[0x0][0x28c], R4 ;  /* 0x0000a30009047a24 */ /* 0x000fe200078e0204 */
[-C--:B------:R-:W-:Y:S01]  /*06e0*/  LEA.HI R2, R3, R208.reuse, RZ, 0x4 ;  /* 0x000000d003027211 */ /* 0x080fe200078f20ff */
[----:B------:R-:W-:Y:S01]  /*06f0*/  ULDC.64 UR4, c[0x0][0x188] ;  /* 0x0000620000047ab9 */ /* 0x000fe20000000a00 */
[----:B------:R-:W-:Y:S01]  /*0700*/  IADD3.X R21, R23, UR6, RZ, P0, !PT ;  /* 0x0000000617157c10 */ /* 0x000fe200087fe4ff */
[----:B------:R-:W-:Y:S01]  /*0710*/  UIMAD UR16, UR10, UR4, URZ ;  /* 0x000000040a1072a4 */ /* 0x000fe2000f8e023f */
[----:B------:R-:W-:Y:S01]  /*0720*/  LEA.HI R0, R0, R11, RZ, 0x3 ;  /* 0x0000000b00007211 */ /* 0x000fe200078f18ff */
[----:B------:R2:W-:Y:S01]  /*0730*/  LDGSTS.E.BYPASS.LTC128B.128 [R14+0x5080], [R22.64], !P3 ;  /* 0x05080000160e7fae */ /* 0x0005e2000d901d54 */
[----:B------:R-:W-:Y:S01]  /*0740*/  SHF.R.S32.HI R15, RZ, 0x4, R2 ;  /* 0x00000004ff0f7819 */ /* 0x000fe20000011402 */
[----:B------:R-:W-:Y:S01]  /*0750*/  UIMAD.WIDE.U32 UR18, UR11, UR4, URZ ;  /* 0x000000040b1272a5 */ /* 0x000fe2000f8e003f */
[----:B------:R-:W-:Y:S01]  /*0760*/  IADD3 R19, P0, R30, UR12, RZ ;  /* 0x0000000c1e137c10 */ /* 0x000fe2000ff1e0ff */
[----:B------:R3:W-:Y:S01]  /*0770*/  LDGSTS.E.BYPASS.LTC128B.128 [R14+0x6080], [R20.64], !P2 ;  /* 0x06080000140e7fae */ /* 0x0007e2000d101d54 */
[----:B------:R-:W-:Y:S01]  /*0780*/  LOP3.LUT R8, R0, 0xfffffff8, RZ, 0xc0, !PT ;  /* 0xfffffff800087812 */ /* 0x000fe200078ec0ff */
[----:B------:R-:W-:Y:S01]  /*0790*/  IMAD R0, R7, c[0x0][0x180], RZ ;  /* 0x0000600007007a24 */ /* 0x000fe200078e02ff */
[----:B------:R-:W-:Y:S01]  /*07a0*/  LEA.HI R6, R2, R15, RZ, 0x1 ;  /* 0x0000000f02067211 */ /* 0x000fe200078f08ff */
[----:B------:R-:W-:Y:S01]  /*07b0*/  UIMAD UR16, UR11, UR5, UR16 ;  /* 0x000000050b1072a4 */ /* 0x000fe2000f8e0210 */
[----:B------:R-:W-:Y:S01]  /*07c0*/  ISETP.GE.OR P2, PT, R216, c[0x0][0x1cc], !P4 ;  /* 0x00007300d8007a0c */ /* 0x000fe20006746670 */
[----:B------:R-:W-:Y:S01]  /*07d0*/  IMAD.IADD R8, R11, 0x1, -R8 ;  /* 0x000000010b087824 */ /* 0x000fe200078e0a08 */
[----:B------:R-:W-:Y:S01]  /*07e0*/  IADD3.X R4, R31, UR9, R4, P0, !PT ;  /* 0x000000091f047c10 */ /* 0x000fe200087fe404 */
[----:B------:R-:W-:Y:S01]  /*07f0*/  IMAD R0, R9, c[0x0][0x184], R0 ;  /* 0x0000610009007a24 */ /* 0x000fe200078e0200 */
[----:B------:R-:W-:Y:S01]  /*0800*/  LOP3.LUT R6, R6, 0xfffffffe, RZ, 0xc0, !PT ;  /* 0xfffffffe06067812 */ /* 0x000fe200078ec0ff */
[----:B------:R-:W-:Y:S01]  /*0810*/  IMAD R11, R211, c[0x0][0x178], RZ ;  /* 0x00005e00d30b7a24 */ /* 0x000fe200078e02ff */
[----:B------:R-:W-:Y:S01]  /*0820*/  IADD3 R30, P0, R20, UR7, RZ ;  /* 0x00000007141e7c10 */ /* 0x000fe2000ff1e0ff */
[----:B------:R-:W-:Y:S01]  /*0830*/  ULDC.64 UR4, c[0x0][0x218] ;  /* 0x0000860000047ab9 */ /* 0x000fe20000000a00 */
[C---:B------:R-:W-:Y:S01]  /*0840*/  IMAD.WIDE.U32 R218, R210.reuse, c[0x0][0x178], RZ ;  /* 0x00005e00d2da7a25 */ /* 0x040fe200078e00ff */
[----:B------:R-:W-:Y:S01]  /*0850*/  UIMAD.WIDE.U32 UR22, UR11, UR4, URZ ;  /* 0x000000040b1672a5 */ /* 0x000fe2000f8e003f */
[----:B------:R-:W-:Y:S01]  /*0860*/  IADD3.X R31, R21, UR6, RZ, P0, !PT ;  /* 0x00000006151f7c10 */ /* 0x000fe200087fe4ff */
[----:B------:R-:W-:Y:S01]  /*0870*/  UIMAD UR4, UR10, UR4, URZ ;  /* 0x000000040a0472a4 */ /* 0x000fe2000f8e023f */
[----:B------:R-:W-:Y:S01]  /*0880*/  IMAD.IADD R6, R15, 0x1, -R6 ;  /* 0x000000010f067824 */ /* 0x000fe200078e0a06 */
[----:B------:R-:W-:Y:S01]  /*0890*/  UIADD3 UR16, UR19, UR16, URZ ;  /* 0x0000001013107290 */ /* 0x000fe2000fffe03f */
[----:B------:R-:W-:Y:S01]  /*08a0*/  IMAD R11, R210, c[0x0][0x17c], R11 ;  /* 0x00005f00d20b7a24 */ /* 0x000fe200078e020b */
[----:B------:R4:W-:Y:S01]  /*08b0*/  LDGSTS.E.BYPASS.LTC128B.128 [R14+0x7080], [R30.64], !P2 ;  /* 0x070800001e0e7fae */ /* 0x0009e2000d101d54 */
[----:B------:R-:W-:Y:S01]  /*08c0*/  IMAD R15, R211, c[0x0][0x208], RZ ;  /* 0x00008200d30f7a24 */ /* 0x000fe200078e02ff */
[----:B------:R-:W-:Y:S01]  /*08d0*/  UIMAD UR4, UR11, UR5, UR4 ;  /* 0x000000050b0472a4 */ /* 0x000fe2000f8e0204 */
[----:B--2---:R-:W-:Y:S01]  /*08e0*/  IMAD.WIDE.U32 R22, R9, c[0x0][0x180], R216 ;  /* 0x0000600009167a25 */ /* 0x004fe200078e00d8 */
[----:B------:R-:W-:Y:S01]  /*08f0*/  ULDC.64 UR6, c[0x0][0x1a8] ;  /* 0x00006a0000067ab9 */ /* 0x000fe20000000a00 */
[----:B------:R-:W-:Y:S01]  /*0900*/  ISETP.GE.OR P1, PT, R216, c[0x0][0x19c], !P1 ;  /* 0x00006700d8007a0c */ /* 0x000fe20004f26670 */
[----:B------:R-:W-:Y:S01]  /*0910*/  USHF.L.U64.HI UR7, UR6, UR17, UR7 ;  /* 0x0000001106077299 */ /* 0x000fe20008010207 */
[----:B---3--:R-:W-:Y:S01]  /*0920*/  IMAD.IADD R21, R23, 0x1, R0 ;  /* 0x0000000117157824 */ /* 0x008fe200078e0200 */
[----:B------:R-:W-:Y:S01]  /*0930*/  IADD3 R22, P2, P0, R218, UR18, R22 ;  /* 0x00000012da167c10 */ /* 0x000fe2000f85e016 */
[----:B------:R-:W-:Y:S01]  /*0940*/  IMAD R0, R7, c[0x0][0x210], RZ ;  /* 0x0000840007007a24 */ /* 0x000fe200078e02ff */
[----:B------:R-:W-:Y:S01]  /*0950*/  USHF.L.U32 UR24, UR6, 0x6, URZ ;  /* 0x0000000606187899 */ /* 0x000fe2000800063f */
[----:B------:R-:W-:Y:S01]  /*0960*/  IMAD.IADD R206, R219, 0x1, R11 ;  /* 0x00000001dbce7824 */ /* 0x000fe200078e020b */
[----:B------:R-:W-:Y:S01]  /*0970*/  UIADD3 UR6, UR23, UR4, URZ ;  /* 0x0000000417067290 */ /* 0x000fe2000fffe03f */
[----:B------:R-:W-:Y:S01]  /*0980*/  IMAD R0, R9, c[0x0][0x214], R0 ;  /* 0x0000850009007a24 */ /* 0x000fe200078e0200 */
[----:B------:R-:W-:Y:S01]  /*0990*/  LEA.HI R11, R3, R208, RZ, 0x5 ;  /* 0x000000d0030b7211 */ /* 0x000fe200078f28ff */
[----:B------:R-:W-:Y:S01]  /*09a0*/  IMAD.WIDE.U32 R214, R210, c[0x0][0x208], RZ ;  /* 0x00008200d2d67a25 */ /* 0x000fe200078e00ff */
[----:B------:R-:W-:Y:S01]  /*09b0*/  IADD3.X R21, R206, UR16, R21, P2, P0 ;  /* 0x00000010ce157c10 */ /* 0x000fe200097e0415 */
[----:B------:R-:W0:Y:S01]  /*09c0*/  LDGDEPBAR ;  /* 0x00000000000079af */ /* 0x000e220000000000 */
[----:B------:R-:W-:Y:S01]  /*09d0*/  SHF.R.S32.HI R16, RZ, 0x5, R11 ;  /* 0x00000005ff107819 */ /* 0x000fe2000001140b */
[----:B------:R-:W-:Y:S01]  /*09e0*/  IMAD R207, R210, c[0x0][0x20c], R15 ;  /* 0x00008300d2cf7a24 */ /* 0x000fe200078e020f */
[C---:B------:R-:W-:Y:S01]  /*09f0*/  ISETP.GE.OR P6, PT, R216.reuse, c[0x0][0x19c], !P6 ;  /* 0x00006700d8007a0c */ /* 0x040fe200077c6670 */
[----:B------:R2:W-:Y:S01]  /*0a00*/  LDGSTS.E.BYPASS.LTC128B.128 [R14+0x80], [R28.64], !P1 ;  /* 0x000800001c0e7fae */ /* 0x0005e2000c901d54 */
[----:B------:R-:W-:Y:S01]  /*0a10*/  LEA.HI R24, R11, R16, RZ, 0x1 ;  /* 0x000000100b187211 */ /* 0x000fe200078f08ff */
[----:B------:R-:W-:Y:S01]  /*0a20*/  IMAD.IADD R207, R215, 0x1, R207 ;  /* 0x00000001d7cf7824 */ /* 0x000fe200078e02cf */
[----:B------:R-:W-:Y:S01]  /*0a30*/  ISETP.GE.OR P5, PT, R216, c[0x0][0x19c], !P5 ;  /* 0x00006700d8007a0c */ /* 0x000fe20006fa6670 */
[----:B------:R-:W-:Y:S01]  /*0a40*/  IMAD.SHL.U32 R15, R16, 0x10, RZ ;  /* 0x00000010100f7824 */ /* 0x000fe200078e00ff */
[----:B------:R-:W-:Y:S01]  /*0a50*/  ISETP.GE.OR P4, PT, R216, c[0x0][0x19c], !P4 ;  /* 0x00006700d8007a0c */ /* 0x000fe20006786670 */
[----:B----4-:R-:W-:Y:S01]  /*0a60*/  IMAD.WIDE.U32 R30, R9, c[0x0][0x210], R216 ;  /* 0x00008400091e7a25 */ /* 0x010fe200078e00d8 */
[----:B------:R-:W-:Y:S01]  /*0a70*/  LOP3.LUT R221, R24, 0xfffffffe, RZ, 0xc0, !PT ;  /* 0xfffffffe18dd7812 */ /* 0x000fe200078ec0ff */
[----:B------:R-:W-:Y:S01]  /*0a80*/  ULDC.64 UR4, c[0x0][0x178] ;  /* 0x00005e0000047ab9 */ /* 0x000fe20000000a00 */
        /* <DEDUP_REMOVED lines=8> */
[----:B-1----:R-:W-:-:S02]  /*0b10*/  IADD3 R32, P2, R28, UR24, RZ ;  /* 0x000000181c207c10 */ /* 0x002fc4000ff5e0ff */
[----:B------:R-:W-:Y:S02]  /*0b20*/  LOP3.LUT P1, RZ, R18, 0x4, RZ, 0xc0, !PT ;  /* 0x0000000412ff7812 */ /* 0x000fe4000782c0ff */
[----:B------:R-:W-:Y:S02]  /*0b30*/  IADD3.X R33, R29, UR7, RZ, P2, !PT ;  /* 0x000000071d217c10 */ /* 0x000fe400097fe4ff */
[----:B------:R-:W-:Y:S02]  /*0b40*/  IADD3 R30, P2, R32, UR24, RZ ;  /* 0x00000018201e7c10 */ /* 0x000fe4000ff5e0ff */
[C---:B------:R-:W-:Y:S01]  /*0b50*/  LOP3.LUT P0, RZ, R18.reuse, 0x2, RZ, 0xc0, !PT ;  /* 0x0000000212ff7812 */ /* 0x040fe2000780c0ff */
[----:B------:R1:W-:Y:S01]  /*0b60*/  LDGSTS.E.BYPASS.LTC128B.128 [R14+0x1080], [R32.64], !P6 ;  /* 0x01080000200e7fae */ /* 0x0003e2000f101d54 */
[----:B------:R-:W-:Y:S01]  /*0b70*/  IADD3.X R31, R33, UR7, RZ, P2, !PT ;  /* 0x00000007211f7c10 */ /* 0x000fe200097fe4ff */
[----:B------:R-:W-:Y:S01]  /*0b80*/  IMAD.SHL.U32 R18, R18, 0x40, RZ ;  /* 0x0000004012127824 */ /* 0x000fe200078e00ff */
[----:B--2---:R-:W-:-:S02]  /*0b90*/  LEA R28, P2, R25, c[0x0][0x258], 0x2 ;  /* 0x00009600191c7a11 */ /* 0x004fc400078410ff */
[----:B------:R-:W-:Y:S01]  /*0ba0*/  LEA R26, P3, R23, c[0x0][0x1f0], 0x1 ;  /* 0x00007c00171a7a11 */ /* 0x000fe200078608ff */
[----:B------:R1:W-:Y:S01]  /*0bb0*/  LDGSTS.E.BYPASS.LTC128B.128 [R14+0x2080], [R30.64], !P5 ;  /* 0x020800001e0e7fae */ /* 0x0003e2000e901d54 */
[----:B------:R-:W-:Y:S02]  /*0bc0*/  LEA.HI.X R29, R25, c[0x0][0x25c], R10, 0x2, P2 ;  /* 0x00009700191d7a11 */ /* 0x000fe400010f140a */
[----:B------:R-:W-:Y:S01]  /*0bd0*/  IADD3 R24, P2, R30, UR24, RZ ;  /* 0x000000181e187c10 */ /* 0x000fe2000ff5e0ff */
[----:B------:R-:W-:Y:S01]  /*0be0*/  UMOV UR24, 0x5 ;  /* 0x0000000500187882 */ /* 0x000fe20000000000 */
[----:B------:R-:W-:Y:S02]  /*0bf0*/  LOP3.LUT R18, R18, 0x1c0, RZ, 0xc0, !PT ;  /* 0x000001c012127812 */ /* 0x000fe400078ec0ff */
[----:B------:R-:W-:Y:S01]  /*0c00*/  IADD3.X R25, R31, UR7, RZ, P2, !PT ;  /* 0x000000071f197c10 */ /* 0x000fe200097fe4ff */
[----:B------:R-:W-:Y:S01]  /*0c10*/  USHF.L.U32 UR7, UR4, 0x6, URZ ;  /* 0x0000000604077899 */ /* 0x000fe2000800063f */
[----:B------:R-:W-:-:S02]  /*0c20*/  LOP3.LUT R16, R18, 0x30, R15, 0xf8, !PT ;  /* 0x0000003012107812 */ /* 0x000fc400078ef80f */
[----:B------:R-:W-:Y:S01]  /*0c30*/  LOP3.LUT R22, R18, 0x8, R17, 0xf8, !PT ;  /* 0x0000000812167812 */ /* 0x000fe200078ef811 */
[----:B------:R2:W-:Y:S01]  /*0c40*/  LDGSTS.E.BYPASS.LTC128B.128 [R14+0x3080], [R24.64], !P4 ;  /* 0x03080000180e7fae */ /* 0x0005e2000e101d54 */
[----:B------:R-:W-:Y:S01]  /*0c50*/  SHF.R.U32.HI R15, RZ, 0x3, R18 ;  /* 0x00000003ff0f7819 */ /* 0x000fe20000011612 */
[----:B------:R-:W-:Y:S01]  /*0c60*/  IMAD R18, R6, 0x800, R27 ;  /* 0x0000080006127824 */ /* 0x000fe200078e021b */
[----:B------:R-:W-:Y:S01]  /*0c70*/  LEA.HI.X R27, R23, c[0x0][0x1f4], R0, 0x1, P3 ;  /* 0x00007d00171b7a11 */ /* 0x000fe200018f0c00 */
[----:B------:R-:W0:Y:S01]  /*0c80*/  LDGDEPBAR ;  /* 0x00000000000079af */ /* 0x000e220000000000 */
[----:B------:R-:W-:Y:S01]  /*0c90*/  LOP3.LUT R23, R2, 0xfffffff0, RZ, 0xc0, !PT ;  /* 0xfffffff002177812 */ /* 0x000fe200078ec0ff */
[----:B------:R-:W-:Y:S01]  /*0ca0*/  ULDC.64 UR4, c[0x0][0x208] ;  /* 0x0000820000047ab9 */ /* 0x000fe20000000a00 */
[----:B------:R-:W-:Y:S01]  /*0cb0*/  LOP3.LUT R199, R22, R15, RZ, 0x3c, !PT ;  /* 0x0000000f16c77212 */ /* 0x000fe200078e3cff */
[----:B------:R-:W-:Y:S01]  /*0cc0*/  USHF.L.U64.HI UR5, UR4, UR24, UR5 ;  /* 0x0000001804057299 */ /* 0x000fe20008010205 */
[----:B------:R-:W-:Y:S01]  /*0cd0*/  SEL R2, R192, 0xffffffc0, !P1 ;  /* 0xffffffc0c0027807 */ /* 0x000fe20004800000 */
[----:B------:R-:W-:Y:S01]  /*0ce0*/  IMAD.IADD R23, R208, 0x1, -R23 ;  /* 0x00000001d0177824 */ /* 0x000fe200078e0a17 */
[----:B------:R-:W-:Y:S01]  /*0cf0*/  IADD3 R10, -R210, c[0x0][0x168], RZ ;  /* 0x00005a00d20a7a10 */ /* 0x000fe20007ffe1ff */
[----:B------:R-:W-:Y:S01]  /*0d00*/  IMAD.IADD R199, R18, 0x1, R199 ;  /* 0x0000000112c77824 */ /* 0x000fe200078e02c7 */
[----:B------:R-:W-:Y:S01]  /*0d10*/  ISETP.GE.AND P4, PT, R216, c[0x0][0x16c], PT ;  /* 0x00005b00d8007a0c */ /* 0x000fe20003f86270 */
[----:B------:R-:W-:Y:S01]  /*0d20*/  USHF.L.U32 UR4, UR4, 0x5, URZ ;  /* 0x0000000504047899 */ /* 0x000fe2000800063f */
[----:B------:R-:W-:Y:S01]  /*0d30*/  SHF.R.S32.HI R0, RZ, 0x1f, R23 ;  /* 0x0000001fff007819 */ /* 0x000fe20000011417 */
[----:B------:R-:W-:Y:S01]  /*0d40*/  IMAD.SHL.U32 R199, R199, 0x2, RZ ;  /* 0x00000002c7c77824 */ /* 0x000fe200078e00ff */
[----:B------:R-:W-:Y:S01]  /*0d50*/  ISETP.LT.OR P6, PT, R10, 0x1, P4 ;  /* 0x000000010a00780c */ /* 0x000fe200027c1670 */
[----:B------:R-:W-:Y:S01]  /*0d60*/  USHF.L.U32 UR24, UR4, 0x1, URZ ;  /* 0x0000000104187899 */ /* 0x000fe2000800063f */
[----:B------:R-:W-:Y:S01]  /*0d70*/  LEA.HI R197, R0, R23, RZ, 0x3 ;  /* 0x0000001700c57211 */ /* 0x000fe200078f18ff */
[----:B------:R-:W-:Y:S01]  /*0d80*/  IMAD.IADD R2, R199, 0x1, R2 ;  /* 0x00000001c7027824 */ /* 0x000fe200078e0202 */
[----:B------:R-:W-:Y:S01]  /*0d90*/  SEL R0, R193, 0xffffffe0, !P0 ;  /* 0xffffffe0c1007807 */ /* 0x000fe20004000000 */
[----:B------:R-:W-:Y:S01]  /*0da0*/  USHF.L.U64.HI UR5, UR4, 0x1, UR5 ;  /* 0x0000000104057899 */ /* 0x000fe20008010205 */
[----:B------:R-:W-:-:S02]  /*0db0*/  LEA R18, P0, R19, c[0x0][0x280], 0x2 ;  /* 0x0000a00013127a11 */ /* 0x000fc400078010ff */
[----:B------:R-:W-:Y:S02]  /*0dc0*/  ISETP.LT.OR P5, PT, R10, 0x21, P4 ;  /* 0x000000210a00780c */ /* 0x000fe400027a1670 */
        /* <DEDUP_REMOVED lines=31> */
[----:B------:R1:W1:Y:S04]  /*0fc0*/  LDSM.16.M88.4 R160, [R3+0x6080] ;  /* 0x0060800003a0783b */ /* 0x0002680000000200 */
        /* <DEDUP_REMOVED lines=16> */
[----:B-----5:R-:W-:Y:S02]  /*10d0*/  IMAD.SHL.U32 R20, R8, 0x40, RZ ;  /* 0x0000004008147824 */ /* 0x020fe400078e00ff */
[----:B------:R-:W-:-:S02]  /*10e0*/  IMAD.SHL.U32 R21, R12, 0x8, RZ ;  /* 0x000000080c157824 */ /* 0x000fc400078e00ff */
[----:B-1----:R-:W-:Y:S01]  /*10f0*/  IMAD.IADD R24, R208, 0x1, -R13 ;  /* 0x00000001d0187824 */ /* 0x002fe200078e0a0d */
        /* <DEDUP_REMOVED lines=14> */
[----:B--2---:R-:W-:Y:S01]  /*11e0*/  SHF.R.U32.HI R17, RZ, 0x3, R20 ;  /* 0x00000003ff117819 */ /* 0x004fe20000011614 */
        /* <DEDUP_REMOVED lines=10> */
[----:B---34-:R-:W-:Y:S01]  /*1290*/  IMAD.MOV.U32 R15, RZ, RZ, 0x40 ;  /* 0x00000040ff0f7424 */ /* 0x018fe200078e00ff */
        /* <DEDUP_REMOVED lines=13> */
.L_x_52:
[----:B------:R-:W-:Y:S05]  /*1370*/  BSYNC B0 ;  /* 0x0000000000007941 */ /* 0x000fea0003800000 */
.L_x_51:
[----:B---34-:R-:W-:Y:S01]  /*1380*/  ISETP.GE.AND P1, PT, R13, 0x1, PT ;  /* 0x000000010d00780c */ /* 0x018fe20003f26270 */
        /* <DEDUP_REMOVED lines=34> */
[----:B------:R-:W-:Y:S01]  /*15b0*/  LOP3.LUT R11, R11, 0xffffffe0, RZ, 0xc0, !PT ;  /* 0xffffffe00b0b7812 */ /* 0x000fe200078ec0ff */
[----:B------:R-:W-:Y:S01]  /*15c0*/  IMAD R6, R7, c[0x0][0x238], RZ ;  /* 0x00008e0007067a24 */ /* 0x000fe200078e02ff */
[----:B------:R-:W-:Y:S01]  /*15d0*/  SHF.R.S32.HI R7, RZ, 0x1f, R12 ;  /* 0x0000001fff077819 */ /* 0x000fe2000001140c */
[----:B------:R-:W-:Y:S01]  /*15e0*/  ULDC.64 UR4, c[0x0][0x240] ;  /* 0x0000900000047ab9 */ /* 0x000fe20000000a00 */
[----:B------:R-:W-:Y:S01]  /*15f0*/  SHF.R.S32.HI R209, RZ, 0x1f, R208 ;  /* 0x0000001fffd17819 */ /* 0x000fe200000114d0 */
[----:B------:R-:W-:Y:S01]  /*1600*/  IMAD.IADD R4, R208, 0x1, -R11 ;  /* 0x00000001d0047824 */ /* 0x000fe200078e0a0b */
[----:B------:R-:W-:Y:S01]  /*1610*/  LEA.HI R7, R7, R12, RZ, 0x2 ;  /* 0x0000000c07077211 */ /* 0x000fe200078f10ff */
[C---:B------:R-:W-:Y:S01]  /*1620*/  IMAD R6, R9.reuse, c[0x0][0x23c], R6 ;  /* 0x00008f0009067a24 */ /* 0x040fe200078e0206 */
[----:B------:R-:W-:Y:S01]  /*1630*/  LOP3.LUT P5, RZ, R8, 0x4, RZ, 0xc0, !PT ;  /* 0x0000000408ff7812 */ /* 0x000fe200078ac0ff */
[----:B-12---:R-:W-:Y:S01]  /*1640*/  IMAD.WIDE.U32 R14, R9, c[0x0][0x238], R208 ;  /* 0x00008e00090e7a25 */ /* 0x006fe200078e00d0 */
[----:B------:R-:W-:Y:S01]  /*1650*/  SHF.R.S32.HI R11, RZ, 0x1f, R4 ;  /* 0x0000001fff0b7819 */ /* 0x000fe20000011404 */
[----:B------:R-:W-:Y:S01]  /*1660*/  UIMAD UR4, UR10, UR4, URZ ;  /* 0x000000040a0472a4 */ /* 0x000fe2000f8e023f */
[----:B------:R-:W-:Y:S01]  /*1670*/  LOP3.LUT R7, R7, 0xfffffffc, RZ, 0xc0, !PT ;  /* 0xfffffffc07077812 */ /* 0x000fe200078ec0ff */
[----:B------:R-:W-:Y:S01]  /*1680*/  IMAD.IADD R15, R15, 0x1, R6 ;  /* 0x000000010f0f7824 */ /* 0x000fe200078e0206 */
[----:B------:R-:W-:Y:S01]  /*1690*/  LEA.HI R11, R11, R4, RZ, 0x2 ;  /* 0x000000040b0b7211 */ /* 0x000fe200078f10ff */
[----:B------:R-:W-:Y:S01]  /*16a0*/  UIMAD UR4, UR11, UR5, UR4 ;  /* 0x000000050b0472a4 */ /* 0x000fe2000f8e0204 */
[----:B------:R-:W-:Y:S01]  /*16b0*/  IADD3 R13, R13, 0x3f, RZ ;  /* 0x0000003f0d0d7810 */ /* 0x000fe20007ffe0ff */
[----:B------:R-:W-:Y:S01]  /*16c0*/  IMAD.IADD R12, R12, 0x1, -R7 ;  /* 0x000000010c0c7824 */ /* 0x000fe200078e0a07 */
[----:B------:R-:W-:Y:S01]  /*16d0*/  LOP3.LUT R7, R11, 0xfffffffc, RZ, 0xc0, !PT ;  /* 0xfffffffc0b077812 */ /* 0x000fe200078ec0ff */
[----:B------:R-:W-:Y:S01]  /*16e0*/  IMAD.WIDE.U32 R230, R230, c[0x0][0x240], R14 ;  /* 0x00009000e6e67a25 */ /* 0x000fe200078e000e */
[----:B------:R-:W-:Y:S01]  /*16f0*/  R2P PR, R10, 0x6 ;  /* 0x000000060a007804 */ /* 0x000fe20000000000 */
[----:B------:R-:W-:Y:S01]  /*1700*/  CS2R R126, SRZ ;  /* 0x00000000007e7805 */ /* 0x000fe2000001ff00 */
[----:B------:R-:W-:Y:S01]  /*1710*/  SHF.R.S32.HI R8, RZ, 0x1f, R13 ;  /* 0x0000001fff087819 */ /* 0x000fe2000001140d */
[----:B------:R-:W-:Y:S01]  /*1720*/  IMAD.IADD R7, R4, 0x1, -R7 ;  /* 0x0000000104077824 */ /* 0x000fe200078e0a07 */
[----:B------:R-:W-:Y:S01]  /*1730*/  SHF.R.S32.HI R4, RZ, 0x2, R11 ;  /* 0x00000002ff047819 */ /* 0x000fe2000001140b */
[----:B------:R-:W-:Y:S01]  /*1740*/  IMAD R12, R12, -0x8, R5 ;  /* 0xfffffff80c0c7824 */ /* 0x000fe200078e0205 */
[----:B------:R-:W-:Y:S01]  /*1750*/  LEA R222, R222, 0xc480, 0x1 ;  /* 0x0000c480dede7811 */ /* 0x000fe200078e08ff */
[----:B------:R-:W-:Y:S01]  /*1760*/  IMAD.SHL.U32 R198, R198, 0x2, RZ ;  /* 0x00000002c6c67824 */ /* 0x000fe200078e00ff */
[----:B------:R-:W-:Y:S01]  /*1770*/  SEL R196, R193, 0xffffffe0, !P2 ;  /* 0xffffffe0c1c47807 */ /* 0x000fe20005000000 */
[----:B------:R-:W-:Y:S01]  /*1780*/  IMAD R221, R221, 0x10, R4 ;  /* 0x00000010dddd7824 */ /* 0x000fe200078e0204 */
[----:B------:R-:W-:Y:S01]  /*1790*/  LEA.HI R229, R8, R13, RZ, 0x6 ;  /* 0x0000000d08e57211 */ /* 0x000fe200078f30ff */
[----:B------:R-:W-:Y:S01]  /*17a0*/  IMAD R220, R7, -0x2, R12 ;  /* 0xfffffffe07dc7824 */ /* 0x000fe200078e020c */
[----:B------:R-:W-:Y:S01]  /*17b0*/  IADD3 R226, R222, 0x40, RZ ;  /* 0x00000040dee27810 */ /* 0x000fe20007ffe0ff */
[----:B------:R-:W-:Y:S01]  /*17c0*/  IMAD.MOV.U32 R227, RZ, RZ, 0x1 ;  /* 0x00000001ffe37424 */ /* 0x000fe200078e00ff */
[----:B------:R-:W-:Y:S01]  /*17d0*/  LEA R197, R197, 0x80, 0x1 ;  /* 0x00000080c5c57811 */ /* 0x000fe200078e08ff */
        /* <DEDUP_REMOVED lines=40> */
.L_x_56:
        /* <DEDUP_REMOVED lines=55> */
[----:B------:R1:W1:Y:S04]  /*1dd0*/  LDSM.16.M88.4 R156, [R183+0x9080] ;  /* 0x00908000b79c783b */ /* 0x0002680000000200 */
        /* <DEDUP_REMOVED lines=14> */
[----:B-1----:R-:W-:Y:S01]  /*1ec0*/  IMAD.MOV.U32 R45, RZ, RZ, c[0x0][0x168] ;  /* 0x00005a00ff2d7624 */ /* 0x002fe200078e00ff */
        /* <DEDUP_REMOVED lines=43> */
.L_x_54:
[-C--:B-1----:R-:W-:Y:S01]  /*2180*/  HMMA.16816.F32 R36, R132, R144.reuse, RZ ;  /* 0x000000908424723c */ /* 0x082fe200000018ff */
        /* <DEDUP_REMOVED lines=323> */
[----:B------:R3:W2:Y:S07]  /*35c0*/  LDSM.16.M88.4 R188, [R205+0x11480] ;  /* 0x01148000cdbc783b */ /* 0x0006ae0000000200 */
        /* <DEDUP_REMOVED lines=15> */
[C---:B-1-34-:R-:W-:Y:S01]  /*36c0*/  IMAD.SHL.U32 R13, R15.reuse, 0x40, RZ ;  /* 0x000000400f0d7824 */ /* 0x05afe200078e00ff */
        /* <DEDUP_REMOVED lines=46> */
.L_x_55:
[-C--:B-1-34-:R-:W-:Y:S01]  /*39b0*/  HMMA.16816.F32 R4, R24, R28.reuse, RZ ;  /* 0x0000001c1804723c */ /* 0x09afe200000018ff */
        /* <DEDUP_REMOVED lines=137> */
.L_x_53:
[----:B------:R-:W3:Y:S01]  /*4250*/  S2UR UR11, SR_CTAID.Y ;  /* 0x00000000000b79c3 */ /* 0x000ee20000002600 */
[----:B------:R-:W-:Y:S01]  /*4260*/  ULDC.64 UR14, c[0x0][0x338] ;  /* 0x0000ce00000e7ab9 */ /* 0x000fe20000000a00 */
[----:B------:R-:W-:Y:S01]  /*4270*/  ISETP.NE.AND P1, PT, R208, RZ, PT ;  /* 0x000000ffd000720c */ /* 0x000fe20003f25270 */
[----:B------:R-:W-:Y:S01]  /*4280*/  UISETP.NE.AND UP0, UPT, UR14, 0x1, UPT ;  /* 0x000000010e00788c */ /* 0x000fe2000bf05270 */
[----:B------:R-:W-:Y:S01]  /*4290*/  BSSY B0, `(.L_x_57) ;  /* 0x0000045000007945 */ /* 0x000fe20003800000 */
[----:B------:R-:W-:Y:S01]  /*42a0*/  ULDC UR8, c[0x0][0x340] ;  /* 0x0000d00000087ab9 */ /* 0x000fe20000000800 */
[----:B------:R-:W-:Y:S01]  /*42b0*/  FMUL.FTZ R100, R100, c[0x0][0x298] ;  /* 0x0000a60064647a20 */ /* 0x000fe20000410000 */
[----:B------:R-:W-:Y:S01]  /*42c0*/  ULDC UR4, c[0x0][0x358] ;  /* 0x0000d60000047ab9 */ /* 0x000fe20000000800 */
[----:B------:R-:W4:Y:S01]  /*42d0*/  S2UR UR7, SR_CTAID.X ;  /* 0x00000000000779c3 */ /* 0x000f220000002500 */
[----:B------:R-:W-:Y:S01]  /*42e0*/  ULDC UR5, c[0x0][0x2f4] ;  /* 0x0000bd0000057ab9 */ /* 0x000fe20000000800 */
[----:B------:R-:W-:-:S02]  /*42f0*/  FMUL.FTZ R101, R101, c[0x0][0x298] ;  /* 0x0000a60065657a20 */ /* 0x000fc40000410000 */
[----:B------:R-:W-:Y:S02]  /*4300*/  FMUL.FTZ R102, R102, c[0x0][0x298] ;  /* 0x0000a60066667a20 */ /* 0x000fe40000410000 */
[----:B------:R-:W-:Y:S02]  /*4310*/  FMUL.FTZ R103, R103, c[0x0][0x298] ;  /* 0x0000a60067677a20 */ /* 0x000fe40000410000 */
[----:B------:R-:W5:Y:S01]  /*4320*/  S2UR UR6, SR_CTAID.Z ;  /* 0x00000000000679c3 */ /* 0x000f620000002700 */
[----:B------:R-:W-:Y:S02]  /*4330*/  FMUL.FTZ R104, R104, c[0x0][0x298] ;  /* 0x0000a60068687a20 */ /* 0x000fe40000410000 */
[----:B------:R-:W-:Y:S02]  /*4340*/  FMUL.FTZ R105, R105, c[0x0][0x298] ;  /* 0x0000a60069697a20 */ /* 0x000fe40000410000 */
[----:B------:R-:W-:Y:S02]  /*4350*/  FMUL.FTZ R106, R106, c[0x0][0x298] ;  /* 0x0000a6006a6a7a20 */ /* 0x000fe40000410000 */
[----:B------:R-:W-:Y:S01]  /*4360*/  FMUL.FTZ R107, R107, c[0x0][0x298] ;  /* 0x0000a6006b6b7a20 */ /* 0x000fe20000410000 */
[----:B---3--:R-:W-:Y:S01]  /*4370*/  UIMAD.WIDE.U32 UR16, UR11, UR15, URZ ;  /* 0x0000000f0b1072a5 */ /* 0x008fe2000f8e003f */
[----:B------:R-:W-:Y:S01]  /*4380*/  FMUL.FTZ R112, R112, c[0x0][0x298] ;  /* 0x0000a60070707a20 */ /* 0x000fe20000410000 */
[----:B------:R-:W-:Y:S01]  /*4390*/  USHF.R.S32.HI UR13, URZ, 0x1f, UR11 ;  /* 0x0000001f3f0d7899 */ /* 0x000fe2000801140b */
[----:B------:R-:W-:Y:S01]  /*43a0*/  FMUL.FTZ R113, R113, c[0x0][0x298] ;  /* 0x0000a60071717a20 */ /* 0x000fe20000410000 */
[----:B------:R-:W-:Y:S01]  /*43b0*/  UMOV UR15, UR11 ;  /* 0x0000000b000f7c82 */ /* 0x000fe20008000000 */
[----:B------:R-:W-:Y:S01]  /*43c0*/  FMUL.FTZ R114, R114, c[0x0][0x298] ;  /* 0x0000a60072727a20 */ /* 0x000fe20000410000 */
[----:B------:R-:W-:Y:S01]  /*43d0*/  @UP0 USHF.R.U32.HI UR15, URZ, UR8, UR17 ;  /* 0x000000083f0f0299 */ /* 0x000fe20008011611 */
[----:B------:R-:W-:Y:S01]  /*43e0*/  FMUL.FTZ R115, R115, c[0x0][0x298] ;  /* 0x0000a60073737a20 */ /* 0x000fe20000410000 */
[----:B----4-:R-:W-:Y:S01]  /*43f0*/  UIMAD UR8, UR7, UR4, URZ ;  /* 0x00000004070872a4 */ /* 0x010fe2000f8e023f */
[----:B------:R-:W-:Y:S01]  /*4400*/  FMUL.FTZ R108, R108, c[0x0][0x298] ;  /* 0x0000a6006c6c7a20 */ /* 0x000fe20000410000 */
[----:B------:R-:W-:Y:S01]  /*4410*/  @UP0 USHF.R.S32.HI UR4, URZ, 0x1f, UR15 ;  /* 0x0000001f3f040899 */ /* 0x000fe2000801140f */
[----:B------:R-:W-:Y:S01]  /*4420*/  FMUL.FTZ R109, R109, c[0x0][0x298] ;  /* 0x0000a6006d6d7a20 */ /* 0x000fe20000410000 */
[----:B------:R-:W-:Y:S01]  /*4430*/  UMOV UR12, UR11 ;  /* 0x0000000b000c7c82 */ /* 0x000fe20008000000 */
[----:B------:R-:W-:Y:S01]  /*4440*/  FMUL.FTZ R110, R110, c[0x0][0x298] ;  /* 0x0000a6006e6e7a20 */ /* 0x000fe20000410000 */
[----:B------:R-:W-:Y:S01]  /*4450*/  @UP0 UMOV UR12, UR15 ;  /* 0x0000000f000c0c82 */ /* 0x000fe20008000000 */
[----:B------:R-:W-:Y:S01]  /*4460*/  FMUL.FTZ R111, R111, c[0x0][0x298] ;  /* 0x0000a6006f6f7a20 */ /* 0x000fe20000410000 */
[----:B-----5:R-:W-:Y:S01]  /*4470*/  UIMAD UR9, UR6, UR5, URZ ;  /* 0x00000005060972a4 */ /* 0x020fe2000f8e023f */
[----:B------:R-:W-:Y:S01]  /*4480*/  FMUL.FTZ R116, R116, c[0x0][0x298] ;  /* 0x0000a60074747a20 */ /* 0x000fe20000410000 */
[----:B------:R-:W-:Y:S01]  /*4490*/  UIMAD UR5, UR8, UR5, URZ ;  /* 0x00000005080572a4 */ /* 0x000fe2000f8e023f */
[----:B------:R-:W-:Y:S01]  /*44a0*/  FMUL.FTZ R117, R117, c[0x0][0x298] ;  /* 0x0000a60075757a20 */ /* 0x000fe20000410000 */
[----:B------:R-:W-:Y:S01]  /*44b0*/  USHF.R.S32.HI UR16, URZ, 0x1f, UR9 ;  /* 0x0000001f3f107899 */ /* 0x000fe20008011409 */
[----:B------:R-:W-:Y:S01]  /*44c0*/  FMUL.FTZ R118, R118, c[0x0][0x298] ;  /* 0x0000a60076767a20 */ /* 0x000fe20000410000 */
[----:B------:R-:W-:Y:S01]  /*44d0*/  @UP0 UMOV UR13, UR4 ;  /* 0x00000004000d0c82 */ /* 0x000fe20008000000 */
[----:B------:R-:W-:Y:S01]  /*44e0*/  FMUL.FTZ R119, R119, c[0x0][0x298] ;  /* 0x0000a60077777a20 */ /* 0x000fe20000410000 */
[----:B------:R-:W-:Y:S01]  /*44f0*/  USHF.R.S32.HI UR8, URZ, 0x1f, UR5 ;  /* 0x0000001f3f087899 */ /* 0x000fe20008011405 */
[----:B------:R-:W-:Y:S01]  /*4500*/  FMUL.FTZ R120, R120, c[0x0][0x298] ;  /* 0x0000a60078787a20 */ /* 0x000fe20000410000 */
[----:B------:R-:W-:Y:S01]  /*4510*/  UIADD3 UR9, UP1, UP0, UR5, UR12, UR9 ;  /* 0x0000000c05097290 */ /* 0x000fe2000f83e009 */
[----:B------:R-:W-:Y:S01]  /*4520*/  FMUL.FTZ R121, R121, c[0x0][0x298] ;  /* 0x0000a60079797a20 */ /* 0x000fe20000410000 */
[----:B------:R-:W-:Y:S01]  /*4530*/  UIADD3 UR15, -UR15, URZ, URZ ;  /* 0x0000003f0f0f7290 */ /* 0x000fe2000fffe13f */
[----:B------:R-:W-:Y:S01]  /*4540*/  FMUL.FTZ R122, R122, c[0x0][0x298] ;  /* 0x0000a6007a7a7a20 */ /* 0x000fe20000410000 */
[----:B------:R-:W-:Y:S01]  /*4550*/  UIADD3.X UR16, UR8, UR13, UR16, UP1, UP0 ;  /* 0x0000000d08107290 */ /* 0x000fe20008fe0410 */
[----:B------:R-:W-:Y:S01]  /*4560*/  FMUL.FTZ R123, R123, c[0x0][0x298] ;  /* 0x0000a6007b7b7a20 */ /* 0x000fe20000410000 */
[----:B------:R-:W-:Y:S01]  /*4570*/  USHF.L.U32 UR8, UR9, 0x2, URZ ;  /* 0x0000000209087899 */ /* 0x000fe2000800063f */
[----:B------:R-:W-:Y:S01]  /*4580*/  FMUL.FTZ R128, R128, c[0x0][0x298] ;  /* 0x0000a60080807a20 */ /* 0x000fe20000410000 */
[----:B------:R-:W-:Y:S01]  /*4590*/  ULDC.64 UR4, c[0x0][0x350] ;  /* 0x0000d40000047ab9 */ /* 0x000fe20000000a00 */
[----:B------:R-:W-:Y:S01]  /*45a0*/  FMUL.FTZ R129, R129, c[0x0][0x298] ;  /* 0x0000a60081817a20 */ /* 0x000fe20000410000 */
[----:B------:R-:W-:Y:S01]  /*45b0*/  USHF.L.U64.HI UR9, UR9, 0x2, UR16 ;  /* 0x0000000209097899 */ /* 0x000fe20008010210 */
[----:B------:R-:W-:Y:S01]  /*45c0*/  FMUL.FTZ R130, R130, c[0x0][0x298] ;  /* 0x0000a60082827a20 */ /* 0x000fe20000410000 */
[----:B------:R-:W-:Y:S01]  /*45d0*/  UIADD3 UR4, UP0, UR8, UR4, URZ ;  /* 0x0000000408047290 */ /* 0x000fe2000ff1e03f */
[----:B------:R-:W-:Y:S01]  /*45e0*/  FMUL.FTZ R131, R131, c[0x0][0x298] ;  /* 0x0000a60083837a20 */ /* 0x000fe20000410000 */
[----:B------:R-:W-:Y:S01]  /*45f0*/  UIMAD UR11, UR15, UR14, UR11 ;  /* 0x0000000e0f0b72a4 */ /* 0x000fe2000f8e020b */
[----:B------:R-:W-:Y:S01]  /*4600*/  FMUL.FTZ R124, R124, c[0x0][0x298] ;  /* 0x0000a6007c7c7a20 */ /* 0x000fe20000410000 */
[----:B------:R-:W-:Y:S01]  /*4610*/  UIADD3.X UR5, UR9, UR5, URZ, UP0, !UPT ;  /* 0x0000000509057290 */ /* 0x000fe200087fe43f */
[----:B------:R-:W-:Y:S01]  /*4620*/  FMUL.FTZ R125, R125, c[0x0][0x298] ;  /* 0x0000a6007d7d7a20 */ /* 0x000fe20000410000 */
[----:B------:R-:W-:Y:S01]  /*4630*/  MOV R2, UR4 ;  /* 0x0000000400027c02 */ /* 0x000fe20008000f00 */
[----:B------:R-:W-:-:S02]  /*4640*/  FMUL.FTZ R126, R126, c[0x0][0x298] ;  /* 0x0000a6007e7e7a20 */ /* 0x000fc40000410000 */
[----:B------:R-:W-:Y:S01]  /*4650*/  FMUL.FTZ R127, R127, c[0x0][0x298] ;  /* 0x0000a6007f7f7a20 */ /* 0x000fe20000410000 */
[----:B------:R-:W-:Y:S01]  /*4660*/  MOV R3, UR5 ;  /* 0x0000000500037c02 */ /* 0x000fe20008000f00 */
[----:B------:R-:W-:Y:S06]  /*4670*/  BAR.SYNC.DEFER_BLOCKING 0x1, 0x100 ;  /* 0x0044000000007b1d */ /* 0x000fec0000010000 */
[----:B------:R-:W-:Y:S05]  /*4680*/  @P1 BRA `(.L_x_58) ;  /* 0x0000005000001947 */ /* 0x000fea0003800000 */
.L_x_59:
[----:B------:R-:W3:Y:S01]  /*4690*/  LDG.E.STRONG.GPU R0, [R2.64] ;  /* 0x0000001402007981 */ /* 0x000ee2000c1ef900 */
[----:B------:R-:W-:Y:S01]  /*46a0*/  YIELD ;  /* 0x0000000000007946 */ /* 0x000fe20003800000 */
[----:B---3--:R-:W-:Y:S01]  /*46b0*/  ISETP.NE.AND P0, PT, R0, UR11, PT ;  /* 0x0000000b00007c0c */ /* 0x008fe2000bf05270 */
[----:B------:R-:W-:-:S12]  /*46c0*/  CCTL.IVALL ;  /* 0x00000000ff00798f */ /* 0x000fd80002000000 */
[----:B------:R-:W-:Y:S05]  /*46d0*/  @P0 BRA `(.L_x_59) ;  /* 0xffffffb000000947 */ /* 0x000fea000383ffff */
.L_x_58:
[----:B------:R-:W-:Y:S05]  /*46e0*/  BSYNC B0 ;  /* 0x0000000000007941 */ /* 0x000fea0003800000 */
.L_x_57:
[----:B------:R-:W-:Y:S01]  /*46f0*/  MOV R5, 0xffffffff ;  /* 0xffffffff00057802 */ /* 0x000fe20000000f00 */
[----:B------:R-:W-:Y:S05]  /*4700*/  BRA.CONV ~URZ, `(.L_x_60) ;  /* 0x000000237f007947 */ /* 0x000fea000b800000 */
[----:B------:R-:W-:Y:S02]  /*4710*/  MOV R4, 0x4730 ;  /* 0x0000473000047802 */ /* 0x000fe40000000f00 */
[----:B-12---:R-:W-:Y:S05]  /*4720*/  CALL.REL.NOINC `($__internal_0_$__cuda_sm70_warpsync) ;  /* 0x0000092000007944 */ /* 0x006fea0003c00000 */
.L_x_60:
[----:B------:R-:W-:Y:S01]  /*4730*/  USHF.L.U32 UR4, UR7, 0xd, URZ ;  /* 0x0000000d07047899 */ /* 0x000fe2000800063f */
[----:B------:R-:W3:Y:S01]  /*4740*/  S2R R0, SR_CTAID.Z ;  /* 0x0000000000007919 */ /* 0x000ee20000002700 */
[----:B------:R-:W-:Y:S01]  /*4750*/  IMAD.U32 R8, RZ, RZ, UR12 ;  /* 0x0000000cff087e24 */ /* 0x000fe2000f8e00ff */
[----:B------:R-:W-:-:S06]  /*4760*/  NOP ;  /* 0x0000000000007918 */ /* 0x000fcc0000000000 */
[----:B------:R-:W-:Y:S01]  /*4770*/  USHF.R.S32.HI UR14, URZ, 0x1f, UR4 ;  /* 0x0000001f3f0e7899 */ /* 0x000fe20008011404 */
[C---:B------:R-:W-:Y:S01]  /*4780*/  IADD3 R6, P0, R208.reuse, UR4, RZ ;  /* 0x00000004d0067c10 */ /* 0x040fe2000ff1e0ff */
[----:B------:R-:W-:Y:S01]  /*4790*/  IMAD.U32 R9, RZ, RZ, UR13 ;  /* 0x0000000dff097e24 */ /* 0x000fe2000f8e00ff */
[----:B------:R-:W-:Y:S02]  /*47a0*/  ULDC.64 UR4, c[0x0][0x328] ;  /* 0x0000ca0000047ab9 */ /* 0x000fe40000000a00 */
[----:B------:R-:W-:Y:S01]  /*47b0*/  UIMAD UR4, UR13, UR4, URZ ;  /* 0x000000040d0472a4 */ /* 0x000fe2000f8e023f */
[----:B------:R-:W-:-:S03]  /*47c0*/  LEA.HI.X.SX32 R7, R208, UR14, 0x1, P0 ;  /* 0x0000000ed0077c11 */ /* 0x000fc600080f0eff */
[----:B------:R-:W-:Y:S02]  /*47d0*/  UIMAD UR14, UR12, UR5, UR4 ;  /* 0x000000050c0e72a4 */ /* 0x000fe4000f8e0204 */
[----:B------:R-:W-:Y:S01]  /*47e0*/  IMAD.WIDE.U32 R8, R8, c[0x0][0x328], R6 ;  /* 0x0000ca0008087a25 */ /* 0x000fe200078e0006 */
[----:B------:R-:W-:Y:S02]  /*47f0*/  ULDC.64 UR4, c[0x0][0x330] ;  /* 0x0000cc0000047ab9 */ /* 0x000fe40000000a00 */
[----:B------:R-:W-:Y:S02]  /*4800*/  UIMAD UR4, UR10, UR4, URZ ;  /* 0x000000040a0472a4 */ /* 0x000fe4000f8e023f */
[----:B------:R-:W-:Y:S02]  /*4810*/  IADD3 R9, R9, UR14, RZ ;  /* 0x0000000e09097c10 */ /* 0x000fe4000fffe0ff */
[----:B------:R-:W-:-:S03]  /*4820*/  UIMAD UR4, UR6, UR5, UR4 ;  /* 0x00000005060472a4 */ /* 0x000fc6000f8e0204 */
[----:B---3--:R-:W-:-:S05]  /*4830*/  IMAD.WIDE.U32 R8, R0, c[0x0][0x330], R8 ;  /* 0x0000cc0000087a25 */ /* 0x008fca00078e0008 */
[----:B------:R-:W-:Y:S02]  /*4840*/  IADD3 R4, R9, UR4, RZ ;  /* 0x0000000409047c10 */ /* 0x000fe4000fffe0ff */
[----:B------:R-:W-:-:S04]  /*4850*/  LEA R10, P0, R8, c[0x0][0x310], 0x2 ;  /* 0x0000c400080a7a11 */ /* 0x000fc800078010ff */
[----:B------:R-:W-:-:S05]  /*4860*/  LEA.HI.X R11, R8, c[0x0][0x314], R4, 0x2, P0 ;  /* 0x0000c500080b7a11 */ /* 0x000fca00000f1404 */
[----:B------:R3:W-:Y:S04]  /*4870*/  RED.E.ADD.F32.FTZ.RN.STRONG.GPU [R10.64], R68 ;  /* 0x000000440a00798e */ /* 0x0007e8000c10e794 */
[----:B------:R3:W-:Y:S04]  /*4880*/  RED.E.ADD.F32.FTZ.RN.STRONG.GPU [R10.64+0x400], R69 ;  /* 0x000400450a00798e */ /* 0x0007e8000c10e794 */
        /* <DEDUP_REMOVED lines=29> */
[----:B------:R3:W-:Y:S01]  /*4a60*/  RED.E.ADD.F32.FTZ.RN.STRONG.GPU [R10.64+0x7c00], R95 ;  /* 0x007c005f0a00798e */ /* 0x0007e2000c10e794 */
[----:B------:R-:W-:Y:S05]  /*4a70*/  BRA.CONV ~URZ, `(.L_x_61) ;  /* 0x000000237f007947 */ /* 0x000fea000b800000 */
[----:B------:R-:W-:Y:S02]  /*4a80*/  MOV R4, 0x4aa0 ;  /* 0x00004aa000047802 */ /* 0x000fe40000000f00 */
[----:B-123--:R-:W-:Y:S05]  /*4a90*/  CALL.REL.NOINC `($__internal_0_$__cuda_sm70_warpsync) ;  /* 0x000005b000007944 */ /* 0x00efea0003c00000 */
.L_x_61:
[----:B------:R-:W-:-:S06]  /*4aa0*/  NOP ;  /* 0x0000000000007918 */ /* 0x000fcc0000000000 */
[----:B------:R-:W-:Y:S01]  /*4ab0*/  BSSY B0, `(.L_x_62) ;  /* 0x000000b000007945 */ /* 0x000fe20003800000 */
[----:B------:R-:W-:Y:S05]  /*4ac0*/  @P1 BRA `(.L_x_63) ;  /* 0x0000009000001947 */ /* 0x000fea0003800000 */
[----:B------:R-:W-:Y:S01]  /*4ad0*/  @!PT LDS RZ, [RZ] ;  /* 0x00000000fffff984 */ /* 0x000fe20000000800 */
[----:B------:R-:W-:Y:S01]  /*4ae0*/  @!PT LDS RZ, [RZ] ;  /* 0x00000000fffff984 */ /* 0x000fe20000000800 */
[----:B------:R-:W-:Y:S01]  /*4af0*/  @!PT LDS RZ, [RZ] ;  /* 0x00000000fffff984 */ /* 0x000fe20000000800 */
[----:B------:R-:W-:Y:S01]  /*4b00*/  @!PT LDS RZ, [RZ] ;  /* 0x00000000fffff984 */ /* 0x000fe20000000800 */
[----:B------:R-:W-:Y:S06]  /*4b10*/  MEMBAR.ALL.GPU ;  /* 0x0000000000007992 */ /* 0x000fec000000a000 */
[----:B------:R-:W-:Y:S01]  /*4b20*/  MOV R9, 0x1 ;  /* 0x0000000100097802 */ /* 0x000fe20000000f00 */
[----:B------:R-:W-:-:S00]  /*4b30*/  ERRBAR ;  /* 0x00000000000079ab */ /* 0x000fc00000000000 */
[----:B012345:R-:W-:-:S05]  /*4b40*/  CCTL.IVALL ;  /* 0x00000000ff00798f */ /* 0x03ffca0002000000 */
[----:B------:R4:W-:Y:S02]  /*4b50*/  RED.E.ADD.S32.STRONG.GPU [R2.64], R9 ;  /* 0x000000090200798e */ /* 0x0009e4000c10e394 */
.L_x_63:
[----:B------:R-:W-:Y:S05]  /*4b60*/  BSYNC B0 ;  /* 0x0000000000007941 */ /* 0x000fea0003800000 */
.L_x_62:
[----:B------:R-:W-:Y:S01]  /*4b70*/  ULDC.64 UR4, c[0x0][0x348] ;  /* 0x0000d20000047ab9 */ /* 0x000fe20000000a00 */
[----:B------:R-:W-:Y:S01]  /*4b80*/  BSSY B0, `(.L_x_64) ;  /* 0x000000b000007945 */ /* 0x000fe20003800000 */
[----:B------:R-:W-:-:S04]  /*4b90*/  UIADD3 UR4, UP0, UR8, UR4, URZ ;  /* 0x0000000408047290 */ /* 0x000fc8000ff1e03f */
[----:B------:R-:W-:Y:S02]  /*4ba0*/  UIADD3.X UR5, UR9, UR5, URZ, UP0, !UPT ;  /* 0x0000000509057290 */ /* 0x000fe400087fe43f */
[----:B----4-:R-:W-:-:S04]  /*4bb0*/  MOV R2, UR4 ;  /* 0x0000000400027c02 */ /* 0x010fc80008000f00 */
[----:B------:R-:W-:Y:S01]  /*4bc0*/  MOV R3, UR5 ;  /* 0x0000000500037c02 */ /* 0x000fe20008000f00 */
[----:B------:R-:W-:Y:S05]  /*4bd0*/  @P1 BRA `(.L_x_65) ;  /* 0x0000005000001947 */ /* 0x000fea0003800000 */
.L_x_66:
[----:B------:R-:W4:Y:S01]  /*4be0*/  LDG.E.STRONG.GPU R4, [R2.64] ;  /* 0x0000001402047981 */ /* 0x000f22000c1ef900 */
[----:B------:R-:W-:Y:S01]  /*4bf0*/  YIELD ;  /* 0x0000000000007946 */ /* 0x000fe20003800000 */
[----:B----4-:R-:W-:Y:S01]  /*4c00*/  ISETP.NE.AND P0, PT, R4, UR11, PT ;  /* 0x0000000b04007c0c */ /* 0x010fe2000bf05270 */
[----:B------:R-:W-:-:S12]  /*4c10*/  CCTL.IVALL ;  /* 0x00000000ff00798f */ /* 0x000fd80002000000 */
[----:B------:R-:W-:Y:S05]  /*4c20*/  @P0 BRA `(.L_x_66) ;  /* 0xffffffb000000947 */ /* 0x000fea000383ffff */
.L_x_65:
[----:B------:R-:W-:Y:S05]  /*4c30*/  BSYNC B0 ;  /* 0x0000000000007941 */ /* 0x000fea0003800000 */
.L_x_64:
[----:B------:R-:W-:Y:S05]  /*4c40*/  BRA.CONV ~URZ, `(.L_x_67) ;  /* 0x000000237f007947 */ /* 0x000fea000b800000 */
[----:B------:R-:W-:Y:S02]  /*4c50*/  MOV R4, 0x4c70 ;  /* 0x00004c7000047802 */ /* 0x000fe40000000f00 */
[----:B-123--:R-:W-:Y:S05]  /*4c60*/  CALL.REL.NOINC `($__internal_0_$__cuda_sm70_warpsync) ;  /* 0x000003e000007944 */ /* 0x00efea0003c00000 */
.L_x_67:
[----:B------:R-:W-:Y:S01]  /*4c70*/  ULDC.64 UR4, c[0x0][0x300] ;  /* 0x0000c00000047ab9 */ /* 0x000fe20000000a00 */
[----:B------:R-:W-:Y:S01]  /*4c80*/  IMAD.U32 R8, RZ, RZ, UR12 ;  /* 0x0000000cff087e24 */ /* 0x000fe2000f8e00ff */
[----:B------:R-:W-:Y:S01]  /*4c90*/  UIMAD UR4, UR13, UR4, URZ ;  /* 0x000000040d0472a4 */ /* 0x000fe2000f8e023f */
[----:B------:R-:W-:Y:S02]  /*4ca0*/  IMAD.U32 R9, RZ, RZ, UR13 ;  /* 0x0000000dff097e24 */ /* 0x000fe4000f8e00ff */
[----:B------:R-:W-:Y:S01]  /*4cb0*/  IMAD.WIDE.U32 R6, R8, c[0x0][0x300], R6 ;  /* 0x0000c00008067a25 */ /* 0x000fe200078e0006 */
[----:B------:R-:W-:-:S03]  /*4cc0*/  UIMAD UR14, UR12, UR5, UR4 ;  /* 0x000000050c0e72a4 */ /* 0x000fc6000f8e0204 */
[----:B------:R-:W-:Y:S02]  /*4cd0*/  ULDC.64 UR4, c[0x0][0x308] ;  /* 0x0000c20000047ab9 */ /* 0x000fe40000000a00 */
[----:B------:R-:W-:Y:S01]  /*4ce0*/  UIMAD UR4, UR10, UR4, URZ ;  /* 0x000000040a0472a4 */ /* 0x000fe2000f8e023f */
[----:B------:R-:W-:-:S03]  /*4cf0*/  IADD3 R7, R7, UR14, RZ ;  /* 0x0000000e07077c10 */ /* 0x000fc6000fffe0ff */
[----:B------:R-:W-:Y:S02]  /*4d00*/  UIMAD UR4, UR6, UR5, UR4 ;  /* 0x00000005060472a4 */ /* 0x000fe4000f8e0204 */
[----:B------:R-:W-:-:S05]  /*4d10*/  IMAD.WIDE.U32 R6, R0, c[0x0][0x308], R6 ;  /* 0x0000c20000067a25 */ /* 0x000fca00078e0006 */
[----:B------:R-:W-:Y:S02]  /*4d20*/  IADD3 R0, R7, UR4, RZ ;  /* 0x0000000407007c10 */ /* 0x000fe4000fffe0ff */
[----:B------:R-:W-:-:S04]  /*4d30*/  LEA R8, P0, R6, c[0x0][0x2e8], 0x2 ;  /* 0x0000ba0006087a11 */ /* 0x000fc800078010ff */
[----:B------:R-:W-:Y:S01]  /*4d40*/  LEA.HI.X R9, R6, c[0x0][0x2ec], R0, 0x2, P0 ;  /* 0x0000bb0006097a11 */ /* 0x000fe200000f1400 */
[----:B------:R-:W-:-:S06]  /*4d50*/  NOP ;  /* 0x0000000000007918 */ /* 0x000fcc0000000000 */
        /* <DEDUP_REMOVED lines=34> */
[----:B-1234-:R-:W-:Y:S05]  /*4f80*/  CALL.REL.NOINC `($__internal_0_$__cuda_sm70_warpsync) ;  /* 0x000000c000007944 */ /* 0x01efea0003c00000 */
.L_x_68:
[----:B------:R-:W-:-:S06]  /*4f90*/  NOP ;  /* 0x0000000000007918 */ /* 0x000fcc0000000000 */
[----:B------:R-:W-:Y:S05]  /*4fa0*/  @P1 EXIT ;  /* 0x000000000000194d */ /* 0x000fea0003800000 */
        /* <DEDUP_REMOVED lines=8> */
[----:B------:R-:W-:Y:S01]  /*5030*/  RED.E.ADD.S32.STRONG.GPU [R2.64], R5 ;  /* 0x000000050200798e */ /* 0x000fe2000c10e394 */
[----:B------:R-:W-:Y:S05]  /*5040*/  EXIT ;  /* 0x000000000000794d */ /* 0x000fea0003800000 */
        .weak           $__internal_0_$__cuda_sm70_warpsync
        .type           $__internal_0_$__cuda_sm70_warpsync,@function
        .size           $__internal_0_$__cuda_sm70_warpsync,(.L_x_1795 - $__internal_0_$__cuda_sm70_warpsync)
$__internal_0_$__cuda_sm70_warpsync:
[----:B------:R-:W-:Y:S01]  /*5050*/  MOV R8, R4 ;  /* 0x0000000400087202 */ /* 0x000fe20000000f00 */
[----:B------:R-:W-:Y:S04]  /*5060*/  WARPSYNC R5 ;  /* 0x0000000500007348 */ /* 0x000fe80003800000 */
[----:B------:R-:W-:-:S04]  /*5070*/  MOV R9, 0x0 ;  /* 0x0000000000097802 */ /* 0x000fc80000000f00 */
[----:B------:R-:W-:Y:S05]  /*5080*/  RET.REL.NODEC R8 `(_ZN7cutlass13device_kernelIN5flash19enable_sm80_to_sm89INS1_16FlashAttnBwdSm80INS1_25CollectiveMainloopBwdSm80ILi2ELi2EN4cute5tupleIJNS5_1CILi64EEENS7_ILi128EEES8_EEENS_6half_tEfNS_4arch4Sm80ELb0ELb0ELb0ELb0ELb1ELb0ELb0ELb0ELi2ELi2ELi4ELi2ELb1EEENS1_24CollectiveEpilogueBwdGQAISA_fSD_Li256ELb0ELb1EEENS1_19SingleTileSchedulerILb0ELb0ELb0ELi128EEEEEEEEEvNT_6ParamsE) ;  /* 0xffffaf7008007950 */ /* 0x000fea0003c3ffff */
.L_x_69:
        /* <DEDUP_REMOVED lines=15> */
.L_x_1795:


//--------------------- .text._ZN7cutlass13device_kernelIN5flash19enable_sm80_to_sm89INS1_16FlashAttnBwdSm80INS1_25CollectiveMainloopBwdSm80ILi2ELi2EN4cute5tupleIJNS5_1CILi64EEENS7_ILi128EEES8_EEENS_6half_tEfNS_4arch4Sm80ELb0ELb0ELb0ELb1ELb0ELb0ELb0ELb0ELi2ELi2ELi4ELi2ELb1EEENS1_21CollectiveEpilogueBwdISA_SB_SD_Li256ELb1ELb0ELi2EEENS1_19SingleTileSchedulerILb1ELb0ELb0ELi128EEEEEEEEEvNT_6ParamsE --------------------------
	.section	.text._ZN7cutlass13device_kernelIN5flash19enable_sm80_to_sm89INS1_16FlashAttnBwdSm80INS1_25CollectiveMainloopBwdSm80ILi2ELi2EN4cute5tupleIJNS5_1CILi64EEENS7_ILi128EEES8_EEENS_6half_tEfNS_4arch4Sm80ELb0ELb0ELb0ELb1ELb0ELb0ELb0ELb0ELi2ELi2ELi4ELi2ELb1EEENS1_21CollectiveEpilogueBwdISA_SB_SD_Li256ELb1ELb0ELi2EEENS1_19SingleTileSchedulerILb1ELb0ELb0ELi128EEEEEEEEEvNT_6ParamsE,"ax",@progbits
	.sectioninfo	@"SHI_REGISTERS=246"
	.align	128
.text._ZN7cutlass13device_kernelIN5flash19enable_sm80_to_sm89INS1_16FlashAttnBwdSm80INS1_25CollectiveMainloopBwdSm80ILi2ELi2EN4cute5tupleIJNS5_1CILi64EEENS7_ILi128EEES8_EEENS_6half_tEfNS_4arch4Sm80ELb0ELb0ELb0ELb1ELb0ELb0ELb0ELb0ELi2ELi2ELi4ELi2ELb1EEENS1_21CollectiveEpilogueBwdISA_SB_SD_Li256ELb1ELb0ELi2EEENS1_19SingleTileSchedulerILb1ELb0ELb0ELi128EEEEEEEEEvNT_6ParamsE:
        .type           _ZN7cutlass13device_kernelIN5flash19enable_sm80_to_sm89INS1_16FlashAttnBwdSm80INS1_25CollectiveMainloopBwdSm80ILi2ELi2EN4cute5tupleIJNS5_1CILi64EEENS7_ILi128EEES8_EEENS_6half_tEfNS_4arch4Sm80ELb0ELb0ELb0ELb1ELb0ELb0ELb0ELb0ELi2ELi2ELi4ELi2ELb1EEENS1_21CollectiveEpilogueBwdISA_SB_SD_Li256ELb1ELb0ELi2EEENS1_19SingleTileSchedulerILb1ELb0ELb0ELi128EEEEEEEEEvNT_6ParamsE,@function
        .size           _ZN7cutlass13device_kernelIN5flash19enable_sm80_to_sm89INS1_16FlashAttnBwdSm80INS1_25CollectiveMainloopBwdSm80ILi2ELi2EN4cute5tupleIJNS5_1CILi64EEENS7_ILi128EEES8_EEENS_6half_tEfNS_4arch4Sm80ELb0ELb0ELb0ELb1ELb0ELb0ELb0ELb0ELi2ELi2ELi4ELi2ELb1EEENS1_21CollectiveEpilogueBwdISA_SB_SD_Li256ELb1ELb0ELi2EEENS1_19SingleTileSchedulerILb1ELb0ELb0ELi128EEEEEEEEEvNT_6ParamsE,(.L_x_1797 - _ZN7cutlass13device_kernelIN5flash19enable_sm80_to_sm89INS1_16FlashAttnBwdSm80INS1_25CollectiveMainloopBwdSm80ILi2ELi2EN4cute5tupleIJNS5_1CILi64EEENS7_ILi128EEES8_EEENS_6half_tEfNS_4arch4Sm80ELb0ELb0ELb0ELb1ELb0ELb0ELb0ELb0ELi2ELi2ELi4ELi2ELb1EEENS1_21CollectiveEpilogueBwdISA_SB_SD_Li256ELb1ELb0ELi2EEENS1_19SingleTileSchedulerILb1ELb0ELb0ELi128EEEEEEEEEvNT_6ParamsE)
        .other          _ZN7cutlass13device_kernelIN5flash19enable_sm80_to_sm89INS1_16FlashAttnBwdSm80INS1_25CollectiveMainloopBwdSm80ILi2ELi2EN4cute5tupleIJNS5_1CILi64EEENS7_ILi128EEES8_EEENS_6half_tEfNS_4arch4Sm80ELb0ELb0ELb0ELb1ELb0ELb0ELb0ELb0ELi2ELi2ELi4ELi2ELb1EEENS1_21CollectiveEpilogueBwdISA_SB_SD_Li256ELb1ELb0ELi2EEENS1_19SingleTileSchedulerILb1ELb0ELb0ELi128EEEEEEEEEvNT_6ParamsE,@"STO_CUDA_ENTRY STV_DEFAULT"
_ZN7cutlass13device_kernelIN5flash19enable_sm80_to_sm89INS1_16FlashAttnBwdSm80INS1_25CollectiveMainloopBwdSm80ILi2ELi2EN4cute5tupleIJNS5_1CILi64EEENS7_ILi128EEES8_EEENS_6half_tEfNS_4arch4Sm80ELb0ELb0ELb0ELb1ELb0ELb0ELb0ELb0ELi2ELi2ELi4ELi2ELb1EEENS1_21CollectiveEpilogueBwdISA_SB_SD_Li256ELb1ELb0ELi2EEENS1_19SingleTileSchedulerILb1ELb0ELb0ELi128EEEEEEEEEvNT_6ParamsE:
[----:B------:R-:W-:Y:S02]  /*0000*/  MOV R1, c[0x0][0x28] ;  /* 0x00000a0000017a02 */ /* 0x000fe40000000f00 */
[----:B------:R-:W1:Y:S01]  /*0010*/  S2R R6, SR_TID.X ;  /* 0x0000000000067919 */ /* 0x000e620000002100 */
[----:B------:R-:W-:Y:S01]  /*0020*/  MOV R13, 0x4 ;  /* 0x00000004000d7802 */ /* 0x000fe20000000f00 */
[----:B------:R-:W-:Y:S02]  /*0030*/  ULDC.64 UR8, c[0x0][0x118] ;  /* 0x0000460000087ab9 */ /* 0x000fe40000000a00 */
[----:B------:R-:W2:Y:S04]  /*0040*/  S2R R208, SR_CTAID.Z ;  /* 0x0000000000d07919 */ /* 0x000ea80000002700 */
[----:B------:R-:W3:Y:S04]  /*0050*/  S2R R2, SR_CTAID.X ;  /* 0x0000000000027919 */ /* 0x000ee80000002500 */
[----:B------:R-:W4:Y:S01]  /*0060*/  S2R R3, SR_CTAID.Y ;  /* 0x0000000000037919 */ /* 0x000f220000002600 */
[----:B-1----:R-:W-:Y:S01]  /*0070*/  SHF.R.U32.HI R0, RZ, 0x5, R6 ;  /* 0x00000005ff007819 */ /* 0x002fe20000011606 */
[----:B--2---:R-:W-:-:S05]  /*0080*/  IMAD.WIDE R4, R208, R13, c[0x0][0x3c0] ;  /* 0x0000f000d0047625 */ /* 0x004fca00078e020d */
[----:B------:R-:W1:Y:S02]  /*0090*/  SHFL.IDX PT, R0, R0, RZ, 0x1f ;  /* 0x00001fff00007589 */ /* 0x000e6400000e0000 */
[----:B-1----:R-:W-:-:S13]  /*00a0*/  ISETP.NE.AND P0, PT, R0, RZ, PT ;  /* 0x000000ff0000720c */ /* 0x002fda0003f05270 */
[----:B------:R-:W-:Y:S05]  /*00b0*/  @!P0 BRA `(.L_x_70) ;  /* 0x0000012000008947 */ /* 0x000fea0003800000 */
[----:B---34-:R-:W-:-:S04]  /*00c0*/  ISETP.NE.U32.AND P0, PT, RZ, c[0x0][0x3c0], PT ;  /* 0x0000f000ff007a0c */ /* 0x018fc80003f05070 */
[----:B------:R-:W-:-:S13]  /*00d0*/  ISETP.NE.AND.EX P0, PT, RZ, c[0x0][0x3c4], PT, P0 ;  /* 0x0000f100ff007a0c */ /* 0x000fda0003f05300 */
[----:B------:R-:W-:Y:S05]  /*00e0*/  @!P0 BRA `(.L_x_71) ;  /* 0x0000002000008947 */ /* 0x000fea0003800000 */
[----:B------:R1:W5:Y:S01]  /*00f0*/  LDG.E R5, [R4.64] ;  /* 0x0000000804057981 */ /* 0x000362000c1e1900 */
[----:B------:R-:W-:Y:S05]  /*0100*/  BRA `(.L_x_72) ;  /* 0x0000009000007947 */ /* 0x000fea0003800000 */
.L_x_71:
[----:B------:R-:W-:-:S04]  /*0110*/  ISETP.NE.U32.AND P0, PT, RZ, c[0x0][0x3b8], PT ;  /* 0x0000ee00ff007a0c */ /* 0x000fc80003f05070 */
[----:B------:R-:W-:-:S13]  /*0120*/  ISETP.NE.AND.EX P0, PT, RZ, c[0x0][0x3bc], PT, P0 ;  /* 0x0000ef00ff007a0c */ /* 0x000fda0003f05300 */
[----:B------:R-:W-:Y:S05]  /*0130*/  @!P0 BRA `(.L_x_73) ;  /* 0x0000005000008947 */ /* 0x000fea0003800000 */
[----:B------:R-:W-:-:S05]  /*0140*/  IMAD.WIDE R8, R208, R13, c[0x0][0x3b8] ;  /* 0x0000ee00d0087625 */ /* 0x000fca00078e020d */
[----:B------:R-:W2:Y:S04]  /*0150*/  LDG.E R5, [R8.64] ;  /* 0x0000000808057981 */ /* 0x000ea8000c1e1900 */
[----:B------:R-:W2:Y:S02]  /*0160*/  LDG.E R0, [R8.64+0x4] ;  /* 0x0000040808007981 */ /* 0x000ea4000c1e1900 */
[----:B--2---:R-:W-:Y:S01]  /*0170*/  IADD3 R5, -R5, R0, RZ ;  /* 0x0000000005057210 */ /* 0x004fe20007ffe1ff */
[----:B------:R-:W-:Y:S05]  /*0180*/  BRA `(.L_x_72) ;  /* 0x0000001000007947 */ /* 0x000fea0003800000 */
.L_x_73:
[----:B------:R-:W-:Y:S02]  /*0190*/  MOV R5, c[0x0][0x3a4] ;  /* 0x0000e90000057a02 */ /* 0x000fe40000000f00 */
.L_x_72:
[----:B------:R-:W-:-:S05]  /*01a0*/  IMAD.SHL.U32 R0, R2, 0x80, RZ ;  /* 0x0000008002007824 */ /* 0x000fca00078e00ff */
[----:B-----5:R-:W-:-:S04]  /*01b0*/  ISETP.GE.AND P0, PT, R0, R5, PT ;  /* 0x000000050000720c */ /* 0x020fc80003f06270 */
[----:B------:R-:W-:Y:S01]  /*01c0*/  SEL R208, R208, 0xffffffff, !P0 ;  /* 0xffffffffd0d07807 */ /* 0x000fe20004000000 */
[----:B------:R-:W-:Y:S05]  /*01d0*/  BRA `(.L_x_74) ;  /* 0x0000011000007947 */ /* 0x000fea0003800000 */
.L_x_70:
[----:B---34-:R-:W-:-:S04]  /*01e0*/  ISETP.NE.U32.AND P0, PT, RZ, c[0x0][0x3c0], PT ;  /* 0x0000f000ff007a0c */ /* 0x018fc80003f05070 */
[----:B------:R-:W-:-:S13]  /*01f0*/  ISETP.NE.AND.EX P0, PT, RZ, c[0x0][0x3c4], PT, P0 ;  /* 0x0000f100ff007a0c */ /* 0x000fda0003f05300 */
[----:B------:R-:W-:Y:S05]  /*0200*/  @!P0 BRA `(.L_x_75) ;  /* 0x0000002000008947 */ /* 0x000fea0003800000 */
[----:B------:R1:W5:Y:S01]  /*0210*/  LDG.E R5, [R4.64] ;  /* 0x0000000804057981 */ /* 0x000362000c1e1900 */
[----:B------:R-:W-:Y:S05]  /*0220*/  BRA `(.L_x_76) ;  /* 0x0000009000007947 */ /* 0x000fea0003800000 */
.L_x_75:
        /* <DEDUP_REMOVED lines=8> */
.L_x_77:
[----:B------:R-:W-:Y:S02]  /*02b0*/  MOV R5, c[0x0][0x3a4] ;  /* 0x0000e90000057a02 */ /* 0x000fe40000000f00 */
.L_x_76:
[----:B------:R-:W-:-:S05]  /*02c0*/  IMAD.SHL.U32 R0, R2, 0x80, RZ ;  /* 0x0000008002007824 */ /* 0x000fca00078e00ff */
[----:B-----5:R-:W-:-:S04]  /*02d0*/  ISETP.GE.AND P0, PT, R0, R5, PT ;  /* 0x000000050000720c */ /* 0x020fc80003f06270 */
[----:B------:R-:W-:-:S04]  /*02e0*/  SEL R208, R208, 0xffffffff, !P0 ;  /* 0xffffffffd0d07807 */ /* 0x000fc80004000000 */
.L_x_74:
[----:B------:R-:W-:-:S13]  /*02f0*/  ISETP.GE.AND P0, PT, R208, RZ, PT ;  /* 0x000000ffd000720c */ /* 0x000fda0003f06270 */
[----:B------:R-:W-:Y:S05]  /*0300*/  @!P0 EXIT ;  /* 0x000000000000894d */ /* 0x000fea0003800000 */
[----:B------:R-:W-:Y:S01]  /*0310*/  ISETP.NE.U32.AND P3, PT, RZ, c[0x0][0x2c8], PT ;  /* 0x0000b200ff007a0c */ /* 0x000fe20003f65070 */
[----:B------:R-:W-:Y:S01]  /*0320*/  IMAD.WIDE R16, R208, R13, c[0x0][0x2c8] ;  /* 0x0000b200d0107625 */ /* 0x000fe200078e020d */
[----:B------:R-:W-:Y:S02]  /*0330*/  ISETP.NE.U32.AND P1, PT, RZ, c[0x0][0x2d8], PT ;  /* 0x0000b600ff007a0c */ /* 0x000fe40003f25070 */
[----:B------:R-:W-:Y:S02]  /*0340*/  ISETP.NE.AND.EX P3, PT, RZ, c[0x0][0x2cc], PT, P3 ;  /* 0x0000b300ff007a0c */ /* 0x000fe40003f65330 */
[----:B------:R-:W-:Y:S02]  /*0350*/  ISETP.NE.AND.EX P1, PT, RZ, c[0x0][0x2dc], PT, P1 ;  /* 0x0000b700ff007a0c */ /* 0x000fe40003f25310 */
[----:B------:R-:W-:-:S04]  /*0360*/  ISETP.NE.U32.AND P0, PT, RZ, c[0x0][0x2d0], PT ;  /* 0x0000b400ff007a0c */ /* 0x000fc80003f05070 */
[----:B------:R-:W-:-:S05]  /*0370*/  ISETP.NE.AND.EX P0, PT, RZ, c[0x0][0x2d4], PT, P0 ;  /* 0x0000b500ff007a0c */ /* 0x000fca0003f05300 */
[----:B------:R-:W2:Y:S01]  /*0380*/  @P3 LDG.E R11, [R16.64] ;  /* 0x00000008100b3981 */ /* 0x000ea2000c1e1900 */
[----:B------:R-:W-:Y:S02]  /*0390*/  IMAD.MOV.U32 R207, RZ, RZ, c[0x0][0x168] ;  /* 0x00005a00ffcf7624 */ /* 0x000fe400078e00ff */
[----:B------:R-:W-:Y:S02]  /*03a0*/  IMAD.MOV.U32 R5, RZ, RZ, RZ ;  /* 0x000000ffff057224 */ /* 0x000fe400078e00ff */
[----:B------:R-:W-:Y:S02]  /*03b0*/  IMAD.MOV.U32 R9, RZ, RZ, RZ ;  /* 0x000000ffff097224 */ /* 0x000fe400078e00ff */
[CC--:B------:R-:W-:Y:S02]  /*03c0*/  @P1 IMAD.WIDE R18, R208.reuse, R13.reuse, c[0x0][0x2d8] ;  /* 0x0000b600d0121625 */ /* 0x0c0fe400078e020d */
[----:B------:R3:W5:Y:S02]  /*03d0*/  @P3 LDG.E R5, [R16.64] ;  /* 0x0000000810053981 */ /* 0x000764000c1e1900 */
[----:B------:R-:W-:-:S02]  /*03e0*/  IMAD.WIDE R14, R208, R13, c[0x0][0x2d0] ;  /* 0x0000b400d00e7625 */ /* 0x000fc400078e020d */
[----:B------:R3:W5:Y:S04]  /*03f0*/  @P1 LDG.E R207, [R18.64] ;  /* 0x0000000812cf1981 */ /* 0x000768000c1e1900 */
[----:B------:R3:W5:Y:S01]  /*0400*/  @P0 LDG.E R9, [R14.64] ;  /* 0x000000080e090981 */ /* 0x000762000c1e1900 */
[----:B------:R-:W-:Y:S02]  /*0410*/  IMAD.MOV.U32 R0, RZ, RZ, RZ ;  /* 0x000000ffff007224 */ /* 0x000fe400078e00ff */
[----:B--2---:R-:W-:-:S05]  /*0420*/  @P3 IMAD R11, R208, 0x40, R11 ;  /* 0x00000040d00b3824 */ /* 0x004fca00078e020b */
[----:B-1----:R-:W-:-:S04]  /*0430*/  @P3 SHF.R.S32.HI R4, RZ, 0x1f, R11 ;  /* 0x0000001fff043819 */ /* 0x002fc8000001140b */
[----:B------:R-:W-:Y:S01]  /*0440*/  @P3 LEA.HI R4, R4, R11, RZ, 0x6 ;  /* 0x0000000b04043211 */ /* 0x000fe200078f30ff */
[----:B------:R-:W-:-:S03]  /*0450*/  IMAD.MOV.U32 R11, RZ, RZ, c[0x0][0x198] ;  /* 0x00006600ff0b7624 */ /* 0x000fc600078e00ff */
[----:B------:R-:W-:Y:S01]  /*0460*/  @P3 LOP3.LUT R0, R4, 0xffffffc0, RZ, 0xc0, !PT ;  /* 0xffffffc004003812 */ /* 0x000fe200078ec0ff */
[----:B------:R-:W-:Y:S05]  /*0470*/  @P1 BRA `(.L_x_78) ;  /* 0x0000004000001947 */ /* 0x000fea0003800000 */
[----:B---3--:R-:W-:Y:S05]  /*0480*/  @!P3 BRA `(.L_x_78) ;  /* 0x000000300000b947 */ /* 0x008fea0003800000 */
[----:B-----5:R-:W2:Y:S04]  /*0490*/  LDG.E R207, [R16.64] ;  /* 0x0000000810cf7981 */ /* 0x020ea8000c1e1900 */
[----:B------:R-:W2:Y:S02]  /*04a0*/  LDG.E R4, [R16.64+0x4] ;  /* 0x0000040810047981 */ /* 0x000ea4000c1e1900 */
[----:B--2---:R-:W-:Y:S02]  /*04b0*/  IADD3 R207, -R207, R4, RZ ;  /* 0x00000004cfcf7210 */ /* 0x004fe40007ffe1ff */
.L_x_78:
[----:B---3--:R-:W-:-:S04]  /*04c0*/  ISETP.NE.U32.AND P1, PT, RZ, c[0x0][0x2e0], PT ;  /* 0x0000b800ff007a0c */ /* 0x008fc80003f25070 */
[----:B------:R-:W-:-:S13]  /*04d0*/  ISETP.NE.AND.EX P1, PT, RZ, c[0x0][0x2e4], PT, P1 ;  /* 0x0000b900ff007a0c */ /* 0x000fda0003f25310 */
[----:B------:R-:W-:Y:S05]  /*04e0*/  @!P1 BRA `(.L_x_79) ;  /* 0x0000003000009947 */ /* 0x000fea0003800000 */
[----:B------:R-:W-:-:S06]  /*04f0*/  IMAD.WIDE R10, R208, R13, c[0x0][0x2e0] ;  /* 0x0000b800d00a7625 */ /* 0x000fcc00078e020d */
[----:B------:R1:W5:Y:S01]  /*0500*/  LDG.E R11, [R10.64] ;  /* 0x000000080a0b7981 */ /* 0x000362000c1e1900 */
[----:B------:R-:W-:Y:S05]  /*0510*/  BRA `(.L_x_80) ;  /* 0x0000004000007947 */ /* 0x000fea0003800000 */
.L_x_79:
[----:B------:R-:W-:Y:S05]  /*0520*/  @!P0 BRA `(.L_x_80) ;  /* 0x0000003000008947 */ /* 0x000fea0003800000 */
[----:B------:R-:W2:Y:S04]  /*0530*/  LDG.E R11, [R14.64] ;  /* 0x000000080e0b7981 */ /* 0x000ea8000c1e1900 */
[----:B------:R-:W2:Y:S02]  /*0540*/  LDG.E R4, [R14.64+0x4] ;  /* 0x000004080e047981 */ /* 0x000ea4000c1e1900 */
[----:B--2---:R-:W-:Y:S02]  /*0550*/  IADD3 R11, -R11, R4, RZ ;  /* 0x000000040b0b7210 */ /* 0x004fe40007ffe1ff */
.L_x_80:
[----:B-----5:R-:W-:Y:S01]  /*0560*/  ISETP.GE.AND P1, PT, R207, 0x1, PT ;  /* 0x00000001cf00780c */ /* 0x020fe20003f26270 */
[----:B------:R-:W-:Y:S01]  /*0570*/  CS2R R126, SRZ ;  /* 0x00000000007e7805 */ /* 0x000fe2000001ff00 */
[----:B------:R-:W-:Y:S01]  /*0580*/  PLOP3.LUT P2, PT, PT, PT, PT, 0x80, 0x0 ;  /* 0x000000000000781c */ /* 0x000fe20003f4f070 */
        /* <DEDUP_REMOVED lines=32> */
[----:B------:R-:W-:Y:S01]  /*0790*/  IMAD.MOV.U32 R4, RZ, RZ, c[0x0][0x248] ;  /* 0x00009200ff047624 */ /* 0x000fe200078e00ff */
[--C-:B------:R-:W-:Y:S01]  /*07a0*/  SHF.R.S32.HI R14, RZ, 0x1f, R3.reuse ;  /* 0x0000001fff0e7819 */ /* 0x100fe20000011403 */
[----:B------:R-:W-:Y:S01]  /*07b0*/  IMAD.MOV.U32 R15, RZ, RZ, R3 ;  /* 0x000000ffff0f7224 */ /* 0x000fe200078e0003 */
[--C-:B------:R-:W-:Y:S01]  /*07c0*/  SHF.R.S32.HI R17, RZ, 0x1f, R6.reuse ;  /* 0x0000001fff117819 */ /* 0x100fe20000011406 */
[----:B------:R-:W-:Y:S01]  /*07d0*/  IMAD.SHL.U32 R218, R6, 0x4, RZ ;  /* 0x0000000406da7824 */ /* 0x000fe200078e00ff */
[----:B------:R-:W-:Y:S01]  /*07e0*/  ISETP.NE.AND P1, PT, R4, 0x1, PT ;  /* 0x000000010400780c */ /* 0x000fe20003f25270 */
[C---:B------:R-:W-:Y:S01]  /*07f0*/  IMAD R4, R14.reuse, c[0x0][0x238], RZ ;  /* 0x00008e000e047a24 */ /* 0x040fe200078e02ff */
[-C--:B------:R-:W-:Y:S01]  /*0800*/  LEA.HI R18, R17, R6.reuse, RZ, 0x3 ;  /* 0x0000000611127211 */ /* 0x080fe200078f18ff */
[C---:B------:R-:W-:Y:S01]  /*0810*/  IMAD R42, R14.reuse, c[0x0][0x288], RZ ;  /* 0x0000a2000e2a7a24 */ /* 0x040fe200078e02ff */
[----:B------:R-:W-:Y:S01]  /*0820*/  SHF.R.S32.HI R7, RZ, 0x1f, R6 ;  /* 0x0000001fff077819 */ /* 0x000fe20000011406 */
[----:B------:R-:W-:Y:S01]  /*0830*/  IMAD R13, R3, c[0x0][0x23c], R4 ;  /* 0x00008f00030d7a24 */ /* 0x000fe200078e0204 */
[----:B------:R-:W-:Y:S01]  /*0840*/  SHF.R.S32.HI R206, RZ, 0x3, R18 ;  /* 0x00000003ffce7819 */ /* 0x000fe20000011412 */
[----:B------:R-:W-:Y:S01]  /*0850*/  IMAD R46, R14, c[0x0][0x270], RZ ;  /* 0x00009c000e2e7a24 */ /* 0x000fe200078e02ff */
[-C--:B------:R-:W-:Y:S01]  /*0860*/  LEA.HI R21, R17, R6.reuse, RZ, 0x4 ;  /* 0x0000000611157211 */ /* 0x080fe200078f20ff */
[----:B------:R-:W-:Y:S01]  /*0870*/  IMAD.WIDE.U32 R26, R3, c[0x0][0x238], R6 ;  /* 0x00008e00031a7a25 */ /* 0x000fe200078e0006 */
[C---:B-1----:R-:W-:Y:S01]  /*0880*/  IADD3 R10, P2, R206.reuse, R5, RZ ;  /* 0x00000005ce0a7210 */ /* 0x042fe20007f5e0ff */
[----:B------:R-:W-:Y:S01]  /*0890*/  ULDC.64 UR4, c[0x0][0x1d8] ;  /* 0x0000760000047ab9 */ /* 0x000fe20000000a00 */
[----:B------:R-:W-:Y:S01]  /*08a0*/  LEA.HI R12, R17, R6, RZ, 0x2 ;  /* 0x00000006110c7211 */ /* 0x000fe200078f10ff */
[----:B------:R-:W-:Y:S01]  /*08b0*/  @P1 IMAD.HI.U32 R4, R3, c[0x0][0x24c], RZ ;  /* 0x0000930003041a27 */ /* 0x000fe200078e00ff */
[----:B------:R-:W-:Y:S01]  /*08c0*/  SHF.R.S32.HI R219, RZ, 0x1f, R218 ;  /* 0x0000001fffdb7819 */ /* 0x000fe200000114da */
[----:B------:R-:W-:Y:S01]  /*08d0*/  USHF.L.U32 UR7, UR4, 0x6, URZ ;  /* 0x0000000604077899 */ /* 0x000fe2000800063f */
[----:B------:R-:W-:Y:S01]  /*08e0*/  SHF.R.S32.HI R8, RZ, 0x1f, R12 ;  /* 0x0000001fff087819 */ /* 0x000fe2000001140c */
[----:B------:R-:W-:Y:S01]  /*08f0*/  IMAD.IADD R27, R27, 0x1, R13 ;  /* 0x000000011b1b7824 */ /* 0x000fe200078e020d */
[----:B------:R-:W-:Y:S01]  /*0900*/  @P1 SHF.R.U32.HI R15, RZ, c[0x0][0x250], R4 ;  /* 0x00009400ff0f1a19 */ /* 0x000fe20000011604 */
[C---:B------:R-:W-:Y:S01]  /*0910*/  IMAD R42, R3.reuse, c[0x0][0x28c], R42 ;  /* 0x0000a300032a7a24 */ /* 0x040fe200078e022a */
[----:B------:R-:W-:Y:S01]  /*0920*/  SHF.R.S32.HI R4, RZ, 0x1f, R206 ;  /* 0x0000001fff047819 */ /* 0x000fe200000114ce */
[----:B------:R-:W-:Y:S01]  /*0930*/  IMAD.WIDE.U32 R22, R3, c[0x0][0x288], R218 ;  /* 0x0000a20003167a25 */ /* 0x000fe200078e00da */
[----:B------:R-:W-:Y:S01]  /*0940*/  IADD3 R38, P1, R206, R9, RZ ;  /* 0x00000009ce267210 */ /* 0x000fe20007f3e0ff */
[----:B------:R-:W-:Y:S01]  /*0950*/  UMOV UR6, 0x6 ;  /* 0x0000000600067882 */ /* 0x000fe20000000000 */
[-C--:B------:R-:W-:Y:S01]  /*0960*/  LEA.HI.X.SX32 R13, R5, R4.reuse, 0x1, P2 ;  /* 0x00000004050d7211 */ /* 0x080fe200010f0eff */
[----:B------:R-:W-:Y:S01]  /*0970*/  IMAD R5, R2, -0x80, R11 ;  /* 0xffffff8002057824 */ /* 0x000fe200078e020b */
[----:B------:R-:W-:Y:S01]  /*0980*/  LEA.HI.X.SX32 R39, R9, R4, 0x1, P1 ;  /* 0x0000000409277211 */ /* 0x000fe200008f0eff */
[----:B------:R-:W-:Y:S01]  /*0990*/  IMAD R46, R3, c[0x0][0x274], R46 ;  /* 0x00009d00032e7a24 */ /* 0x000fe200078e022e */
[----:B------:R-:W-:Y:S01]  /*09a0*/  SHF.R.S32.HI R4, RZ, 0x4, R21 ;  /* 0x00000004ff047819 */ /* 0x000fe20000011415 */
[----:B------:R-:W-:Y:S01]  /*09b0*/  IMAD.IADD R9, R5, 0x1, -R206 ;  /* 0x0000000105097824 */ /* 0x000fe200078e0ace */
[----:B------:R-:W-:Y:S01]  /*09c0*/  SHF.R.S32.HI R11, RZ, 0x2, R12 ;  /* 0x00000002ff0b7819 */ /* 0x000fe2000001140c */
[----:B------:R-:W-:Y:S01]  /*09d0*/  IMAD.WIDE.U32 R24, R3, c[0x0][0x270], R218 ;  /* 0x00009c0003187a25 */ /* 0x000fe200078e00da */
[----:B------:R-:W-:Y:S01]  /*09e0*/  LEA.HI R19, R21, R4, RZ, 0x1 ;  /* 0x0000000415137211 */ /* 0x000fe200078f08ff */
[----:B------:R-:W-:Y:S01]  /*09f0*/  USHF.L.U64.HI UR5, UR4, UR6, UR5 ;  /* 0x0000000604057299 */ /* 0x000fe20008010205 */
[----:B------:R-:W-:Y:S01]  /*0a00*/  ISETP.GE.AND P1, PT, R9, 0x1, PT ;  /* 0x000000010900780c */ /* 0x000fe20003f26270 */
[----:B------:R-:W-:Y:S01]  /*0a10*/  IMAD.IADD R43, R23, 0x1, R42 ;  /* 0x00000001172b7824 */ /* 0x000fe200078e022a */
[C---:B------:R-:W-:Y:S01]  /*0a20*/  ISETP.GE.AND P6, PT, R9.reuse, 0x21, PT ;  /* 0x000000210900780c */ /* 0x040fe20003fc6270 */
[----:B------:R-:W-:Y:S01]  /*0a30*/  IMAD.MOV.U32 R42, RZ, RZ, R22 ;  /* 0x000000ffff2a7224 */ /* 0x000fe200078e0016 */
[----:B------:R-:W-:Y:S01]  /*0a40*/  ISETP.GE.AND P5, PT, R9, 0x41, PT ;  /* 0x000000410900780c */ /* 0x000fe20003fa6270 */
[----:B------:R-:W-:Y:S01]  /*0a50*/  IMAD.IADD R47, R25, 0x1, R46 ;  /* 0x00000001192f7824 */ /* 0x000fe200078e022e */
[----:B------:R-:W-:Y:S01]  /*0a60*/  ISETP.GE.AND P2, PT, R9, 0x61, PT ;  /* 0x000000610900780c */ /* 0x000fe20003f46270 */
[----:B------:R-:W-:Y:S01]  /*0a70*/  IMAD.SHL.U32 R25, R206, 0x40, RZ ;  /* 0x00000040ce197824 */ /* 0x000fe200078e00ff */
[----:B------:R-:W-:Y:S01]  /*0a80*/  LOP3.LUT R19, R19, 0xfffffffe, RZ, 0xc0, !PT ;  /* 0xfffffffe13137812 */ /* 0x000fe200078ec0ff */
[----:B------:R-:W-:Y:S01]  /*0a90*/  IMAD.MOV.U32 R46, RZ, RZ, R24 ;  /* 0x000000ffff2e7224 */ /* 0x000fe200078e0018 */
[----:B------:R-:W-:Y:S01]  /*0aa0*/  LEA.HI R8, R8, R11, RZ, 0x3 ;  /* 0x0000000b08087211 */ /* 0x000fe200078f18ff */
[----:B------:R-:W-:Y:S01]  /*0ab0*/  IMAD.WIDE R38, R2, 0x80, R38 ;  /* 0x0000008002267825 */ /* 0x000fe200078e0226 */
[----:B------:R-:W-:-:S02]  /*0ac0*/  LOP3.LUT R9, R18, 0xfffffff8, RZ, 0xc0, !PT ;  /* 0xfffffff812097812 */ /* 0x000fc400078ec0ff */
[----:B------:R-:W-:Y:S01]  /*0ad0*/  LOP3.LUT R8, R8, 0xfffffff8, RZ, 0xc0, !PT ;  /* 0xfffffff808087812 */ /* 0x000fe200078ec0ff */
[----:B------:R-:W-:Y:S01]  /*0ae0*/  IMAD.IADD R19, R4, 0x1, -R19 ;  /* 0x0000000104137824 */ /* 0x000fe200078e0a13 */
[----:B------:R-:W-:Y:S01]  /*0af0*/  SHF.R.S32.HI R30, RZ, 0x1f, R15 ;  /* 0x0000001fff1e7819 */ /* 0x000fe2000001140f */
[----:B------:R-:W-:Y:S01]  /*0b00*/  IMAD.IADD R4, R6, 0x1, -R9 ;  /* 0x0000000106047824 */ /* 0x000fe200078e0a09 */
[----:B------:R-:W-:Y:S01]  /*0b10*/  LOP3.LUT R25, R25, 0x1c0, RZ, 0xc0, !PT ;  /* 0x000001c019197812 */ /* 0x000fe200078ec0ff */
[----:B------:R-:W-:Y:S01]  /*0b20*/  IMAD.IADD R8, R11, 0x1, -R8 ;  /* 0x000000010b087824 */ /* 0x000fe200078e0a08 */
[----:B------:R-:W-:Y:S01]  /*0b30*/  LEA.HI R11, R17, R6, RZ, 0x6 ;  /* 0x00000006110b7211 */ /* 0x000fe200078f30ff */
[----:B------:R-:W-:Y:S01]  /*0b40*/  IMAD.SHL.U32 R22, R4, 0x8, RZ ;  /* 0x0000000804167824 */ /* 0x000fe200078e00ff */
[----:B------:R-:W-:Y:S01]  /*0b50*/  SHF.R.S32.HI R9, RZ, 0x1f, R208 ;  /* 0x0000001fff097819 */ /* 0x000fe200000114d0 */
[C---:B------:R-:W-:Y:S01]  /*0b60*/  IMAD R44, R30.reuse, c[0x0][0x1e0], RZ ;  /* 0x000078001e2c7a24 */ /* 0x040fe200078e02ff */
[----:B------:R-:W-:Y:S01]  /*0b70*/  SHF.R.S32.HI R11, RZ, 0x6, R11 ;  /* 0x00000006ff0b7819 */ /* 0x000fe2000001140b */
[----:B------:R-:W-:Y:S01]  /*0b80*/  IMAD R30, R30, c[0x0][0x1b0], RZ ;  /* 0x00006c001e1e7a24 */ /* 0x000fe200078e02ff */
[----:B------:R-:W-:Y:S01]  /*0b90*/  SHF.R.S32.HI R23, RZ, 0x1f, R22 ;  /* 0x0000001fff177819 */ /* 0x000fe20000011416 */
[----:B------:R-:W-:Y:S01]  /*0ba0*/  IMAD R44, R15, c[0x0][0x1e4], R44 ;  /* 0x000079000f2c7a24 */ /* 0x000fe200078e022c */
[----:B------:R-:W-:Y:S01]  /*0bb0*/  LOP3.LUT R24, R25, 0x38, R22, 0xf8, !PT ;  /* 0x0000003819187812 */ /* 0x000fe200078ef816 */
[----:B------:R-:W-:Y:S01]  /*0bc0*/  IMAD.SHL.U32 R20, R11, 0x200, RZ ;  /* 0x000002000b147824 */ /* 0x000fe200078e00ff */
[----:B------:R-:W-:Y:S01]  /*0bd0*/  SHF.R.U32.HI R25, RZ, 0x3, R25 ;  /* 0x00000003ff197819 */ /* 0x000fe20000011619 */
[C---:B------:R-:W-:Y:S01]  /*0be0*/  IMAD R30, R15.reuse, c[0x0][0x1b4], R30 ;  /* 0x00006d000f1e7a24 */ /* 0x040fe200078e021e */
[----:B------:R-:W-:Y:S01]  /*0bf0*/  SEL R2, R208, RZ, !P3 ;  /* 0x000000ffd0027207 */ /* 0x000fe20005800000 */
[----:B------:R-:W-:Y:S01]  /*0c00*/  IMAD.WIDE.U32 R32, R15, c[0x0][0x1e0], R22 ;  /* 0x000078000f207a25 */ /* 0x000fe200078e0016 */
[----:B------:R-:W-:-:S02]  /*0c10*/  LOP3.LUT R24, R20, R24, R25, 0xf6, !PT ;  /* 0x0000001814187212 */ /* 0x000fc400078ef619 */
[C---:B------:R-:W-:Y:S01]  /*0c20*/  ISETP.GE.OR P4, PT, R22.reuse, c[0x0][0x1cc], !P1 ;  /* 0x0000730016007a0c */ /* 0x040fe20004f86670 */
[----:B------:R-:W-:Y:S01]  /*0c30*/  IMAD.WIDE.U32 R28, R15, c[0x0][0x1b0], R22 ;  /* 0x00006c000f1c7a25 */ /* 0x000fe200078e0016 */
[C---:B------:R-:W-:Y:S02]  /*0c40*/  SEL R15, R9.reuse, RZ, !P0 ;  /* 0x000000ff090f7207 */ /* 0x040fe40004000000 */
[----:B------:R-:W-:Y:S01]  /*0c50*/  SEL R9, R9, RZ, !P3 ;  /* 0x000000ff09097207 */ /* 0x000fe20005800000 */
[----:B------:R-:W-:Y:S01]  /*0c60*/  IMAD.IADD R31, R29, 0x1, R30 ;  /* 0x000000011d1f7824 */ /* 0x000fe200078e021e */
[----:B------:R-:W-:Y:S01]  /*0c70*/  ISETP.GE.OR P1, PT, R22, c[0x0][0x19c], !P1 ;  /* 0x0000670016007a0c */ /* 0x000fe20004f26670 */
[----:B------:R-:W-:Y:S01]  /*0c80*/  IMAD.MOV.U32 R30, RZ, RZ, R28 ;  /* 0x000000ffff1e7224 */ /* 0x000fe200078e001c */
[----:B------:R-:W-:Y:S01]  /*0c90*/  SEL R28, R208, RZ, !P0 ;  /* 0x000000ffd01c7207 */ /* 0x000fe20004000000 */
[----:B------:R-:W-:Y:S01]  /*0ca0*/  IMAD.IADD R45, R33, 0x1, R44 ;  /* 0x00000001212d7824 */ /* 0x000fe200078e022c */
[----:B------:R-:W-:Y:S01]  /*0cb0*/  LOP3.LUT R21, R21, 0xfffffff0, RZ, 0xc0, !PT ;  /* 0xfffffff015157812 */ /* 0x000fe200078ec0ff */
[----:B------:R-:W-:-:S02]  /*0cc0*/  IMAD R25, R15, c[0x0][0x1e8], RZ ;  /* 0x00007a000f197a24 */ /* 0x000fc400078e02ff */
[----:B------:R-:W-:Y:S02]  /*0cd0*/  IMAD.MOV.U32 R44, RZ, RZ, R32 ;  /* 0x000000ffff2c7224 */ /* 0x000fe400078e0020 */
[----:B------:R-:W-:Y:S02]  /*0ce0*/  IMAD R15, R15, c[0x0][0x1b8], RZ ;  /* 0x00006e000f0f7a24 */ /* 0x000fe400078e02ff */
[C---:B------:R-:W-:Y:S02]  /*0cf0*/  IMAD R40, R28.reuse, c[0x0][0x1ec], R25 ;  /* 0x00007b001c287a24 */ /* 0x040fe400078e0219 */
[C---:B------:R-:W-:Y:S02]  /*0d00*/  IMAD R34, R28.reuse, c[0x0][0x1bc], R15 ;  /* 0x00006f001c227a24 */ /* 0x040fe400078e020f */
[----:B------:R-:W-:-:S04]  /*0d10*/  IMAD.WIDE.U32 R44, R28, c[0x0][0x1e8], R44 ;  /* 0x00007a001c2c7a25 */ /* 0x000fc800078e002c */
[----:B------:R-:W-:-:S04]  /*0d20*/  IMAD.WIDE.U32 R28, R28, c[0x0][0x1b8], R30 ;  /* 0x00006e001c1c7a25 */ /* 0x000fc800078e001e */
[----:B------:R-:W-:Y:S02]  /*0d30*/  IMAD.IADD R35, R29, 0x1, R34 ;  /* 0x000000011d237824 */ /* 0x000fe400078e0222 */
[----:B------:R-:W-:Y:S02]  /*0d40*/  IMAD R16, R14, c[0x0][0x180], RZ ;  /* 0x000060000e107a24 */ /* 0x000fe400078e02ff */
[----:B------:R-:W-:Y:S02]  /*0d50*/  IMAD R15, R9, c[0x0][0x278], RZ ;  /* 0x00009e00090f7a24 */ /* 0x000fe400078e02ff */
[----:B------:R-:W-:-:S04]  /*0d60*/  IMAD.WIDE.U32 R46, R2, c[0x0][0x278], R46 ;  /* 0x00009e00022e7a25 */ /* 0x000fc800078e002e */
[----:B------:R-:W-:Y:S02]  /*0d70*/  IMAD.IADD R41, R45, 0x1, R40 ;  /* 0x000000012d297824 */ /* 0x000fe400078e0228 */
[----:B------:R-:W-:Y:S02]  /*0d80*/  IMAD.MOV.U32 R34, RZ, RZ, R28 ;  /* 0x000000ffff227224 */ /* 0x000fe400078e001c */
[----:B------:R-:W-:Y:S01]  /*0d90*/  IMAD R30, R14, c[0x0][0x210], RZ ;  /* 0x000084000e1e7a24 */ /* 0x000fe200078e02ff */
[----:B------:R-:W-:Y:S01]  /*0da0*/  SHF.R.S32.HI R14, RZ, 0x1f, R0 ;  /* 0x0000001fff0e7819 */ /* 0x000fe20000011400 */
[----:B------:R-:W-:Y:S02]  /*0db0*/  IMAD.MOV.U32 R40, RZ, RZ, R44 ;  /* 0x000000ffff287224 */ /* 0x000fe400078e002c */
[----:B------:R-:W-:Y:S02]  /*0dc0*/  IMAD R28, R39, c[0x0][0x1d8], RZ ;  /* 0x00007600271c7a24 */ /* 0x000fe400078e02ff */
[----:B------:R-:W-:Y:S01]  /*0dd0*/  IMAD R25, R3, c[0x0][0x184], R16 ;  /* 0x0000610003197a24 */ /* 0x000fe200078e0210 */
[----:B------:R-:W-:Y:S01]  /*0de0*/  IADD3 R16, P0, R0, R46, RZ ;  /* 0x0000002e00107210 */ /* 0x000fe20007f1e0ff */
[----:B------:R-:W-:-:S02]  /*0df0*/  IMAD R15, R2, c[0x0][0x27c], R15 ;  /* 0x00009f00020f7a24 */ /* 0x000fc400078e020f */
[----:B------:R-:W-:-:S04]  /*0e00*/  IMAD.WIDE.U32 R32, R3, c[0x0][0x180], R22 ;  /* 0x0000600003207a25 */ /* 0x000fc800078e0016 */
[----:B------:R-:W-:-:S04]  /*0e10*/  IMAD.WIDE.U32 R36, R3, c[0x0][0x210], R22 ;  /* 0x0000840003247a25 */ /* 0x000fc800078e0016 */
[----:B------:R-:W-:Y:S01]  /*0e20*/  IMAD R30, R3, c[0x0][0x214], R30 ;  /* 0x00008500031e7a24 */ /* 0x000fe200078e021e */
[----:B------:R-:W-:Y:S01]  /*0e30*/  IADD3.X R3, R14, R47, R15, P0, !PT ;  /* 0x0000002f0e037210 */ /* 0x000fe200007fe40f */
[----:B------:R-:W-:Y:S02]  /*0e40*/  IMAD R23, R39, c[0x0][0x1a8], RZ ;  /* 0x00006a0027177a24 */ /* 0x000fe400078e02ff */
[C---:B------:R-:W-:Y:S02]  /*0e50*/  IMAD R28, R38.reuse, c[0x0][0x1dc], R28 ;  /* 0x00007700261c7a24 */ /* 0x040fe400078e021c */
[----:B------:R-:W-:-:S04]  /*0e60*/  IMAD.WIDE.U32 R40, R38, c[0x0][0x1d8], R40 ;  /* 0x0000760026287a25 */ /* 0x000fc800078e0028 */
[----:B------:R-:W-:Y:S02]  /*0e70*/  IMAD R29, R9, c[0x0][0x290], RZ ;  /* 0x0000a400091d7a24 */ /* 0x000fe400078e02ff */
[----:B------:R-:W-:-:S04]  /*0e80*/  IMAD.WIDE.U32 R42, R2, c[0x0][0x290], R42 ;  /* 0x0000a400022a7a25 */ /* 0x000fc800078e002a */
[----:B------:R-:W-:Y:S01]  /*0e90*/  IMAD.IADD R37, R37, 0x1, R30 ;  /* 0x0000000125257824 */ /* 0x000fe200078e021e */
[----:B------:R-:W-:Y:S01]  /*0ea0*/  LEA R30, P0, R40, c[0x0][0x1c0], 0x1 ;  /* 0x00007000281e7a11 */ /* 0x000fe200078008ff */
[----:B------:R-:W-:Y:S01]  /*0eb0*/  IMAD R23, R38, c[0x0][0x1ac], R23 ;  /* 0x00006b0026177a24 */ /* 0x000fe200078e0217 */
[----:B------:R-:W-:Y:S01]  /*0ec0*/  IADD3 R15, P3, R0, R42, RZ ;  /* 0x0000002a000f7210 */ /* 0x000fe20007f7e0ff */
[----:B------:R-:W-:Y:S02]  /*0ed0*/  IMAD.IADD R28, R41, 0x1, R28 ;  /* 0x00000001291c7824 */ /* 0x000fe400078e021c */
[----:B------:R-:W-:-:S03]  /*0ee0*/  IMAD.WIDE.U32 R38, R38, c[0x0][0x1a8], R34 ;  /* 0x00006a0026267a25 */ /* 0x000fc600078e0022 */
[----:B------:R-:W-:Y:S01]  /*0ef0*/  LEA.HI.X R31, R40, c[0x0][0x1c4], R28, 0x1, P0 ;  /* 0x00007100281f7a11 */ /* 0x000fe200000f0c1c */
[----:B------:R-:W-:Y:S01]  /*0f00*/  IMAD R29, R2, c[0x0][0x294], R29 ;  /* 0x0000a500021d7a24 */ /* 0x000fe200078e021d */
[----:B------:R-:W-:Y:S01]  /*0f10*/  LEA R34, P0, R38, c[0x0][0x190], 0x1 ;  /* 0x0000640026227a11 */ /* 0x000fe200078008ff */
[----:B------:R-:W-:Y:S02]  /*0f20*/  IMAD.IADD R23, R39, 0x1, R23 ;  /* 0x0000000127177824 */ /* 0x000fe400078e0217 */
[----:B------:R-:W-:Y:S01]  /*0f30*/  IMAD.SHL.U32 R205, R0, 0x40, RZ ;  /* 0x0000004000cd7824 */ /* 0x000fe200078e00ff */
[----:B------:R-:W-:Y:S01]  /*0f40*/  IADD3.X R14, R14, R43, R29, P3, !PT ;  /* 0x0000002b0e0e7210 */ /* 0x000fe20001ffe41d */
[C---:B------:R-:W-:Y:S01]  /*0f50*/  IMAD R29, R9.reuse, c[0x0][0x218], RZ ;  /* 0x00008600091d7a24 */ /* 0x040fe200078e02ff */
[----:B------:R-:W-:Y:S01]  /*0f60*/  LEA.HI.X R35, R38, c[0x0][0x194], R23, 0x1, P0 ;  /* 0x0000650026237a11 */ /* 0x000fe200000f0c17 */
[----:B------:R-:W-:Y:S01]  /*0f70*/  IMAD R23, R9, c[0x0][0x240], RZ ;  /* 0x0000900009177a24 */ /* 0x000fe200078e02ff */
[----:B------:R-:W-:Y:S01]  /*0f80*/  IADD3 R28, P0, R30, UR7, RZ ;  /* 0x000000071e1c7c10 */ /* 0x000fe2000ff1e0ff */
[----:B------:R-:W-:Y:S01]  /*0f90*/  IMAD.WIDE.U32 R38, R2, c[0x0][0x240], R26 ;  /* 0x0000900002267a25 */ /* 0x000fe200078e001a */
[----:B------:R-:W-:-:S02]  /*0fa0*/  SHF.R.S32.HI R203, RZ, 0x1f, R205 ;  /* 0x0000001fffcb7819 */ /* 0x000fc400000114cd */
[----:B------:R-:W-:Y:S01]  /*0fb0*/  ISETP.GE.OR P3, PT, R22, c[0x0][0x1cc], !P6 ;  /* 0x0000730016007a0c */ /* 0x000fe20007766670 */
[C---:B------:R-:W-:Y:S01]  /*0fc0*/  IMAD R0, R2.reuse, c[0x0][0x21c], R29 ;  /* 0x0000870002007a24 */ /* 0x040fe200078e021d */
[----:B------:R-:W-:Y:S01]  /*0fd0*/  IADD3.X R29, R31, UR5, RZ, P0, !PT ;  /* 0x000000051f1d7c10 */ /* 0x000fe200087fe4ff */
[C---:B------:R-:W-:Y:S01]  /*0fe0*/  IMAD R26, R2.reuse, c[0x0][0x244], R23 ;  /* 0x00009100021a7a24 */ /* 0x040fe200078e0217 */
[----:B------:R-:W-:Y:S01]  /*0ff0*/  IADD3 R205, P0, R205, R38, RZ ;  /* 0x00000026cdcd7210 */ /* 0x000fe20007f1e0ff */
[----:B------:R-:W-:Y:S01]  /*1000*/  IMAD.WIDE.U32 R36, R2, c[0x0][0x218], R36 ;  /* 0x0000860002247a25 */ /* 0x000fe200078e0024 */
[----:B------:R-:W-:Y:S02]  /*1010*/  ISETP.GE.OR P6, PT, R22, c[0x0][0x19c], !P6 ;  /* 0x0000670016007a0c */ /* 0x000fe400077c6670 */
[----:B------:R-:W-:Y:S01]  /*1020*/  IADD3.X R203, R203, R39, R26, P0, !PT ;  /* 0x00000027cbcb7210 */ /* 0x000fe200007fe41a */
[----:B------:R-:W-:Y:S01]  /*1030*/  IMAD.IADD R33, R33, 0x1, R25 ;  /* 0x0000000121217824 */ /* 0x000fe200078e0219 */
[----:B------:R-:W-:Y:S01]  /*1040*/  IADD3 R26, P0, R28, UR7, RZ ;  /* 0x000000071c1a7c10 */ /* 0x000fe2000ff1e0ff */
[----:B------:R-:W-:-:S02]  /*1050*/  IMAD.IADD R37, R37, 0x1, R0 ;  /* 0x0000000125257824 */ /* 0x000fc400078e0200 */
[----:B------:R-:W-:Y:S01]  /*1060*/  IMAD R25, R13, c[0x0][0x208], RZ ;  /* 0x000082000d197a24 */ /* 0x000fe200078e02ff */
[----:B------:R-:W-:Y:S01]  /*1070*/  IADD3.X R27, R29, UR5, RZ, P0, !PT ;  /* 0x000000051d1b7c10 */ /* 0x000fe200087fe4ff */
[----:B------:R-:W-:Y:S01]  /*1080*/  IMAD R23, R9, c[0x0][0x188], RZ ;  /* 0x0000620009177a24 */ /* 0x000fe200078e02ff */
[----:B------:R-:W-:Y:S01]  /*1090*/  IADD3 R38, P0, R26, UR7, RZ ;  /* 0x000000071a267c10 */ /* 0x000fe2000ff1e0ff */
[----:B------:R-:W-:Y:S02]  /*10a0*/  IMAD.SHL.U32 R9, R24, 0x2, RZ ;  /* 0x0000000218097824 */ /* 0x000fe400078e00ff */
[C---:B------:R-:W-:Y:S01]  /*10b0*/  IMAD R25, R10.reuse, c[0x0][0x20c], R25 ;  /* 0x000083000a197a24 */ /* 0x040fe200078e0219 */
[----:B------:R-:W-:Y:S01]  /*10c0*/  IADD3.X R39, R27, UR5, RZ, P0, !PT ;  /* 0x000000051b277c10 */ /* 0x000fe200087fe4ff */
[----:B------:R-:W-:Y:S01]  /*10d0*/  IMAD.WIDE.U32 R36, R10, c[0x0][0x208], R36 ;  /* 0x000082000a247a25 */ /* 0x000fe200078e0024 */
[----:B------:R-:W-:Y:S01]  /*10e0*/  ULDC.64 UR4, c[0x0][0x1a8] ;  /* 0x00006a0000047ab9 */ /* 0x000fe20000000a00 */
[----:B------:R-:W-:Y:S01]  /*10f0*/  @!PT LDS RZ, [RZ] ;  /* 0x00000000fffff984 */ /* 0x000fe20000000800 */
[----:B------:R-:W-:Y:S01]  /*1100*/  @!PT LDS RZ, [RZ] ;  /* 0x00000000fffff984 */ /* 0x000fe20000000800 */
[----:B------:R-:W-:Y:S01]  /*1110*/  @!PT LDS RZ, [RZ] ;  /* 0x00000000fffff984 */ /* 0x000fe20000000800 */
[----:B------:R1:W-:Y:S01]  /*1120*/  LDGSTS.E.BYPASS.LTC128B.128 [R9+0x4080], [R30.64], !P4 ;  /* 0x040800001e097fae */ /* 0x0003e2000e101d48 */
[----:B------:R-:W-:Y:S01]  /*1130*/  USHF.L.U32 UR7, UR4, 0x6, URZ ;  /* 0x0000000604077899 */ /* 0x000fe2000800063f */
[----:B------:R-:W-:Y:S01]  /*1140*/  IMAD.IADD R25, R37, 0x1, R25 ;  /* 0x0000000125197824 */ /* 0x000fe200078e0219 */
[----:B------:R-:W-:Y:S01]  /*1150*/  LEA R210, P0, R36, c[0x0][0x1f0], 0x1 ;  /* 0x00007c0024d27a11 */ /* 0x000fe200078008ff */
[----:B------:R2:W-:Y:S01]  /*1160*/  LDGSTS.E.BYPASS.LTC128B.128 [R9+0x5080], [R28.64], !P3 ;  /* 0x050800001c097fae */ /* 0x0005e2000d901d48 */
[C---:B------:R-:W-:Y:S01]  /*1170*/  ISETP.GE.OR P4, PT, R22.reuse, c[0x0][0x1cc], !P5 ;  /* 0x0000730016007a0c */ /* 0x040fe20006f86670 */
[----:B------:R-:W-:Y:S01]  /*1180*/  USHF.L.U64.HI UR5, UR4, UR6, UR5 ;  /* 0x0000000604057299 */ /* 0x000fe20008010205 */
[----:B------:R-:W-:Y:S01]  /*1190*/  ISETP.GE.OR P3, PT, R22, c[0x0][0x1cc], !P2 ;  /* 0x0000730016007a0c */ /* 0x000fe20005766670 */
[----:B------:R-:W-:Y:S01]  /*11a0*/  IMAD R23, R2, c[0x0][0x18c], R23 ;  /* 0x0000630002177a24 */ /* 0x000fe200078e0217 */
[----:B------:R-:W-:Y:S01]  /*11b0*/  LEA.HI.X R211, R36, c[0x0][0x1f4], R25, 0x1, P0 ;  /* 0x00007d0024d37a11 */ /* 0x000fe200000f0c19 */
[----:B------:R-:W-:Y:S01]  /*11c0*/  IMAD.WIDE.U32 R32, R2, c[0x0][0x188], R32 ;  /* 0x0000620002207a25 */ /* 0x000fe200078e0020 */
[C---:B------:R-:W-:Y:S01]  /*11d0*/  ISETP.GE.OR P5, PT, R22.reuse, c[0x0][0x19c], !P5 ;  /* 0x0000670016007a0c */ /* 0x040fe20006fa6670 */
[----:B------:R-:W-:Y:S01]  /*11e0*/  UMOV UR6, 0x5 ;  /* 0x0000000500067882 */ /* 0x000fe20000000000 */
[----:B------:R-:W-:Y:S01]  /*11f0*/  ISETP.GE.OR P2, PT, R22, c[0x0][0x19c], !P2 ;  /* 0x0000670016007a0c */ /* 0x000fe20005746670 */
[----:B------:R-:W-:Y:S01]  /*1200*/  IMAD.IADD R33, R33, 0x1, R23 ;  /* 0x0000000121217824 */ /* 0x000fe200078e0217 */
[----:B------:R-:W-:Y:S01]  /*1210*/  IADD3 R223, R9, 0x4080, RZ ;  /* 0x0000408009df7810 */ /* 0x000fe20007ffe0ff */
[----:B------:R-:W-:Y:S01]  /*1220*/  IMAD R13, R13, c[0x0][0x178], RZ ;  /* 0x00005e000d0d7a24 */ /* 0x000fe200078e02ff */
[----:B------:R-:W-:Y:S01]  /*1230*/  IADD3 R222, R9, 0x8080, RZ ;  /* 0x0000808009de7810 */ /* 0x000fe20007ffe0ff */
[----:B------:R-:W-:Y:S01]  /*1240*/  IMAD.WIDE.U32 R32, R10, c[0x0][0x178], R32 ;  /* 0x00005e000a207a25 */ /* 0x000fe200078e0020 */
[----:B------:R3:W-:Y:S01]  /*1250*/  LDGSTS.E.BYPASS.LTC128B.128 [R9+0x6080], [R26.64], !P4 ;  /* 0x060800001a097fae */ /* 0x0007e2000e101d48 */
[----:B------:R-:W-:-:S02]  /*1260*/  ISETP.GE.AND P4, PT, R22, c[0x0][0x16c], PT ;  /* 0x00005b0016007a0c */ /* 0x000fc40003f86270 */
[----:B------:R-:W-:Y:S01]  /*1270*/  IMAD R13, R10, c[0x0][0x17c], R13 ;  /* 0x00005f000a0d7a24 */ /* 0x000fe200078e020d */
[----:B------:R1:W-:Y:S01]  /*1280*/  LDGSTS.E.BYPASS.LTC128B.128 [R9+0x7080], [R38.64], !P3 ;  /* 0x0708000026097fae */ /* 0x0003e2000d901d48 */
[----:B------:R-:W-:Y:S01]  /*1290*/  ISETP.GE.AND P3, PT, R22, c[0x0][0x1fc], PT ;  /* 0x00007f0016007a0c */ /* 0x000fe20003f66270 */
[----:B------:R-:W-:Y:S02]  /*12a0*/  IMAD.IADD R10, R6, 0x1, -R21 ;  /* 0x00000001060a7824 */ /* 0x000fe400078e0a15 */
[----:B------:R-:W0:Y:S01]  /*12b0*/  LDGDEPBAR ;  /* 0x00000000000079af */ /* 0x000e220000000000 */
[----:B------:R-:W-:Y:S02]  /*12c0*/  IMAD.IADD R13, R33, 0x1, R13 ;  /* 0x00000001210d7824 */ /* 0x000fe400078e020d */
[----:B------:R-:W-:Y:S01]  /*12d0*/  IMAD.SHL.U32 R21, R4, 0x40, RZ ;  /* 0x0000004004157824 */ /* 0x000fe200078e00ff */
[----:B--2---:R-:W-:Y:S01]  /*12e0*/  IADD3 R28, P0, R34, UR7, RZ ;  /* 0x00000007221c7c10 */ /* 0x004fe2000ff1e0ff */
[----:B------:R1:W-:Y:S01]  /*12f0*/  LDGSTS.E.BYPASS.LTC128B.128 [R9+0x80], [R34.64], !P1 ;  /* 0x0008000022097fae */ /* 0x0003e2000c901d48 */
[----:B------:R-:W-:Y:S01]  /*1300*/  LEA R214, P1, R32, c[0x0][0x160], 0x1 ;  /* 0x0000580020d67a11 */ /* 0x000fe200078208ff */
[----:B------:R-:W-:Y:S01]  /*1310*/  IMAD.MOV.U32 R199, RZ, RZ, 0x40 ;  /* 0x00000040ffc77424 */ /* 0x000fe200078e00ff */
[----:B------:R-:W-:Y:S01]  /*1320*/  IADD3.X R29, R35, UR5, RZ, P0, !PT ;  /* 0x00000005231d7c10 */ /* 0x000fe200087fe4ff */
[----:B------:R-:W-:Y:S01]  /*1330*/  IMAD.IADD R0, R207, 0x1, -R206 ;  /* 0x00000001cf007824 */ /* 0x000fe200078e0ace */
[----:B------:R-:W-:Y:S01]  /*1340*/  IADD3 R24, P0, R28, UR7, RZ ;  /* 0x000000071c187c10 */ /* 0x000fe2000ff1e0ff */
[----:B------:R-:W-:Y:S01]  /*1350*/  IMAD.MOV.U32 R192, RZ, RZ, 0x20 ;  /* 0x00000020ffc07424 */ /* 0x000fe200078e00ff */
[----:B------:R-:W-:Y:S01]  /*1360*/  LEA.HI.X R215, R32, c[0x0][0x164], R13, 0x1, P1 ;  /* 0x0000590020d77a11 */ /* 0x000fe200008f0c0d */
[----:B------:R1:W-:Y:S01]  /*1370*/  LDGSTS.E.BYPASS.LTC128B.128 [R9+0x1080], [R28.64], !P6 ;  /* 0x010800001c097fae */ /* 0x0003e2000f101d48 */
[----:B------:R-:W-:-:S02]  /*1380*/  IADD3.X R25, R29, UR5, RZ, P0, !PT ;  /* 0x000000051d197c10 */ /* 0x000fc400087fe4ff */
[----:B------:R-:W-:Y:S02]  /*1390*/  LEA.HI R13, R17, R6, RZ, 0x5 ;  /* 0x00000006110d7211 */ /* 0x000fe400078f28ff */
[----:B------:R-:W-:Y:S01]  /*13a0*/  SHF.R.S32.HI R195, RZ, 0x1f, R10 ;  /* 0x0000001fffc37819 */ /* 0x000fe2000001140a */
[----:B------:R2:W-:Y:S01]  /*13b0*/  LDGSTS.E.BYPASS.LTC128B.128 [R9+0x2080], [R24.64], !P5 ;  /* 0x0208000018097fae */ /* 0x0005e2000e901d48 */
[----:B---3--:R-:W-:Y:S02]  /*13c0*/  IADD3 R26, P0, R24, UR7, RZ ;  /* 0x00000007181a7c10 */ /* 0x008fe4000ff1e0ff */
[----:B------:R-:W-:Y:S02]  /*13d0*/  SHF.R.S32.HI R22, RZ, 0x5, R13 ;  /* 0x00000005ff167819 */ /* 0x000fe4000001140d */
[----:B------:R-:W-:Y:S01]  /*13e0*/  IADD3.X R27, R25, UR5, RZ, P0, !PT ;  /* 0x00000005191b7c10 */ /* 0x000fe200087fe4ff */
[----:B------:R-:W-:Y:S01]  /*13f0*/  ULDC.64 UR4, c[0x0][0x208] ;  /* 0x0000820000047ab9 */ /* 0x000fe20000000a00 */
[----:B------:R-:W-:Y:S01]  /*1400*/  LEA.HI R23, R13, R22, RZ, 0x1 ;  /* 0x000000160d177211 */ /* 0x000fe200078f08ff */
[----:B------:R-:W-:Y:S01]  /*1410*/  USHF.L.U64.HI UR5, UR4, UR6, UR5 ;  /* 0x0000000604057299 */ /* 0x000fe20008010205 */
[C---:B------:R-:W-:Y:S01]  /*1420*/  LOP3.LUT P1, RZ, R4.reuse, 0x4, RZ, 0xc0, !PT ;  /* 0x0000000404ff7812 */ /* 0x040fe2000782c0ff */
[----:B------:R3:W-:Y:S01]  /*1430*/  LDGSTS.E.BYPASS.LTC128B.128 [R9+0x3080], [R26.64], !P2 ;  /* 0x030800001a097fae */ /* 0x0007e2000d101d48 */
[----:B------:R-:W-:Y:S01]  /*1440*/  LOP3.LUT R23, R23, 0xfffffffe, RZ, 0xc0, !PT ;  /* 0xfffffffe17177812 */ /* 0x000fe200078ec0ff */
[----:B------:R-:W-:Y:S01]  /*1450*/  USHF.L.U32 UR4, UR4, 0x5, URZ ;  /* 0x0000000504047899 */ /* 0x000fe2000800063f */
[----:B------:R-:W-:Y:S01]  /*1460*/  LOP3.LUT P0, RZ, R4, 0x2, RZ, 0xc0, !PT ;  /* 0x0000000204ff7812 */ /* 0x000fe2000780c0ff */
[----:B------:R-:W0:Y:S01]  /*1470*/  LDGDEPBAR ;  /* 0x00000000000079af */ /* 0x000e220000000000 */
[----:B------:R-:W-:Y:S01]  /*1480*/  LOP3.LUT R21, R21, 0x1c0, RZ, 0xc0, !PT ;  /* 0x000001c015157812 */ /* 0x000fe200078ec0ff */
[C---:B------:R-:W-:Y:S01]  /*1490*/  IMAD.IADD R4, R22.reuse, 0x1, -R23 ;  /* 0x0000000116047824 */ /* 0x040fe200078e0a17 */
[----:B------:R-:W-:Y:S01]  /*14a0*/  LEA.HI R195, R195, R10, RZ, 0x3 ;  /* 0x0000000ac3c37211 */ /* 0x000fe200078f18ff */
[----:B------:R-:W-:Y:S01]  /*14b0*/  IMAD.SHL.U32 R22, R22, 0x10, RZ ;  /* 0x0000001016167824 */ /* 0x000fe200078e00ff */
[----:B------:R-:W-:Y:S01]  /*14c0*/  SEL R2, R199, 0xffffffc0, !P1 ;  /* 0xffffffc0c7027807 */ /* 0x000fe20004800000 */
[----:B------:R-:W-:Y:S01]  /*14d0*/  USHF.L.U32 UR6, UR4, 0x1, URZ ;  /* 0x0000000104067899 */ /* 0x000fe2000800063f */
[C---:B------:R-:W-:Y:S01]  /*14e0*/  ISETP.LT.OR P1, PT, R0.reuse, 0x1, P4 ;  /* 0x000000010000780c */ /* 0x040fe20002721670 */
[----:B------:R-:W-:Y:S01]  /*14f0*/  USHF.L.U64.HI UR5, UR4, 0x1, UR5 ;  /* 0x0000000104057899 */ /* 0x000fe20008010205 */
[----:B------:R-:W-:-:S02]  /*1500*/  ISETP.LT.OR P6, PT, R0, 0x21, P4 ;  /* 0x000000210000780c */ /* 0x000fc400027c1670 */
[C---:B------:R-:W-:Y:S02]  /*1510*/  ISETP.LT.OR P5, PT, R0.reuse, 0x1, P3 ;  /* 0x000000010000780c */ /* 0x040fe40001fa1670 */
[----:B------:R-:W-:Y:S02]  /*1520*/  ISETP.LT.OR P2, PT, R0, 0x21, P3 ;  /* 0x000000210000780c */ /* 0x000fe40001f41670 */
[C---:B------:R-:W-:Y:S01]  /*1530*/  LOP3.LUT R23, R195.reuse, 0xfffffff8, RZ, 0xc0, !PT ;  /* 0xfffffff8c3177812 */ /* 0x040fe200078ec0ff */
[----:B------:R-:W-:Y:S01]  /*1540*/  IMAD.SHL.U32 R195, R195, 0x40, RZ ;  /* 0x00000040c3c37824 */ /* 0x000fe200078e00ff */
[----:B--2---:R-:W-:Y:S01]  /*1550*/  LOP3.LUT R25, R21, 0x30, R22, 0xf8, !PT ;  /* 0x0000003015197812 */ /* 0x004fe200078ef816 */
[----:B------:R-:W-:Y:S01]  /*1560*/  IMAD R22, R19, 0x800, R20 ;  /* 0x0000080013167824 */ /* 0x000fe200078e0214 */
[--C-:B------:R-:W-:Y:S01]  /*1570*/  LOP3.LUT R0, R21, 0x8, R18.reuse, 0xf8, !PT ;  /* 0x0000000815007812 */ /* 0x100fe200078ef812 */
[----:B------:R-:W-:Y:S01]  /*1580*/  IMAD.IADD R10, R10, 0x1, -R23 ;  /* 0x000000010a0a7824 */ /* 0x000fe200078e0a17 */
[----:B------:R-:W-:Y:S01]  /*1590*/  SHF.R.U32.HI R21, RZ, 0x3, R21 ;  /* 0x00000003ff157819 */ /* 0x000fe20000011615 */
[----:B------:R-:W-:Y:S01]  /*15a0*/  IMAD.MOV.U32 R23, RZ, RZ, c[0x0][0x178] ;  /* 0x00005e00ff177624 */ /* 0x000fe200078e00ff */
[----:B------:R-:W-:Y:S01]  /*15b0*/  LOP3.LUT R196, R25, 0x8, R18, 0xf8, !PT ;  /* 0x0000000819c47812 */ /* 0x000fe200078ef812 */
[----:B------:R-:W-:-:S04]  /*15c0*/  DEPBAR.LE SB0, 0x1 ;  /* 0x000080400000791a */ /* 0x000fc80000000000 */
[----:B------:R-:W-:Y:S01]  /*15d0*/  LOP3.LUT R197, R0, R21, RZ, 0x3c, !PT ;  /* 0x0000001500c57212 */ /* 0x000fe200078e3cff */
[----:B------:R-:W-:Y:S01]  /*15e0*/  IMAD.MOV.U32 R18, RZ, RZ, c[0x0][0x17c] ;  /* 0x00005f00ff127624 */ /* 0x000fe200078e00ff */
[----:B------:R-:W-:Y:S01]  /*15f0*/  SEL R0, R192, 0xffffffe0, !P0 ;  /* 0xffffffe0c0007807 */ /* 0x000fe20004000000 */
[----:B------:R-:W-:Y:S01]  /*1600*/  BAR.SYNC.DEFER_BLOCKING 0x0 ;  /* 0x0000000000007b1d */ /* 0x000fe20000010000 */
[----:B------:R-:W-:Y:S01]  /*1610*/  LEA R212, P0, R23, R214, 0x6 ;  /* 0x000000d617d47211 */ /* 0x000fe200078030ff */
[----:B------:R-:W-:Y:S01]  /*1620*/  IMAD.IADD R197, R22, 0x1, R197 ;  /* 0x0000000116c57824 */ /* 0x000fe200078e02c5 */
[----:B------:R-:W-:Y:S01]  /*1630*/  LEA.HI R20, R17, R6, RZ, 0x7 ;  /* 0x0000000611147211 */ /* 0x000fe200078f38ff */
[----:B------:R-:W-:Y:S01]  /*1640*/  IMAD.SHL.U32 R17, R19, 0x10, RZ ;  /* 0x0000001013117824 */ /* 0x000fe200078e00ff */
[----:B------:R-:W-:Y:S01]  /*1650*/  LEA.HI.X R213, R23, R215, R18, 0x6, P0 ;  /* 0x000000d717d57211 */ /* 0x000fe200000f3412 */
[----:B------:R-:W-:Y:S01]  /*1660*/  IMAD.SHL.U32 R197, R197, 0x2, RZ ;  /* 0x00000002c5c57824 */ /* 0x000fe200078e00ff */
[----:B------:R-:W-:-:S02]  /*1670*/  LEA R220, P0, R16, c[0x0][0x258], 0x2 ;  /* 0x0000960010dc7a11 */ /* 0x000fc400078010ff */
[----:B------:R-:W-:Y:S01]  /*1680*/  LOP3.LUT R18, R17, 0x10, RZ, 0xc0, !PT ;  /* 0x0000001011127812 */ /* 0x000fe200078ec0ff */
[C---:B------:R-:W-:Y:S01]  /*1690*/  IMAD.IADD R2, R197.reuse, 0x1, R2 ;  /* 0x00000001c5027824 */ /* 0x040fe200078e0202 */
[----:B------:R-:W-:Y:S01]  /*16a0*/  LEA.HI.X R221, R16, c[0x0][0x25c], R3, 0x2, P0 ;  /* 0x0000970010dd7a11 */ /* 0x000fe200000f1403 */
[----:B------:R-:W-:Y:S01]  /*16b0*/  IMAD.IADD R3, R197, 0x1, R0 ;  /* 0x00000001c5037824 */ /* 0x000fe200078e0200 */
[----:B------:R-:W-:Y:S01]  /*16c0*/  LOP3.LUT R13, R13, 0xffffffe0, RZ, 0xc0, !PT ;  /* 0xffffffe00d0d7812 */ /* 0x000fe200078ec0ff */
[----:B------:R-:W-:Y:S01]  /*16d0*/  IMAD.IADD R0, R0, 0x1, R2 ;  /* 0x0000000100007824 */ /* 0x000fe200078e0202 */
[----:B------:R-:W-:Y:S01]  /*16e0*/  LEA R224, P0, R15, c[0x0][0x280], 0x2 ;  /* 0x0000a0000fe07a11 */ /* 0x000fe200078010ff */
[----:B------:R-:W-:Y:S01]  /*16f0*/  IMAD.SHL.U32 R17, R8, 0x40, RZ ;  /* 0x0000004008117824 */ /* 0x000fe200078e00ff */
[----:B------:R-:W-:Y:S01]  /*1700*/  LOP3.LUT R196, R196, R21, RZ, 0x3c, !PT ;  /* 0x00000015c4c47212 */ /* 0x000fe200078e3cff */
[----:B------:R-:W-:Y:S01]  /*1710*/  IMAD.SHL.U32 R16, R11, 0x8, RZ ;  /* 0x000000080b107824 */ /* 0x000fe200078e00ff */
[----:B------:R-:W-:Y:S01]  /*1720*/  LEA.HI.X R225, R15, c[0x0][0x284], R14, 0x2, P0 ;  /* 0x0000a1000fe17a11 */ /* 0x000fe200000f140e */
[----:B------:R-:W-:Y:S01]  /*1730*/  IMAD.IADD R13, R6, 0x1, -R13 ;  /* 0x00000001060d7824 */ /* 0x000fe200078e0a0d */
[----:B------:R-:W-:Y:S01]  /*1740*/  LOP3.LUT R17, R17, 0x1c0, RZ, 0xc0, !PT ;  /* 0x000001c011117812 */ /* 0x000fe200078ec0ff */
[C---:B------:R-:W-:Y:S01]  /*1750*/  IMAD.SHL.U32 R21, R19.reuse, 0x20, RZ ;  /* 0x0000002013157824 */ /* 0x040fe200078e00ff */
[----:B------:R-:W-:Y:S01]  /*1760*/  LOP3.LUT R16, R16, 0x18, RZ, 0xc0, !PT ;  /* 0x0000001810107812 */ /* 0x000fe200078ec0ff */
[----:B------:R1:W2:Y:S01]  /*1770*/  LDSM.16.M88.4 R144, [R197+0x4080] ;  /* 0x00408000c590783b */ /* 0x0002a20000000200 */
[----:B------:R-:W-:Y:S01]  /*1780*/  SHF.R.U32.HI R217, RZ, 0x3, R17 ;  /* 0x00000003ffd97819 */ /* 0x000fe20000011611 */
[----:B------:R-:W-:Y:S01]  /*1790*/  IMAD.SHL.U32 R14, R10, 0x40, RZ ;  /* 0x000000400a0e7824 */ /* 0x000fe200078e00ff */
[----:B------:R-:W-:Y:S01]  /*17a0*/  LOP3.LUT R15, R12, 0x7ffffffc, RZ, 0xc0, !PT ;  /* 0x7ffffffc0c0f7812 */ /* 0x000fe200078ec0ff */
[----:B------:R1:W4:Y:S01]  /*17b0*/  LDSM.16.M88.4 R148, [R197+0x6080] ;  /* 0x00608000c594783b */ /* 0x0003220000000200 */
[----:B------:R-:W-:Y:S01]  /*17c0*/  SHF.R.S32.HI R12, RZ, 0x1f, R13 ;  /* 0x0000001fff0c7819 */ /* 0x000fe2000001140d */
[----:B------:R-:W-:Y:S01]  /*17d0*/  IMAD R196, R19, 0x200, R196 ;  /* 0x0000020013c47824 */ /* 0x000fe200078e02c4 */
[----:B------:R-:W-:Y:S01]  /*17e0*/  LOP3.LUT R21, R16, 0x20, R21, 0xf8, !PT ;  /* 0x0000002010157812 */ /* 0x000fe200078ef815 */
[----:B------:R1:W1:Y:S01]  /*17f0*/  LDSM.16.M88.4 R152, [R3+0x4080] ;  /* 0x004080000398783b */ /* 0x0002620000000200 */
[----:B------:R-:W-:Y:S01]  /*1800*/  LOP3.LUT R217, R217, R17, R16, 0x1e, !PT ;  /* 0x00000011d9d97212 */ /* 0x000fe200078e1e10 */
[----:B------:R-:W-:Y:S01]  /*1810*/  IMAD.SHL.U32 R19, R19, 0x8, RZ ;  /* 0x0000000813137824 */ /* 0x000fe200078e00ff */
[----:B------:R-:W-:Y:S01]  /*1820*/  IADD3 R16, P0, R210, UR6, RZ ;  /* 0x00000006d2107c10 */ /* 0x000fe2000ff1e0ff */
[----:B------:R1:W1:Y:S01]  /*1830*/  LDSM.16.M88.4 R160, [R3+0x6080] ;  /* 0x0060800003a0783b */ /* 0x0002620000000200 */
[----:B------:R-:W-:Y:S01]  /*1840*/  LEA.HI R12, R12, R13, RZ, 0x2 ;  /* 0x0000000d0c0c7211 */ /* 0x000fe200078f10ff */
[----:B------:R-:W-:Y:S01]  /*1850*/  IMAD.IADD R15, R6, 0x1, -R15 ;  /* 0x00000001060f7824 */ /* 0x000fe200078e0a0f */
[----:B------:R-:W-:Y:S01]  /*1860*/  IADD3.X R17, R211, UR5, RZ, P0, !PT ;  /* 0x00000005d3117c10 */ /* 0x000fe200087fe4ff */
[----:B------:R1:W1:Y:S01]  /*1870*/  LDSM.16.M88.4 R164, [R2+0x4080] ;  /* 0x0040800002a4783b */ /* 0x0002620000000200 */
[----:B------:R-:W-:-:S02]  /*1880*/  SHF.R.U32.HI R23, RZ, 0x4, R20 ;  /* 0x00000004ff177819 */ /* 0x000fc40000011614 */
[----:B------:R-:W-:Y:S01]  /*1890*/  LOP3.LUT R14, R14, 0x1c0, RZ, 0xc0, !PT ;  /* 0x000001c00e0e7812 */ /* 0x000fe200078ec0ff */
[----:B------:R1:W1:Y:S01]  /*18a0*/  LDSM.16.M88.4 R168, [R2+0x6080] ;  /* 0x0060800002a8783b */ /* 0x0002620000000200 */
[----:B------:R-:W-:Y:S02]  /*18b0*/  ISETP.GE.AND P0, PT, R207, 0x41, PT ;  /* 0x00000041cf00780c */ /* 0x000fe40003f06270 */
[----:B------:R-:W-:Y:S01]  /*18c0*/  LOP3.LUT R23, R18, 0x8, R23, 0xf8, !PT ;  /* 0x0000000812177812 */ /* 0x000fe200078ef817 */
[----:B------:R1:W1:Y:S01]  /*18d0*/  LDSM.16.M88.4 R172, [R0+0x4080] ;  /* 0x0040800000ac783b */ /* 0x0002620000000200 */
[--C-:B------:R-:W-:Y:S02]  /*18e0*/  SHF.R.U32.HI R200, RZ, 0x3, R14.reuse ;  /* 0x00000003ffc87819 */ /* 0x100fe4000001160e */
[----:B------:R-:W-:Y:S01]  /*18f0*/  LOP3.LUT R19, R14, 0x8, R19, 0xf8, !PT ;  /* 0x000000080e137812 */ /* 0x000fe200078ef813 */
[----:B------:R1:W1:Y:S01]  /*1900*/  LDSM.16.M88.4 R176, [R0+0x6080] ;  /* 0x0060800000b0783b */ /* 0x0002620000000200 */
[----:B------:R-:W-:-:S02]  /*1910*/  LOP3.LUT R198, R200, R23, R14, 0x1e, !PT ;  /* 0x00000017c8c67212 */ /* 0x000fc400078e1e0e */
[----:B------:R-:W-:Y:S01]  /*1920*/  LOP3.LUT R14, R200, R21, R14, 0x1e, !PT ;  /* 0x00000015c80e7212 */ /* 0x000fe200078e1e0e */
[----:B------:R-:W-:Y:S01]  /*1930*/  BAR.SYNC.DEFER_BLOCKING 0x0 ;  /* 0x0000000000007b1d */ /* 0x000fe20000010000 */
[----:B------:R-:W-:Y:S02]  /*1940*/  LOP3.LUT R200, R19, R200, RZ, 0x3c, !PT ;  /* 0x000000c813c87212 */ /* 0x000fe400078e3cff */
[----:B------:R-:W-:-:S04]  /*1950*/  LOP3.LUT R195, R195, 0xfffffe00, RZ, 0xc0, !PT ;  /* 0xfffffe00c3c37812 */ /* 0x000fc800078ec0ff */
[----:B------:R-:W-:Y:S01]  /*1960*/  LOP3.LUT R198, R198, R195, RZ, 0xfc, !PT ;  /* 0x000000c3c6c67212 */ /* 0x000fe200078efcff */
[----:B------:R-:W-:Y:S01]  /*1970*/  @!PT LDS RZ, [RZ] ;  /* 0x00000000fffff984 */ /* 0x000fe20000000800 */
[----:B------:R-:W-:Y:S01]  /*1980*/  @!PT LDS RZ, [RZ] ;  /* 0x00000000fffff984 */ /* 0x000fe20000000800 */
[----:B------:R-:W-:Y:S01]  /*1990*/  @!PT LDS RZ, [RZ] ;  /* 0x00000000fffff984 */ /* 0x000fe20000000800 */
[----:B------:R1:W-:Y:S01]  /*19a0*/  LDGSTS.E.BYPASS.LTC128B.128 [R9+0x4080], [R214.64], !P1 ;  /* 0x04080000d6097fae */ /* 0x0003e2000c901d48 */
[----:B------:R-:W-:-:S03]  /*19b0*/  ISETP.GT.AND P1, PT, R6, 0xf, PT ;  /* 0x0000000f0600780c */ /* 0x000fc60003f24270 */
[----:B------:R1:W-:Y:S10]  /*19c0*/  LDGSTS.E.BYPASS.LTC128B.128 [R9+0x5080], [R212.64], !P6 ;  /* 0x05080000d4097fae */ /* 0x0003f4000f101d48 */
[----:B------:R-:W-:-:S02]  /*19d0*/  @!P1 IMAD.SHL.U32 R25, R6, 0x10, RZ ;  /* 0x0000001006199824 */ /* 0x000fc400078e00ff */
[----:B---3--:R-:W-:-:S03]  /*19e0*/  @!P1 IMAD.SHL.U32 R27, R6, 0x10, RZ ;  /* 0x00000010061b9824 */ /* 0x008fc600078e00ff */
[----:B------:R3:W-:Y:S04]  /*19f0*/  @!P1 LDGSTS.E.BYPASS.LTC128B.128 [R25+0xc080], [R220.64] ;  /* 0x0c080000dc199fae */ /* 0x0007e8000b901d48 */
[----:B------:R-:W0:Y:S04]  /*1a00*/  LDGDEPBAR ;  /* 0x00000000000079af */ /* 0x000e280000000000 */
[----:B------:R1:W-:Y:S04]  /*1a10*/  LDGSTS.E.BYPASS.LTC128B.128 [R9+0x8080], [R210.64], !P5 ;  /* 0x08080000d2097fae */ /* 0x0003e8000e901d48 */
[----:B------:R1:W-:Y:S01]  /*1a20*/  LDGSTS.E.BYPASS.LTC128B.128 [R9+0x9080], [R16.64], !P2 ;  /* 0x0908000010097fae */ /* 0x0003e2000d101d48 */
[----:B------:R-:W-:-:S03]  /*1a30*/  LOP3.LUT P2, RZ, R10, 0x4, RZ, 0xc0, !PT ;  /* 0x000000040aff7812 */ /* 0x000fc6000784c0ff */
[----:B------:R1:W-:Y:S04]  /*1a40*/  @!P1 LDGSTS.E.BYPASS.LTC128B.128 [R27+0xc280], [R224.64] ;  /* 0x0c280000e01b9fae */ /* 0x0003e8000b901d48 */
[----:B------:R-:W0:Y:S04]  /*1a50*/  LDGDEPBAR ;  /* 0x00000000000079af */ /* 0x000e280000000000 */
[----:B------:R-:W0:Y:S01]  /*1a60*/  LDGDEPBAR ;  /* 0x00000000000079af */ /* 0x000e220000000000 */
[----:B---3--:R-:W-:-:S05]  /*1a70*/  SHF.R.S32.HI R25, RZ, 0x2, R12 ;  /* 0x00000002ff197819 */ /* 0x008fca000001140c */
[C---:B------:R-:W-:Y:S02]  /*1a80*/  IMAD R216, R4.reuse, 0x10, R25 ;  /* 0x0000001004d87824 */ /* 0x040fe400078e0219 */
[----:B------:R-:W-:-:S04]  /*1a90*/  IMAD.SHL.U32 R4, R4, 0x400, RZ ;  /* 0x0000040004047824 */ /* 0x000fc800078e00ff */
[--C-:B------:R-:W-:Y:S01]  /*1aa0*/  IMAD R18, R15, 0x2, R4.reuse ;  /* 0x000000020f127824 */ /* 0x100fe200078e0204 */
[-C--:B------:R-:W-:Y:S02]  /*1ab0*/  IADD3 R200, R200, R195.reuse, R4 ;  /* 0x000000c3c8c87210 */ /* 0x080fe40007ffe004 */
[----:B------:R-:W-:Y:S01]  /*1ac0*/  LOP3.LUT R195, R14, R195, RZ, 0xfc, !PT ;  /* 0x000000c30ec37212 */ /* 0x000fe200078efcff */
[----:B------:R-:W-:Y:S01]  /*1ad0*/  IMAD.IADD R217, R18, 0x1, R217 ;  /* 0x0000000112d97824 */ /* 0x000fe200078e02d9 */
[----:B------:R-:W-:Y:S05]  /*1ae0*/  @!P0 BRA `(.L_x_82) ;  /* 0x000000e000008947 */ /* 0x000fea0003800000 */
[----:B-12-4-:R-:W-:Y:S01]  /*1af0*/  IADD3 R4, -R206, -0x40, R207 ;  /* 0xffffffc0ce047810 */ /* 0x016fe20007ffe1cf */
[----:B------:R-:W-:Y:S01]  /*1b00*/  BSSY B0, `(.L_x_82) ;  /* 0x000000c000007945 */ /* 0x000fe20003800000 */
[----:B------:R-:W-:Y:S02]  /*1b10*/  IADD3 R14, P0, R16, UR6, RZ ;  /* 0x00000006100e7c10 */ /* 0x000fe4000ff1e0ff */
[C---:B------:R-:W-:Y:S02]  /*1b20*/  ISETP.LT.OR P6, PT, R4.reuse, 0x1, P3 ;  /* 0x000000010400780c */ /* 0x040fe40001fc1670 */
[----:B------:R-:W-:-:S02]  /*1b30*/  ISETP.LT.OR P5, PT, R4, 0x21, P3 ;  /* 0x000000210400780c */ /* 0x000fc40001fa1670 */
[----:B------:R-:W-:Y:S02]  /*1b40*/  IADD3.X R15, R17, UR5, RZ, P0, !PT ;  /* 0x00000005110f7c10 */ /* 0x000fe400087fe4ff */
[----:B------:R-:W-:-:S04]  /*1b50*/  IADD3 R16, P0, R14, UR6, RZ ;  /* 0x000000060e107c10 */ /* 0x000fc8000ff1e0ff */
[----:B------:R-:W-:-:S03]  /*1b60*/  IADD3.X R17, R15, UR5, RZ, P0, !PT ;  /* 0x000000050f117c10 */ /* 0x000fc600087fe4ff */
[----:B------:R1:W-:Y:S04]  /*1b70*/  LDGSTS.E.BYPASS.LTC128B.128 [R9+0xa080], [R14.64], !P6 ;  /* 0x0a0800000e097fae */ /* 0x0003e8000f101d48 */
[----:B------:R1:W-:Y:S01]  /*1b80*/  LDGSTS.E.BYPASS.LTC128B.128 [R9+0xb080], [R16.64], !P5 ;  /* 0x0b08000010097fae */ /* 0x0003e2000e901d48 */
[----:B------:R-:W-:Y:S05]  /*1b90*/  @P1 BRA `(.L_x_83) ;  /* 0x0000002000001947 */ /* 0x000fea0003800000 */
[----:B------:R-:W-:-:S05]  /*1ba0*/  SHF.L.U32 R7, R6, 0x4, RZ ;  /* 0x0000000406077819 */ /* 0x000fca00000006ff */
[----:B------:R2:W-:Y:S02]  /*1bb0*/  LDGSTS.E.BYPASS.LTC128B.128 [R7+0xc380], [R224.64+0x100] ;  /* 0x0c380100e0077fae */ /* 0x0005e4000b901d48 */
.L_x_83:
[----:B------:R-:W-:Y:S05]  /*1bc0*/  BSYNC B0 ;  /* 0x0000000000007941 */ /* 0x000fea0003800000 */
.L_x_82:
[----:B-12-4-:R-:W-:Y:S01]  /*1bd0*/  SHF.R.S32.HI R4, RZ, 0x1f, R11 ;  /* 0x0000001fff047819 */ /* 0x016fe2000001140b */
[----:B------:R-:W0:Y:S01]  /*1be0*/  LDGDEPBAR ;  /* 0x00000000000079af */ /* 0x000e220000000000 */
[----:B------:R-:W-:Y:S01]  /*1bf0*/  LOP3.LUT P5, RZ, R8, 0x4, RZ, 0xc0, !PT ;  /* 0x0000000408ff7812 */ /* 0x000fe200078ac0ff */
[----:B------:R-:W-:Y:S01]  /*1c00*/  IMAD.SHL.U32 R196, R196, 0x2, RZ ;  /* 0x00000002c4c47824 */ /* 0x000fe200078e00ff */
[----:B------:R-:W-:Y:S01]  /*1c10*/  LEA.HI R4, R4, R11, RZ, 0x2 ;  /* 0x0000000b04047211 */ /* 0x000fe200078f10ff */
[----:B------:R-:W-:Y:S01]  /*1c20*/  IMAD.MOV.U32 R226, RZ, RZ, 0x1 ;  /* 0x00000001ffe27424 */ /* 0x000fe200078e00ff */
[----:B------:R-:W-:Y:S01]  /*1c30*/  IADD3 R229, R207, 0x3f, RZ ;  /* 0x0000003fcfe57810 */ /* 0x000fe20007ffe0ff */
[----:B------:R-:W-:Y:S01]  /*1c40*/  IMAD.MOV.U32 R231, RZ, RZ, RZ ;  /* 0x000000ffffe77224 */ /* 0x000fe200078e00ff */
[----:B------:R-:W-:Y:S01]  /*1c50*/  LOP3.LUT R4, R4, 0xfffffffc, RZ, 0xc0, !PT ;  /* 0xfffffffc04047812 */ /* 0x000fe200078ec0ff */
[----:B------:R-:W-:Y:S01]  /*1c60*/  IMAD.MOV.U32 R227, RZ, RZ, RZ ;  /* 0x000000ffffe37224 */ /* 0x000fe200078e00ff */
[----:B------:R-:W-:Y:S01]  /*1c70*/  LOP3.LUT R12, R12, 0xfffffffc, RZ, 0xc0, !PT ;  /* 0xfffffffc0c0c7812 */ /* 0x000fe200078ec0ff */
[----:B------:R-:W-:Y:S01]  /*1c80*/  IMAD.MOV.U32 R193, RZ, RZ, RZ ;  /* 0x000000ffffc17224 */ /* 0x000fe200078e00ff */
[----:B------:R-:W-:Y:S01]  /*1c90*/  SHF.R.S32.HI R6, RZ, 0x1f, R229 ;  /* 0x0000001fff067819 */ /* 0x000fe200000114e5 */
[----:B------:R-:W-:Y:S01]  /*1ca0*/  IMAD.IADD R4, R11, 0x1, -R4 ;  /* 0x000000010b047824 */ /* 0x000fe200078e0a04 */
[----:B------:R-:W-:Y:S01]  /*1cb0*/  LEA R217, R217, 0xc480, 0x1 ;  /* 0x0000c480d9d97811 */ /* 0x000fe200078e08ff */
[----:B------:R-:W-:Y:S01]  /*1cc0*/  IMAD.IADD R12, R13, 0x1, -R12 ;  /* 0x000000010d0c7824 */ /* 0x000fe200078e0a0c */
[----:B------:R-:W-:Y:S01]  /*1cd0*/  LOP3.LUT P0, RZ, R10, 0x2, RZ, 0xc0, !PT ;  /* 0x000000020aff7812 */ /* 0x000fe2000780c0ff */
[----:B------:R-:W-:Y:S01]  /*1ce0*/  IMAD R209, R4, -0x8, R5 ;  /* 0xfffffff804d17824 */ /* 0x000fe200078e0205 */
[----:B------:R-:W-:Y:S01]  /*1cf0*/  SEL R5, R192, 0xffffffe0, !P2 ;  /* 0xffffffe0c0057807 */ /* 0x000fe20005000000 */
[----:B------:R-:W-:Y:S01]  /*1d00*/  CS2R R126, SRZ ;  /* 0x00000000007e7805 */ /* 0x000fe2000001ff00 */
[----:B------:R-:W-:Y:S01]  /*1d10*/  LEA.HI R229, R6, R229, RZ, 0x6 ;  /* 0x000000e506e57211 */ /* 0x000fe200078f30ff */
[----:B------:R-:W-:Y:S01]  /*1d20*/  IMAD R209, R12, -0x2, R209 ;  /* 0xfffffffe0cd17824 */ /* 0x000fe200078e02d1 */
[----:B------:R-:W-:Y:S01]  /*1d30*/  IADD3 R228, R217, 0x40, RZ ;  /* 0x00000040d9e47810 */ /* 0x000fe20007ffe0ff */
[----:B------:R-:W-:Y:S01]  /*1d40*/  CS2R R124, SRZ ;  /* 0x00000000007c7805 */ /* 0x000fe2000001ff00 */
[----:B------:R-:W-:Y:S01]  /*1d50*/  LEA R195, R195, 0x80, 0x1 ;  /* 0x00000080c3c37811 */ /* 0x000fe200078e08ff */
[----:B------:R-:W-:Y:S01]  /*1d60*/  CS2R R130, SRZ ;  /* 0x0000000000827805 */ /* 0x000fe2000001ff00 */
[----:B------:R-:W-:Y:S01]  /*1d70*/  SEL R199, R199, 0xffffffc0, !P2 ;  /* 0xffffffc0c7c77807 */ /* 0x000fe20005000000 */
        /* <DEDUP_REMOVED lines=29> */
[----:B------:R-:W-:Y:S01]  /*1f50*/  IMAD.IADD R194, R198, 0x1, R5 ;  /* 0x00000001c6c27824 */ /* 0x000fe200078e0205 */
[----:B------:R-:W-:-:S02]  /*1f60*/  SEL R192, R192, 0xffffffe0, !P0 ;  /* 0xffffffe0c0c07807 */ /* 0x000fc40004000000 */
[----:B------:R-:W-:Y:S02]  /*1f70*/  @P5 IADD3 R228, R217, -0x40, RZ ;  /* 0xffffffc0d9e45810 */ /* 0x000fe40007ffe0ff */
[----:B------:R-:W-:Y:S02]  /*1f80*/  SHF.R.S32.HI R229, RZ, 0x6, R229 ;  /* 0x00000006ffe57819 */ /* 0x000fe400000114e5 */
.L_x_86:
        /* <DEDUP_REMOVED lines=9> */
[----:B------:R-:W-:Y:S04]  /*2020*/  IMAD.IADD R182, R180, 0x1, R192 ;  /* 0x00000001b4b67824 */ /* 0x000fe800078e02c0 */
        /* <DEDUP_REMOVED lines=25> */
[----:B------:R-:W-:Y:S01]  /*21c0*/  HMMA.16816.F32 R32, R36, R50, RZ ;  /* 0x000000322420723c */ /* 0x000fe200000018ff */
[----:B------:R-:W2:Y:S04]  /*21d0*/  LDSM.16.M88.4 R36, [R199+0x4080] ;  /* 0x00408000c724783b */ /* 0x000ea80000000200 */
[----:B------:R-:W3:Y:S03]  /*21e0*/  LDSM.16.M88.4 R48, [R199+0x5080] ;  /* 0x00508000c730783b */ /* 0x000ee60000000200 */
[-C--:B----4-:R-:W-:Y:S08]  /*21f0*/  HMMA.16816.F32 R4, R52, R56.reuse, R4 ;  /* 0x000000383404723c */ /* 0x090ff00000001804 */
[C---:B-----5:R-:W-:Y:S08]  /*2200*/  HMMA.16816.F32 R8, R60.reuse, R56, R8 ;  /* 0x000000383c08723c */ /* 0x060ff00000001808 */
[-C--:B------:R-:W-:Y:S08]  /*2210*/  HMMA.16816.F32 R12, R60, R58.reuse, R12 ;  /* 0x0000003a3c0c723c */ /* 0x080ff0000000180c */
[C---:B------:R-:W-:Y:S08]  /*2220*/  HMMA.16816.F32 R16, R52.reuse, R58, R16 ;  /* 0x0000003a3410723c */ /* 0x040ff00000001810 */
        /* <DEDUP_REMOVED lines=28> */
[C---:B-1----:R-:W-:Y:S01]  /*23f0*/  IMAD R39, R230.reuse, -0x40, R207 ;  /* 0xffffffc0e6277824 */ /* 0x042fe200078e02cf */
[----:B------:R-:W-:Y:S01]  /*2400*/  SHF.R.S32.HI R37, RZ, 0x1f, R230 ;  /* 0x0000001fff257819 */ /* 0x000fe200000114e6 */
[C---:B------:R-:W-:Y:S04]  /*2410*/  IMAD.WIDE.U32 R42, R230.reuse, c[0x0][0x178], RZ ;  /* 0x00005e00e62a7a25 */ /* 0x040fe800078e00ff */
[----:B------:R-:W-:Y:S02]  /*2420*/  IMAD R37, R37, c[0x0][0x178], RZ ;  /* 0x00005e0025257a24 */ /* 0x000fe400078e02ff */
[----:B------:R-:W-:Y:S02]  /*2430*/  IMAD.IADD R36, R39, 0x1, -R206 ;  /* 0x0000000127247824 */ /* 0x000fe400078e0ace */
[----:B------:R-:W-:Y:S02]  /*2440*/  IMAD R37, R230, c[0x0][0x17c], R37 ;  /* 0x00005f00e6257a24 */ /* 0x000fe400078e0225 */
[----:B------:R-:W-:Y:S01]  /*2450*/  IMAD.SHL.U32 R39, R42, 0x80, RZ ;  /* 0x000000802a277824 */ /* 0x000fe200078e00ff */
[----:B------:R-:W-:Y:S01]  /*2460*/  ISETP.LT.OR P6, PT, R36, 0x1, P4 ;  /* 0x000000012400780c */ /* 0x000fe200027c1670 */
[----:B------:R-:W-:Y:S01]  /*2470*/  IMAD R38, R226, 0x2000, R223 ;  /* 0x00002000e2267824 */ /* 0x000fe200078e02df */
[----:B------:R-:W-:Y:S02]  /*2480*/  IADD3 R37, R43, R37, RZ ;  /* 0x000000252b257210 */ /* 0x000fe40007ffe0ff */
[----:B------:R-:W-:Y:S02]  /*2490*/  IADD3 R40, P0, R39, R214, RZ ;  /* 0x000000d627287210 */ /* 0x000fe40007f1e0ff */
[----:B------:R-:W-:Y:S02]  /*24a0*/  SHF.L.U64.HI R37, R42, 0x7, R37 ;  /* 0x000000072a257819 */ /* 0x000fe40000010225 */
[----:B------:R-:W-:Y:S01]  /*24b0*/  ISETP.LT.OR P5, PT, R36, 0x21, P4 ;  /* 0x000000212400780c */ /* 0x000fe200027a1670 */
[----:B------:R-:W-:Y:S01]  /*24c0*/  @!P1 IMAD R36, R226, 0x40, R218 ;  /* 0x00000040e2249824 */ /* 0x000fe200078e02da */
[----:B------:R-:W-:Y:S02]  /*24d0*/  IADD3.X R41, R37, R215, RZ, P0, !PT ;  /* 0x000000d725297210 */ /* 0x000fe400007fe4ff */
[----:B------:R-:W-:Y:S02]  /*24e0*/  IADD3 R42, P0, R39, R212, RZ ;  /* 0x000000d4272a7210 */ /* 0x000fe40007f1e0ff */
[----:B------:R-:W-:Y:S01]  /*24f0*/  @!P1 LEA R39, R231, 0x40, 0x6 ;  /* 0x00000040e7279811 */ /* 0x000fe200078e30ff */
[----:B------:R-:W-:Y:S01]  /*2500*/  @!PT LDS RZ, [RZ] ;  /* 0x00000000fffff984 */ /* 0x000fe20000000800 */
[----:B------:R-:W-:Y:S01]  /*2510*/  @!PT LDS RZ, [RZ] ;  /* 0x00000000fffff984 */ /* 0x000fe20000000800 */
[----:B------:R-:W-:Y:S01]  /*2520*/  @!PT LDS RZ, [RZ] ;  /* 0x00000000fffff984 */ /* 0x000fe20000000800 */
[----:B------:R1:W-:Y:S01]  /*2530*/  LDGSTS.E.BYPASS.LTC128B.128 [R38], [R40.64], !P6 ;  /* 0x0000000028267fae */ /* 0x0003e2000f101d48 */
[----:B------:R-:W-:Y:S01]  /*2540*/  IADD3.X R43, R37, R213, RZ, P0, !PT ;  /* 0x000000d5252b7210 */ /* 0x000fe200007fe4ff */
[----:B------:R-:W-:Y:S02]  /*2550*/  @!P1 IMAD.SHL.U32 R37, R36, 0x4, RZ ;  /* 0x0000000424259824 */ /* 0x000fe400078e00ff */
[----:B------:R-:W-:Y:S02]  /*2560*/  @!P1 IMAD.WIDE R44, R39, 0x4, R220 ;  /* 0x00000004272c9825 */ /* 0x000fe400078e02dc */
[----:B------:R1:W-:Y:S06]  /*2570*/  LDGSTS.E.BYPASS.LTC128B.128 [R38+0x1000], [R42.64], !P5 ;  /* 0x010000002a267fae */ /* 0x0003ec000e901d48 */
[----:B------:R1:W-:Y:S02]  /*2580*/  @!P1 LDGSTS.E.BYPASS.LTC128B.128 [R37+0xc080], [R44.64] ;  /* 0x0c0800002c259fae */ /* 0x0003e4000b901d48 */
.L_x_84:
[-C--:B-1----:R-:W-:Y:S01]  /*2590*/  HMMA.16816.F32 R36, R132, R144.reuse, RZ ;  /* 0x000000908424723c */ /* 0x082fe200000018ff */
[----:B------:R-:W0:Y:S02]  /*25a0*/  LDGDEPBAR ;  /* 0x00000000000079af */ /* 0x000e240000000000 */
[C---:B------:R-:W-:Y:S02]  /*25b0*/  ISETP.GT.AND P0, PT, R209.reuse, RZ, PT ;  /* 0x000000ffd100720c */ /* 0x040fe40003f04270 */
[C---:B------:R-:W-:Y:S02]  /*25c0*/  ISETP.GT.AND P6, PT, R209.reuse, 0x20, PT ;  /* 0x00000020d100780c */ /* 0x040fe40003fc4270 */
[----:B------:R-:W-:Y:S01]  /*25d0*/  FSEL R199, R6, -INF , P0 ;  /* 0xff80000006c77808 */ /* 0x000fe20000000000 */
[C---:B------:R-:W-:Y:S02]  /*25e0*/  HMMA.16816.F32 R40, R136.reuse, R144, RZ ;  /* 0x000000908828723c */ /* 0x040fe400000018ff */
[----:B------:R-:W-:Y:S02]  /*25f0*/  ISETP.GT.AND P5, PT, R209, 0x1, PT ;  /* 0x00000001d100780c */ /* 0x000fe40003fa4270 */
[----:B------:R-:W-:Y:S02]  /*2600*/  FSEL R191, R16, -INF , P6 ;  /* 0xff80000010bf7808 */ /* 0x000fe40003000000 */
[----:B------:R-:W-:Y:S02]  /*2610*/  FSEL R232, R8, -INF , P0 ;  /* 0xff80000008e87808 */ /* 0x000fe40000000000 */
[-C--:B------:R-:W-:Y:S01]  /*2620*/  HMMA.16816.F32 R44, R136, R146.reuse, RZ ;  /* 0x00000092882c723c */ /* 0x080fe200000018ff */
[----:B------:R-:W-:Y:S03]  /*2630*/  FFMA.FTZ R188, R191, c[0x0][0x29c], -R202 ;  /* 0x0000a700bfbc7a23 */ /* 0x000fe600000108ca */
[----:B------:R-:W-:Y:S01]  /*2640*/  FSEL R191, R10, -INF , P0 ;  /* 0xff8000000abf7808 */ /* 0x000fe20000000000 */
[--C-:B------:R-:W-:Y:S01]  /*2650*/  FFMA.FTZ R232, R232, c[0x0][0x29c], -R185.reuse ;  /* 0x0000a700e8e87a23 */ /* 0x100fe200000108b9 */
[----:B------:R-:W-:Y:S01]  /*2660*/  FSEL R237, R18, -INF , P6 ;  /* 0xff80000012ed7808 */ /* 0x000fe20003000000 */
[----:B------:R-:W-:Y:S01]  /*2670*/  MUFU.EX2 R188, R188 ;  /* 0x000000bc00bc7308 */ /* 0x000fe20000000800 */
[C---:B------:R-:W-:Y:S04]  /*2680*/  HMMA.16816.F32 R48, R132.reuse, R146, RZ ;  /* 0x000000928430723c */ /* 0x040fe800000018ff */
[----:B------:R-:W-:Y:S01]  /*2690*/  FFMA.FTZ R191, R191, c[0x0][0x29c], -R184 ;  /* 0x0000a700bfbf7a23 */ /* 0x000fe200000108b8 */
[----:B------:R-:W-:Y:S02]  /*26a0*/  FSEL R234, R12, -INF , P6 ;  /* 0xff8000000cea7808 */ /* 0x000fe40003000000 */
[----:B------:R-:W-:Y:S01]  /*26b0*/  FSEL R189, R5, -INF , P5 ;  /* 0xff80000005bd7808 */ /* 0x000fe20002800000 */
[-C--:B------:R-:W-:Y:S01]  /*26c0*/  HMMA.16816.F32 R52, R132, R148.reuse, RZ ;  /* 0x000000948434723c */ /* 0x080fe200000018ff */
[----:B------:R-:W-:Y:S03]  /*26d0*/  FSEL R235, R7, -INF , P5 ;  /* 0xff80000007eb7808 */ /* 0x000fe60002800000 */
[--C-:B------:R-:W-:Y:S01]  /*26e0*/  FFMA.FTZ R182, R189, c[0x0][0x29c], -R202.reuse ;  /* 0x0000a700bdb67a23 */ /* 0x100fe200000108ca */
[----:B------:R-:W-:Y:S02]  /*26f0*/  FSEL R189, R4, -INF , P0 ;  /* 0xff80000004bd7808 */ /* 0x000fe40000000000 */
[----:B------:R-:W-:Y:S01]  /*2700*/  ISETP.GT.AND P0, PT, R209, 0x40, PT ;  /* 0x00000040d100780c */ /* 0x000fe20003f04270 */
[C---:B------:R-:W-:Y:S02]  /*2710*/  HMMA.16816.F32 R56, R136.reuse, R148, RZ ;  /* 0x000000948838723c */ /* 0x040fe400000018ff */
[----:B------:R-:W-:Y:S02]  /*2720*/  MUFU.EX2 R182, R182 ;  /* 0x000000b600b67308 */ /* 0x000fe40000000800 */
[----:B------:R-:W-:Y:S01]  /*2730*/  FFMA.FTZ R187, R189, c[0x0][0x29c], -R202 ;  /* 0x0000a700bdbb7a23 */ /* 0x000fe200000108ca */
[----:B------:R-:W-:Y:S02]  /*2740*/  FSEL R189, R11, -INF , P5 ;  /* 0xff8000000bbd7808 */ /* 0x000fe40002800000 */
[----:B------:R-:W-:Y:S01]  /*2750*/  FSEL R233, R20, -INF , P0 ;  /* 0xff80000014e97808 */ /* 0x000fe20000000000 */
[-C--:B------:R-:W-:Y:S01]  /*2760*/  HMMA.16816.F32 R60, R136, R150.reuse, RZ ;  /* 0x00000096883c723c */ /* 0x080fe200000018ff */
[----:B------:R-:W-:Y:S03]  /*2770*/  LDSM.16.M88.4 R136, [R181+0x9080] ;  /* 0x00908000b588783b */ /* 0x000fe60000000200 */
[----:B------:R-:W1:Y:S01]  /*2780*/  MUFU.EX2 R187, R187 ;  /* 0x000000bb00bb7308 */ /* 0x000e620000000800 */
[----:B------:R-:W-:Y:S01]  /*2790*/  FFMA.FTZ R189, R189, c[0x0][0x29c], -R184 ;  /* 0x0000a700bdbd7a23 */ /* 0x000fe200000108b8 */
[----:B------:R-:W-:Y:S01]  /*27a0*/  FSEL R204, R9, -INF , P5 ;  /* 0xff80000009cc7808 */ /* 0x000fe20002800000 */
[----:B------:R-:W-:Y:S01]  /*27b0*/  FFMA.FTZ R190, R233, c[0x0][0x29c], -R202 ;  /* 0x0000a700e9be7a23 */ /* 0x000fe200000108ca */
[----:B------:R-:W-:Y:S01]  /*27c0*/  HMMA.16816.F32 R64, R132, R150, RZ ;  /* 0x000000968440723c */ /* 0x000fe200000018ff */
[----:B------:R2:W3:Y:S01]  /*27d0*/  LDSM.16.M88.4 R132, [R181+0x8080] ;  /* 0x00808000b584783b */ /* 0x0004e20000000200 */
[C---:B------:R-:W-:Y:S02]  /*27e0*/  ISETP.GT.AND P5, PT, R209.reuse, 0x21, PT ;  /* 0x00000021d100780c */ /* 0x040fe40003fa4270 */
[----:B------:R-:W-:Y:S02]  /*27f0*/  FSEL R233, R14, -INF , P6 ;  /* 0xff8000000ee97808 */ /* 0x000fe40003000000 */
[----:B------:R-:W-:Y:S01]  /*2800*/  MUFU.EX2 R189, R189 ;  /* 0x000000bd00bd7308 */ /* 0x000fe20000000800 */
[----:B------:R-:W-:Y:S01]  /*2810*/  ISETP.GT.AND P6, PT, R209, 0x41, PT ;  /* 0x00000041d100780c */ /* 0x000fe20003fc4270 */
[-C--:B------:R-:W-:Y:S05]  /*2820*/  HMMA.16816.F32 R36, R140, R152.reuse, R36 ;  /* 0x000000988c24723c */ /* 0x080fea0000001824 */
[----:B------:R-:W-:Y:S01]  /*2830*/  FSEL R201, R17, -INF , P5 ;  /* 0xff80000011c97808 */ /* 0x000fe20002800000 */
[----:B------:R-:W-:Y:S01]  /*2840*/  FFMA.FTZ R233, R233, c[0x0][0x29c], -R184 ;  /* 0x0000a700e9e97a23 */ /* 0x000fe200000108b8 */
[----:B------:R-:W-:Y:S01]  /*2850*/  FSEL R239, R19, -INF , P5 ;  /* 0xff80000013ef7808 */ /* 0x000fe20002800000 */
[C---:B------:R-:W-:Y:S01]  /*2860*/  HMMA.16816.F32 R40, R156.reuse, R152, R40 ;  /* 0x000000989c28723c */ /* 0x040fe20000001828 */
[----:B------:R-:W4:Y:S03]  /*2870*/  MUFU.EX2 R190, R190 ;  /* 0x000000be00be7308 */ /* 0x000f260000000800 */
[----:B------:R-:W-:Y:S01]  /*2880*/  FFMA.FTZ R236, R201, c[0x0][0x29c], -R202 ;  /* 0x0000a700c9ec7a23 */ /* 0x000fe200000108ca */
[----:B------:R-:W-:Y:S02]  /*2890*/  FSEL R15, R15, -INF , P5 ;  /* 0xff8000000f0f7808 */ /* 0x000fe40002800000 */
[----:B------:R-:W-:Y:S01]  /*28a0*/  FSEL R19, R26, -INF , P0 ;  /* 0xff8000001a137808 */ /* 0x000fe20000000000 */
[-C--:B------:R-:W-:Y:S03]  /*28b0*/  HMMA.16816.F32 R44, R156, R154.reuse, R44 ;  /* 0x0000009a9c2c723c */ /* 0x080fe6000000182c */
[----:B------:R5:W-:Y:S01]  /*28c0*/  MUFU.EX2 R201, R236 ;  /* 0x000000ec00c97308 */ /* 0x000be20000000800 */
[----:B------:R-:W-:Y:S01]  /*28d0*/  FFMA.FTZ R15, R15, c[0x0][0x29c], -R184 ;  /* 0x0000a7000f0f7a23 */ /* 0x000fe200000108b8 */
[----:B------:R-:W-:Y:S01]  /*28e0*/  FSEL R27, R27, -INF , P6 ;  /* 0xff8000001b1b7808 */ /* 0x000fe20003000000 */
[----:B------:R-:W-:Y:S01]  /*28f0*/  FFMA.FTZ R26, R237, c[0x0][0x29c], -R186 ;  /* 0x0000a700ed1a7a23 */ /* 0x000fe200000108ba */
[----:B------:R-:W-:Y:S01]  /*2900*/  FSEL R241, R21, -INF , P6 ;  /* 0xff80000015f17808 */ /* 0x000fe20003000000 */
[C---:B------:R-:W-:Y:S04]  /*2910*/  HMMA.16816.F32 R48, R140.reuse, R154, R48 ;  /* 0x0000009a8c30723c */ /* 0x040fe80000001830 */
[----:B------:R-:W-:Y:S01]  /*2920*/  FFMA.FTZ R27, R27, c[0x0][0x29c], -R184 ;  /* 0x0000a7001b1b7a23 */ /* 0x000fe200000108b8 */
[----:B------:R-:W-:Y:S01]  /*2930*/  MUFU.EX2 R26, R26 ;  /* 0x0000001a001a7308 */ /* 0x000fe20000000800 */
[----:B--2---:R-:W-:Y:S02]  /*2940*/  FFMA.FTZ R181, R239, c[0x0][0x29c], -R186 ;  /* 0x0000a700efb57a23 */ /* 0x004fe400000108ba */
[-C--:B------:R-:W-:Y:S04]  /*2950*/  HMMA.16816.F32 R52, R140, R160.reuse, R52 ;  /* 0x000000a08c34723c */ /* 0x080fe80000001834 */
[----:B------:R-:W-:Y:S03]  /*2960*/  FFMA.FTZ R19, R19, c[0x0][0x29c], -R184 ;  /* 0x0000a70013137a23 */ /* 0x000fe600000108b8 */
[----:B------:R-:W-:Y:S01]  /*2970*/  MUFU.EX2 R181, R181 ;  /* 0x000000b500b57308 */ /* 0x000fe20000000800 */
[C---:B------:R-:W-:Y:S04]  /*2980*/  HMMA.16816.F32 R56, R156.reuse, R160, R56 ;  /* 0x000000a09c38723c */ /* 0x040fe80000001838 */
[----:B-----5:R-:W-:Y:S01]  /*2990*/  FSEL R236, R13, -INF , P5 ;  /* 0xff8000000dec7808 */ /* 0x020fe20002800000 */
[----:B------:R-:W-:Y:S01]  /*29a0*/  FFMA.FTZ R13, R241, c[0x0][0x29c], -R202 ;  /* 0x0000a700f10d7a23 */ /* 0x000fe200000108ca */
[----:B------:R-:W-:Y:S02]  /*29b0*/  ISETP.GT.AND P5, PT, R209, 0x60, PT ;  /* 0x00000060d100780c */ /* 0x000fe40003fa4270 */
[-C--:B------:R-:W-:Y:S01]  /*29c0*/  HMMA.16816.F32 R60, R156, R162.reuse, R60 ;  /* 0x000000a29c3c723c */ /* 0x080fe2000000183c */
[----:B------:R-:W-:Y:S03]  /*29d0*/  MUFU.EX2 R233, R233 ;  /* 0x000000e900e97308 */ /* 0x000fe60000000800 */
[----:B------:R-:W-:Y:S01]  /*29e0*/  FSEL R243, R32, -INF , P5 ;  /* 0xff80000020f37808 */ /* 0x000fe20002800000 */
[--C-:B------:R-:W-:Y:S01]  /*29f0*/  FFMA.FTZ R236, R236, c[0x0][0x29c], -R185.reuse ;  /* 0x0000a700ecec7a23 */ /* 0x100fe200000108b9 */
[----:B------:R-:W-:Y:S01]  /*2a00*/  FSEL R32, R24, -INF , P0 ;  /* 0xff80000018207808 */ /* 0x000fe20000000000 */
[--C-:B------:R-:W-:Y:S01]  /*2a10*/  FFMA.FTZ R24, R235, c[0x0][0x29c], -R186.reuse ;  /* 0x0000a700eb187a23 */ /* 0x100fe200000108ba */
[----:B------:R-:W-:Y:S03]  /*2a20*/  HMMA.16816.F32 R64, R140, R162, R64 ;  /* 0x000000a28c40723c */ /* 0x000fe60000001840 */
[----:B------:R-:W2:Y:S01]  /*2a30*/  MUFU.EX2 R13, R13 ;  /* 0x0000000d000d7308 */ /* 0x000ea20000000800 */
[----:B------:R-:W-:Y:S01]  /*2a40*/  FSEL R157, R23, -INF , P6 ;  /* 0xff800000179d7808 */ /* 0x000fe20003000000 */
[--C-:B------:R-:W-:Y:S01]  /*2a50*/  FFMA.FTZ R235, R199, c[0x0][0x29c], -R186.reuse ;  /* 0x0000a700c7eb7a23 */ /* 0x100fe200000108ba */
[----:B------:R-:W-:Y:S02]  /*2a60*/  MOV R199, 0x40 ;  /* 0x0000004000c77802 */ /* 0x000fe40000000f00 */
[-C--:B---3--:R-:W-:Y:S05]  /*2a70*/  HMMA.16816.F32 R36, R132, R164.reuse, R36 ;  /* 0x000000a48424723c */ /* 0x088fea0000001824 */
[----:B------:R-:W-:Y:S01]  /*2a80*/  FFMA.FTZ R23, R157, c[0x0][0x29c], -R186 ;  /* 0x0000a7009d177a23 */ /* 0x000fe200000108ba */
[----:B------:R-:W-:Y:S01]  /*2a90*/  SEL R199, R199, 0xffffffc0, !P2 ;  /* 0xffffffc0c7c77807 */ /* 0x000fe20005000000 */
[----:B------:R-:W-:Y:S01]  /*2aa0*/  MUFU.EX2 R24, R24 ;  /* 0x0000001800187308 */ /* 0x000fe20000000800 */
[C---:B------:R-:W-:Y:S04]  /*2ab0*/  HMMA.16816.F32 R40, R136.reuse, R164, R40 ;  /* 0x000000a48828723c */ /* 0x040fe80000001828 */
[----:B------:R-:W-:Y:S02]  /*2ac0*/  IADD3 R180, R199, R180, R192 ;  /* 0x000000b4c7b47210 */ /* 0x000fe40007ffe0c0 */
[----:B------:R-:W-:Y:S01]  /*2ad0*/  FSEL R241, R22, -INF , P0 ;  /* 0xff80000016f17808 */ /* 0x000fe20000000000 */
[--C-:B------:R-:W-:Y:S01]  /*2ae0*/  FFMA.FTZ R22, R243, c[0x0][0x29c], -R202.reuse ;  /* 0x0000a700f3167a23 */ /* 0x100fe200000108ca */
[-C--:B------:R-:W-:Y:S01]  /*2af0*/  HMMA.16816.F32 R44, R136, R166.reuse, R44 ;  /* 0x000000a6882c723c */ /* 0x080fe2000000182c */
[----:B------:R-:W3:Y:S01]  /*2b00*/  LDSM.16.M88.4 R140, [R180+0x8080] ;  /* 0x00808000b48c783b */ /* 0x000ee20000000200 */
[----:B------:R-:W-:Y:S01]  /*2b10*/  MUFU.EX2 R235, R235 ;  /* 0x000000eb00eb7308 */ /* 0x000fe20000000800 */
[----:B------:R-:W-:Y:S02]  /*2b20*/  ISETP.GT.AND P0, PT, R209, 0x61, PT ;  /* 0x00000061d100780c */ /* 0x000fe40003f04270 */
[----:B------:R-:W-:Y:S02]  /*2b30*/  FSEL R237, R34, -INF , P5 ;  /* 0xff80000022ed7808 */ /* 0x000fe40002800000 */
[----:B------:R-:W-:Y:S01]  /*2b40*/  FSEL R33, R33, -INF , P0 ;  /* 0xff80000021217808 */ /* 0x000fe20000000000 */
[C---:B------:R-:W-:Y:S01]  /*2b50*/  HMMA.16816.F32 R48, R132.reuse, R166, R48 ;  /* 0x000000a68430723c */ /* 0x040fe20000001830 */
[----:B------:R5:W1:Y:S03]  /*2b60*/  LDSM.16.M88.4 R156, [R180+0x9080] ;  /* 0x00908000b49c783b */ /* 0x000a660000000200 */
[----:B------:R-:W-:Y:S01]  /*2b70*/  MUFU.EX2 R22, R22 ;  /* 0x0000001600167308 */ /* 0x000fe20000000800 */
[----:B------:R-:W-:Y:S01]  /*2b80*/  FFMA.FTZ R202, R33, c[0x0][0x29c], -R202 ;  /* 0x0000a70021ca7a23 */ /* 0x000fe200000108ca */
[----:B------:R-:W-:Y:S01]  /*2b90*/  FSEL R35, R35, -INF , P0 ;  /* 0xff80000023237808 */ /* 0x000fe20000000000 */
[--C-:B------:R-:W-:Y:S01]  /*2ba0*/  FFMA.FTZ R34, R237, c[0x0][0x29c], -R186.reuse ;  /* 0x0000a700ed227a23 */ /* 0x100fe200000108ba */
[-C--:B------:R-:W-:Y:S04]  /*2bb0*/  HMMA.16816.F32 R52, R132, R168.reuse, R52 ;  /* 0x000000a88434723c */ /* 0x080fe80000001834 */
[----:B------:R-:W-:Y:S02]  /*2bc0*/  FSEL R28, R28, -INF , P5 ;  /* 0xff8000001c1c7808 */ /* 0x000fe40002800000 */
[----:B------:R2:W1:Y:S01]  /*2bd0*/  MUFU.EX2 R33, R202 ;  /* 0x000000ca00217308 */ /* 0x0004620000000800 */
[----:B------:R-:W-:Y:S01]  /*2be0*/  FSEL R31, R31, -INF , P0 ;  /* 0xff8000001f1f7808 */ /* 0x000fe20000000000 */
[C---:B------:R-:W-:Y:S08]  /*2bf0*/  HMMA.16816.F32 R56, R136.reuse, R168, R56 ;  /* 0x000000a88838723c */ /* 0x040ff00000001838 */
[-C--:B------:R-:W-:Y:S01]  /*2c00*/  HMMA.16816.F32 R60, R136, R170.reuse, R60 ;  /* 0x000000aa883c723c */ /* 0x080fe2000000183c */
[----:B------:R4:W-:Y:S03]  /*2c10*/  MUFU.EX2 R237, R232 ;  /* 0x000000e800ed7308 */ /* 0x0009e60000000800 */
[--C-:B-----5:R-:W-:Y:S02]  /*2c20*/  FFMA.FTZ R180, R204, c[0x0][0x29c], -R185.reuse ;  /* 0x0000a700ccb47a23 */ /* 0x120fe400000108b9 */
[--C-:B------:R-:W-:Y:S02]  /*2c30*/  FFMA.FTZ R204, R234, c[0x0][0x29c], -R185.reuse ;  /* 0x0000a700eacc7a23 */ /* 0x100fe400000108b9 */
[----:B------:R-:W-:Y:S03]  /*2c40*/  HMMA.16816.F32 R64, R132, R170, R64 ;  /* 0x000000aa8440723c */ /* 0x000fe60000001840 */
[----:B------:R-:W-:Y:S01]  /*2c50*/  MUFU.EX2 R23, R23 ;  /* 0x0000001700177308 */ /* 0x000fe20000000800 */
[--C-:B------:R-:W-:Y:S02]  /*2c60*/  FFMA.FTZ R234, R28, c[0x0][0x29c], -R185.reuse ;  /* 0x0000a7001cea7a23 */ /* 0x100fe400000108b9 */
[--C-:B--2---:R-:W-:Y:S02]  /*2c70*/  FFMA.FTZ R202, R241, c[0x0][0x29c], -R186.reuse ;  /* 0x0000a700f1ca7a23 */ /* 0x104fe400000108ba */
[-C--:B---3--:R-:W-:Y:S05]  /*2c80*/  HMMA.16816.F32 R36, R140, R172.reuse, R36 ;  /* 0x000000ac8c24723c */ /* 0x088fea0000001824 */
[----:B------:R-:W-:Y:S01]  /*2c90*/  FFMA.FTZ R186, R35, c[0x0][0x29c], -R186 ;  /* 0x0000a70023ba7a23 */ /* 0x000fe200000108ba */
[----:B------:R-:W-:Y:S02]  /*2ca0*/  MUFU.EX2 R28, R234 ;  /* 0x000000ea001c7308 */ /* 0x000fe40000000800 */
[C---:B-1----:R-:W-:Y:S04]  /*2cb0*/  HMMA.16816.F32 R40, R156.reuse, R172, R40 ;  /* 0x000000ac9c28723c */ /* 0x042fe80000001828 */
[----:B----4-:R-:W-:Y:S04]  /*2cc0*/  FSEL R232, R25, -INF , P6 ;  /* 0xff80000019e87808 */ /* 0x010fe80003000000 */
[----:B------:R1:W-:Y:S01]  /*2cd0*/  MUFU.EX2 R35, R186 ;  /* 0x000000ba00237308 */ /* 0x0003e20000000800 */
[-C--:B------:R-:W-:Y:S03]  /*2ce0*/  HMMA.16816.F32 R44, R156, R174.reuse, R44 ;  /* 0x000000ae9c2c723c */ /* 0x080fe6000000182c */
[--C-:B------:R-:W-:Y:S01]  /*2cf0*/  FFMA.FTZ R25, R232, c[0x0][0x29c], -R185.reuse ;  /* 0x0000a700e8197a23 */ /* 0x100fe200000108b9 */
[----:B------:R-:W-:Y:S02]  /*2d00*/  FSEL R232, R29, -INF , P0 ;  /* 0xff8000001de87808 */ /* 0x000fe40000000000 */
[----:B------:R-:W2:Y:S02]  /*2d10*/  LDS R29, [R183+0xc2a0] ;  /* 0x00c2a000b71d7984 */ /* 0x000ea40000000800 */
[C---:B------:R-:W-:Y:S01]  /*2d20*/  HMMA.16816.F32 R48, R140.reuse, R174, R48 ;  /* 0x000000ae8c30723c */ /* 0x040fe20000001830 */
[----:B------:R-:W3:Y:S07]  /*2d30*/  MUFU.EX2 R202, R202 ;  /* 0x000000ca00ca7308 */ /* 0x000eee0000000800 */
[-C--:B------:R-:W-:Y:S03]  /*2d40*/  HMMA.16816.F32 R52, R140, R176.reuse, R52 ;  /* 0x000000b08c34723c */ /* 0x080fe60000001834 */
[----:B------:R-:W-:Y:S01]  /*2d50*/  MUFU.EX2 R239, R236 ;  /* 0x000000ec00ef7308 */ /* 0x000fe20000000800 */
[--C-:B-1----:R-:W-:Y:S04]  /*2d60*/  FFMA.FTZ R186, R32, c[0x0][0x29c], -R185.reuse ;  /* 0x0000a70020ba7a23 */ /* 0x102fe800000108b9 */
[C---:B------:R-:W-:Y:S01]  /*2d70*/  HMMA.16816.F32 R56, R156.reuse, R176, R56 ;  /* 0x000000b09c38723c */ /* 0x040fe20000001838 */
[----:B------:R-:W1:Y:S03]  /*2d80*/  LDS R32, [R183+0xc280] ;  /* 0x00c28000b7207984 */ /* 0x000e660000000800 */
[----:B------:R-:W-:Y:S01]  /*2d90*/  FFMA.FTZ R185, R232, c[0x0][0x29c], -R185 ;  /* 0x0000a700e8b97a23 */ /* 0x000fe200000108b9 */
[----:B------:R-:W4:Y:S03]  /*2da0*/  MUFU.EX2 R34, R34 ;  /* 0x0000002200227308 */ /* 0x000f260000000800 */
[-C--:B------:R-:W-:Y:S07]  /*2db0*/  HMMA.16816.F32 R60, R156, R178.reuse, R60 ;  /* 0x000000b29c3c723c */ /* 0x080fee000000183c */
[----:B------:R2:W-:Y:S01]  /*2dc0*/  MUFU.EX2 R158, R191 ;  /* 0x000000bf009e7308 */ /* 0x0005e20000000800 */
[----:B------:R-:W-:Y:S04]  /*2dd0*/  HMMA.16816.F32 R64, R140, R178, R64 ;  /* 0x000000b28c40723c */ /* 0x000fe80000001840 */
[----:B------:R-:W-:Y:S05]  /*2de0*/  FSEL R157, R30, -INF , P5 ;  /* 0xff8000001e9d7808 */ /* 0x000fea0002800000 */
[--C-:B------:R-:W-:Y:S01]  /*2df0*/  FFMA.FTZ R157, R157, c[0x0][0x29c], -R184.reuse ;  /* 0x0000a7009d9d7a23 */ /* 0x100fe200000108b8 */
[----:B------:R-:W5:Y:S02]  /*2e00*/  MUFU.EX2 R204, R204 ;  /* 0x000000cc00cc7308 */ /* 0x000f640000000800 */
[----:B------:R-:W-:Y:S08]  /*2e10*/  FFMA.FTZ R184, R31, c[0x0][0x29c], -R184 ;  /* 0x0000a7001fb87a23 */ /* 0x000ff000000108b8 */
[----:B------:R-:W3:Y:S01]  /*2e20*/  MUFU.EX2 R180, R180 ;  /* 0x000000b400b47308 */ /* 0x000ee20000000800 */
[--C-:B--2---:R-:W-:Y:S02]  /*2e30*/  FADD.FTZ R191, R54, -R29.reuse ;  /* 0x8000001d36bf7221 */ /* 0x104fe40000010000 */
[--C-:B-1----:R-:W-:Y:S02]  /*2e40*/  FADD.FTZ R30, R36, -R32.reuse ;  /* 0x80000020241e7221 */ /* 0x102fe40000010000 */
[--C-:B------:R-:W-:Y:S02]  /*2e50*/  FADD.FTZ R159, R37, -R32.reuse ;  /* 0x80000020259f7221 */ /* 0x100fe40000010000 */
[----:B------:R-:W-:Y:S03]  /*2e60*/  FMUL.FTZ R156, R187, R30 ;  /* 0x0000001ebb9c7220 */ /* 0x000fe60000410000 */
[----:B------:R-:W-:Y:S01]  /*2e70*/  MUFU.EX2 R157, R157 ;  /* 0x0000009d009d7308 */ /* 0x000fe20000000800 */
[----:B------:R-:W1:Y:S01]  /*2e80*/  LDS R30, [R183+0xc300] ;  /* 0x00c30000b71e7984 */ /* 0x000e620000000800 */
[C---:B------:R-:W-:Y:S01]  /*2e90*/  FMUL.FTZ R159, R182.reuse, R159 ;  /* 0x0000009fb69f7220 */ /* 0x040fe20000410000 */
[----:B------:R-:W-:Y:S01]  /*2ea0*/  F2FP.PACK_AB R182, R182, R187 ;  /* 0x000000bbb6b6723e */ /* 0x000fe200000000ff */
[--C-:B------:R-:W-:Y:S01]  /*2eb0*/  FADD.FTZ R187, R52, -R32.reuse ;  /* 0x8000002034bb7221 */ /* 0x100fe20000010000 */
[----:B------:R-:W2:Y:S01]  /*2ec0*/  LDS R183, [R183+0xc320] ;  /* 0x00c32000b7b77984 */ /* 0x000ea20000000800 */
[--C-:B------:R-:W-:Y:S01]  /*2ed0*/  FADD.FTZ R234, R53, -R32.reuse ;  /* 0x8000002035ea7221 */ /* 0x100fe20000010000 */
[----:B------:R-:W-:Y:S01]  /*2ee0*/  F2FP.PACK_AB R156, R159, R156 ;  /* 0x0000009c9f9c723e */ /* 0x000fe200000000ff */
[----:B------:R-:W-:Y:S01]  /*2ef0*/  FMUL.FTZ R187, R190, R187 ;  /* 0x000000bbbebb7220 */ /* 0x000fe20000410000 */
[----:B------:R-:W-:Y:S01]  /*2f00*/  STS [R217], R182 ;  /* 0x000000b6d9007388 */ /* 0x000fe20000000800 */
[C---:B------:R-:W-:Y:S01]  /*2f10*/  FMUL.FTZ R234, R13.reuse, R234 ;  /* 0x000000ea0dea7220 */ /* 0x040fe20000410000 */
[----:B------:R-:W-:Y:S01]  /*2f20*/  F2FP.PACK_AB R190, R13, R190 ;  /* 0x000000be0dbe723e */ /* 0x000fe200000000ff */
[--C-:B------:R-:W-:Y:S01]  /*2f30*/  FADD.FTZ R31, R48, -R32.reuse ;  /* 0x80000020301f7221 */ /* 0x100fe20000010000 */
[----:B------:R-:W-:Y:S01]  /*2f40*/  MUFU.EX2 R186, R186 ;  /* 0x000000ba00ba7308 */ /* 0x000fe20000000800 */
[--C-:B------:R-:W-:Y:S01]  /*2f50*/  FADD.FTZ R232, R49, -R32.reuse ;  /* 0x8000002031e87221 */ /* 0x100fe20000010000 */
[----:B------:R-:W-:Y:S01]  /*2f60*/  F2FP.PACK_AB R234, R234, R187 ;  /* 0x000000bbeaea723e */ /* 0x000fe200000000ff */
[--C-:B------:R-:W-:Y:S01]  /*2f70*/  FADD.FTZ R13, R64, -R32.reuse ;  /* 0x80000020400d7221 */ /* 0x100fe20000010000 */
[----:B------:R-:W-:Y:S01]  /*2f80*/  F2FP.PACK_AB R187, R33, R22 ;  /* 0x0000001621bb723e */ /* 0x000fe200000000ff */
[----:B------:R-:W-:Y:S02]  /*2f90*/  FADD.FTZ R32, R65, -R32 ;  /* 0x8000002041207221 */ /* 0x000fe40000010000 */
[----:B------:R-:W-:Y:S02]  /*2fa0*/  FMUL.FTZ R31, R188, R31 ;  /* 0x0000001fbc1f7220 */ /* 0x000fe40000410000 */
[C---:B------:R-:W-:Y:S01]  /*2fb0*/  FMUL.FTZ R232, R201.reuse, R232 ;  /* 0x000000e8c9e87220 */ /* 0x040fe20000410000 */
[----:B------:R-:W-:Y:S01]  /*2fc0*/  F2FP.PACK_AB R201, R201, R188 ;  /* 0x000000bcc9c9723e */ /* 0x000fe200000000ff */
[----:B------:R-:W-:Y:S01]  /*2fd0*/  FMUL.FTZ R32, R33, R32 ;  /* 0x0000002021207220 */ /* 0x000fe20000410000 */
[----:B------:R-:W1:Y:S01]  /*2fe0*/  MUFU.EX2 R25, R25 ;  /* 0x0000001900197308 */ /* 0x000e620000000800 */
[--C-:B------:R-:W-:Y:S01]  /*2ff0*/  FADD.FTZ R159, R39, -R29.reuse ;  /* 0x8000001d279f7221 */ /* 0x100fe20000010000 */
[----:B------:R-:W-:Y:S01]  /*3000*/  F2FP.PACK_AB R31, R232, R31 ;  /* 0x0000001fe81f723e */ /* 0x000fe200000000ff */
[--C-:B------:R-:W-:Y:S02]  /*3010*/  FADD.FTZ R188, R38, -R29.reuse ;  /* 0x8000001d26bc7221 */ /* 0x100fe40000010000 */
[--C-:B------:R-:W-:Y:S02]  /*3020*/  FADD.FTZ R33, R50, -R29.reuse ;  /* 0x8000001d32217221 */ /* 0x100fe40000010000 */
[----:B------:R-:W-:Y:S02]  /*3030*/  FMUL.FTZ R13, R22, R13 ;  /* 0x0000000d160d7220 */ /* 0x000fe40000410000 */
[C---:B------:R-:W-:Y:S01]  /*3040*/  FMUL.FTZ R159, R24.reuse, R159 ;  /* 0x0000009f189f7220 */ /* 0x040fe20000410000 */
[----:B------:R-:W-:Y:S01]  /*3050*/  F2FP.PACK_AB R24, R24, R235 ;  /* 0x000000eb1818723e */ /* 0x000fe200000000ff */
[----:B------:R-:W-:Y:S01]  /*3060*/  FMUL.FTZ R188, R235, R188 ;  /* 0x000000bcebbc7220 */ /* 0x000fe20000410000 */
[----:B------:R-:W-:Y:S01]  /*3070*/  F2FP.PACK_AB R235, R181, R26 ;  /* 0x0000001ab5eb723e */ /* 0x000fe200000000ff */
[----:B------:R-:W-:Y:S01]  /*3080*/  FMUL.FTZ R33, R26, R33 ;  /* 0x000000211a217220 */ /* 0x000fe20000410000 */
[----:B------:R4:W2:Y:S01]  /*3090*/  MUFU.EX2 R232, R15 ;  /* 0x0000000f00e87308 */ /* 0x0008a20000000800 */
[----:B------:R-:W-:Y:S01]  /*30a0*/  STS [R217+0x400], R24 ;  /* 0x00040018d9007388 */ /* 0x000fe20000000800 */
[--C-:B------:R-:W-:Y:S01]  /*30b0*/  FADD.FTZ R22, R51, -R29.reuse ;  /* 0x8000001d33167221 */ /* 0x100fe20000010000 */
[----:B------:R-:W-:Y:S01]  /*30c0*/  F2FP.PACK_AB R188, R159, R188 ;  /* 0x000000bc9fbc723e */ /* 0x000fe200000000ff */
[--C-:B------:R-:W-:Y:S01]  /*30d0*/  FADD.FTZ R26, R55, -R29.reuse ;  /* 0x8000001d371a7221 */ /* 0x100fe20000010000 */
[----:B------:R2:W-:Y:S01]  /*30e0*/  STS [R228], R201 ;  /* 0x000000c9e4007388 */ /* 0x0005e20000000800 */
[----:B---3--:R-:W-:Y:S01]  /*30f0*/  FMUL.FTZ R191, R202, R191 ;  /* 0x000000bfcabf7220 */ /* 0x008fe20000410000 */
[----:B------:R-:W-:Y:S01]  /*3100*/  F2FP.PACK_AB R202, R23, R202 ;  /* 0x000000ca17ca723e */ /* 0x000fe200000000ff */
[----:B------:R-:W-:Y:S01]  /*3110*/  FMUL.FTZ R22, R181, R22 ;  /* 0x00000016b5167220 */ /* 0x000fe20000410000 */
[----:B------:R-:W-:Y:S01]  /*3120*/  STS [R228+0x400], R235 ;  /* 0x000400ebe4007388 */ /* 0x000fe20000000800 */
[----:B------:R-:W-:Y:S01]  /*3130*/  FMUL.FTZ R26, R23, R26 ;  /* 0x0000001a171a7220 */ /* 0x000fe20000410000 */
[----:B------:R-:W3:Y:S01]  /*3140*/  MUFU.EX2 R185, R185 ;  /* 0x000000b900b97308 */ /* 0x000ee20000000800 */
[--C-:B------:R-:W-:Y:S01]  /*3150*/  FADD.FTZ R181, R66, -R29.reuse ;  /* 0x8000001d42b57221 */ /* 0x100fe20000010000 */
[----:B------:R-:W-:Y:S01]  /*3160*/  F2FP.PACK_AB R33, R22, R33 ;  /* 0x000000211621723e */ /* 0x000fe200000000ff */
[----:B------:R-:W-:Y:S01]  /*3170*/  FADD.FTZ R236, R67, -R29 ;  /* 0x8000001d43ec7221 */ /* 0x000fe20000010000 */
[----:B------:R-:W-:Y:S01]  /*3180*/  F2FP.PACK_AB R22, R26, R191 ;  /* 0x000000bf1a16723e */ /* 0x000fe200000000ff */
[--C-:B-1----:R-:W-:Y:S01]  /*3190*/  FADD.FTZ R29, R44, -R30.reuse ;  /* 0x8000001e2c1d7221 */ /* 0x102fe20000010000 */
[----:B------:R-:W-:Y:S01]  /*31a0*/  F2FP.PACK_AB R23, R32, R13 ;  /* 0x0000000d2017723e */ /* 0x000fe200000000ff */
[--C-:B------:R-:W-:Y:S02]  /*31b0*/  FADD.FTZ R13, R41, -R30.reuse ;  /* 0x8000001e290d7221 */ /* 0x100fe40000010000 */
[--C-:B------:R-:W-:Y:S01]  /*31c0*/  FADD.FTZ R32, R40, -R30.reuse ;  /* 0x8000001e28207221 */ /* 0x100fe20000010000 */
[----:B------:R1:W-:Y:S01]  /*31d0*/  MUFU.EX2 R26, R27 ;  /* 0x0000001b001a7308 */ /* 0x0003e20000000800 */
[C---:B------:R-:W-:Y:S01]  /*31e0*/  FMUL.FTZ R236, R35.reuse, R236 ;  /* 0x000000ec23ec7220 */ /* 0x040fe20000410000 */
[----:B----4-:R-:W-:Y:S01]  /*31f0*/  F2FP.PACK_AB R15, R35, R34 ;  /* 0x00000022230f723e */ /* 0x010fe200000000ff */
[----:B-----5:R-:W-:Y:S01]  /*3200*/  FMUL.FTZ R29, R204, R29 ;  /* 0x0000001dcc1d7220 */ /* 0x020fe20000410000 */
[----:B------:R-:W-:Y:S01]  /*3210*/  F2FP.PACK_AB R35, R239, R204 ;  /* 0x000000ccef23723e */ /* 0x000fe200000000ff */
[--C-:B------:R-:W-:Y:S02]  /*3220*/  FADD.FTZ R159, R60, -R30.reuse ;  /* 0x8000001e3c9f7221 */ /* 0x100fe40000010000 */
[--C-:B------:R-:W-:Y:S01]  /*3230*/  FADD.FTZ R204, R57, -R30.reuse ;  /* 0x8000001e39cc7221 */ /* 0x100fe20000010000 */
[----:B--2---:R-:W-:Y:S01]  /*3240*/  SHF.L.U32 R201, R200, 0x1, RZ ;  /* 0x00000001c8c97819 */ /* 0x004fe200000006ff */
[C---:B------:R-:W-:Y:S01]  /*3250*/  FMUL.FTZ R13, R180.reuse, R13 ;  /* 0x0000000db40d7220 */ /* 0x040fe20000410000 */
[----:B------:R-:W-:Y:S01]  /*3260*/  F2FP.PACK_AB R180, R180, R237 ;  /* 0x000000edb4b4723e */ /* 0x000fe200000000ff */
[----:B------:R-:W-:Y:S01]  /*3270*/  FMUL.FTZ R32, R237, R32 ;  /* 0x00000020ed207220 */ /* 0x000fe20000410000 */
[----:B------:R-:W-:Y:S01]  /*3280*/  MUFU.EX2 R184, R184 ;  /* 0x000000b800b87308 */ /* 0x000fe20000000800 */
[----:B------:R-:W-:Y:S02]  /*3290*/  FMUL.FTZ R159, R28, R159 ;  /* 0x0000009f1c9f7220 */ /* 0x000fe40000410000 */
[----:B------:R-:W-:Y:S01]  /*32a0*/  STS [R217+0x1000], R180 ;  /* 0x001000b4d9007388 */ /* 0x000fe20000000800 */
[----:B------:R-:W-:Y:S01]  /*32b0*/  FMUL.FTZ R204, R25, R204 ;  /* 0x000000cc19cc7220 */ /* 0x000fe20000410000 */
[----:B------:R-:W-:Y:S01]  /*32c0*/  F2FP.PACK_AB R32, R13, R32 ;  /* 0x000000200d20723e */ /* 0x000fe200000000ff */
[----:B------:R-:W-:Y:S01]  /*32d0*/  FMUL.FTZ R181, R34, R181 ;  /* 0x000000b522b57220 */ /* 0x000fe20000410000 */
[----:B------:R-:W-:Y:S01]  /*32e0*/  F2FP.PACK_AB R13, R232, R233 ;  /* 0x000000e9e80d723e */ /* 0x000fe200000000ff */
[--C-:B------:R-:W-:Y:S02]  /*32f0*/  FADD.FTZ R34, R45, -R30.reuse ;  /* 0x8000001e2d227221 */ /* 0x100fe40000010000 */
[----:B------:R-:W2:Y:S01]  /*3300*/  MUFU.EX2 R19, R19 ;  /* 0x0000001300137308 */ /* 0x000ea20000000800 */
[--C-:B-1----:R-:W-:Y:S01]  /*3310*/  FADD.FTZ R27, R56, -R30.reuse ;  /* 0x8000001e381b7221 */ /* 0x102fe20000010000 */
[----:B------:R-:W-:Y:S01]  /*3320*/  F2FP.PACK_AB R181, R236, R181 ;  /* 0x000000b5ecb5723e */ /* 0x000fe200000000ff */
[----:B------:R-:W-:Y:S02]  /*3330*/  FADD.FTZ R30, R61, -R30 ;  /* 0x8000001e3d1e7221 */ /* 0x000fe40000010000 */
[----:B------:R-:W-:Y:S01]  /*3340*/  FMUL.FTZ R27, R186, R27 ;  /* 0x0000001bba1b7220 */ /* 0x000fe20000410000 */
[----:B------:R-:W-:Y:S01]  /*3350*/  F2FP.PACK_AB R186, R25, R186 ;  /* 0x000000ba19ba723e */ /* 0x000fe200000000ff */
[C---:B---3--:R-:W-:Y:S01]  /*3360*/  FMUL.FTZ R30, R185.reuse, R30 ;  /* 0x0000001eb91e7220 */ /* 0x048fe20000410000 */
[----:B------:R-:W-:Y:S01]  /*3370*/  F2FP.PACK_AB R25, R185, R28 ;  /* 0x0000001cb919723e */ /* 0x000fe200000000ff */
[----:B------:R-:W-:Y:S01]  /*3380*/  FMUL.FTZ R34, R239, R34 ;  /* 0x00000022ef227220 */ /* 0x000fe20000410000 */
[----:B------:R-:W-:Y:S02]  /*3390*/  F2FP.PACK_AB R28, R189, R158 ;  /* 0x0000009ebd1c723e */ /* 0x000fe400000000ff */
[----:B------:R-:W-:Y:S01]  /*33a0*/  F2FP.PACK_AB R204, R204, R27 ;  /* 0x0000001bcccc723e */ /* 0x000fe200000000ff */
[--C-:B------:R-:W-:Y:S01]  /*33b0*/  FADD.FTZ R27, R42, -R183.reuse ;  /* 0x800000b72a1b7221 */ /* 0x100fe20000010000 */
[----:B------:R-:W-:Y:S01]  /*33c0*/  F2FP.PACK_AB R185, R30, R159 ;  /* 0x0000009f1eb9723e */ /* 0x000fe200000000ff */
[----:B------:R1:W-:Y:S01]  /*33d0*/  STS [R217+0x1400], R28 ;  /* 0x0014001cd9007388 */ /* 0x0003e20000000800 */
[----:B------:R-:W-:Y:S01]  /*33e0*/  F2FP.PACK_AB R29, R34, R29 ;  /* 0x0000001d221d723e */ /* 0x000fe200000000ff */
[----:B------:R-:W-:Y:S02]  /*33f0*/  FMUL.FTZ R27, R158, R27 ;  /* 0x0000001b9e1b7220 */ /* 0x000fe40000410000 */
[----:B------:R3:W-:Y:S01]  /*3400*/  STS [R228+0x1400], R13 ;  /* 0x0014000de4007388 */ /* 0x0007e20000000800 */
[--C-:B------:R-:W-:Y:S03]  /*3410*/  FADD.FTZ R30, R43, -R183.reuse ;  /* 0x800000b72b1e7221 */ /* 0x100fe60000010000 */
[----:B------:R4:W-:Y:S01]  /*3420*/  STS [R228+0x1000], R35 ;  /* 0x00100023e4007388 */ /* 0x0009e20000000800 */
[----:B--2---:R-:W-:Y:S01]  /*3430*/  F2FP.PACK_AB R24, R26, R19 ;  /* 0x000000131a18723e */ /* 0x004fe200000000ff */
[----:B------:R-:W-:Y:S02]  /*3440*/  FMUL.FTZ R30, R189, R30 ;  /* 0x0000001ebd1e7220 */ /* 0x000fe40000410000 */
[----:B------:R-:W-:Y:S03]  /*3450*/  STS [R217+0x2000], R190 ;  /* 0x002000bed9007388 */ /* 0x000fe60000000800 */
[----:B------:R-:W-:Y:S01]  /*3460*/  F2FP.PACK_AB R30, R30, R27 ;  /* 0x0000001b1e1e723e */ /* 0x000fe200000000ff */
[----:B------:R2:W-:Y:S04]  /*3470*/  STS [R217+0x2400], R202 ;  /* 0x002400cad9007388 */ /* 0x0005e80000000800 */
[----:B------:R-:W-:Y:S04]  /*3480*/  STS [R228+0x2000], R187 ;  /* 0x002000bbe4007388 */ /* 0x000fe80000000800 */
[----:B------:R5:W-:Y:S01]  /*3490*/  STS [R228+0x2400], R15 ;  /* 0x0024000fe4007388 */ /* 0x000be20000000800 */
[--C-:B-1----:R-:W-:Y:S03]  /*34a0*/  FADD.FTZ R28, R46, -R183.reuse ;  /* 0x800000b72e1c7221 */ /* 0x102fe60000010000 */
[----:B------:R-:W-:Y:S01]  /*34b0*/  STS [R217+0x3000], R186 ;  /* 0x003000bad9007388 */ /* 0x000fe20000000800 */
[----:B---3--:R-:W-:Y:S01]  /*34c0*/  F2FP.PACK_AB R13, R184, R157 ;  /* 0x0000009db80d723e */ /* 0x008fe200000000ff */
[----:B------:R-:W-:Y:S02]  /*34d0*/  FMUL.FTZ R28, R233, R28 ;  /* 0x0000001ce91c7220 */ /* 0x000fe40000410000 */
[----:B------:R1:W-:Y:S01]  /*34e0*/  STS [R217+0x3400], R24 ;  /* 0x00340018d9007388 */ /* 0x0003e20000000800 */
[--C-:B----4-:R-:W-:Y:S03]  /*34f0*/  FADD.FTZ R35, R47, -R183.reuse ;  /* 0x800000b72f237221 */ /* 0x110fe60000010000 */
[----:B------:R-:W-:Y:S01]  /*3500*/  STS [R228+0x3000], R25 ;  /* 0x00300019e4007388 */ /* 0x000fe20000000800 */
[----:B------:R-:W-:Y:S03]  /*3510*/  FMUL.FTZ R35, R232, R35 ;  /* 0x00000023e8237220 */ /* 0x000fe60000410000 */
[----:B------:R3:W-:Y:S01]  /*3520*/  STS [R228+0x3400], R13 ;  /* 0x0034000de4007388 */ /* 0x0007e20000000800 */
[----:B--2---:R-:W-:Y:S02]  /*3530*/  LEA R202, R193, R198, 0xc ;  /* 0x000000c6c1ca7211 */ /* 0x004fe400078e60ff */
[----:B------:R-:W-:Y:S01]  /*3540*/  F2FP.PACK_AB R35, R35, R28 ;  /* 0x0000001c2323723e */ /* 0x000fe200000000ff */
[----:B------:R-:W-:Y:S01]  /*3550*/  BAR.SYNC.DEFER_BLOCKING 0x0 ;  /* 0x0000000000007b1d */ /* 0x000fe20000010000 */
[--C-:B------:R-:W-:Y:S01]  /*3560*/  FADD.FTZ R28, R62, -R183.reuse ;  /* 0x800000b73e1c7221 */ /* 0x100fe20000010000 */
[----:B------:R-:W-:Y:S01]  /*3570*/  SHF.L.U32 R202, R202, 0x1, RZ ;  /* 0x00000001caca7819 */ /* 0x000fe200000006ff */
[--C-:B-----5:R-:W-:Y:S02]  /*3580*/  FADD.FTZ R15, R59, -R183.reuse ;  /* 0x800000b73b0f7221 */ /* 0x120fe40000010000 */
[----:B------:R-:W-:Y:S02]  /*3590*/  FMUL.FTZ R28, R157, R28 ;  /* 0x0000001c9d1c7220 */ /* 0x000fe40000410000 */
[----:B------:R-:W-:Y:S02]  /*35a0*/  FMUL.FTZ R15, R26, R15 ;  /* 0x0000000f1a0f7220 */ /* 0x000fe40000410000 */
[--C-:B-1----:R-:W-:Y:S02]  /*35b0*/  FADD.FTZ R24, R58, -R183.reuse ;  /* 0x800000b73a187221 */ /* 0x102fe40000010000 */
[----:B------:R-:W-:Y:S02]  /*35c0*/  FADD.FTZ R183, R63, -R183 ;  /* 0x800000b73fb77221 */ /* 0x000fe40000010000 */
[----:B------:R-:W-:Y:S02]  /*35d0*/  FMUL.FTZ R24, R19, R24 ;  /* 0x0000001813187220 */ /* 0x000fe40000410000 */
[----:B------:R-:W-:Y:S01]  /*35e0*/  FMUL.FTZ R183, R184, R183 ;  /* 0x000000b7b8b77220 */ /* 0x000fe20000410000 */
[----:B---3--:R-:W-:Y:S02]  /*35f0*/  IADD3 R13, R199, R202, RZ ;  /* 0x000000cac70d7210 */ /* 0x008fe40007ffe0ff */
[----:B------:R-:W-:Y:S01]  /*3600*/  F2FP.PACK_AB R180, R15, R24 ;  /* 0x000000180fb4723e */ /* 0x000fe200000000ff */
[----:B------:R-:W-:Y:S01]  /*3610*/  STS [R217+0x4000], R156 ;  /* 0x0040009cd9007388 */ /* 0x000fe20000000800 */
[----:B------:R-:W-:Y:S03]  /*3620*/  F2FP.PACK_AB R15, R183, R28 ;  /* 0x0000001cb70f723e */ /* 0x000fe600000000ff */
[----:B------:R-:W-:Y:S04]  /*3630*/  STS [R217+0x4400], R188 ;  /* 0x004400bcd9007388 */ /* 0x000fe80000000800 */
        /* <DEDUP_REMOVED lines=14> */
[----:B------:R-:W-:Y:S08]  /*3720*/  LDSM.16.MT88.4 R24, [R196+0xc480] ;  /* 0x00c48000c418783b */ /* 0x000ff00000004200 */
[----:B------:R-:W2:Y:S01]  /*3730*/  LDSM.16.MT88.4 R28, [R202+0x8080] ;  /* 0x00808000ca1c783b */ /* 0x000ea20000004200 */
[----:B-1----:R-:W-:Y:S07]  /*3740*/  IADD3 R204, R192, R201, RZ ;  /* 0x000000c9c0cc7210 */ /* 0x002fee0007ffe0ff */
[----:B------:R-:W1:Y:S08]  /*3750*/  LDSM.16.MT88.4 R32, [R196+0xe480] ;  /* 0x00e48000c420783b */ /* 0x000e700000004200 */
[----:B------:R-:W3:Y:S08]  /*3760*/  LDSM.16.MT88.4 R132, [R13+0x8080] ;  /* 0x008080000d84783b */ /* 0x000ef00000004200 */
[----:B------:R-:W-:Y:S08]  /*3770*/  LDSM.16.MT88.4 R136, [R196+0xcc80] ;  /* 0x00cc8000c488783b */ /* 0x000ff00000004200 */
[----:B------:R-:W4:Y:S01]  /*3780*/  LDSM.16.MT88.4 R140, [R202+0x8880] ;  /* 0x00888000ca8c783b */ /* 0x000f220000004200 */
[-C--:B--2---:R-:W-:Y:S07]  /*3790*/  HMMA.16816.F32 R68, R24, R28.reuse, R68 ;  /* 0x0000001c1844723c */ /* 0x084fee0000001844 */
[----:B------:R-:W2:Y:S01]  /*37a0*/  LDSM.16.MT88.4 R156, [R196+0xec80] ;  /* 0x00ec8000c49c783b */ /* 0x000ea20000004200 */
[C---:B-1----:R-:W-:Y:S07]  /*37b0*/  HMMA.16816.F32 R72, R32.reuse, R28, R72 ;  /* 0x0000001c2048723c */ /* 0x042fee0000001848 */
[----:B------:R-:W1:Y:S01]  /*37c0*/  LDSM.16.MT88.4 R180, [R13+0x8880] ;  /* 0x008880000db4783b */ /* 0x000e620000004200 */
        /* <DEDUP_REMOVED lines=11> */
[C---:B--2---:R-:W-:Y:S08]  /*3880*/  HMMA.16816.F32 R72, R156.reuse, R140, R72 ;  /* 0x0000008c9c48723c */ /* 0x044ff00000001848 */
[-C--:B------:R-:W-:Y:S08]  /*3890*/  HMMA.16816.F32 R76, R156, R142.reuse, R76 ;  /* 0x0000008e9c4c723c */ /* 0x080ff0000000184c */
[C---:B------:R-:W-:Y:S01]  /*38a0*/  HMMA.16816.F32 R80, R136.reuse, R142, R80 ;  /* 0x0000008e8850723c */ /* 0x040fe20000001850 */
[----:B------:R-:W-:Y:S07]  /*38b0*/  LDSM.16.MT88.4 R140, [R202+0x9880] ;  /* 0x00988000ca8c783b */ /* 0x000fee0000004200 */
[-C--:B-1----:R-:W-:Y:S08]  /*38c0*/  HMMA.16816.F32 R84, R136, R180.reuse, R84 ;  /* 0x000000b48854723c */ /* 0x082ff00000001854 */
        /* <DEDUP_REMOVED lines=13> */
[----:B------:R2:W4:Y:S02]  /*39a0*/  LDSM.16.MT88.4 R28, [R195] ;  /* 0x00000000c31c783b */ /* 0x0005240000004200 */
[----:B------:R-:W-:Y:S05]  /*39b0*/  ISETP.GE.AND P0, PT, R13, R229, PT ;  /* 0x000000e50d00720c */ /* 0x000fea0003f06270 */
[C---:B------:R-:W-:Y:S01]  /*39c0*/  HMMA.16816.F32 R88, R32.reuse, R132, R88 ;  /* 0x000000842058723c */ /* 0x040fe20000001858 */
[----:B------:R2:W2:Y:S07]  /*39d0*/  LDSM.16.M88.4 R188, [R204+0x11480] ;  /* 0x01148000ccbc783b */ /* 0x0004ae0000000200 */
[-C--:B------:R-:W-:Y:S01]  /*39e0*/  HMMA.16816.F32 R92, R32, R134.reuse, R92 ;  /* 0x00000086205c723c */ /* 0x080fe2000000185c */
[----:B------:R2:W2:Y:S07]  /*39f0*/  LDSM.16.M88.4 R32, [R201+0x11480] ;  /* 0x01148000c920783b */ /* 0x0004ae0000000200 */
        /* <DEDUP_REMOVED lines=13> */
[----:B-12-4-:R-:W-:Y:S01]  /*3ad0*/  SHF.R.S32.HI R6, RZ, 0x1f, R13 ;  /* 0x0000001fff067819 */ /* 0x016fe2000001140d */
[C---:B------:R-:W-:Y:S01]  /*3ae0*/  IMAD.SHL.U32 R7, R13.reuse, 0x40, RZ ;  /* 0x000000400d077824 */ /* 0x040fe200078e00ff */
[----:B------:R-:W-:Y:S01]  /*3af0*/  MOV R4, c[0x0][0x20c] ;  /* 0x0000830000047a02 */ /* 0x000fe20000000f00 */
[C---:B------:R-:W-:Y:S03]  /*3b00*/  IMAD.WIDE.U32 R14, R13.reuse, c[0x0][0x208], RZ ;  /* 0x000082000d0e7a25 */ /* 0x040fe600078e00ff */
[----:B------:R-:W-:Y:S01]  /*3b10*/  IADD3 R10, -R206, R207, -R7 ;  /* 0x000000cfce0a7210 */ /* 0x000fe20007ffe907 */
[----:B------:R-:W-:Y:S02]  /*3b20*/  IMAD R6, R6, c[0x0][0x208], RZ ;  /* 0x0000820006067a24 */ /* 0x000fe400078e02ff */
[----:B------:R-:W-:Y:S01]  /*3b30*/  IMAD.MOV.U32 R5, RZ, RZ, c[0x0][0x208] ;  /* 0x00008200ff057624 */ /* 0x000fe200078e00ff */
[----:B------:R-:W-:Y:S01]  /*3b40*/  ISETP.LT.OR P6, PT, R10, 0x1, P3 ;  /* 0x000000010a00780c */ /* 0x000fe20001fc1670 */
[----:B------:R-:W-:Y:S02]  /*3b50*/  IMAD R6, R13, c[0x0][0x20c], R6 ;  /* 0x000083000d067a24 */ /* 0x000fe400078e0206 */
[C---:B------:R-:W-:Y:S01]  /*3b60*/  IMAD.SHL.U32 R9, R14.reuse, 0x80, RZ ;  /* 0x000000800e097824 */ /* 0x040fe200078e00ff */
[-C--:B------:R-:W-:Y:S01]  /*3b70*/  LEA R8, P5, R5, R210.reuse, 0x6 ;  /* 0x000000d205087211 */ /* 0x080fe200078a30ff */
[----:B------:R-:W-:Y:S03]  /*3b80*/  IMAD.IADD R6, R15, 0x1, R6 ;  /* 0x000000010f067824 */ /* 0x000fe600078e0206 */
[----:B------:R-:W-:Y:S02]  /*3b90*/  IADD3 R12, P0, R9, R210, RZ ;  /* 0x000000d2090c7210 */ /* 0x000fe40007f1e0ff */
[----:B------:R-:W-:Y:S02]  /*3ba0*/  SHF.L.U64.HI R11, R14, 0x7, R6 ;  /* 0x000000070e0b7819 */ /* 0x000fe40000010206 */
[-C--:B------:R-:W-:Y:S01]  /*3bb0*/  LEA.HI.X R4, R5, R211.reuse, R4, 0x6, P5 ;  /* 0x000000d305047211 */ /* 0x080fe200028f3404 */
[----:B------:R-:W-:Y:S01]  /*3bc0*/  @!P1 IMAD R5, R227, 0x40, R218 ;  /* 0x00000040e3059824 */ /* 0x000fe200078e02da */
[----:B------:R-:W-:Y:S02]  /*3bd0*/  ISETP.LT.OR P5, PT, R10, 0x21, P3 ;  /* 0x000000210a00780c */ /* 0x000fe40001fa1670 */
[----:B------:R-:W-:Y:S02]  /*3be0*/  IADD3.X R13, R11, R211, RZ, P0, !PT ;  /* 0x000000d30b0d7210 */ /* 0x000fe400007fe4ff */
[----:B------:R-:W-:Y:S02]  /*3bf0*/  LEA R6, R227, R222, 0xd ;  /* 0x000000dee3067211 */ /* 0x000fe400078e68ff */
[----:B------:R-:W-:Y:S03]  /*3c00*/  IADD3 R8, P0, R8, R9, RZ ;  /* 0x0000000908087210 */ /* 0x000fe60007f1e0ff */
[----:B------:R-:W-:Y:S01]  /*3c10*/  @!PT LDS RZ, [RZ] ;  /* 0x00000000fffff984 */ /* 0x000fe20000000800 */
[----:B------:R-:W-:Y:S01]  /*3c20*/  @!PT LDS RZ, [RZ] ;  /* 0x00000000fffff984 */ /* 0x000fe20000000800 */
[----:B------:R-:W-:Y:S01]  /*3c30*/  @!PT LDS RZ, [RZ] ;  /* 0x00000000fffff984 */ /* 0x000fe20000000800 */
[----:B------:R1:W-:Y:S02]  /*3c40*/  LDGSTS.E.BYPASS.LTC128B.128 [R6], [R12.64], !P6 ;  /* 0x000000000c067fae */ /* 0x0003e4000f101d48 */
[----:B------:R-:W-:Y:S01]  /*3c50*/  IMAD.X R9, R4, 0x1, R11, P0 ;  /* 0x0000000104097824 */ /* 0x000fe200000e060b */
[----:B------:R-:W-:Y:S01]  /*3c60*/  @!P1 SHF.L.U32 R4, R5, 0x2, RZ ;  /* 0x0000000205049819 */ /* 0x000fe200000006ff */
[----:B------:R-:W-:Y:S03]  /*3c70*/  @!P1 IMAD.WIDE R10, R7, 0x4, R224 ;  /* 0x00000004070a9825 */ /* 0x000fe600078e02e0 */
[----:B------:R1:W-:Y:S07]  /*3c80*/  LDGSTS.E.BYPASS.LTC128B.128 [R6+0x1000], [R8.64], !P5 ;  /* 0x0100000008067fae */ /* 0x0003ee000e901d48 */
[----:B------:R1:W-:Y:S02]  /*3c90*/  @!P1 LDGSTS.E.BYPASS.LTC128B.128 [R4+0xc280], [R10.64] ;  /* 0x0c2800000a049fae */ /* 0x0003e4000b901d48 */
.L_x_85:
[-C--:B-12-4-:R-:W-:Y:S01]  /*3ca0*/  HMMA.16816.F32 R4, R24, R28.reuse, RZ ;  /* 0x0000001c1804723c */ /* 0x096fe200000018ff */
[----:B------:R-:W-:Y:S02]  /*3cb0*/  LDSM.16.MT88.4 R36, [R195+0x1800] ;  /* 0x00180000c324783b */ /* 0x000fe40000004200 */
[C---:B------:R-:W-:Y:S01]  /*3cc0*/  ISETP.GE.AND P6, PT, R226.reuse, 0x1, PT ;  /* 0x00000001e200780c */ /* 0x040fe20003fc6270 */
[C---:B------:R-:W-:Y:S01]  /*3cd0*/  IMAD.IADD R45, R199.reuse, 0x1, R201 ;  /* 0x00000001c72d7824 */ /* 0x040fe200078e02c9 */
[----:B------:R-:W0:Y:S01]  /*3ce0*/  LDGDEPBAR ;  /* 0x00000000000079af */ /* 0x000e220000000000 */
[----:B------:R-:W-:Y:S01]  /*3cf0*/  IMAD.IADD R44, R199, 0x1, R204 ;  /* 0x00000001c72c7824 */ /* 0x000fe200078e02cc */
[C---:B------:R-:W-:Y:S01]  /*3d00*/  ISETP.GE.AND P5, PT, R227.reuse, 0x1, PT ;  /* 0x00000001e300780c */ /* 0x040fe20003fa6270 */
[C---:B------:R-:W-:Y:S01]  /*3d10*/  HMMA.16816.F32 R8, R32.reuse, R28, RZ ;  /* 0x0000001c2008723c */ /* 0x040fe200000018ff */
[----:B------:R-:W-:Y:S03]  /*3d20*/  LDSM.16.M88.4 R20, [R45+0x10480] ;  /* 0x010480002d14783b */ /* 0x000fe60000000200 */
[----:B------:R-:W-:Y:S01]  /*3d30*/  IADD3 R226, R226, 0x1, RZ ;  /* 0x00000001e2e27810 */ /* 0x000fe20007ffe0ff */
[----:B------:R-:W-:Y:S01]  /*3d40*/  LDSM.16.M88.4 R40, [R44+0x11480] ;  /* 0x011480002c28783b */ /* 0x000fe20000000200 */
[----:B------:R-:W-:Y:S02]  /*3d50*/  IADD3 R227, R227, 0x1, RZ ;  /* 0x00000001e3e37810 */ /* 0x000fe40007ffe0ff */
[-C--:B------:R-:W-:Y:S01]  /*3d60*/  HMMA.16816.F32 R12, R32, R30.reuse, RZ ;  /* 0x0000001e200c723c */ /* 0x080fe200000018ff */
[----:B------:R-:W-:Y:S03]  /*3d70*/  LDSM.16.M88.4 R32, [R44+0x10480] ;  /* 0x010480002c20783b */ /* 0x000fe60000000200 */
[----:B------:R-:W-:Y:S02]  /*3d80*/  SEL R226, R226, RZ, !P6 ;  /* 0x000000ffe2e27207 */ /* 0x000fe40007000000 */
[----:B------:R-:W-:Y:S02]  /*3d90*/  SEL R227, R227, RZ, !P5 ;  /* 0x000000ffe3e37207 */ /* 0x000fe40006800000 */
[----:B------:R-:W-:Y:S01]  /*3da0*/  HMMA.16816.F32 R16, R24, R30, RZ ;  /* 0x0000001e1810723c */ /* 0x000fe200000018ff */
[----:B------:R-:W1:Y:S04]  /*3db0*/  LDSM.16.MT88.4 R24, [R195+0x1000] ;  /* 0x00100000c318783b */ /* 0x000e680000004200 */
        /* <DEDUP_REMOVED lines=17> */
[----:B------:R-:W-:Y:S04]  /*3ed0*/  LDSM.16.M88.4 R32, [R204+0x12480] ;  /* 0x01248000cc20783b */ /* 0x000fe80000000200 */
[----:B------:R-:W2:Y:S03]  /*3ee0*/  LDSM.16.MT88.4 R36, [R195+0x2800] ;  /* 0x00280000c324783b */ /* 0x000ea60000004200 */
[-C--:B-1----:R-:W-:Y:S08]  /*3ef0*/  HMMA.16816.F32 R4, R20, R24.reuse, R4 ;  /* 0x000000181404723c */ /* 0x082ff00000001804 */
[C---:B------:R-:W-:Y:S08]  /*3f00*/  HMMA.16816.F32 R8, R28.reuse, R24, R8 ;  /* 0x000000181c08723c */ /* 0x040ff00000001808 */
[-C--:B------:R-:W-:Y:S01]  /*3f10*/  HMMA.16816.F32 R12, R28, R26.reuse, R12 ;  /* 0x0000001a1c0c723c */ /* 0x080fe2000000180c */
[----:B------:R-:W-:Y:S07]  /*3f20*/  LDSM.16.M88.4 R28, [R45+0x13480] ;  /* 0x013480002d1c783b */ /* 0x000fee0000000200 */
[----:B------:R-:W-:Y:S01]  /*3f30*/  HMMA.16816.F32 R16, R20, R26, R16 ;  /* 0x0000001a1410723c */ /* 0x000fe20000001810 */
[----:B------:R-:W-:Y:S04]  /*3f40*/  LDSM.16.MT88.4 R24, [R195+0x3000] ;  /* 0x00300000c318783b */ /* 0x000fe80000004200 */
[----:B------:R-:W1:Y:S03]  /*3f50*/  LDSM.16.M88.4 R20, [R45+0x12480] ;  /* 0x012480002d14783b */ /* 0x000e660000000200 */
[-C--:B--2---:R-:W-:Y:S08]  /*3f60*/  HMMA.16816.F32 R4, R32, R36.reuse, R4 ;  /* 0x000000242004723c */ /* 0x084ff00000001804 */
        /* <DEDUP_REMOVED lines=12> */
[----:B------:R-:W-:Y:S01]  /*4030*/  IMAD.SHL.U32 R22, R231, 0x1000, RZ ;  /* 0x00001000e7167824 */ /* 0x000fe200078e00ff */
[-C--:B--2---:R-:W-:Y:S05]  /*4040*/  HMMA.16816.F32 R4, R32, R36.reuse, R4 ;  /* 0x000000242004723c */ /* 0x084fea0000001804 */
[C---:B------:R-:W-:Y:S01]  /*4050*/  IADD3 R20, P0, R22.reuse, R205, RZ ;  /* 0x000000cd16147210 */ /* 0x040fe20007f1e0ff */
[----:B------:R-:W-:Y:S02]  /*4060*/  IMAD.MOV.U32 R231, RZ, RZ, R230 ;  /* 0x000000ffffe77224 */ /* 0x000fe400078e00e6 */
[C---:B---3--:R-:W-:Y:S04]  /*4070*/  HMMA.16816.F32 R8, R40.reuse, R36, R8 ;  /* 0x000000242808723c */ /* 0x048fe80000001808 */
[----:B------:R-:W-:Y:S02]  /*4080*/  LEA.HI.X.SX32 R21, R22, R203, 0x1, P0 ;  /* 0x000000cb16157211 */ /* 0x000fe400000f0eff */
[C---:B------:R-:W-:Y:S02]  /*4090*/  LEA R46, P0, R20.reuse, c[0x0][0x220], 0x2 ;  /* 0x00008800142e7a11 */ /* 0x040fe400078010ff */
[-C--:B------:R-:W-:Y:S04]  /*40a0*/  HMMA.16816.F32 R12, R40, R38.reuse, R12 ;  /* 0x00000026280c723c */ /* 0x080fe8000000180c */
[----:B------:R-:W-:Y:S02]  /*40b0*/  LEA.HI.X R47, R20, c[0x0][0x224], R21, 0x2, P0 ;  /* 0x00008900142f7a11 */ /* 0x000fe400000f1415 */
[----:B------:R-:W-:Y:S01]  /*40c0*/  LDSM.16.MT88.4 R20, [R196+0x10480] ;  /* 0x01048000c414783b */ /* 0x000fe20000004200 */
[C---:B------:R-:W-:Y:S01]  /*40d0*/  ISETP.GE.AND P0, PT, R193.reuse, 0x1, PT ;  /* 0x00000001c100780c */ /* 0x040fe20003f06270 */
[----:B------:R-:W-:Y:S02]  /*40e0*/  HMMA.16816.F32 R16, R32, R38, R16 ;  /* 0x000000262010723c */ /* 0x000fe40000001810 */
[----:B------:R-:W-:Y:S04]  /*40f0*/  RED.E.ADD.F32.FTZ.RN.STRONG.GPU [R46.64], R4 ;  /* 0x000000042e00798e */ /* 0x000fe8000c10e788 */
        /* <DEDUP_REMOVED lines=15> */
[----:B------:R-:W-:Y:S02]  /*41f0*/  SEL R193, R193, RZ, !P0 ;  /* 0x000000ffc1c17207 */ /* 0x000fe40004000000 */
[----:B------:R-:W-:Y:S01]  /*4200*/  ISETP.GE.AND P0, PT, R230, R229, PT ;  /* 0x000000e5e600720c */ /* 0x000fe20003f06270 */
        /* <DEDUP_REMOVED lines=50> */
[----:B------:R-:W-:Y:S01]  /*4530*/  FMUL.FTZ R100, R100, c[0x0][0x298] ;  /* 0x0000a60064647a20 */ /* 0x000fe20000410000 */
[----:B------:R-:W-:Y:S01]  /*4540*/  PLOP3.LUT P2, PT, PT, PT, PT, 0x8, 0x0 ;  /* 0x000000000000781c */ /* 0x000fe20003f4e170 */
[----:B------:R-:W-:-:S02]  /*4550*/  FMUL.FTZ R101, R101, c[0x0][0x298] ;  /* 0x0000a60065657a20 */ /* 0x000fc40000410000 */
[----:B------:R-:W-:Y:S02]  /*4560*/  FMUL.FTZ R102, R102, c[0x0][0x298] ;  /* 0x0000a60066667a20 */ /* 0x000fe40000410000 */
[----:B------:R-:W-:Y:S02]  /*4570*/  FMUL.FTZ R103, R103, c[0x0][0x298] ;  /* 0x0000a60067677a20 */ /* 0x000fe40000410000 */
[----:B------:R-:W-:Y:S02]  /*4580*/  FMUL.FTZ R104, R104, c[0x0][0x298] ;  /* 0x0000a60068687a20 */ /* 0x000fe40000410000 */
[----:B------:R-:W-:Y:S02]  /*4590*/  FMUL.FTZ R105, R105, c[0x0][0x298] ;  /* 0x0000a60069697a20 */ /* 0x000fe40000410000 */
[----:B------:R-:W-:Y:S02]  /*45a0*/  FMUL.FTZ R106, R106, c[0x0][0x298] ;  /* 0x0000a6006a6a7a20 */ /* 0x000fe40000410000 */
        /* <DEDUP_REMOVED lines=25> */
.L_x_81:
[----:B------:R-:W-:Y:S05]  /*4740*/  @P2 BRA `(.L_x_87) ;  /* 0x000011f000002947 */ /* 0x000fea0003800000 */
[----:B------:R-:W2:Y:S01]  /*4750*/  S2R R0, SR_TID.X ;  /* 0x0000000000007919 */ /* 0x000ea20000002100 */
[----:B------:R-:W-:Y:S01]  /*4760*/  F2FP.PACK_AB R68, R69, R68 ;  /* 0x000000444544723e */ /* 0x000fe200000000ff */
[----:B------:R-:W-:Y:S01]  /*4770*/  IMAD.MOV.U32 R13, RZ, RZ, 0x4 ;  /* 0x00000004ff0d7424 */ /* 0x000fe200078e00ff */
[----:B------:R-:W-:Y:S01]  /*4780*/  F2FP.PACK_AB R70, R71, R70 ;  /* 0x000000464746723e */ /* 0x000fe200000000ff */
[----:B------:R-:W-:Y:S01]  /*4790*/  BAR.SYNC.DEFER_BLOCKING 0x1, 0x100 ;  /* 0x0044000000007b1d */ /* 0x000fe20000010000 */
[----:B------:R-:W-:-:S02]  /*47a0*/  F2FP.PACK_AB R80, R81, R80 ;  /* 0x000000505150723e */ /* 0x000fc400000000ff */
[----:B------:R-:W-:Y:S02]  /*47b0*/  F2FP.PACK_AB R82, R83, R82 ;  /* 0x000000525352723e */ /* 0x000fe400000000ff */
[----:B------:R-:W-:Y:S02]  /*47c0*/  F2FP.PACK_AB R72, R73, R72 ;  /* 0x000000484948723e */ /* 0x000fe400000000ff */
[----:B------:R-:W-:Y:S02]  /*47d0*/  F2FP.PACK_AB R74, R75, R74 ;  /* 0x0000004a4b4a723e */ /* 0x000fe400000000ff */
[----:B------:R-:W-:Y:S02]  /*47e0*/  F2FP.PACK_AB R76, R77, R76 ;  /* 0x0000004c4d4c723e */ /* 0x000fe400000000ff */
[----:B------:R-:W-:Y:S02]  /*47f0*/  F2FP.PACK_AB R78, R79, R78 ;  /* 0x0000004e4f4e723e */ /* 0x000fe400000000ff */
[----:B------:R-:W-:-:S02]  /*4800*/  F2FP.PACK_AB R84, R85, R84 ;  /* 0x000000545554723e */ /* 0x000fc400000000ff */
[----:B------:R-:W-:Y:S02]  /*4810*/  F2FP.PACK_AB R86, R87, R86 ;  /* 0x000000565756723e */ /* 0x000fe400000000ff */
[----:B------:R-:W-:Y:S02]  /*4820*/  F2FP.PACK_AB R96, R97, R96 ;  /* 0x000000606160723e */ /* 0x000fe400000000ff */
[----:B------:R-:W-:Y:S02]  /*4830*/  F2FP.PACK_AB R98, R99, R98 ;  /* 0x000000626362723e */ /* 0x000fe400000000ff */
[----:B--2---:R-:W-:Y:S02]  /*4840*/  SHF.R.S32.HI R3, RZ, 0x1f, R0 ;  /* 0x0000001fff037819 */ /* 0x004fe40000011400 */
[----:B------:R-:W-:Y:S02]  /*4850*/  F2FP.PACK_AB R88, R89, R88 ;  /* 0x000000585958723e */ /* 0x000fe400000000ff */
[----:B------:R-:W-:-:S02]  /*4860*/  LEA.HI R2, R3, R0, RZ, 0x2 ;  /* 0x0000000003027211 */ /* 0x000fc400078f10ff */
[----:B------:R-:W-:Y:S02]  /*4870*/  F2FP.PACK_AB R90, R91, R90 ;  /* 0x0000005a5b5a723e */ /* 0x000fe400000000ff */
[--C-:B------:R-:W-:Y:S02]  /*4880*/  SHF.R.S32.HI R5, RZ, 0x2, R2.reuse ;  /* 0x00000002ff057819 */ /* 0x100fe40000011402 */
[----:B------:R-:W-:Y:S02]  /*4890*/  SHF.R.S32.HI R4, RZ, 0x1f, R2 ;  /* 0x0000001fff047819 */ /* 0x000fe40000011402 */
[----:B------:R-:W-:Y:S02]  /*48a0*/  LOP3.LUT R9, R2, 0x3ffffffc, RZ, 0xc0, !PT ;  /* 0x3ffffffc02097812 */ /* 0x000fe400078ec0ff */
[----:B------:R-:W-:Y:S02]  /*48b0*/  LEA.HI R6, R4, R5, RZ, 0x3 ;  /* 0x0000000504067211 */ /* 0x000fe400078f18ff */
[----:B------:R-:W-:Y:S01]  /*48c0*/  LEA.HI R4, R3, R0, RZ, 0x5 ;  /* 0x0000000003047211 */ /* 0x000fe200078f28ff */
[----:B------:R-:W-:Y:S01]  /*48d0*/  IMAD.IADD R2, R0, 0x1, -R9 ;  /* 0x0000000100027824 */ /* 0x000fe200078e0a09 */
[----:B------:R-:W-:-:S02]  /*48e0*/  LOP3.LUT R8, R6, 0xfffffff8, RZ, 0xc0, !PT ;  /* 0xfffffff806087812 */ /* 0x000fc400078ec0ff */
[--C-:B------:R-:W-:Y:S02]  /*48f0*/  SHF.R.S32.HI R6, RZ, 0x5, R4.reuse ;  /* 0x00000005ff067819 */ /* 0x100fe40000011404 */
[----:B------:R-:W-:Y:S01]  /*4900*/  SHF.R.S32.HI R7, RZ, 0x1f, R4 ;  /* 0x0000001fff077819 */ /* 0x000fe20000011404 */
[----:B------:R-:W-:Y:S01]  /*4910*/  IMAD.IADD R8, R5, 0x1, -R8 ;  /* 0x0000000105087824 */ /* 0x000fe200078e0a08 */
[----:B------:R-:W-:Y:S02]  /*4920*/  LEA.HI R5, R3, R0, RZ, 0x7 ;  /* 0x0000000003057211 */ /* 0x000fe400078f38ff */
[----:B------:R-:W-:Y:S01]  /*4930*/  LEA.HI R7, R7, R6, RZ, 0x2 ;  /* 0x0000000607077211 */ /* 0x000fe200078f10ff */
[----:B------:R-:W-:Y:S01]  /*4940*/  IMAD.SHL.U32 R4, R8, 0x40, RZ ;  /* 0x0000004008047824 */ /* 0x000fe200078e00ff */
[----:B------:R-:W-:Y:S02]  /*4950*/  SHF.R.U32.HI R5, RZ, 0x4, R5 ;  /* 0x00000004ff057819 */ /* 0x000fe40000011605 */
[----:B------:R-:W-:-:S02]  /*4960*/  LOP3.LUT R7, R7, 0x1ffffc, RZ, 0xc0, !PT ;  /* 0x001ffffc07077812 */ /* 0x000fc400078ec0ff */
[----:B------:R-:W-:Y:S02]  /*4970*/  LOP3.LUT R4, R4, 0x1c0, RZ, 0xc0, !PT ;  /* 0x000001c004047812 */ /* 0x000fe400078ec0ff */
[----:B------:R-:W-:Y:S01]  /*4980*/  R2P PR, R8, 0x6 ;  /* 0x0000000608007804 */ /* 0x000fe20000000000 */
[----:B------:R-:W-:Y:S01]  /*4990*/  IMAD.IADD R7, R6, 0x1, -R7 ;  /* 0x0000000106077824 */ /* 0x000fe200078e0a07 */
[----:B------:R-:W-:Y:S02]  /*49a0*/  LOP3.LUT R5, R4, 0x8, R5, 0xf8, !PT ;  /* 0x0000000804057812 */ /* 0x000fe400078ef805 */
[----:B------:R-:W-:Y:S01]  /*49b0*/  SHF.R.U32.HI R4, RZ, 0x3, R4 ;  /* 0x00000003ff047819 */ /* 0x000fe20000011604 */
[----:B------:R-:W-:Y:S01]  /*49c0*/  IMAD R2, R7, 0x200, R2 ;  /* 0x0000020007027824 */ /* 0x000fe200078e0202 */
[----:B------:R-:W-:Y:S02]  /*49d0*/  F2FP.PACK_AB R92, R93, R92 ;  /* 0x0000005c5d5c723e */ /* 0x000fe400000000ff */
[----:B------:R-:W-:Y:S01]  /*49e0*/  LOP3.LUT R5, R5, R4, RZ, 0x3c, !PT ;  /* 0x0000000405057212 */ /* 0x000fe200078e3cff */
[----:B------:R-:W-:Y:S01]  /*49f0*/  IMAD.MOV.U32 R4, RZ, RZ, 0x20 ;  /* 0x00000020ff047424 */ /* 0x000fe200078e00ff */
[----:B------:R-:W-:-:S02]  /*4a00*/  F2FP.PACK_AB R94, R95, R94 ;  /* 0x0000005e5f5e723e */ /* 0x000fc400000000ff */
[----:B------:R-:W-:Y:S01]  /*4a10*/  F2FP.PACK_AB R100, R101, R100 ;  /* 0x000000646564723e */ /* 0x000fe200000000ff */
[----:B------:R-:W-:Y:S01]  /*4a20*/  IMAD.U32 R2, R2, 0x2, R5 ;  /* 0x0000000202027824 */ /* 0x000fe200078e0005 */
[----:B------:R-:W-:Y:S02]  /*4a30*/  SEL R4, R4, 0xffffffe0, !P1 ;  /* 0xffffffe004047807 */ /* 0x000fe40004800000 */
[----:B------:R-:W-:Y:S01]  /*4a40*/  F2FP.PACK_AB R102, R103, R102 ;  /* 0x000000666766723e */ /* 0x000fe200000000ff */
[----:B------:R-:W-:Y:S01]  /*4a50*/  IMAD.SHL.U32 R5, R2, 0x2, RZ ;  /* 0x0000000202057824 */ /* 0x000fe200078e00ff */
[----:B------:R-:W-:Y:S02]  /*4a60*/  F2FP.PACK_AB R112, R113, R112 ;  /* 0x000000707170723e */ /* 0x000fe400000000ff */
[----:B------:R-:W-:Y:S01]  /*4a70*/  F2FP.PACK_AB R114, R115, R114 ;  /* 0x000000727372723e */ /* 0x000fe200000000ff */
[C---:B------:R-:W-:Y:S01]  /*4a80*/  IMAD.IADD R9, R5.reuse, 0x1, R4 ;  /* 0x0000000105097824 */ /* 0x040fe200078e0204 */
[C---:B------:R-:W-:Y:S01]  /*4a90*/  IADD3 R7, R5.reuse, 0x40, RZ ;  /* 0x0000004005077810 */ /* 0x040fe20007ffe0ff */
[----:B------:R-:W-:Y:S01]  /*4aa0*/  STS [R5+0x4080], R68 ;  /* 0x0040804405007388 */ /* 0x000fe20000000800 */
[----:B------:R-:W-:-:S02]  /*4ab0*/  @P2 IADD3 R7, R5, -0x40, RZ ;  /* 0xffffffc005072810 */ /* 0x000fc40007ffe0ff */
[----:B------:R-:W-:Y:S01]  /*4ac0*/  F2FP.PACK_AB R104, R105, R104 ;  /* 0x000000686968723e */ /* 0x000fe200000000ff */
[----:B------:R-:W-:Y:S01]  /*4ad0*/  STS [R5+0x4480], R70 ;  /* 0x0044804605007388 */ /* 0x000fe20000000800 */
[----:B------:R-:W-:Y:S01]  /*4ae0*/  F2FP.PACK_AB R106, R107, R106 ;  /* 0x0000006a6b6a723e */ /* 0x000fe200000000ff */
[----:B------:R-:W-:Y:S01]  /*4af0*/  IMAD.IADD R11, R4, 0x1, R7 ;  /* 0x00000001040b7824 */ /* 0x000fe200078e0207 */
[----:B------:R-:W-:Y:S01]  /*4b00*/  F2FP.PACK_AB R108, R109, R108 ;  /* 0x0000006c6d6c723e */ /* 0x000fe200000000ff */
[----:B------:R-:W-:Y:S01]  /*4b10*/  STS [R9+0x4080], R80 ;  /* 0x0040805009007388 */ /* 0x000fe20000000800 */
[----:B------:R-:W-:Y:S02]  /*4b20*/  F2FP.PACK_AB R110, R111, R110 ;  /* 0x0000006e6f6e723e */ /* 0x000fe400000000ff */
[----:B------:R-:W-:Y:S01]  /*4b30*/  F2FP.PACK_AB R116, R117, R116 ;  /* 0x000000747574723e */ /* 0x000fe200000000ff */
[----:B------:R-:W-:Y:S01]  /*4b40*/  STS [R9+0x4480], R82 ;  /* 0x0044805209007388 */ /* 0x000fe20000000800 */
[----:B------:R-:W-:-:S02]  /*4b50*/  F2FP.PACK_AB R118, R119, R118 ;  /* 0x000000767776723e */ /* 0x000fc400000000ff */
[----:B------:R-:W-:Y:S01]  /*4b60*/  F2FP.PACK_AB R128, R129, R128 ;  /* 0x000000808180723e */ /* 0x000fe200000000ff */
[----:B------:R-:W-:Y:S01]  /*4b70*/  STS [R5+0x6080], R72 ;  /* 0x0060804805007388 */ /* 0x000fe20000000800 */
[----:B------:R-:W-:Y:S02]  /*4b80*/  F2FP.PACK_AB R130, R131, R130 ;  /* 0x000000828382723e */ /* 0x000fe400000000ff */
[----:B------:R-:W-:Y:S01]  /*4b90*/  F2FP.PACK_AB R120, R121, R120 ;  /* 0x000000787978723e */ /* 0x000fe200000000ff */
[----:B------:R-:W-:Y:S01]  /*4ba0*/  STS [R5+0x6480], R74 ;  /* 0x0064804a05007388 */ /* 0x000fe20000000800 */
[----:B------:R-:W-:Y:S02]  /*4bb0*/  F2FP.PACK_AB R122, R123, R122 ;  /* 0x0000007a7b7a723e */ /* 0x000fe400000000ff */
[----:B------:R-:W-:Y:S01]  /*4bc0*/  F2FP.PACK_AB R124, R125, R124 ;  /* 0x0000007c7d7c723e */ /* 0x000fe200000000ff */
[----:B------:R-:W-:Y:S01]  /*4bd0*/  STS [R9+0x6080], R76 ;  /* 0x0060804c09007388 */ /* 0x000fe20000000800 */
[----:B------:R-:W-:-:S02]  /*4be0*/  F2FP.PACK_AB R126, R127, R126 ;  /* 0x0000007e7f7e723e */ /* 0x000fc400000000ff */
[----:B------:R-:W-:Y:S01]  /*4bf0*/  ISETP.NE.U32.AND P0, PT, RZ, c[0x0][0x360], PT ;  /* 0x0000d800ff007a0c */ /* 0x000fe20003f05070 */
[----:B------:R-:W-:Y:S01]  /*4c00*/  STS [R9+0x6480], R78 ;  /* 0x0064804e09007388 */ /* 0x000fe20000000800 */
[----:B------:R-:W-:Y:S02]  /*4c10*/  ISETP.NE.U32.AND P1, PT, RZ, c[0x0][0x358], PT ;  /* 0x0000d600ff007a0c */ /* 0x000fe40003f25070 */
[----:B------:R-:W-:Y:S01]  /*4c20*/  ISETP.NE.AND.EX P0, PT, RZ, c[0x0][0x364], PT, P0 ;  /* 0x0000d900ff007a0c */ /* 0x000fe20003f05300 */
[----:B------:R-:W-:Y:S01]  /*4c30*/  STS [R7+0x4080], R84 ;  /* 0x0040805407007388 */ /* 0x000fe20000000800 */
[----:B------:R-:W-:-:S03]  /*4c40*/  ISETP.NE.AND.EX P1, PT, RZ, c[0x0][0x35c], PT, P1 ;  /* 0x0000d700ff007a0c */ /* 0x000fc60003f25310 */
        /* <DEDUP_REMOVED lines=14> */
[----:B------:R3:W-:Y:S04]  /*4d30*/  STS [R9+0x2480], R110 ;  /* 0x0024806e09007388 */ /* 0x0007e80000000800 */
[----:B------:R4:W-:Y:S04]  /*4d40*/  STS [R7+0x80], R116 ;  /* 0x0000807407007388 */ /* 0x0009e80000000800 */
[----:B------:R4:W-:Y:S04]  /*4d50*/  STS [R7+0x480], R118 ;  /* 0x0004807607007388 */ /* 0x0009e80000000800 */
[----:B------:R4:W-:Y:S04]  /*4d60*/  STS [R11+0x80], R128 ;  /* 0x000080800b007388 */ /* 0x0009e80000000800 */
[----:B------:R4:W-:Y:S01]  /*4d70*/  STS [R11+0x480], R130 ;  /* 0x000480820b007388 */ /* 0x0009e20000000800 */
[----:B--2---:R-:W-:-:S03]  /*4d80*/  IMAD.WIDE R4, R208, R13, c[0x0][0x358] ;  /* 0x0000d600d0047625 */ /* 0x004fc600078e020d */
[----:B------:R4:W-:Y:S04]  /*4d90*/  STS [R7+0x2080], R120 ;  /* 0x0020807807007388 */ /* 0x0009e80000000800 */
[----:B------:R4:W-:Y:S04]  /*4da0*/  STS [R7+0x2480], R122 ;  /* 0x0024807a07007388 */ /* 0x0009e80000000800 */
[----:B------:R4:W-:Y:S04]  /*4db0*/  STS [R11+0x2080], R124 ;  /* 0x0020807c0b007388 */ /* 0x0009e80000000800 */
[----:B------:R4:W-:Y:S04]  /*4dc0*/  STS [R11+0x2480], R126 ;  /* 0x0024807e0b007388 */ /* 0x0009e80000000800 */
[----:B------:R-:W-:Y:S01]  /*4dd0*/  BAR.SYNC.DEFER_BLOCKING 0x1, 0x100 ;  /* 0x0044000000007b1d */ /* 0x000fe20000010000 */
[----:B------:R-:W-:-:S02]  /*4de0*/  IMAD.MOV.U32 R37, RZ, RZ, c[0x0][0x2f0] ;  /* 0x0000bc00ff257624 */ /* 0x000fc400078e00ff */
[----:B------:R-:W-:-:S03]  /*4df0*/  @P0 IMAD.WIDE R12, R208, R13, c[0x0][0x360] ;  /* 0x0000d800d00c0625 */ /* 0x000fc600078e020d */
[----:B---3--:R-:W2:Y:S04]  /*4e00*/  @P1 LDG.E R9, [R4.64] ;  /* 0x0000000804091981 */ /* 0x008ea8000c1e1900 */
[----:B------:R4:W5:Y:S01]  /*4e10*/  @P0 LDG.E R37, [R12.64] ;  /* 0x000000080c250981 */ /* 0x000962000c1e1900 */
[----:B------:R-:W-:Y:S02]  /*4e20*/  CS2R R38, SRZ ;  /* 0x0000000000267805 */ /* 0x000fe4000001ff00 */
[--C-:B--2---:R-:W-:Y:S01]  /*4e30*/  @P1 SHF.R.S32.HI R39, RZ, 0x1f, R9.reuse ;  /* 0x0000001fff271819 */ /* 0x104fe20000011409 */
[----:B------:R-:W-:Y:S01]  /*4e40*/  @P1 IMAD.MOV.U32 R38, RZ, RZ, R9 ;  /* 0x000000ffff261224 */ /* 0x000fe200078e0009 */
[----:B------:R-:W-:Y:S05]  /*4e50*/  @P0 BRA `(.L_x_88) ;  /* 0x0000004000000947 */ /* 0x000fea0003800000 */
[----:B----4-:R-:W-:Y:S05]  /*4e60*/  @!P1 BRA `(.L_x_88) ;  /* 0x0000003000009947 */ /* 0x010fea0003800000 */
[----:B-----5:R-:W2:Y:S04]  /*4e70*/  LDG.E R37, [R4.64] ;  /* 0x0000000804257981 */ /* 0x020ea8000c1e1900 */
[----:B------:R-:W2:Y:S02]  /*4e80*/  LDG.E R2, [R4.64+0x4] ;  /* 0x0000040804027981 */ /* 0x000ea4000c1e1900 */
[----:B--2---:R-:W-:-:S02]  /*4e90*/  IADD3 R37, -R37, R2, RZ ;  /* 0x0000000225257210 */ /* 0x004fc40007ffe1ff */
.L_x_88:
[----:B----4-:R-:W-:Y:S01]  /*4ea0*/  LEA.HI R2, R3, R0, RZ, 0x3 ;  /* 0x0000000003027211 */ /* 0x010fe200078f18ff */
[----:B------:R-:W2:Y:S01]  /*4eb0*/  S2R R32, SR_CTAID.X ;  /* 0x0000000000207919 */ /* 0x000ea20000002500 */
[----:B------:R-:W-:Y:S01]  /*4ec0*/  SHF.R.S32.HI R36, RZ, 0x1f, R208 ;  /* 0x0000001fff247819 */ /* 0x000fe200000114d0 */
[----:B------:R-:W-:Y:S01]  /*4ed0*/  BSSY B0, `(.L_x_89) ;  /* 0x0000033000007945 */ /* 0x000fe20003800000 */
[----:B------:R-:W-:-:S02]  /*4ee0*/  LOP3.LUT R5, R2, 0x1ffffff8, RZ, 0xc0, !PT ;  /* 0x1ffffff802057812 */ /* 0x000fc400078ec0ff */
[----:B------:R-:W-:Y:S02]  /*4ef0*/  SHF.R.S32.HI R2, RZ, 0x3, R2 ;  /* 0x00000003ff027819 */ /* 0x000fe40000011402 */
[----:B------:R-:W-:Y:S01]  /*4f00*/  SEL R36, R36, RZ, !P1 ;  /* 0x000000ff24247207 */ /* 0x000fe20004800000 */
[----:B------:R-:W-:Y:S01]  /*4f10*/  IMAD.IADD R40, R0, 0x1, -R5 ;  /* 0x0000000100287824 */ /* 0x000fe200078e0a05 */
[----:B------:R-:W-:Y:S01]  /*4f20*/  LEA.HI R0, R3, R0, RZ, 0x6 ;  /* 0x0000000003007211 */ /* 0x000fe200078f30ff */
[----:B------:R-:W-:Y:S01]  /*4f30*/  IMAD.SHL.U32 R5, R2, 0x40, RZ ;  /* 0x0000004002057824 */ /* 0x000fe200078e00ff */
[----:B------:R-:W3:Y:S01]  /*4f40*/  S2R R3, SR_CTAID.Y ;  /* 0x0000000000037919 */ /* 0x000ee20000002600 */
[----:B------:R-:W-:Y:S01]  /*4f50*/  IMAD.SHL.U32 R40, R40, 0x8, RZ ;  /* 0x0000000828287824 */ /* 0x000fe200078e00ff */
[----:B------:R-:W-:Y:S01]  /*4f60*/  IADD3 R44, P0, R2, R38, RZ ;  /* 0x00000026022c7210 */ /* 0x000fe20007f1e0ff */
[----:B------:R-:W-:Y:S01]  /*4f70*/  IMAD.SHL.U32 R0, R0, 0x8, RZ ;  /* 0x0000000800007824 */ /* 0x000fe200078e00ff */
[----:B------:R-:W-:Y:S01]  /*4f80*/  LOP3.LUT R5, R5, 0x1c0, RZ, 0xc0, !PT ;  /* 0x000001c005057812 */ /* 0x000fe200078ec0ff */
[----:B------:R-:W-:Y:S01]  /*4f90*/  IMAD R35, R36, c[0x0][0x340], RZ ;  /* 0x0000d00024237a24 */ /* 0x000fe200078e02ff */
[----:B------:R-:W-:-:S02]  /*4fa0*/  SHF.R.S32.HI R41, RZ, 0x1f, R40 ;  /* 0x0000001fff297819 */ /* 0x000fc40000011428 */
[----:B------:R-:W-:Y:S02]  /*4fb0*/  LOP3.LUT R4, R5, 0x38, R40, 0xf8, !PT ;  /* 0x0000003805047812 */ /* 0x000fe400078ef828 */
[----:B------:R-:W-:Y:S02]  /*4fc0*/  SHF.R.U32.HI R5, RZ, 0x3, R5 ;  /* 0x00000003ff057819 */ /* 0x000fe40000011605 */
[----:B------:R-:W-:Y:S01]  /*4fd0*/  LEA.HI.X.SX32 R45, R2, R39, 0x1, P0 ;  /* 0x00000027022d7211 */ /* 0x000fe200000f0eff */
[----:B--2--5:R-:W-:Y:S01]  /*4fe0*/  IMAD R37, R32, -0x80, R37 ;  /* 0xffffff8020257824 */ /* 0x024fe200078e0225 */
[----:B------:R-:W-:Y:S02]  /*4ff0*/  LOP3.LUT R5, R4, R5, RZ, 0x3c, !PT ;  /* 0x0000000504057212 */ /* 0x000fe400078e3cff */
[----:B------:R-:W-:Y:S01]  /*5000*/  SEL R208, R208, RZ, !P1 ;  /* 0x000000ffd0d07207 */ /* 0x000fe20004800000 */
[----:B------:R-:W-:Y:S01]  /*5010*/  IMAD.WIDE R44, R32, 0x80, R44 ;  /* 0x00000080202c7825 */ /* 0x000fe200078e022c */
[----:B------:R-:W-:-:S02]  /*5020*/  LOP3.LUT R0, R5, 0x7ffffe00, R0, 0xf8, !PT ;  /* 0x7ffffe0005007812 */ /* 0x000fc400078ef800 */
[----:B------:R-:W-:-:S03]  /*5030*/  IMNMX R37, R37, 0x80, PT ;  /* 0x0000008025257817 */ /* 0x000fc60003800200 */
[----:B------:R-:W-:Y:S01]  /*5040*/  IMAD.SHL.U32 R33, R0, 0x2, RZ ;  /* 0x0000000200217824 */ /* 0x000fe200078e00ff */
[----:B---3--:R-:W-:Y:S01]  /*5050*/  SHF.R.S32.HI R0, RZ, 0x1f, R3 ;  /* 0x0000001fff007819 */ /* 0x008fe20000011403 */
[C---:B------:R-:W-:Y:S01]  /*5060*/  IMAD.WIDE.U32 R42, R3.reuse, c[0x0][0x338], R40 ;  /* 0x0000ce00032a7a25 */ /* 0x040fe200078e0028 */
[----:B------:R-:W-:Y:S02]  /*5070*/  ISETP.GE.AND P3, PT, R2, R37, PT ;  /* 0x000000250200720c */ /* 0x000fe40003f66270 */
[----:B------:R2:W3:Y:S01]  /*5080*/  LDS.128 R28, [R33+0x5080] ;  /* 0x00508000211c7984 */ /* 0x0004e20000000c00 */
[----:B------:R-:W-:Y:S01]  /*5090*/  IMAD R34, R0, c[0x0][0x338], RZ ;  /* 0x0000ce0000227a24 */ /* 0x000fe200078e02ff */
[----:B------:R-:W-:Y:S02]  /*50a0*/  ISETP.GE.OR P0, PT, R40, c[0x0][0x324], P3 ;  /* 0x0000c90028007a0c */ /* 0x000fe40001f06670 */
[----:B------:R2:W4:Y:S01]  /*50b0*/  LDS.128 R24, [R33+0x6080] ;  /* 0x0060800021187984 */ /* 0x0005220000000c00 */
[----:B------:R-:W-:-:S03]  /*50c0*/  IMAD R34, R3, c[0x0][0x33c], R34 ;  /* 0x0000cf0003227a24 */ /* 0x000fc600078e0222 */
[----:B------:R2:W1:Y:S01]  /*50d0*/  LDS.128 R20, [R33+0x7080] ;  /* 0x0070800021147984 */ /* 0x0004620000000c00 */
[----:B------:R-:W-:Y:S02]  /*50e0*/  IMAD.IADD R43, R43, 0x1, R34 ;  /* 0x000000012b2b7824 */ /* 0x000fe400078e0222 */
[C---:B------:R-:W-:Y:S01]  /*50f0*/  IMAD R34, R208.reuse, c[0x0][0x344], R35 ;  /* 0x0000d100d0227a24 */ /* 0x040fe200078e0223 */
[----:B------:R2:W1:Y:S01]  /*5100*/  LDS.128 R16, [R33+0x80] ;  /* 0x0000800021107984 */ /* 0x0004620000000c00 */
[----:B------:R-:W-:-:S03]  /*5110*/  IMAD.WIDE.U32 R42, R208, c[0x0][0x340], R42 ;  /* 0x0000d000d02a7a25 */ /* 0x000fc600078e002a */
[----:B------:R2:W1:Y:S01]  /*5120*/  LDS.128 R12, [R33+0x1080] ;  /* 0x00108000210c7984 */ /* 0x0004620000000c00 */
[----:B------:R-:W-:-:S03]  /*5130*/  IMAD.IADD R47, R43, 0x1, R34 ;  /* 0x000000012b2f7824 */ /* 0x000fc600078e0222 */
[----:B-1----:R2:W1:Y:S04]  /*5140*/  LDS.128 R8, [R33+0x2080] ;  /* 0x0020800021087984 */ /* 0x0024680000000c00 */
[----:B------:R2:W1:Y:S01]  /*5150*/  LDS.128 R4, [R33+0x3080] ;  /* 0x0030800021047984 */ /* 0x0004620000000c00 */
[----:B------:R-:W-:Y:S05]  /*5160*/  @P0 BRA `(.L_x_90) ;  /* 0x0000009000000947 */ /* 0x000fea0003800000 */
[----:B--2---:R-:W2:Y:S01]  /*5170*/  LDS.128 R32, [R33+0x4080] ;  /* 0x0040800021207984 */ /* 0x004ea20000000c00 */
[----:B------:R-:W-:Y:S01]  /*5180*/  MOV R46, R42 ;  /* 0x0000002a002e7202 */ /* 0x000fe20000000f00 */
[----:B------:R-:W-:-:S04]  /*5190*/  IMAD R38, R45, c[0x0][0x330], RZ ;  /* 0x0000cc002d267a24 */ /* 0x000fc800078e02ff */
[----:B------:R-:W-:-:S04]  /*51a0*/  IMAD.WIDE.U32 R48, R44, c[0x0][0x330], R46 ;  /* 0x0000cc002c307a25 */ /* 0x000fc800078e002e */
[----:B------:R-:W-:Y:S01]  /*51b0*/  IMAD R38, R44, c[0x0][0x334], R38 ;  /* 0x0000cd002c267a24 */ /* 0x000fe200078e0226 */
[----:B------:R-:W-:-:S04]  /*51c0*/  LEA R50, P0, R48, c[0x0][0x318], 0x1 ;  /* 0x0000c60030327a11 */ /* 0x000fc800078008ff */
[----:B------:R-:W-:-:S04]  /*51d0*/  IADD3 R38, R49, R38, RZ ;  /* 0x0000002631267210 */ /* 0x000fc80007ffe0ff */
[----:B------:R-:W-:-:S05]  /*51e0*/  LEA.HI.X R51, R48, c[0x0][0x31c], R38, 0x1, P0 ;  /* 0x0000c70030337a11 */ /* 0x000fca00000f0c26 */
[----:B--2---:R2:W-:Y:S02]  /*51f0*/  STG.E.128 [R50.64], R32 ;  /* 0x0000002032007986 */ /* 0x0045e4000c101d08 */
.L_x_90:
[----:B------:R-:W-:Y:S05]  /*5200*/  BSYNC B0 ;  /* 0x0000000000007941 */ /* 0x000fea0003800000 */
.L_x_89:
[----:B--2---:R-:W-:Y:S01]  /*5210*/  IADD3 R32, R2, 0x20, RZ ;  /* 0x0000002002207810 */ /* 0x004fe20007ffe0ff */
[----:B------:R-:W-:Y:S03]  /*5220*/  BSSY B0, `(.L_x_91) ;  /* 0x000000f000007945 */ /* 0x000fe60003800000 */
[----:B------:R-:W-:-:S04]  /*5230*/  ISETP.GE.AND P2, PT, R32, R37, PT ;  /* 0x000000252000720c */ /* 0x000fc80003f46270 */
[----:B------:R-:W-:-:S13]  /*5240*/  ISETP.GE.OR P0, PT, R40, c[0x0][0x324], P2 ;  /* 0x0000c90028007a0c */ /* 0x000fda0001706670 */
[----:B------:R-:W-:Y:S05]  /*5250*/  @P0 BRA `(.L_x_92) ;  /* 0x000000b000000947 */ /* 0x000fea0003800000 */
[----:B------:R-:W-:Y:S01]  /*5260*/  IADD3 R33, P0, R44, 0x20, RZ ;  /* 0x000000202c217810 */ /* 0x000fe20007f1e0ff */
[----:B------:R-:W-:Y:S01]  /*5270*/  IMAD.MOV.U32 R34, RZ, RZ, R42 ;  /* 0x000000ffff227224 */ /* 0x000fe200078e002a */
        /* <DEDUP_REMOVED lines=8> */
[----:B---3--:R2:W-:Y:S02]  /*5300*/  STG.E.128 [R38.64], R28 ;  /* 0x0000001c26007986 */ /* 0x0085e4000c101d08 */
.L_x_92:
[----:B------:R-:W-:Y:S05]  /*5310*/  BSYNC B0 ;  /* 0x0000000000007941 */ /* 0x000fea0003800000 */
.L_x_91:
[----:B--23--:R-:W-:Y:S01]  /*5320*/  IADD3 R28, R2, 0x40, RZ ;  /* 0x00000040021c7810 */ /* 0x00cfe20007ffe0ff */
        /* <DEDUP_REMOVED lines=14> */
[----:B----4-:R2:W-:Y:S02]  /*5410*/  STG.E.128 [R32.64], R24 ;  /* 0x0000001820007986 */ /* 0x0105e4000c101d08 */
.L_x_94:
[----:B------:R-:W-:Y:S05]  /*5420*/  BSYNC B0 ;  /* 0x0000000000007941 */ /* 0x000fea0003800000 */
.L_x_93:
[----:B------:R-:W-:Y:S01]  /*5430*/  IADD3 R2, R2, 0x60, RZ ;  /* 0x0000006002027810 */ /* 0x000fe20007ffe0ff */
[----:B------:R-:W-:Y:S03]  /*5440*/  BSSY B0, `(.L_x_95) ;  /* 0x000000f000007945 */ /* 0x000fe60003800000 */
[----:B------:R-:W-:-:S04]  /*5450*/  ISETP.GE.AND P0, PT, R2, R37, PT ;  /* 0x000000250200720c */ /* 0x000fc80003f06270 */
[----:B------:R-:W-:-:S13]  /*5460*/  ISETP.GE.OR P4, PT, R40, c[0x0][0x324], P0 ;  /* 0x0000c90028007a0c */ /* 0x000fda0000786670 */
[----:B------:R-:W-:Y:S05]  /*5470*/  @P4 BRA `(.L_x_96) ;  /* 0x000000b000004947 */ /* 0x000fea0003800000 */
[----:B--2-4-:R-:W-:Y:S01]  /*5480*/  IADD3 R25, P4, R44, 0x60, RZ ;  /* 0x000000602c197810 */ /* 0x014fe20007f9e0ff */
        /* <DEDUP_REMOVED lines=9> */
[----:B------:R2:W-:Y:S02]  /*5520*/  STG.E.128 [R24.64], R20 ;  /* 0x0000001418007986 */ /* 0x0005e4000c101d08 */
.L_x_96:
[----:B------:R-:W-:Y:S05]  /*5530*/  BSYNC B0 ;  /* 0x0000000000007941 */ /* 0x000fea0003800000 */
.L_x_95:
[----:B------:R-:W-:Y:S01]  /*5540*/  IMAD R0, R0, c[0x0][0x308], RZ ;  /* 0x0000c20000007a24 */ /* 0x000fe200078e02ff */
[----:B------:R-:W-:Y:S01]  /*5550*/  ISETP.GE.OR P3, PT, R40, c[0x0][0x2f4], P3 ;  /* 0x0000bd0028007a0c */ /* 0x000fe20001f66670 */
[C---:B--2---:R-:W-:Y:S01]  /*5560*/  IMAD.WIDE.U32 R20, R3.reuse, c[0x0][0x308], R40 ;  /* 0x0000c20003147a25 */ /* 0x044fe200078e0028 */
[----:B------:R-:W-:Y:S03]  /*5570*/  BSSY B0, `(.L_x_97) ;  /* 0x0000010000007945 */ /* 0x000fe60003800000 */
[----:B------:R-:W-:Y:S02]  /*5580*/  IMAD R0, R3, c[0x0][0x30c], R0 ;  /* 0x0000c30003007a24 */ /* 0x000fe400078e0200 */
[----:B------:R-:W-:-:S03]  /*5590*/  IMAD R3, R36, c[0x0][0x310], RZ ;  /* 0x0000c40024037a24 */ /* 0x000fc600078e02ff */
[----:B------:R-:W-:Y:S01]  /*55a0*/  IADD3 R21, R21, R0, RZ ;  /* 0x0000000015157210 */ /* 0x000fe20007ffe0ff */
[----:B------:R-:W-:-:S04]  /*55b0*/  IMAD R3, R208, c[0x0][0x314], R3 ;  /* 0x0000c500d0037a24 */ /* 0x000fc800078e0203 */
[----:B------:R-:W-:-:S05]  /*55c0*/  IMAD.WIDE.U32 R208, R208, c[0x0][0x310], R20 ;  /* 0x0000c400d0d07a25 */ /* 0x000fca00078e0014 */
[----:B------:R-:W-:Y:S01]  /*55d0*/  IADD3 R21, R209, R3, RZ ;  /* 0x00000003d1157210 */ /* 0x000fe20007ffe0ff */
[----:B------:R-:W-:Y:S05]  /*55e0*/  @P3 BRA `(.L_x_98) ;  /* 0x0000008000003947 */ /* 0x000fea0003800000 */
[----:B------:R-:W-:Y:S01]  /*55f0*/  MOV R20, R208 ;  /* 0x000000d000147202 */ /* 0x000fe20000000f00 */
[----:B------:R-:W-:-:S04]  /*5600*/  IMAD R3, R45, c[0x0][0x300], RZ ;  /* 0x0000c0002d037a24 */ /* 0x000fc800078e02ff */
[----:B------:R-:W-:-:S04]  /*5610*/  IMAD.WIDE.U32 R22, R44, c[0x0][0x300], R20 ;  /* 0x0000c0002c167a25 */ /* 0x000fc800078e0014 */
[----:B------:R-:W-:Y:S01]  /*5620*/  IMAD R0, R44, c[0x0][0x304], R3 ;  /* 0x0000c1002c007a24 */ /* 0x000fe200078e0203 */
[----:B------:R-:W-:-:S04]  /*5630*/  LEA R2, P3, R22, c[0x0][0x2e8], 0x1 ;  /* 0x0000ba0016027a11 */ /* 0x000fc800078608ff */
[----:B------:R-:W-:-:S04]  /*5640*/  IADD3 R0, R23, R0, RZ ;  /* 0x0000000017007210 */ /* 0x000fc80007ffe0ff */
[----:B------:R-:W-:-:S05]  /*5650*/  LEA.HI.X R3, R22, c[0x0][0x2ec], R0, 0x1, P3 ;  /* 0x0000bb0016037a11 */ /* 0x000fca00018f0c00 */
[----:B------:R2:W-:Y:S02]  /*5660*/  STG.E.128 [R2.64], R16 ;  /* 0x0000001002007986 */ /* 0x0005e4000c101d08 */
.L_x_98:
[----:B------:R-:W-:Y:S05]  /*5670*/  BSYNC B0 ;  /* 0x0000000000007941 */ /* 0x000fea0003800000 */
.L_x_97:
[----:B------:R-:W-:Y:S01]  /*5680*/  ISETP.GE.OR P2, PT, R40, c[0x0][0x2f4], P2 ;  /* 0x0000bd0028007a0c */ /* 0x000fe20001746670 */
[----:B------:R-:W-:-:S12]  /*5690*/  BSSY B0, `(.L_x_99) ;  /* 0x000000d000007945 */ /* 0x000fd80003800000 */
[----:B------:R-:W-:Y:S05]  /*56a0*/  @P2 BRA `(.L_x_100) ;  /* 0x000000b000002947 */ /* 0x000fea0003800000 */
[----:B--2---:R-:W-:Y:S01]  /*56b0*/  IADD3 R2, P2, R44, 0x20, RZ ;  /* 0x000000202c027810 */ /* 0x004fe20007f5e0ff */
        /* <DEDUP_REMOVED lines=10> */
.L_x_100:
[----:B------:R-:W-:Y:S05]  /*5760*/  BSYNC B0 ;  /* 0x0000000000007941 */ /* 0x000fea0003800000 */
.L_x_99:
        /* <DEDUP_REMOVED lines=14> */
.L_x_102:
[----:B------:R-:W-:Y:S05]  /*5850*/  BSYNC B0 ;  /* 0x0000000000007941 */ /* 0x000fea0003800000 */
.L_x_101:
[----:B------:R-:W-:-:S13]  /*5860*/  ISETP.GE.OR P0, PT, R40, c[0x0][0x2f4], P0 ;  /* 0x0000bd0028007a0c */ /* 0x000fda0000706670 */
[----:B------:R-:W-:Y:S05]  /*5870*/  @P0 EXIT ;  /* 0x000000000000094d */ /* 0x000fea0003800000 */
[----:B------:R-:W-:Y:S01]  /*5880*/  IADD3 R0, P0, R44, 0x60, RZ ;  /* 0x000000602c007810 */ /* 0x000fe20007f1e0ff */
[----:B-1----:R-:W-:Y:S01]  /*5890*/  IMAD.MOV.U32 R8, RZ, RZ, R208 ;  /* 0x000000ffff087224 */ /* 0x002fe200078e00d0 */
[----:B------:R-:W-:-:S03]  /*58a0*/  MOV R9, R21 ;  /* 0x0000001500097202 */ /* 0x000fc60000000f00 */
[----:B------:R-:W-:Y:S02]  /*58b0*/  IMAD.X R44, RZ, RZ, R45, P0 ;  /* 0x000000ffff2c7224 */ /* 0x000fe400000e062d */
[----:B------:R-:W-:-:S04]  /*58c0*/  IMAD.WIDE.U32 R8, R0, c[0x0][0x300], R8 ;  /* 0x0000c00000087a25 */ /* 0x000fc800078e0008 */
[----:B--2---:R-:W-:Y:S01]  /*58d0*/  IMAD R3, R44, c[0x0][0x300], RZ ;  /* 0x0000c0002c037a24 */ /* 0x004fe200078e02ff */
[----:B------:R-:W-:-:S03]  /*58e0*/  LEA R2, P0, R8, c[0x0][0x2e8], 0x1 ;  /* 0x0000ba0008027a11 */ /* 0x000fc600078008ff */
[----:B------:R-:W-:-:S05]  /*58f0*/  IMAD R3, R0, c[0x0][0x304], R3 ;  /* 0x0000c10000037a24 */ /* 0x000fca00078e0203 */
[----:B------:R-:W-:-:S04]  /*5900*/  IADD3 R3, R9, R3, RZ ;  /* 0x0000000309037210 */ /* 0x000fc80007ffe0ff */
[----:B------:R-:W-:-:S05]  /*5910*/  LEA.HI.X R3, R8, c[0x0][0x2ec], R3, 0x1, P0 ;  /* 0x0000bb0008037a11 */ /* 0x000fca00000f0c03 */
[----:B------:R-:W-:Y:S01]  /*5920*/  STG.E.128 [R2.64], R4 ;  /* 0x0000000402007986 */ /* 0x000fe2000c101d08 */
[----:B------:R-:W-:Y:S05]  /*5930*/  EXIT ;  /* 0x000000000000794d */ /* 0x000fea0003800000 */
.L_x_87:
[----:B------:R-:W-:Y:S01]  /*5940*/  ISETP.NE.U32.AND P0, PT, RZ, c[0x0][0x360], PT ;  /* 0x0000d800ff007a0c */ /* 0x000fe20003f05070 */
[----:B------:R-:W-:Y:S01]  /*5950*/  IMAD.MOV.U32 R9, RZ, RZ, 0x4 ;  /* 0x00000004ff097424 */ /* 0x000fe200078e00ff */
[----:B------:R-:W-:Y:S02]  /*5960*/  ISETP.NE.U32.AND P1, PT, RZ, c[0x0][0x358], PT ;  /* 0x0000d600ff007a0c */ /* 0x000fe40003f25070 */
[----:B------:R-:W-:Y:S01]  /*5970*/  ISETP.NE.AND.EX P0, PT, RZ, c[0x0][0x364], PT, P0 ;  /* 0x0000d900ff007a0c */ /* 0x000fe20003f05300 */
[----:B------:R-:W-:Y:S01]  /*5980*/  IMAD.WIDE R6, R208, R9, c[0x0][0x358] ;  /* 0x0000d600d0067625 */ /* 0x000fe200078e0209 */
[----:B------:R-:W-:-:S03]  /*5990*/  ISETP.NE.AND.EX P1, PT, RZ, c[0x0][0x35c], PT, P1 ;  /* 0x0000d700ff007a0c */ /* 0x000fc60003f25310 */
[----:B------:R-:W-:-:S08]  /*59a0*/  IMAD.MOV.U32 R5, RZ, RZ, c[0x0][0x2f0] ;  /* 0x0000bc00ff057624 */ /* 0x000fd000078e00ff */
[----:B------:R-:W-:Y:S02]  /*59b0*/  @P0 IMAD.WIDE R8, R208, R9, c[0x0][0x360] ;  /* 0x0000d800d0080625 */ /* 0x000fe400078e0209 */
[----:B------:R-:W2:Y:S04]  /*59c0*/  @P1 LDG.E R3, [R6.64] ;  /* 0x0000000806031981 */ /* 0x000ea8000c1e1900 */
[----:B------:R3:W5:Y:S01]  /*59d0*/  @P0 LDG.E R5, [R8.64] ;  /* 0x0000000808050981 */ /* 0x000762000c1e1900 */
[----:B-1----:R-:W-:Y:S02]  /*59e0*/  CS2R R10, SRZ ;  /* 0x00000000000a7805 */ /* 0x002fe4000001ff00 */
[--C-:B--2---:R-:W-:Y:S01]  /*59f0*/  @P1 SHF.R.S32.HI R11, RZ, 0x1f, R3.reuse ;  /* 0x0000001fff0b1819 */ /* 0x104fe20000011403 */
[----:B------:R-:W-:Y:S01]  /*5a00*/  @P1 IMAD.MOV.U32 R10, RZ, RZ, R3 ;  /* 0x000000ffff0a1224 */ /* 0x000fe200078e0003 */
[----:B------:R-:W-:Y:S05]  /*5a10*/  @P0 BRA `(.L_x_103) ;  /* 0x0000004000000947 */ /* 0x000fea0003800000 */
[----:B---3--:R-:W-:Y:S05]  /*5a20*/  @!P1 BRA `(.L_x_103) ;  /* 0x0000003000009947 */ /* 0x008fea0003800000 */
[----:B-----5:R-:W2:Y:S04]  /*5a30*/  LDG.E R5, [R6.64] ;  /* 0x0000000806057981 */ /* 0x020ea8000c1e1900 */
[----:B------:R-:W2:Y:S02]  /*5a40*/  LDG.E R0, [R6.64+0x4] ;  /* 0x0000040806007981 */ /* 0x000ea4000c1e1900 */
[----:B--2---:R-:W-:-:S02]  /*5a50*/  IADD3 R5, -R5, R0, RZ ;  /* 0x0000000005057210 */ /* 0x004fc40007ffe1ff */
.L_x_103:
[----:B---3--:R-:W1:Y:S01]  /*5a60*/  S2R R7, SR_TID.X ;  /* 0x0000000000077919 */ /* 0x008e620000002100 */
[----:B------:R-:W-:Y:S01]  /*5a70*/  SHF.R.S32.HI R4, RZ, 0x1f, R208 ;  /* 0x0000001fff047819 */ /* 0x000fe200000114d0 */
[----:B------:R-:W-:Y:S01]  /*5a80*/  BSSY B0, `(.L_x_104) ;  /* 0x0000025000007945 */ /* 0x000fe20003800000 */
[----:B------:R-:W-:Y:S01]  /*5a90*/  SEL R208, R208, RZ, !P1 ;  /* 0x000000ffd0d07207 */ /* 0x000fe20004800000 */
[----:B------:R-:W2:Y:S01]  /*5aa0*/  S2R R14, SR_CTAID.X ;  /* 0x00000000000e7919 */ /* 0x000ea20000002500 */
[----:B------:R-:W-:-:S03]  /*5ab0*/  SEL R4, R4, RZ, !P1 ;  /* 0x000000ff04047207 */ /* 0x000fc60004800000 */
[----:B------:R-:W3:Y:S01]  /*5ac0*/  S2R R2, SR_CTAID.Y ;  /* 0x0000000000027919 */ /* 0x000ee20000002600 */
[----:B-1----:R-:W-:-:S04]  /*5ad0*/  SHF.R.S32.HI R0, RZ, 0x1f, R7 ;  /* 0x0000001fff007819 */ /* 0x002fc80000011407 */
[----:B------:R-:W-:Y:S01]  /*5ae0*/  LEA.HI R3, R0, R7, RZ, 0x3 ;  /* 0x0000000700037211 */ /* 0x000fe200078f18ff */
[----:B--2--5:R-:W-:-:S03]  /*5af0*/  IMAD R6, R14, -0x80, R5 ;  /* 0xffffff800e067824 */ /* 0x024fc600078e0205 */
[----:B------:R-:W-:Y:S02]  /*5b00*/  LOP3.LUT R8, R3, 0x1ffffff8, RZ, 0xc0, !PT ;  /* 0x1ffffff803087812 */ /* 0x000fe400078ec0ff */
[----:B------:R-:W-:Y:S02]  /*5b10*/  SHF.R.S32.HI R3, RZ, 0x3, R3 ;  /* 0x00000003ff037819 */ /* 0x000fe40000011403 */
[----:B---3--:R-:W-:Y:S01]  /*5b20*/  SHF.R.S32.HI R0, RZ, 0x1f, R2 ;  /* 0x0000001fff007819 */ /* 0x008fe20000011402 */
[----:B------:R-:W-:Y:S01]  /*5b30*/  IMAD.IADD R8, R7, 0x1, -R8 ;  /* 0x0000000107087824 */ /* 0x000fe200078e0a08 */
[C---:B------:R-:W-:Y:S02]  /*5b40*/  IADD3 R10, P0, R3.reuse, R10, RZ ;  /* 0x0000000a030a7210 */ /* 0x040fe40007f1e0ff */
[C---:B------:R-:W-:Y:S01]  /*5b50*/  ISETP.GE.AND P3, PT, R3.reuse, R6, PT ;  /* 0x000000060300720c */ /* 0x040fe20003f66270 */
[----:B------:R-:W-:Y:S01]  /*5b60*/  IMAD.SHL.U32 R8, R8, 0x8, RZ ;  /* 0x0000000808087824 */ /* 0x000fe200078e00ff */
[----:B------:R-:W-:Y:S01]  /*5b70*/  LEA.HI.X.SX32 R11, R3, R11, 0x1, P0 ;  /* 0x0000000b030b7211 */ /* 0x000fe200000f0eff */
[----:B------:R-:W-:-:S03]  /*5b80*/  IMAD R7, R0, c[0x0][0x308], RZ ;  /* 0x0000c20000077a24 */ /* 0x000fc600078e02ff */
[----:B------:R-:W-:Y:S01]  /*5b90*/  SHF.R.S32.HI R9, RZ, 0x1f, R8 ;  /* 0x0000001fff097819 */ /* 0x000fe20000011408 */
[----:B------:R-:W-:Y:S01]  /*5ba0*/  IMAD R12, R2, c[0x0][0x30c], R7 ;  /* 0x0000c300020c7a24 */ /* 0x000fe200078e0207 */
[----:B------:R-:W-:Y:S01]  /*5bb0*/  ISETP.GE.OR P0, PT, R8, c[0x0][0x2f4], P3 ;  /* 0x0000bd0008007a0c */ /* 0x000fe20001f06670 */
[----:B------:R-:W-:-:S04]  /*5bc0*/  IMAD.WIDE R14, R14, 0x80, R10 ;  /* 0x000000800e0e7825 */ /* 0x000fc800078e020a */
[----:B------:R-:W-:-:S04]  /*5bd0*/  IMAD.WIDE.U32 R16, R2, c[0x0][0x308], R8 ;  /* 0x0000c20002107a25 */ /* 0x000fc800078e0008 */
[----:B------:R-:W-:Y:S02]  /*5be0*/  IMAD.IADD R13, R17, 0x1, R12 ;  /* 0x00000001110d7824 */ /* 0x000fe400078e020c */
[----:B------:R-:W-:Y:S02]  /*5bf0*/  IMAD R17, R4, c[0x0][0x310], RZ ;  /* 0x0000c40004117a24 */ /* 0x000fe400078e02ff */
[----:B------:R-:W-:Y:S02]  /*5c00*/  IMAD.MOV.U32 R12, RZ, RZ, R16 ;  /* 0x000000ffff0c7224 */ /* 0x000fe400078e0010 */
[C---:B------:R-:W-:Y:S02]  /*5c10*/  IMAD R17, R208.reuse, c[0x0][0x314], R17 ;  /* 0x0000c500d0117a24 */ /* 0x040fe400078e0211 */
[----:B------:R-:W-:-:S04]  /*5c20*/  IMAD.WIDE.U32 R12, R208, c[0x0][0x310], R12 ;  /* 0x0000c400d00c7a25 */ /* 0x000fc800078e000c */
[----:B------:R-:W-:Y:S01]  /*5c30*/  IMAD.IADD R17, R13, 0x1, R17 ;  /* 0x000000010d117824 */ /* 0x000fe200078e0211 */
        /* <DEDUP_REMOVED lines=8> */
[----:B------:R1:W-:Y:S02]  /*5cc0*/  STG.E.128 [R18.64], RZ ;  /* 0x000000ff12007986 */ /* 0x0003e4000c101d08 */
.L_x_105:
[----:B------:R-:W-:Y:S05]  /*5cd0*/  BSYNC B0 ;  /* 0x0000000000007941 */ /* 0x000fea0003800000 */
.L_x_104:
[----:B------:R-:W-:Y:S01]  /*5ce0*/  IADD3 R5, R3, 0x20, RZ ;  /* 0x0000002003057810 */ /* 0x000fe20007ffe0ff */
[----:B------:R-:W-:Y:S03]  /*5cf0*/  BSSY B0, `(.L_x_106) ;  /* 0x000000f000007945 */ /* 0x000fe60003800000 */
[----:B------:R-:W-:-:S04]  /*5d00*/  ISETP.GE.AND P2, PT, R5, R6, PT ;  /* 0x000000060500720c */ /* 0x000fc80003f46270 */
[----:B------:R-:W-:-:S13]  /*5d10*/  ISETP.GE.OR P0, PT, R8, c[0x0][0x2f4], P2 ;  /* 0x0000bd0008007a0c */ /* 0x000fda0001706670 */
[----:B------:R-:W-:Y:S05]  /*5d20*/  @P0 BRA `(.L_x_107) ;  /* 0x000000b000000947 */ /* 0x000fea0003800000 */
[----:B------:R-:W-:Y:S01]  /*5d30*/  IADD3 R10, P0, R14, 0x20, RZ ;  /* 0x000000200e0a7810 */ /* 0x000fe20007f1e0ff */
[----:B-1----:R-:W-:Y:S01]  /*5d40*/  IMAD.MOV.U32 R18, RZ, RZ, R12 ;  /* 0x000000ffff127224 */ /* 0x002fe200078e000c */
        /* <DEDUP_REMOVED lines=8> */
[----:B------:R1:W-:Y:S02]  /*5dd0*/  STG.E.128 [R10.64], RZ ;  /* 0x000000ff0a007986 */ /* 0x0003e4000c101d08 */
.L_x_107:
[----:B------:R-:W-:Y:S05]  /*5de0*/  BSYNC B0 ;  /* 0x0000000000007941 */ /* 0x000fea0003800000 */
.L_x_106:
[----:B------:R-:W-:Y:S01]  /*5df0*/  IADD3 R5, R3, 0x40, RZ ;  /* 0x0000004003057810 */ /* 0x000fe20007ffe0ff */
[----:B------:R-:W-:Y:S03]  /*5e00*/  BSSY B0, `(.L_x_108) ;  /* 0x000000f000007945 */ /* 0x000fe60003800000 */
[----:B------:R-:W-:-:S04]  /*5e10*/  ISETP.GE.AND P1, PT, R5, R6, PT ;  /* 0x000000060500720c */ /* 0x000fc80003f26270 */
[----:B------:R-:W-:-:S13]  /*5e20*/  ISETP.GE.OR P0, PT, R8, c[0x0][0x2f4], P1 ;  /* 0x0000bd0008007a0c */ /* 0x000fda0000f06670 */
[----:B------:R-:W-:Y:S05]  /*5e30*/  @P0 BRA `(.L_x_109) ;  /* 0x000000b000000947 */ /* 0x000fea0003800000 */
[----:B-1----:R-:W-:Y:S01]  /*5e40*/  IADD3 R10, P0, R14, 0x40, RZ ;  /* 0x000000400e0a7810 */ /* 0x002fe20007f1e0ff */
        /* <DEDUP_REMOVED lines=10> */
.L_x_109:
[----:B------:R-:W-:Y:S05]  /*5ef0*/  BSYNC B0 ;  /* 0x0000000000007941 */ /* 0x000fea0003800000 */
.L_x_108:
        /* <DEDUP_REMOVED lines=16> */
.L_x_111:
[----:B------:R-:W-:Y:S05]  /*6000*/  BSYNC B0 ;  /* 0x0000000000007941 */ /* 0x000fea0003800000 */
.L_x_110:
[----:B------:R-:W-:Y:S01]  /*6010*/  IMAD R3, R0, c[0x0][0x338], RZ ;  /* 0x0000ce0000037a24 */ /* 0x000fe200078e02ff */
[----:B------:R-:W-:Y:S01]  /*6020*/  ISETP.GE.OR P3, PT, R8, c[0x0][0x324], P3 ;  /* 0x0000c90008007a0c */ /* 0x000fe20001f66670 */
[C---:B-1----:R-:W-:Y:S01]  /*6030*/  IMAD.WIDE.U32 R6, R2.reuse, c[0x0][0x338], R8 ;  /* 0x0000ce0002067a25 */ /* 0x042fe200078e0008 */
        /* <DEDUP_REMOVED lines=16> */
.L_x_113:
[----:B------:R-:W-:Y:S05]  /*6140*/  BSYNC B0 ;  /* 0x0000000000007941 */ /* 0x000fea0003800000 */
.L_x_112:
[----:B------:R-:W-:Y:S01]  /*6150*/  ISETP.GE.OR P2, PT, R8, c[0x0][0x324], P2 ;  /* 0x0000c90008007a0c */ /* 0x000fe20001746670 */
[----:B------:R-:W-:-:S12]  /*6160*/  BSSY B0, `(.L_x_114) ;  /* 0x000000d000007945 */ /* 0x000fd80003800000 */
        /* <DEDUP_REMOVED lines=12> */
.L_x_115:
[----:B------:R-:W-:Y:S05]  /*6230*/  BSYNC B0 ;  /* 0x0000000000007941 */ /* 0x000fea0003800000 */
.L_x_114:
        /* <DEDUP_REMOVED lines=14> */
.L_x_117:
[----:B------:R-:W-:Y:S05]  /*6320*/  BSYNC B0 ;  /* 0x0000000000007941 */ /* 0x000fea0003800000 */
.L_x_116:
[----:B------:R-:W-:-:S13]  /*6330*/  ISETP.GE.OR P0, PT, R8, c[0x0][0x324], P0 ;  /* 0x0000c90008007a0c */ /* 0x000fda0000706670 */
[----:B------:R-:W-:Y:S05]  /*6340*/  @P0 EXIT ;  /* 0x000000000000094d */ /* 0x000fea0003800000 */
[----:B------:R-:W-:Y:S02]  /*6350*/  IADD3 R0, P0, R14, 0x60, RZ ;  /* 0x000000600e007810 */ /* 0x000fe40007f1e0ff */
[----:B------:R-:W-:Y:S02]  /*6360*/  MOV R4, R208 ;  /* 0x000000d000047202 */ /* 0x000fe40000000f00 */
[----:B------:R-:W-:-:S03]  /*6370*/  IADD3.X R14, RZ, R15, RZ, P0, !PT ;  /* 0x0000000fff0e7210 */ /* 0x000fc600007fe4ff */
[----:B------:R-:W-:-:S04]  /*6380*/  IMAD.WIDE.U32 R4, R0, c[0x0][0x330], R4 ;  /* 0x0000cc0000047a25 */ /* 0x000fc800078e0004 */
[----:B-1----:R-:W-:Y:S01]  /*6390*/  IMAD R3, R14, c[0x0][0x330], RZ ;  /* 0x0000cc000e037a24 */ /* 0x002fe200078e02ff */
[----:B------:R-:W-:-:S03]  /*63a0*/  LEA R2, P0, R4, c[0x0][0x318], 0x1 ;  /* 0x0000c60004027a11 */ /* 0x000fc600078008ff */
[----:B------:R-:W-:-:S05]  /*63b0*/  IMAD R3, R0, c[0x0][0x334], R3 ;  /* 0x0000cd0000037a24 */ /* 0x000fca00078e0203 */
[----:B------:R-:W-:-:S04]  /*63c0*/  IADD3 R3, R5, R3, RZ ;  /* 0x0000000305037210 */ /* 0x000fc80007ffe0ff */
[----:B------:R-:W-:-:S05]  /*63d0*/  LEA.HI.X R3, R4, c[0x0][0x31c], R3, 0x1, P0 ;  /* 0x0000c70004037a11 */ /* 0x000fca00000f0c03 */
[----:B------:R-:W-:Y:S01]  /*63e0*/  STG.E.128 [R2.64], RZ ;  /* 0x000000ff02007986 */ /* 0x000fe2000c101d08 */
[----:B------:R-:W-:Y:S05]  /*63f0*/  EXIT ;  /* 0x000000000000794d */ /* 0x000fea0003800000 */
.L_x_118:
        /* <DEDUP_REMOVED lines=16> */
.L_x_1797:


//--------------------- .text._ZN7cutlass13device_kernelIN5flash19enable_sm80_to_sm89INS1_16FlashAttnBwdSm80INS1_25CollectiveMainloopBwdSm80ILi2ELi2EN4cute5tupleIJNS5_1CILi64EEENS7_ILi128EEES8_EEENS_6half_tEfNS_4arch4Sm80ELb0ELb0ELb0ELb1ELb1ELb0ELb0ELb0ELi2ELi2ELi4ELi2ELb1EEENS1_21CollectiveEpilogueBwdISA_SB_SD_Li256ELb1ELb0ELi2EEENS1_19SingleTileSchedulerILb1ELb0ELb0ELi128EEEEEEEEEvNT_6ParamsE --------------------------
	.section	.text._ZN7cutlass13device_kernelIN5flash19enable_sm80_to_sm89INS1_16FlashAttnBwdSm80INS1_25CollectiveMainloopBwdSm80ILi2ELi2EN4cute5tupleIJNS5_1CILi64EEENS7_ILi128EEES8_EEENS_6half_tEfNS_4arch4Sm80ELb0ELb0ELb0ELb1ELb1ELb0ELb0ELb0ELi2ELi2ELi4ELi2ELb1EEENS1_21CollectiveEpilogueBwdISA_SB_SD_Li256ELb1ELb0ELi2EEENS1_19SingleTileSchedulerILb1ELb0ELb0ELi128EEEEEEEEEvNT_6ParamsE,"ax",@progbits
	.sectioninfo	@"SHI_REGISTERS=246"
	.align	128
.text._ZN7cutlass13device_kernelIN5flash19enable_sm80_to_sm89INS1_16FlashAttnBwdSm80INS1_25CollectiveMainloopBwdSm80ILi2ELi2EN4cute5tupleIJNS5_1CILi64EEENS7_ILi128EEES8_EEENS_6half_tEfNS_4arch4Sm80ELb0ELb0ELb0ELb1ELb1ELb0ELb0ELb0ELi2ELi2ELi4ELi2ELb1EEENS1_21CollectiveEpilogueBwdISA_SB_SD_Li256ELb1ELb0ELi2EEENS1_19SingleTileSchedulerILb1ELb0ELb0ELi128EEEEEEEEEvNT_6ParamsE:
        .type           _ZN7cutlass13device_kernelIN5flash19enable_sm80_to_sm89INS1_16FlashAttnBwdSm80INS1_25CollectiveMainloopBwdSm80ILi2ELi2EN4cute5tupleIJNS5_1CILi64EEENS7_ILi128EEES8_EEENS_6half_tEfNS_4arch4Sm80ELb0ELb0ELb0ELb1ELb1ELb0ELb0ELb0ELi2ELi2ELi4ELi2ELb1EEENS1_21CollectiveEpilogueBwdISA_SB_SD_Li256ELb1ELb0ELi2EEENS1_19SingleTileSchedulerILb1ELb0ELb0ELi128EEEEEEEEEvNT_6ParamsE,@function
        .size           _ZN7cutlass13device_kernelIN5flash19enable_sm80_to_sm89INS1_16FlashAttnBwdSm80INS1_25CollectiveMainloopBwdSm80ILi2ELi2EN4cute5tupleIJNS5_1CILi64EEENS7_ILi128EEES8_EEENS_6half_tEfNS_4arch4Sm80ELb0ELb0ELb0ELb1ELb1ELb0ELb0ELb0ELi2ELi2ELi4ELi2ELb1EEENS1_21CollectiveEpilogueBwdISA_SB_SD_Li256ELb1ELb0ELi2EEENS1_19SingleTileSchedulerILb1ELb0ELb0ELi128EEEEEEEEEvNT_6ParamsE,(.L_x_1798 - _ZN7cutlass13device_kernelIN5flash19enable_sm80_to_sm89INS1_16FlashAttnBwdSm80INS1_25CollectiveMainloopBwdSm80ILi2ELi2EN4cute5tupleIJNS5_1CILi64EEENS7_ILi128EEES8_EEENS_6half_tEfNS_4arch4Sm80ELb0ELb0ELb0ELb1ELb1ELb0ELb0ELb0ELi2ELi2ELi4ELi2ELb1EEENS1_21CollectiveEpilogueBwdISA_SB_SD_Li256ELb1ELb0ELi2EEENS1_19SingleTileSchedulerILb1ELb0ELb0ELi128EEEEEEEEEvNT_6ParamsE)
        .other          _ZN7cutlass13device_kernelIN5flash19enable_sm80_to_sm89INS1_16FlashAttnBwdSm80INS1_25CollectiveMainloopBwdSm80ILi2ELi2EN4cute5tupleIJNS5_1CILi64EEENS7_ILi128EEES8_EEENS_6half_tEfNS_4arch4Sm80ELb0ELb0ELb0ELb1ELb1ELb0ELb0ELb0ELi2ELi2ELi4ELi2ELb1EEENS1_21CollectiveEpilogueBwdISA_SB_SD_Li256ELb1ELb0ELi2EEENS1_19SingleTileSchedulerILb1ELb0ELb0ELi128EEEEEEEEEvNT_6ParamsE,@"STO_CUDA_ENTRY STV_DEFAULT"
_ZN7cutlass13device_kernelIN5flash19enable_sm80_to_sm89INS1_16FlashAttnBwdSm80INS1_25CollectiveMainloopBwdSm80ILi2ELi2EN4cute5tupleIJNS5_1CILi64EEENS7_ILi128EEES8_EEENS_6half_tEfNS_4arch4Sm80ELb0ELb0ELb0ELb1ELb1ELb0ELb0ELb0ELi2ELi2ELi4ELi2ELb1EEENS1_21CollectiveEpilogueBwdISA_SB_SD_Li256ELb1ELb0ELi2EEENS1_19SingleTileSchedulerILb1ELb0ELb0ELi128EEEEEEEEEvNT_6ParamsE:
        /* <DEDUP_REMOVED lines=17> */
.L_x_120:
        /* <DEDUP_REMOVED lines=8> */
.L_x_122:
[----:B------:R-:W-:Y:S02]  /*0190*/  MOV R5, c[0x0][0x3a4] ;  /* 0x0000e90000057a02 */ /* 0x000fe40000000f00 */
.L_x_121:
[----:B------:R-:W-:-:S05]  /*01a0*/  IMAD.SHL.U32 R0, R2, 0x80, RZ ;  /* 0x0000008002007824 */ /* 0x000fca00078e00ff */
[----:B-----5:R-:W-:-:S04]  /*01b0*/  ISETP.GE.AND P0, PT, R0, R5, PT ;  /* 0x000000050000720c */ /* 0x020fc80003f06270 */
[----:B------:R-:W-:Y:S01]  /*01c0*/  SEL R208, R208, 0xffffffff, !P0 ;  /* 0xffffffffd0d07807 */ /* 0x000fe20004000000 */
[----:B------:R-:W-:Y:S05]  /*01d0*/  BRA `(.L_x_123) ;  /* 0x0000011000007947 */ /* 0x000fea0003800000 */
.L_x_119:
[----:B---34-:R-:W-:-:S04]  /*01e0*/  ISETP.NE.U32.AND P0, PT, RZ, c[0x0][0x3c0], PT ;  /* 0x0000f000ff007a0c */ /* 0x018fc80003f05070 */
[----:B------:R-:W-:-:S13]  /*01f0*/  ISETP.NE.AND.EX P0, PT, RZ, c[0x0][0x3c4], PT, P0 ;  /* 0x0000f100ff007a0c */ /* 0x000fda0003f05300 */
[----:B------:R-:W-:Y:S05]  /*0200*/  @!P0 BRA `(.L_x_124) ;  /* 0x0000002000008947 */ /* 0x000fea0003800000 */
[----:B------:R1:W5:Y:S01]  /*0210*/  LDG.E R5, [R4.64] ;  /* 0x0000000804057981 */ /* 0x000362000c1e1900 */
[----:B------:R-:W-:Y:S05]  /*0220*/  BRA `(.L_x_125) ;  /* 0x0000009000007947 */ /* 0x000fea0003800000 */
.L_x_124:
        /* <DEDUP_REMOVED lines=8> */
.L_x_126:
[----:B------:R-:W-:Y:S02]  /*02b0*/  MOV R5, c[0x0][0x3a4] ;  /* 0x0000e90000057a02 */ /* 0x000fe40000000f00 */
.L_x_125:
[----:B------:R-:W-:-:S05]  /*02c0*/  IMAD.SHL.U32 R0, R2, 0x80, RZ ;  /* 0x0000008002007824 */ /* 0x000fca00078e00ff */
[----:B-----5:R-:W-:-:S04]  /*02d0*/  ISETP.GE.AND P0, PT, R0, R5, PT ;  /* 0x000000050000720c */ /* 0x020fc80003f06270 */
[----:B------:R-:W-:-:S04]  /*02e0*/  SEL R208, R208, 0xffffffff, !P0 ;  /* 0xffffffffd0d07807 */ /* 0x000fc80004000000 */
.L_x_123:
        /* <DEDUP_REMOVED lines=29> */
.L_x_127:
[----:B---3--:R-:W-:-:S04]  /*04c0*/  ISETP.NE.U32.AND P1, PT, RZ, c[0x0][0x2e0], PT ;  /* 0x0000b800ff007a0c */ /* 0x008fc80003f25070 */
[----:B------:R-:W-:-:S13]  /*04d0*/  ISETP.NE.AND.EX P1, PT, RZ, c[0x0][0x2e4], PT, P1 ;  /* 0x0000b900ff007a0c */ /* 0x000fda0003f25310 */
[----:B------:R-:W-:Y:S05]  /*04e0*/  @!P1 BRA `(.L_x_128) ;  /* 0x0000003000009947 */ /* 0x000fea0003800000 */
[----:B------:R-:W-:-:S06]  /*04f0*/  IMAD.WIDE R10, R208, R13, c[0x0][0x2e0] ;  /* 0x0000b800d00a7625 */ /* 0x000fcc00078e020d */
[----:B------:R1:W5:Y:S01]  /*0500*/  LDG.E R11, [R10.64] ;  /* 0x000000080a0b7981 */ /* 0x000362000c1e1900 */
[----:B------:R-:W-:Y:S05]  /*0510*/  BRA `(.L_x_129) ;  /* 0x0000004000007947 */ /* 0x000fea0003800000 */
.L_x_128:
[----:B------:R-:W-:Y:S05]  /*0520*/  @!P0 BRA `(.L_x_129) ;  /* 0x0000003000008947 */ /* 0x000fea0003800000 */
[----:B------:R-:W2:Y:S04]  /*0530*/  LDG.E R11, [R14.64] ;  /* 0x000000080e0b7981 */ /* 0x000ea8000c1e1900 */
[----:B------:R-:W2:Y:S02]  /*0540*/  LDG.E R4, [R14.64+0x4] ;  /* 0x000004080e047981 */ /* 0x000ea4000c1e1900 */
[----:B--2---:R-:W-:Y:S02]  /*0550*/  IADD3 R11, -R11, R4, RZ ;  /* 0x000000040b0b7210 */ /* 0x004fe40007ffe1ff */
.L_x_129:
        /* <DEDUP_REMOVED lines=358> */
.L_x_132:
[----:B------:R-:W-:Y:S05]  /*1bc0*/  BSYNC B0 ;  /* 0x0000000000007941 */ /* 0x000fea0003800000 */
.L_x_131:
        /* <DEDUP_REMOVED lines=60> */
.L_x_135:
        /* <DEDUP_REMOVED lines=96> */
.L_x_133:
        /* <DEDUP_REMOVED lines=369> */
.L_x_134:
        /* <DEDUP_REMOVED lines=170> */
.L_x_130:
        /* <DEDUP_REMOVED lines=118> */
.L_x_137:
        /* <DEDUP_REMOVED lines=54> */
.L_x_139:
[----:B------:R-:W-:Y:S05]  /*5200*/  BSYNC B0 ;  /* 0x0000000000007941 */ /* 0x000fea0003800000 */
.L_x_138:
        /* <DEDUP_REMOVED lines=16> */
.L_x_141:
[----:B------:R-:W-:Y:S05]  /*5310*/  BSYNC B0 ;  /* 0x0000000000007941 */ /* 0x000fea0003800000 */
.L_x_140:
        /* <DEDUP_REMOVED lines=16> */
.L_x_143:
[----:B------:R-:W-:Y:S05]  /*5420*/  BSYNC B0 ;  /* 0x0000000000007941 */ /* 0x000fea0003800000 */
.L_x_142:
        /* <DEDUP_REMOVED lines=16> */
.L_x_145:
[----:B------:R-:W-:Y:S05]  /*5530*/  BSYNC B0 ;  /* 0x0000000000007941 */ /* 0x000fea0003800000 */
.L_x_144:
        /* <DEDUP_REMOVED lines=19> */
.L_x_147:
[----:B------:R-:W-:Y:S05]  /*5670*/  BSYNC B0 ;  /* 0x0000000000007941 */ /* 0x000fea0003800000 */
.L_x_146:
        /* <DEDUP_REMOVED lines=14> */
.L_x_149:
[----:B------:R-:W-:Y:S05]  /*5760*/  BSYNC B0 ;  /* 0x0000000000007941 */ /* 0x000fea0003800000 */
.L_x_148:
        /* <DEDUP_REMOVED lines=14> */
.L_x_151:
[----:B------:R-:W-:Y:S05]  /*5850*/  BSYNC B0 ;  /* 0x0000000000007941 */ /* 0x000fea0003800000 */
.L_x_150:
        /* <DEDUP_REMOVED lines=14> */
.L_x_136:
        /* <DEDUP_REMOVED lines=18> */
.L_x_152:
        /* <DEDUP_REMOVED lines=39> */
.L_x_154:
[----:B------:R-:W-:Y:S05]  /*5cd0*/  BSYNC B0 ;  /* 0x0000000000007941 */ /* 0x000fea0003800000 */
.L_x_153:
        /* <DEDUP_REMOVED lines=16> */
.L_x_156:
[----:B------:R-:W-:Y:S05]  /*5de0*/  BSYNC B0 ;  /* 0x0000000000007941 */ /* 0x000fea0003800000 */
.L_x_155:
        /* <DEDUP_REMOVED lines=16> */
.L_x_158:
[----:B------:R-:W-:Y:S05]  /*5ef0*/  BSYNC B0 ;  /* 0x0000000000007941 */ /* 0x000fea0003800000 */
.L_x_157:
        /* <DEDUP_REMOVED lines=16> */
.L_x_160:
[----:B------:R-:W-:Y:S05]  /*6000*/  BSYNC B0 ;  /* 0x0000000000007941 */ /* 0x000fea0003800000 */
.L_x_159:
        /* <DEDUP_REMOVED lines=19> */
.L_x_162:
[----:B------:R-:W-:Y:S05]  /*6140*/  BSYNC B0 ;  /* 0x0000000000007941 */ /* 0x000fea0003800000 */
.L_x_161:
        /* <DEDUP_REMOVED lines=14> */
.L_x_164:
[----:B------:R-:W-:Y:S05]  /*6230*/  BSYNC B0 ;  /* 0x0000000000007941 */ /* 0x000fea0003800000 */
.L_x_163:
        /* <DEDUP_REMOVED lines=14> */
.L_x_166:
[----:B------:R-:W-:Y:S05]  /*6320*/  BSYNC B0 ;  /* 0x0000000000007941 */ /* 0x000fea0003800000 */
.L_x_165:
        /* <DEDUP_REMOVED lines=13> */
.L_x_167:
        /* <DEDUP_REMOVED lines=16> */
.L_x_1798:


//--------------------- .text._ZN7cutlass13device_kernelIN5flash19enable_sm80_to_sm89INS1_16FlashAttnBwdSm80INS1_25CollectiveMainloopBwdSm80ILi2ELi2EN4cute5tupleIJNS5_1CILi64EEENS7_ILi128EEES8_EEENS_6half_tEfNS_4arch4Sm80ELb0ELb0ELb0ELb1ELb0ELb0ELb0ELb0ELi2ELi2ELi4ELi2ELb1EEENS1_24CollectiveEpilogueBwdGQAISA_fSD_Li256ELb1ELb0EEENS1_19SingleTileSchedulerILb1ELb0ELb0ELi128EEEEEEEEEvNT_6ParamsE --------------------------
	.section	.text._ZN7cutlass13device_kernelIN5flash19enable_sm80_to_sm89INS1_16FlashAttnBwdSm80INS1_25CollectiveMainloopBwdSm80ILi2ELi2EN4cute5tupleIJNS5_1CILi64EEENS7_ILi128EEES8_EEENS_6half_tEfNS_4arch4Sm80ELb0ELb0ELb0ELb1ELb0ELb0ELb0ELb0ELi2ELi2ELi4ELi2ELb1EEENS1_24CollectiveEpilogueBwdGQAISA_fSD_Li256ELb1ELb0EEENS1_19SingleTileSchedulerILb1ELb0ELb0ELi128EEEEEEEEEvNT_6ParamsE,"ax",@progbits
	.sectioninfo	@"SHI_REGISTERS=246"
	.align	128
.text._ZN7cutlass13device_kernelIN5flash19enable_sm80_to_sm89INS1_16FlashAttnBwdSm80INS1_25CollectiveMainloopBwdSm80ILi2ELi2EN4cute5tupleIJNS5_1CILi64EEENS7_ILi128EEES8_EEENS_6half_tEfNS_4arch4Sm80ELb0ELb0ELb0ELb1ELb0ELb0ELb0ELb0ELi2ELi2ELi4ELi2ELb1EEENS1_24CollectiveEpilogueBwdGQAISA_fSD_Li256ELb1ELb0EEENS1_19SingleTileSchedulerILb1ELb0ELb0ELi128EEEEEEEEEvNT_6ParamsE:
        .type           _ZN7cutlass13device_kernelIN5flash19enable_sm80_to_sm89INS1_16FlashAttnBwdSm80INS1_25CollectiveMainloopBwdSm80ILi2ELi2EN4cute5tupleIJNS5_1CILi64EEENS7_ILi128EEES8_EEENS_6half_tEfNS_4arch4Sm80ELb0ELb0ELb0ELb1ELb0ELb0ELb0ELb0ELi2ELi2ELi4ELi2ELb1EEENS1_24CollectiveEpilogueBwdGQAISA_fSD_Li256ELb1ELb0EEENS1_19SingleTileSchedulerILb1ELb0ELb0ELi128EEEEEEEEEvNT_6ParamsE,@function
        .size           _ZN7cutlass13device_kernelIN5flash19enable_sm80_to_sm89INS1_16FlashAttnBwdSm80INS1_25CollectiveMainloopBwdSm80ILi2ELi2EN4cute5tupleIJNS5_1CILi64EEENS7_ILi128EEES8_EEENS_6half_tEfNS_4arch4Sm80ELb0ELb0ELb0ELb1ELb0ELb0ELb0ELb0ELi2ELi2ELi4ELi2ELb1EEENS1_24CollectiveEpilogueBwdGQAISA_fSD_Li256ELb1ELb0EEENS1_19SingleTileSchedulerILb1ELb0ELb0ELi128EEEEEEEEEvNT_6ParamsE,(.L_x_1799 - _ZN7cutlass13device_kernelIN5flash19enable_sm80_to_sm89INS1_16FlashAttnBwdSm80INS1_25CollectiveMainloopBwdSm80ILi2ELi2EN4cute5tupleIJNS5_1CILi64EEENS7_ILi128EEES8_EEENS_6half_tEfNS_4arch4Sm80ELb0ELb0ELb0ELb1ELb0ELb0ELb0ELb0ELi2ELi2ELi4ELi2ELb1EEENS1_24CollectiveEpilogueBwdGQAISA_fSD_Li256ELb1ELb0EEENS1_19SingleTileSchedulerILb1ELb0ELb0ELi128EEEEEEEEEvNT_6ParamsE)
        .other          _ZN7cutlass13device_kernelIN5flash19enable_sm80_to_sm89INS1_16FlashAttnBwdSm80INS1_25CollectiveMainloopBwdSm80ILi2ELi2EN4cute5tupleIJNS5_1CILi64EEENS7_ILi128EEES8_EEENS_6half_tEfNS_4arch4Sm80ELb0ELb0ELb0ELb1ELb0ELb0ELb0ELb0ELi2ELi2ELi4ELi2ELb1EEENS1_24CollectiveEpilogueBwdGQAISA_fSD_Li256ELb1ELb0EEENS1_19SingleTileSchedulerILb1ELb0ELb0ELi128EEEEEEEEEvNT_6ParamsE,@"STO_CUDA_ENTRY STV_DEFAULT"
_ZN7cutlass13device_kernelIN5flash19enable_sm80_to_sm89INS1_16FlashAttnBwdSm80INS1_25CollectiveMainloopBwdSm80ILi2ELi2EN4cute5tupleIJNS5_1CILi64EEENS7_ILi128EEES8_EEENS_6half_tEfNS_4arch4Sm80ELb0ELb0ELb0ELb1ELb0ELb0ELb0ELb0ELi2ELi2ELi4ELi2ELb1EEENS1_24CollectiveEpilogueBwdGQAISA_fSD_Li256ELb1ELb0EEENS1_19SingleTileSchedulerILb1ELb0ELb0ELi128EEEEEEEEEvNT_6ParamsE:
        /* <DEDUP_REMOVED lines=17> */
.L_x_169:
        /* <DEDUP_REMOVED lines=8> */
.L_x_171:
[----:B------:R-:W-:Y:S02]  /*0190*/  MOV R5, c[0x0][0x3ac] ;  /* 0x0000eb0000057a02 */ /* 0x000fe40000000f00 */
.L_x_170:
[----:B------:R-:W-:-:S05]  /*01a0*/  IMAD.SHL.U32 R0, R2, 0x80, RZ ;  /* 0x0000008002007824 */ /* 0x000fca00078e00ff */
[----:B-----5:R-:W-:-:S04]  /*01b0*/  ISETP.GE.AND P0, PT, R0, R5, PT ;  /* 0x000000050000720c */ /* 0x020fc80003f06270 */
[----:B------:R-:W-:Y:S01]  /*01c0*/  SEL R208, R208, 0xffffffff, !P0 ;  /* 0xffffffffd0d07807 */ /* 0x000fe20004000000 */
[----:B------:R-:W-:Y:S05]  /*01d0*/  BRA `(.L_x_172) ;  /* 0x0000011000007947 */ /* 0x000fea0003800000 */
.L_x_168:
[----:B---34-:R-:W-:-:S04]  /*01e0*/  ISETP.NE.U32.AND P0, PT, RZ, c[0x0][0x3c8], PT ;  /* 0x0000f200ff007a0c */ /* 0x018fc80003f05070 */
[----:B------:R-:W-:-:S13]  /*01f0*/  ISETP.NE.AND.EX P0, PT, RZ, c[0x0][0x3cc], PT, P0 ;  /* 0x0000f300ff007a0c */ /* 0x000fda0003f05300 */
[----:B------:R-:W-:Y:S05]  /*0200*/  @!P0 BRA `(.L_x_173) ;  /* 0x0000002000008947 */ /* 0x000fea0003800000 */
[----:B------:R1:W5:Y:S01]  /*0210*/  LDG.E R5, [R4.64] ;  /* 0x0000000804057981 */ /* 0x000362000c1e1900 */
[----:B------:R-:W-:Y:S05]  /*0220*/  BRA `(.L_x_174) ;  /* 0x0000009000007947 */ /* 0x000fea0003800000 */
.L_x_173:
        /* <DEDUP_REMOVED lines=8> */
.L_x_175:
[----:B------:R-:W-:Y:S02]  /*02b0*/  MOV R5, c[0x0][0x3ac] ;  /* 0x0000eb0000057a02 */ /* 0x000fe40000000f00 */
.L_x_174:
[----:B------:R-:W-:-:S05]  /*02c0*/  IMAD.SHL.U32 R0, R2, 0x80, RZ ;  /* 0x0000008002007824 */ /* 0x000fca00078e00ff */
[----:B-----5:R-:W-:-:S04]  /*02d0*/  ISETP.GE.AND P0, PT, R0, R5, PT ;  /* 0x000000050000720c */ /* 0x020fc80003f06270 */
[----:B------:R-:W-:-:S04]  /*02e0*/  SEL R208, R208, 0xffffffff, !P0 ;  /* 0xffffffffd0d07807 */ /* 0x000fc80004000000 */
.L_x_172:
[----:B------:R-:W-:-:S13]  /*02f0*/  ISETP.GE.AND P0, PT, R208, RZ, PT ;  /* 0x000000ffd000720c */ /* 0x000fda0003f06270 */
[----:B------:R-:W-:Y:S05]  /*0300*/  @!P0 EXIT ;  /* 0x000000000000894d */ /* 0x000fea0003800000 */
[----:B------:R-:W-:Y:S01]  /*0310*/  ISETP.NE.U32.AND P0, PT, RZ, c[0x0][0x2c8], PT ;  /* 0x0000b200ff007a0c */ /* 0x000fe20003f05070 */
[----:B------:R-:W-:Y:S01]  /*0320*/  IMAD.WIDE R20, R208, R13, c[0x0][0x2c8] ;  /* 0x0000b200d0147625 */ /* 0x000fe200078e020d */
[----:B------:R-:W-:Y:S02]  /*0330*/  ISETP.NE.U32.AND P3, PT, RZ, c[0x0][0x2d0], PT ;  /* 0x0000b400ff007a0c */ /* 0x000fe40003f65070 */
[----:B------:R-:W-:Y:S02]  /*0340*/  ISETP.NE.AND.EX P0, PT, RZ, c[0x0][0x2cc], PT, P0 ;  /* 0x0000b300ff007a0c */ /* 0x000fe40003f05300 */
[----:B------:R-:W-:Y:S02]  /*0350*/  ISETP.NE.U32.AND P1, PT, RZ, c[0x0][0x2d8], PT ;  /* 0x0000b600ff007a0c */ /* 0x000fe40003f25070 */
[----:B------:R-:W-:Y:S02]  /*0360*/  ISETP.NE.AND.EX P3, PT, RZ, c[0x0][0x2d4], PT, P3 ;  /* 0x0000b500ff007a0c */ /* 0x000fe40003f65330 */
[----:B------:R-:W-:-:S07]  /*0370*/  ISETP.NE.AND.EX P1, PT, RZ, c[0x0][0x2dc], PT, P1 ;  /* 0x0000b700ff007a0c */ /* 0x000fce0003f25310 */
[----:B------:R-:W2:Y:S01]  /*0380*/  @P0 LDG.E R5, [R20.64] ;  /* 0x0000000814050981 */ /* 0x000ea2000c1e1900 */
[----:B------:R-:W-:-:S03]  /*0390*/  IMAD.WIDE R18, R208, R13, c[0x0][0x2d0] ;  /* 0x0000b400d0127625 */ /* 0x000fc600078e020d */
[----:B------:R-:W3:Y:S01]  /*03a0*/  @P0 LDG.E R17, [R20.64] ;  /* 0x0000000814110981 */ /* 0x000ee2000c1e1900 */
[----:B------:R-:W-:Y:S02]  /*03b0*/  IMAD.MOV.U32 R207, RZ, RZ, c[0x0][0x168] ;  /* 0x00005a00ffcf7624 */ /* 0x000fe400078e00ff */
[----:B------:R-:W-:Y:S01]  /*03c0*/  @P1 IMAD.WIDE R22, R208, R13, c[0x0][0x2d8] ;  /* 0x0000b600d0161625 */ /* 0x000fe200078e020d */
[----:B------:R-:W4:Y:S04]  /*03d0*/  @P3 LDG.E R15, [R18.64] ;  /* 0x00000008120f3981 */ /* 0x000f28000c1e1900 */
[----:B------:R1:W5:Y:S01]  /*03e0*/  @P1 LDG.E R207, [R22.64] ;  /* 0x0000000816cf1981 */ /* 0x000362000c1e1900 */
[----:B------:R-:W-:Y:S01]  /*03f0*/  CS2R R8, SRZ ;  /* 0x0000000000087805 */ /* 0x000fe2000001ff00 */
[----:B------:R-:W-:Y:S01]  /*0400*/  CS2R R10, SRZ ;  /* 0x00000000000a7805 */ /* 0x000fe2000001ff00 */
[----:B------:R-:W-:-:S02]  /*0410*/  IMAD.MOV.U32 R0, RZ, RZ, RZ ;  /* 0x000000ffff007224 */ /* 0x000fc400078e00ff */
[----:B--2---:R-:W-:Y:S01]  /*0420*/  @P0 IMAD R5, R208, 0x40, R5 ;  /* 0x00000040d0050824 */ /* 0x004fe200078e0205 */
[--C-:B---3--:R-:W-:Y:S01]  /*0430*/  @P0 SHF.R.S32.HI R9, RZ, 0x1f, R17.reuse ;  /* 0x0000001fff090819 */ /* 0x108fe20000011411 */
[----:B------:R-:W-:-:S03]  /*0440*/  @P0 IMAD.MOV.U32 R8, RZ, RZ, R17 ;  /* 0x000000ffff080224 */ /* 0x000fc600078e0011 */
[----:B-1----:R-:W-:Y:S02]  /*0450*/  @P0 SHF.R.S32.HI R4, RZ, 0x1f, R5 ;  /* 0x0000001fff040819 */ /* 0x002fe40000011405 */
[--C-:B----4-:R-:W-:Y:S01]  /*0460*/  @P3 SHF.R.S32.HI R11, RZ, 0x1f, R15.reuse ;  /* 0x0000001fff0b3819 */ /* 0x110fe2000001140f */
[----:B------:R-:W-:Y:S01]  /*0470*/  @P3 IMAD.MOV.U32 R10, RZ, RZ, R15 ;  /* 0x000000ffff0a3224 */ /* 0x000fe200078e000f */
[----:B------:R-:W-:Y:S01]  /*0480*/  @P0 LEA.HI R4, R4, R5, RZ, 0x6 ;  /* 0x0000000504040211 */ /* 0x000fe200078f30ff */
[----:B------:R-:W-:-:S03]  /*0490*/  IMAD.MOV.U32 R5, RZ, RZ, c[0x0][0x198] ;  /* 0x00006600ff057624 */ /* 0x000fc600078e00ff */
[----:B------:R-:W-:Y:S01]  /*04a0*/  @P0 LOP3.LUT R0, R4, 0xffffffc0, RZ, 0xc0, !PT ;  /* 0xffffffc004000812 */ /* 0x000fe200078ec0ff */
[----:B------:R-:W-:Y:S05]  /*04b0*/  @P1 BRA `(.L_x_176) ;  /* 0x0000004000001947 */ /* 0x000fea0003800000 */
[----:B------:R-:W-:Y:S05]  /*04c0*/  @!P0 BRA `(.L_x_176) ;  /* 0x0000003000008947 */ /* 0x000fea0003800000 */
[----:B-----5:R-:W2:Y:S04]  /*04d0*/  LDG.E R207, [R20.64] ;  /* 0x0000000814cf7981 */ /* 0x020ea8000c1e1900 */
[----:B------:R-:W2:Y:S02]  /*04e0*/  LDG.E R4, [R20.64+0x4] ;  /* 0x0000040814047981 */ /* 0x000ea4000c1e1900 */
[----:B--2---:R-:W-:Y:S02]  /*04f0*/  IADD3 R207, -R207, R4, RZ ;  /* 0x00000004cfcf7210 */ /* 0x004fe40007ffe1ff */
.L_x_176:
[----:B------:R-:W-:-:S04]  /*0500*/  ISETP.NE.U32.AND P1, PT, RZ, c[0x0][0x2e0], PT ;  /* 0x0000b800ff007a0c */ /* 0x000fc80003f25070 */
[----:B------:R-:W-:-:S13]  /*0510*/  ISETP.NE.AND.EX P1, PT, RZ, c[0x0][0x2e4], PT, P1 ;  /* 0x0000b900ff007a0c */ /* 0x000fda0003f25310 */
[----:B------:R-:W-:Y:S05]  /*0520*/  @!P1 BRA `(.L_x_177) ;  /* 0x0000003000009947 */ /* 0x000fea0003800000 */
[----:B------:R-:W-:-:S06]  /*0530*/  IMAD.WIDE R4, R208, R13, c[0x0][0x2e0] ;  /* 0x0000b800d0047625 */ /* 0x000fcc00078e020d */
[----:B------:R1:W5:Y:S01]  /*0540*/  LDG.E R5, [R4.64] ;  /* 0x0000000804057981 */ /* 0x000362000c1e1900 */
[----:B------:R-:W-:Y:S05]  /*0550*/  BRA `(.L_x_178) ;  /* 0x0000004000007947 */ /* 0x000fea0003800000 */
.L_x_177:
[----:B------:R-:W-:Y:S05]  /*0560*/  @!P3 BRA `(.L_x_178) ;  /* 0x000000300000b947 */ /* 0x000fea0003800000 */
[----:B------:R-:W2:Y:S04]  /*0570*/  LDG.E R5, [R18.64] ;  /* 0x0000000812057981 */ /* 0x000ea8000c1e1900 */
[----:B------:R-:W2:Y:S02]  /*0580*/  LDG.E R4, [R18.64+0x4] ;  /* 0x0000040812047981 */ /* 0x000ea4000c1e1900 */
[----:B--2---:R-:W-:Y:S02]  /*0590*/  IADD3 R5, -R5, R4, RZ ;  /* 0x0000000405057210 */ /* 0x004fe40007ffe1ff */
.L_x_178:
        /* <DEDUP_REMOVED lines=35> */
[----:B-1----:R-:W-:Y:S01]  /*07d0*/  IMAD.MOV.U32 R4, RZ, RZ, c[0x0][0x248] ;  /* 0x00009200ff047624 */ /* 0x002fe200078e00ff */
[--C-:B------:R-:W-:Y:S01]  /*07e0*/  SHF.R.S32.HI R17, RZ, 0x1f, R6.reuse ;  /* 0x0000001fff117819 */ /* 0x100fe20000011406 */
[----:B------:R-:W-:Y:S01]  /*07f0*/  IMAD.SHL.U32 R218, R6, 0x4, RZ ;  /* 0x0000000406da7824 */ /* 0x000fe200078e00ff */
[--C-:B------:R-:W-:Y:S01]  /*0800*/  SHF.R.S32.HI R12, RZ, 0x1f, R3.reuse ;  /* 0x0000001fff0c7819 */ /* 0x100fe20000011403 */
[----:B------:R-:W-:Y:S01]  /*0810*/  IMAD.MOV.U32 R13, RZ, RZ, R3 ;  /* 0x000000ffff0d7224 */ /* 0x000fe200078e0003 */
[----:B------:R-:W-:Y:S01]  /*0820*/  ISETP.NE.AND P1, PT, R4, 0x1, PT ;  /* 0x000000010400780c */ /* 0x000fe20003f25270 */
[----:B------:R-:W-:Y:S01]  /*0830*/  IMAD R5, R2, -0x80, R5 ;  /* 0xffffff8002057824 */ /* 0x000fe200078e0205 */
[----:B------:R-:W-:Y:S01]  /*0840*/  LEA.HI R18, R17, R6, RZ, 0x3 ;  /* 0x0000000611127211 */ /* 0x000fe200078f18ff */
[C---:B------:R-:W-:Y:S01]  /*0850*/  IMAD R26, R12.reuse, c[0x0][0x238], RZ ;  /* 0x00008e000c1a7a24 */ /* 0x040fe200078e02ff */
[----:B------:R-:W-:Y:S01]  /*0860*/  SHF.R.S32.HI R7, RZ, 0x1f, R6 ;  /* 0x0000001fff077819 */ /* 0x000fe20000011406 */
[----:B------:R-:W-:Y:S01]  /*0870*/  IMAD R30, R12, c[0x0][0x288], RZ ;  /* 0x0000a2000c1e7a24 */ /* 0x000fe200078e02ff */
[----:B------:R-:W-:Y:S01]  /*0880*/  SHF.R.S32.HI R206, RZ, 0x3, R18 ;  /* 0x00000003ffce7819 */ /* 0x000fe20000011412 */
[C---:B------:R-:W-:Y:S01]  /*0890*/  IMAD R26, R3.reuse, c[0x0][0x23c], R26 ;  /* 0x00008f00031a7a24 */ /* 0x040fe200078e021a */
[----:B------:R-:W-:Y:S01]  /*08a0*/  SHF.R.S32.HI R219, RZ, 0x1f, R218 ;  /* 0x0000001fffdb7819 */ /* 0x000fe200000114da */
[C---:B------:R-:W-:Y:S01]  /*08b0*/  IMAD.WIDE.U32 R20, R3.reuse, c[0x0][0x238], R6 ;  /* 0x00008e0003147a25 */ /* 0x040fe200078e0006 */
[----:B------:R-:W-:Y:S01]  /*08c0*/  SHF.R.S32.HI R15, RZ, 0x1f, R206 ;  /* 0x0000001fff0f7819 */ /* 0x000fe200000114ce */
[----:B------:R-:W-:Y:S01]  /*08d0*/  UMOV UR6, 0x6 ;  /* 0x0000000600067882 */ /* 0x000fe20000000000 */
[----:B------:R-:W-:Y:S01]  /*08e0*/  IADD3 R32, P2, R206, R8, RZ ;  /* 0x00000008ce207210 */ /* 0x000fe20007f5e0ff */
[----:B------:R-:W-:Y:S01]  /*08f0*/  @P1 IMAD.HI.U32 R4, R3, c[0x0][0x24c], RZ ;  /* 0x0000930003041a27 */ /* 0x000fe200078e00ff */
[----:B------:R-:W-:Y:S01]  /*0900*/  LOP3.LUT R19, R18, 0xfffffff8, RZ, 0xc0, !PT ;  /* 0xfffffff812137812 */ /* 0x000fe200078ec0ff */
[----:B------:R-:W-:-:S02]  /*0910*/  ULDC.64 UR4, c[0x0][0x1d8] ;  /* 0x0000760000047ab9 */ /* 0x000fc40000000a00 */
[----:B------:R-:W-:Y:S01]  /*0920*/  IMAD.X R8, R15, 0x1, R9, P2 ;  /* 0x000000010f087824 */ /* 0x000fe200010e0609 */
[----:B------:R-:W-:Y:S01]  /*0930*/  @P1 SHF.R.U32.HI R13, RZ, c[0x0][0x250], R4 ;  /* 0x00009400ff0d1a19 */ /* 0x000fe20000011604 */
[----:B------:R-:W-:Y:S01]  /*0940*/  IMAD.IADD R4, R5, 0x1, -R206 ;  /* 0x0000000105047824 */ /* 0x000fe200078e0ace */
[----:B------:R-:W-:Y:S01]  /*0950*/  IADD3 R28, P1, R206, R10, RZ ;  /* 0x0000000ace1c7210 */ /* 0x000fe20007f3e0ff */
[----:B------:R-:W-:Y:S01]  /*0960*/  IMAD R30, R3, c[0x0][0x28c], R30 ;  /* 0x0000a300031e7a24 */ /* 0x000fe200078e021e */
[----:B------:R-:W-:Y:S01]  /*0970*/  SHF.R.S32.HI R34, RZ, 0x1f, R13 ;  /* 0x0000001fff227819 */ /* 0x000fe2000001140d */
[----:B------:R-:W-:Y:S01]  /*0980*/  IMAD R24, R12, c[0x0][0x270], RZ ;  /* 0x00009c000c187a24 */ /* 0x000fe200078e02ff */
[C---:B------:R-:W-:Y:S01]  /*0990*/  ISETP.GE.AND P6, PT, R4.reuse, 0x21, PT ;  /* 0x000000210400780c */ /* 0x040fe20003fc6270 */
[----:B------:R-:W-:Y:S01]  /*09a0*/  IMAD.X R29, R15, 0x1, R11, P1 ;  /* 0x000000010f1d7824 */ /* 0x000fe200008e060b */
[C---:B------:R-:W-:Y:S01]  /*09b0*/  ISETP.GE.AND P1, PT, R4.reuse, 0x1, PT ;  /* 0x000000010400780c */ /* 0x040fe20003f26270 */
[----:B------:R-:W-:Y:S01]  /*09c0*/  IMAD.WIDE.U32 R14, R3, c[0x0][0x288], R218 ;  /* 0x0000a200030e7a25 */ /* 0x000fe200078e00da */
[C---:B------:R-:W-:Y:S01]  /*09d0*/  ISETP.GE.AND P5, PT, R4.reuse, 0x41, PT ;  /* 0x000000410400780c */ /* 0x040fe20003fa6270 */
[----:B------:R-:W-:Y:S01]  /*09e0*/  USHF.L.U64.HI UR5, UR4, UR6, UR5 ;  /* 0x0000000604057299 */ /* 0x000fe20008010205 */
[----:B------:R-:W-:Y:S01]  /*09f0*/  ISETP.GE.AND P2, PT, R4, 0x61, PT ;  /* 0x000000610400780c */ /* 0x000fe20003f46270 */
[----:B------:R-:W-:Y:S01]  /*0a00*/  IMAD.IADD R27, R21, 0x1, R26 ;  /* 0x00000001151b7824 */ /* 0x000fe200078e021a */
[----:B------:R-:W-:Y:S01]  /*0a10*/  LEA.HI R11, R17, R6, RZ, 0x6 ;  /* 0x00000006110b7211 */ /* 0x000fe200078f30ff */
[----:B------:R-:W-:Y:S01]  /*0a20*/  IMAD.MOV.U32 R26, RZ, RZ, R20 ;  /* 0x000000ffff1a7224 */ /* 0x000fe200078e0014 */
[----:B------:R-:W-:Y:S01]  /*0a30*/  USHF.L.U32 UR4, UR4, 0x6, URZ ;  /* 0x0000000604047899 */ /* 0x000fe2000800063f */
[----:B------:R-:W-:Y:S01]  /*0a40*/  IMAD.IADD R4, R6, 0x1, -R19 ;  /* 0x0000000106047824 */ /* 0x000fe200078e0a13 */
[----:B------:R-:W-:Y:S01]  /*0a50*/  SHF.R.S32.HI R11, RZ, 0x6, R11 ;  /* 0x00000006ff0b7819 */ /* 0x000fe2000001140b */
[----:B------:R-:W-:Y:S01]  /*0a60*/  IMAD.IADD R31, R15, 0x1, R30 ;  /* 0x000000010f1f7824 */ /* 0x000fe200078e021e */
[----:B------:R-:W-:Y:S01]  /*0a70*/  SHF.R.S32.HI R15, RZ, 0x1f, R208 ;  /* 0x0000001fff0f7819 */ /* 0x000fe200000114d0 */
[----:B------:R-:W-:-:S02]  /*0a80*/  IMAD R24, R3, c[0x0][0x274], R24 ;  /* 0x00009d0003187a24 */ /* 0x000fc400078e0218 */
[----:B------:R-:W-:Y:S01]  /*0a90*/  IMAD.WIDE.U32 R20, R3, c[0x0][0x270], R218 ;  /* 0x00009c0003147a25 */ /* 0x000fe200078e00da */
[C---:B------:R-:W-:Y:S02]  /*0aa0*/  SEL R203, R15.reuse, RZ, !P0 ;  /* 0x000000ff0fcb7207 */ /* 0x040fe40004000000 */
[----:B------:R-:W-:Y:S01]  /*0ab0*/  SEL R15, R15, RZ, !P3 ;  /* 0x000000ff0f0f7207 */ /* 0x000fe20005800000 */
[----:B------:R-:W-:Y:S02]  /*0ac0*/  IMAD.SHL.U32 R22, R4, 0x8, RZ ;  /* 0x0000000804167824 */ /* 0x000fe400078e00ff */
[C---:B------:R-:W-:Y:S02]  /*0ad0*/  IMAD R40, R12.reuse, c[0x0][0x180], RZ ;  /* 0x000060000c287a24 */ /* 0x040fe400078e02ff */
[----:B------:R-:W-:Y:S01]  /*0ae0*/  IMAD R38, R12, c[0x0][0x210], RZ ;  /* 0x000084000c267a24 */ /* 0x000fe200078e02ff */
[----:B------:R-:W-:Y:S01]  /*0af0*/  SEL R12, R208, RZ, !P0 ;  /* 0x000000ffd00c7207 */ /* 0x000fe20004000000 */
[----:B------:R-:W-:Y:S01]  /*0b00*/  IMAD.IADD R25, R21, 0x1, R24 ;  /* 0x0000000115197824 */ /* 0x000fe200078e0218 */
[----:B------:R-:W-:Y:S01]  /*0b10*/  SHF.R.S32.HI R23, RZ, 0x1f, R22 ;  /* 0x0000001fff177819 */ /* 0x000fe20000011416 */
[----:B------:R-:W-:Y:S01]  /*0b20*/  IMAD.MOV.U32 R24, RZ, RZ, R20 ;  /* 0x000000ffff187224 */ /* 0x000fe200078e0014 */
[----:B------:R-:W-:Y:S01]  /*0b30*/  ISETP.GE.OR P4, PT, R22, c[0x0][0x1cc], !P1 ;  /* 0x0000730016007a0c */ /* 0x000fe20004f86670 */
[----:B------:R-:W-:Y:S01]  /*0b40*/  IMAD R36, R34, c[0x0][0x1e0], RZ ;  /* 0x0000780022247a24 */ /* 0x000fe200078e02ff */
[----:B------:R-:W-:Y:S01]  /*0b50*/  ISETP.GE.OR P1, PT, R22, c[0x0][0x19c], !P1 ;  /* 0x0000670016007a0c */ /* 0x000fe20004f26670 */
[----:B------:R-:W-:-:S02]  /*0b60*/  IMAD.SHL.U32 R9, R206, 0x40, RZ ;  /* 0x00000040ce097824 */ /* 0x000fc400078e00ff */
[----:B------:R-:W-:Y:S02]  /*0b70*/  IMAD R34, R34, c[0x0][0x1b0], RZ ;  /* 0x00006c0022227a24 */ /* 0x000fe400078e02ff */
[----:B------:R-:W-:Y:S01]  /*0b80*/  IMAD R19, R203, c[0x0][0x278], RZ ;  /* 0x00009e00cb137a24 */ /* 0x000fe200078e02ff */
[----:B------:R-:W-:Y:S01]  /*0b90*/  LOP3.LUT R9, R9, 0x1c0, RZ, 0xc0, !PT ;  /* 0x000001c009097812 */ /* 0x000fe200078ec0ff */
[----:B------:R-:W-:-:S03]  /*0ba0*/  IMAD.WIDE.U32 R24, R12, c[0x0][0x278], R24 ;  /* 0x00009e000c187a25 */ /* 0x000fc600078e0018 */
[----:B------:R-:W-:Y:S01]  /*0bb0*/  LOP3.LUT R10, R9, 0x38, R22, 0xf8, !PT ;  /* 0x00000038090a7812 */ /* 0x000fe200078ef816 */
[----:B------:R-:W-:Y:S01]  /*0bc0*/  IMAD.WIDE R28, R2, 0x80, R28 ;  /* 0x00000080021c7825 */ /* 0x000fe200078e021c */
[----:B------:R-:W-:Y:S02]  /*0bd0*/  IADD3 R16, P0, R0, R24, RZ ;  /* 0x0000001800107210 */ /* 0x000fe40007f1e0ff */
[----:B------:R-:W-:Y:S01]  /*0be0*/  SHF.R.U32.HI R9, RZ, 0x3, R9 ;  /* 0x00000003ff097819 */ /* 0x000fe20000011609 */
[C---:B------:R-:W-:Y:S01]  /*0bf0*/  IMAD R36, R13.reuse, c[0x0][0x1e4], R36 ;  /* 0x000079000d247a24 */ /* 0x040fe200078e0224 */
[----:B------:R-:W-:Y:S01]  /*0c00*/  SEL R24, R208, RZ, !P3 ;  /* 0x000000ffd0187207 */ /* 0x000fe20005800000 */
[C---:B------:R-:W-:Y:S01]  /*0c10*/  IMAD R34, R13.reuse, c[0x0][0x1b4], R34 ;  /* 0x00006d000d227a24 */ /* 0x040fe200078e0222 */
[C---:B------:R-:W-:Y:S01]  /*0c20*/  ISETP.GE.OR P3, PT, R22.reuse, c[0x0][0x1cc], !P6 ;  /* 0x0000730016007a0c */ /* 0x040fe20007766670 */
[----:B------:R-:W-:Y:S01]  /*0c30*/  IMAD.WIDE.U32 R44, R13, c[0x0][0x1e0], R22 ;  /* 0x000078000d2c7a25 */ /* 0x000fe200078e0016 */
[----:B------:R-:W-:-:S03]  /*0c40*/  ISETP.GE.OR P6, PT, R22, c[0x0][0x19c], !P6 ;  /* 0x0000670016007a0c */ /* 0x000fc600077c6670 */
[----:B------:R-:W-:Y:S01]  /*0c50*/  IMAD.WIDE.U32 R42, R13, c[0x0][0x1b0], R22 ;  /* 0x00006c000d2a7a25 */ /* 0x000fe200078e0016 */
[----:B------:R-:W-:-:S03]  /*0c60*/  SHF.R.S32.HI R13, RZ, 0x1f, R0 ;  /* 0x0000001fff0d7819 */ /* 0x000fc60000011400 */
[----:B------:R-:W-:Y:S02]  /*0c70*/  IMAD R2, R12, c[0x0][0x27c], R19 ;  /* 0x00009f000c027a24 */ /* 0x000fe400078e0213 */
[C---:B------:R-:W-:Y:S02]  /*0c80*/  IMAD R40, R3.reuse, c[0x0][0x184], R40 ;  /* 0x0000610003287a24 */ /* 0x040fe400078e0228 */
[C---:B------:R-:W-:Y:S02]  /*0c90*/  IMAD R38, R3.reuse, c[0x0][0x214], R38 ;  /* 0x0000850003267a24 */ /* 0x040fe400078e0226 */
[----:B------:R-:W-:-:S04]  /*0ca0*/  IMAD.WIDE.U32 R48, R3, c[0x0][0x180], R22 ;  /* 0x0000600003307a25 */ /* 0x000fc800078e0016 */
[----:B------:R-:W-:Y:S01]  /*0cb0*/  IMAD.WIDE.U32 R46, R3, c[0x0][0x210], R22 ;  /* 0x00008400032e7a25 */ /* 0x000fe200078e0016 */
[----:B------:R-:W-:-:S03]  /*0cc0*/  IADD3.X R3, R13, R25, R2, P0, !PT ;  /* 0x000000190d037210 */ /* 0x000fc600007fe402 */
[----:B------:R-:W-:Y:S02]  /*0cd0*/  IMAD.MOV.U32 R30, RZ, RZ, R14 ;  /* 0x000000ffff1e7224 */ /* 0x000fe400078e000e */
[----:B------:R-:W-:Y:S02]  /*0ce0*/  IMAD.SHL.U32 R20, R11, 0x200, RZ ;  /* 0x000002000b147824 */ /* 0x000fe400078e00ff */
[----:B------:R-:W-:Y:S02]  /*0cf0*/  IMAD.IADD R41, R49, 0x1, R40 ;  /* 0x0000000131297824 */ /* 0x000fe400078e0228 */
[----:B------:R-:W-:Y:S01]  /*0d00*/  IMAD.IADD R39, R47, 0x1, R38 ;  /* 0x000000012f277824 */ /* 0x000fe200078e0226 */
[----:B------:R-:W-:Y:S01]  /*0d10*/  LOP3.LUT R9, R20, R10, R9, 0xf6, !PT ;  /* 0x0000000a14097212 */ /* 0x000fe200078ef609 */
[C---:B------:R-:W-:Y:S02]  /*0d20*/  IMAD R25, R203.reuse, c[0x0][0x290], RZ ;  /* 0x0000a400cb197a24 */ /* 0x040fe400078e02ff */
[----:B------:R-:W-:-:S02]  /*0d30*/  IMAD R23, R203, c[0x0][0x188], RZ ;  /* 0x00006200cb177a24 */ /* 0x000fc400078e02ff */
[C---:B------:R-:W-:Y:S02]  /*0d40*/  IMAD R21, R203.reuse, c[0x0][0x218], RZ ;  /* 0x00008600cb157a24 */ /* 0x040fe400078e02ff */
[----:B------:R-:W-:Y:S02]  /*0d50*/  IMAD.MOV.U32 R40, RZ, RZ, R48 ;  /* 0x000000ffff287224 */ /* 0x000fe400078e0030 */
[----:B------:R-:W-:Y:S02]  /*0d60*/  IMAD.MOV.U32 R38, RZ, RZ, R46 ;  /* 0x000000ffff267224 */ /* 0x000fe400078e002e */
[----:B------:R-:W-:Y:S02]  /*0d70*/  IMAD R203, R203, c[0x0][0x240], RZ ;  /* 0x00009000cbcb7a24 */ /* 0x000fe400078e02ff */
[C---:B------:R-:W-:Y:S02]  /*0d80*/  IMAD R19, R15.reuse, c[0x0][0x1e8], RZ ;  /* 0x00007a000f137a24 */ /* 0x040fe400078e02ff */
[----:B------:R-:W-:-:S02]  /*0d90*/  IMAD R15, R15, c[0x0][0x1b8], RZ ;  /* 0x00006e000f0f7a24 */ /* 0x000fc400078e02ff */
[----:B------:R-:W-:-:S04]  /*0da0*/  IMAD.WIDE.U32 R30, R12, c[0x0][0x290], R30 ;  /* 0x0000a4000c1e7a25 */ /* 0x000fc800078e001e */
[----:B------:R-:W-:Y:S02]  /*0db0*/  IMAD.IADD R37, R45, 0x1, R36 ;  /* 0x000000012d257824 */ /* 0x000fe400078e0224 */
[----:B------:R-:W-:Y:S02]  /*0dc0*/  IMAD.MOV.U32 R36, RZ, RZ, R44 ;  /* 0x000000ffff247224 */ /* 0x000fe400078e002c */
[C---:B------:R-:W-:Y:S02]  /*0dd0*/  IMAD R14, R12.reuse, c[0x0][0x294], R25 ;  /* 0x0000a5000c0e7a24 */ /* 0x040fe400078e0219 */
[C---:B------:R-:W-:Y:S02]  /*0de0*/  IMAD R10, R12.reuse, c[0x0][0x18c], R23 ;  /* 0x000063000c0a7a24 */ /* 0x040fe400078e0217 */
[C---:B------:R-:W-:Y:S02]  /*0df0*/  IMAD R2, R12.reuse, c[0x0][0x21c], R21 ;  /* 0x000087000c027a24 */ /* 0x040fe400078e0215 */
[----:B------:R-:W-:-:S02]  /*0e00*/  IMAD R203, R12, c[0x0][0x244], R203 ;  /* 0x000091000ccb7a24 */ /* 0x000fc400078e02cb */
[----:B------:R-:W-:-:S04]  /*0e10*/  IMAD.WIDE.U32 R26, R12, c[0x0][0x240], R26 ;  /* 0x000090000c1a7a25 */ /* 0x000fc800078e001a */
[----:B------:R-:W-:-:S04]  /*0e20*/  IMAD.WIDE.U32 R40, R12, c[0x0][0x188], R40 ;  /* 0x000062000c287a25 */ /* 0x000fc800078e0028 */
[----:B------:R-:W-:-:S04]  /*0e30*/  IMAD.WIDE.U32 R38, R12, c[0x0][0x218], R38 ;  /* 0x000086000c267a25 */ /* 0x000fc800078e0026 */
[----:B------:R-:W-:Y:S01]  /*0e40*/  IMAD R12, R24, c[0x0][0x1bc], R15 ;  /* 0x00006f00180c7a24 */ /* 0x000fe200078e020f */
[----:B------:R-:W-:Y:S01]  /*0e50*/  IADD3 R15, P0, R0, R30, RZ ;  /* 0x0000001e000f7210 */ /* 0x000fe20007f1e0ff */
[----:B------:R-:W-:Y:S02]  /*0e60*/  IMAD.IADD R35, R43, 0x1, R34 ;  /* 0x000000012b237824 */ /* 0x000fe400078e0222 */
[----:B------:R-:W-:Y:S01]  /*0e70*/  IMAD.MOV.U32 R34, RZ, RZ, R42 ;  /* 0x000000ffff227224 */ /* 0x000fe200078e002a */
[----:B------:R-:W-:Y:S01]  /*0e80*/  IADD3.X R14, R13, R31, R14, P0, !PT ;  /* 0x0000001f0d0e7210 */ /* 0x000fe200007fe40e */
[C---:B------:R-:W-:Y:S02]  /*0e90*/  IMAD R19, R24.reuse, c[0x0][0x1ec], R19 ;  /* 0x00007b0018137a24 */ /* 0x040fe400078e0213 */
[----:B------:R-:W-:-:S04]  /*0ea0*/  IMAD.WIDE.U32 R36, R24, c[0x0][0x1e8], R36 ;  /* 0x00007a0018247a25 */ /* 0x000fc800078e0024 */
[----:B------:R-:W-:-:S04]  /*0eb0*/  IMAD.WIDE.U32 R24, R24, c[0x0][0x1b8], R34 ;  /* 0x00006e0018187a25 */ /* 0x000fc800078e0022 */
[----:B------:R-:W-:Y:S02]  /*0ec0*/  IMAD.IADD R37, R37, 0x1, R19 ;  /* 0x0000000125257824 */ /* 0x000fe400078e0213 */
[----:B------:R-:W-:Y:S02]  /*0ed0*/  IMAD R13, R29, c[0x0][0x1d8], RZ ;  /* 0x000076001d0d7a24 */ /* 0x000fe400078e02ff */
[----:B------:R-:W-:Y:S02]  /*0ee0*/  IMAD.IADD R41, R41, 0x1, R10 ;  /* 0x0000000129297824 */ /* 0x000fe400078e020a */
[----:B------:R-:W-:Y:S01]  /*0ef0*/  IMAD.IADD R25, R25, 0x1, R12 ;  /* 0x0000000119197824 */ /* 0x000fe200078e020c */
[----:B------:R-:W-:Y:S01]  /*0f00*/  LEA.HI R12, R17, R6, RZ, 0x2 ;  /* 0x00000006110c7211 */ /* 0x000fe200078f10ff */
[C---:B------:R-:W-:Y:S02]  /*0f10*/  IMAD R10, R28.reuse, c[0x0][0x1dc], R13 ;  /* 0x000077001c0a7a24 */ /* 0x040fe400078e020d */
[----:B------:R-:W-:-:S04]  /*0f20*/  IMAD.WIDE.U32 R30, R28, c[0x0][0x1d8], R36 ;  /* 0x000076001c1e7a25 */ /* 0x000fc800078e0024 */
[----:B------:R-:W-:Y:S01]  /*0f30*/  IMAD.WIDE.U32 R34, R28, c[0x0][0x1a8], R24 ;  /* 0x00006a001c227a25 */ /* 0x000fe200078e0018 */
[----:B------:R-:W-:-:S03]  /*0f40*/  LEA R24, P0, R30, c[0x0][0x1c0], 0x1 ;  /* 0x000070001e187a11 */ /* 0x000fc600078008ff */
[----:B------:R-:W-:Y:S02]  /*0f50*/  IMAD.IADD R10, R31, 0x1, R10 ;  /* 0x000000011f0a7824 */ /* 0x000fe400078e020a */
[----:B------:R-:W-:Y:S02]  /*0f60*/  IMAD.IADD R39, R39, 0x1, R2 ;  /* 0x0000000127277824 */ /* 0x000fe400078e0202 */
[----:B------:R-:W-:Y:S01]  /*0f70*/  IMAD R13, R8, c[0x0][0x208], RZ ;  /* 0x00008200080d7a24 */ /* 0x000fe200078e02ff */
[----:B------:R-:W-:Y:S01]  /*0f80*/  LEA.HI.X R25, R30, c[0x0][0x1c4], R10, 0x1, P0 ;  /* 0x000071001e197a11 */ /* 0x000fe200000f0c0a */
[----:B------:R-:W-:Y:S01]  /*0f90*/  IMAD.WIDE.U32 R38, R32, c[0x0][0x208], R38 ;  /* 0x0000820020267a25 */ /* 0x000fe200078e0026 */
[----:B------:R-:W-:-:S03]  /*0fa0*/  IADD3 R36, P0, R24, UR4, RZ ;  /* 0x0000000418247c10 */ /* 0x000fc6000ff1e0ff */
[----:B------:R-:W-:Y:S01]  /*0fb0*/  IMAD R2, R32, c[0x0][0x20c], R13 ;  /* 0x0000830020027a24 */ /* 0x000fe200078e020d */
[----:B------:R-:W-:Y:S01]  /*0fc0*/  IADD3.X R37, R25, UR5, RZ, P0, !PT ;  /* 0x0000000519257c10 */ /* 0x000fe200087fe4ff */
[----:B------:R-:W-:Y:S01]  /*0fd0*/  IMAD.SHL.U32 R9, R9, 0x2, RZ ;  /* 0x0000000209097824 */ /* 0x000fe200078e00ff */
[----:B------:R-:W-:Y:S01]  /*0fe0*/  LEA R210, P0, R38, c[0x0][0x1f0], 0x1 ;  /* 0x00007c0026d27a11 */ /* 0x000fe200078008ff */
[----:B------:R-:W-:Y:S02]  /*0ff0*/  IMAD.IADD R2, R39, 0x1, R2 ;  /* 0x0000000127027824 */ /* 0x000fe400078e0202 */
[----:B------:R-:W-:Y:S01]  /*1000*/  IMAD R19, R29, c[0x0][0x1a8], RZ ;  /* 0x00006a001d137a24 */ /* 0x000fe200078e02ff */
[----:B------:R-:W-:Y:S01]  /*1010*/  @!PT LDS RZ, [RZ] ;  /* 0x00000000fffff984 */ /* 0x000fe20000000800 */
[----:B------:R-:W-:Y:S01]  /*1020*/  @!PT LDS RZ, [RZ] ;  /* 0x00000000fffff984 */ /* 0x000fe20000000800 */
[----:B------:R-:W-:Y:S01]  /*1030*/  @!PT LDS RZ, [RZ] ;  /* 0x00000000fffff984 */ /* 0x000fe20000000800 */
[----:B------:R1:W-:Y:S01]  /*1040*/  LDGSTS.E.BYPASS.LTC128B.128 [R9+0x4080], [R24.64], !P4 ;  /* 0x0408000018097fae */ /* 0x0003e2000e101d48 */
[----:B------:R-:W-:Y:S01]  /*1050*/  IMAD R13, R8, c[0x0][0x178], RZ ;  /* 0x00005e00080d7a24 */ /* 0x000fe200078e02ff */
[----:B------:R-:W-:Y:S01]  /*1060*/  LEA.HI.X R211, R38, c[0x0][0x1f4], R2, 0x1, P0 ;  /* 0x00007d0026d37a11 */ /* 0x000fe200000f0c02 */
[----:B------:R-:W-:Y:S01]  /*1070*/  IMAD R19, R28, c[0x0][0x1ac], R19 ;  /* 0x00006b001c137a24 */ /* 0x000fe200078e0213 */
[----:B------:R-:W-:Y:S01]  /*1080*/  IADD3 R30, P0, R36, UR4, RZ ;  /* 0x00000004241e7c10 */ /* 0x000fe2000ff1e0ff */
[----:B------:R2:W-:Y:S01]  /*1090*/  LDGSTS.E.BYPASS.LTC128B.128 [R9+0x5080], [R36.64], !P3 ;  /* 0x0508000024097fae */ /* 0x0005e2000d901d48 */
[----:B------:R-:W-:Y:S01]  /*10a0*/  ISETP.GE.OR P4, PT, R22, c[0x0][0x1cc], !P5 ;  /* 0x0000730016007a0c */ /* 0x000fe20006f86670 */
[----:B------:R-:W-:Y:S01]  /*10b0*/  IMAD R10, R32, c[0x0][0x17c], R13 ;  /* 0x00005f00200a7a24 */ /* 0x000fe200078e020d */
[----:B------:R-:W-:Y:S01]  /*10c0*/  IADD3.X R31, R37, UR5, RZ, P0, !PT ;  /* 0x00000005251f7c10 */ /* 0x000fe200087fe4ff */
[----:B------:R-:W-:Y:S01]  /*10d0*/  IMAD.IADD R19, R35, 0x1, R19 ;  /* 0x0000000123137824 */ /* 0x000fe200078e0213 */
[----:B------:R-:W-:Y:S01]  /*10e0*/  IADD3 R28, P3, R30, UR4, RZ ;  /* 0x000000041e1c7c10 */ /* 0x000fe2000ff7e0ff */
[----:B------:R-:W-:Y:S01]  /*10f0*/  IMAD.WIDE.U32 R32, R32, c[0x0][0x178], R40 ;  /* 0x00005e0020207a25 */ /* 0x000fe200078e0028 */
[----:B------:R-:W-:-:S02]  /*1100*/  SHF.R.S32.HI R13, RZ, 0x2, R12 ;  /* 0x00000002ff0d7819 */ /* 0x000fc4000001140c */
[----:B------:R-:W-:Y:S01]  /*1110*/  IADD3.X R29, R31, UR5, RZ, P3, !PT ;  /* 0x000000051f1d7c10 */ /* 0x000fe20009ffe4ff */
[----:B------:R-:W-:Y:S01]  /*1120*/  ULDC.64 UR4, c[0x0][0x1a8] ;  /* 0x00006a0000047ab9 */ /* 0x000fe20000000a00 */
[----:B------:R-:W-:Y:S01]  /*1130*/  ISETP.GE.OR P3, PT, R22, c[0x0][0x1cc], !P2 ;  /* 0x0000730016007a0c */ /* 0x000fe20005766670 */
[----:B------:R-:W-:Y:S01]  /*1140*/  IMAD.IADD R10, R33, 0x1, R10 ;  /* 0x00000001210a7824 */ /* 0x000fe200078e020a */
[----:B------:R-:W-:Y:S01]  /*1150*/  USHF.L.U32 UR7, UR4, 0x6, URZ ;  /* 0x0000000604077899 */ /* 0x000fe2000800063f */
[----:B------:R-:W-:Y:S01]  /*1160*/  IMAD.SHL.U32 R205, R0, 0x40, RZ ;  /* 0x0000004000cd7824 */ /* 0x000fe200078e00ff */
[----:B------:R-:W-:Y:S01]  /*1170*/  USHF.L.U64.HI UR5, UR4, UR6, UR5 ;  /* 0x0000000604057299 */ /* 0x000fe20008010205 */
[----:B------:R3:W-:Y:S01]  /*1180*/  LDGSTS.E.BYPASS.LTC128B.128 [R9+0x6080], [R30.64], !P4 ;  /* 0x060800001e097fae */ /* 0x0007e2000e101d48 */
[----:B------:R-:W-:Y:S01]  /*1190*/  SHF.R.S32.HI R8, RZ, 0x1f, R12 ;  /* 0x0000001fff087819 */ /* 0x000fe2000001140c */
[----:B------:R-:W-:Y:S01]  /*11a0*/  IMAD.MOV.U32 R199, RZ, RZ, 0x40 ;  /* 0x00000040ffc77424 */ /* 0x000fe200078e00ff */
[----:B------:R-:W-:Y:S01]  /*11b0*/  SHF.R.S32.HI R0, RZ, 0x1f, R205 ;  /* 0x0000001fff007819 */ /* 0x000fe200000114cd */
[----:B------:R-:W-:Y:S01]  /*11c0*/  IMAD.MOV.U32 R192, RZ, RZ, 0x20 ;  /* 0x00000020ffc07424 */ /* 0x000fe200078e00ff */
[----:B------:R-:W-:Y:S01]  /*11d0*/  ISETP.GE.OR P5, PT, R22, c[0x0][0x19c], !P5 ;  /* 0x0000670016007a0c */ /* 0x000fe20006fa6670 */
[----:B------:R-:W-:Y:S01]  /*11e0*/  UMOV UR6, 0x5 ;  /* 0x0000000500067882 */ /* 0x000fe20000000000 */
[----:B-1----:R-:W-:Y:S01]  /*11f0*/  LEA R24, P0, R34, c[0x0][0x190], 0x1 ;  /* 0x0000640022187a11 */ /* 0x002fe200078008ff */
[----:B------:R2:W-:Y:S01]  /*1200*/  LDGSTS.E.BYPASS.LTC128B.128 [R9+0x7080], [R28.64], !P3 ;  /* 0x070800001c097fae */ /* 0x0005e2000d901d48 */
[----:B------:R-:W-:-:S02]  /*1210*/  LEA.HI R2, R17, R6, RZ, 0x4 ;  /* 0x0000000611027211 */ /* 0x000fc400078f20ff */
[----:B------:R-:W-:Y:S01]  /*1220*/  LEA.HI.X R25, R34, c[0x0][0x194], R19, 0x1, P0 ;  /* 0x0000650022197a11 */ /* 0x000fe200000f0c13 */
[----:B------:R-:W0:Y:S01]  /*1230*/  LDGDEPBAR ;  /* 0x00000000000079af */ /* 0x000e220000000000 */
[----:B------:R-:W-:Y:S02]  /*1240*/  LEA R214, P0, R32, c[0x0][0x160], 0x1 ;  /* 0x0000580020d67a11 */ /* 0x000fe400078008ff */
[----:B------:R-:W-:Y:S01]  /*1250*/  ISETP.GE.OR P2, PT, R22, c[0x0][0x19c], !P2 ;  /* 0x0000670016007a0c */ /* 0x000fe20005746670 */
[----:B------:R1:W-:Y:S01]  /*1260*/  LDGSTS.E.BYPASS.LTC128B.128 [R9+0x80], [R24.64], !P1 ;  /* 0x0008000018097fae */ /* 0x0003e2000c901d48 */
[----:B------:R-:W-:Y:S02]  /*1270*/  LEA.HI.X R215, R32, c[0x0][0x164], R10, 0x1, P0 ;  /* 0x0000590020d77a11 */ /* 0x000fe400000f0c0a */
[----:B------:R-:W-:Y:S02]  /*1280*/  IADD3 R205, P1, R205, R26, RZ ;  /* 0x0000001acdcd7210 */ /* 0x000fe40007f3e0ff */
[----:B------:R-:W-:-:S02]  /*1290*/  LEA.HI R8, R8, R13, RZ, 0x3 ;  /* 0x0000000d08087211 */ /* 0x000fc400078f18ff */
[----:B------:R-:W-:Y:S01]  /*12a0*/  IADD3.X R203, R0, R27, R203, P1, !PT ;  /* 0x0000001b00cb7210 */ /* 0x000fe20000ffe4cb */
[----:B------:R-:W-:Y:S01]  /*12b0*/  IMAD.IADD R0, R207, 0x1, -R206 ;  /* 0x00000001cf007824 */ /* 0x000fe200078e0ace */
[----:B------:R-:W-:Y:S02]  /*12c0*/  SHF.R.S32.HI R21, RZ, 0x4, R2 ;  /* 0x00000004ff157819 */ /* 0x000fe40000011402 */
[----:B---3--:R-:W-:Y:S02]  /*12d0*/  IADD3 R30, P0, R24, UR7, RZ ;  /* 0x00000007181e7c10 */ /* 0x008fe4000ff1e0ff */
[----:B------:R-:W-:Y:S02]  /*12e0*/  LOP3.LUT R8, R8, 0xfffffff8, RZ, 0xc0, !PT ;  /* 0xfffffff808087812 */ /* 0x000fe400078ec0ff */
[----:B------:R-:W-:Y:S02]  /*12f0*/  IADD3.X R31, R25, UR5, RZ, P0, !PT ;  /* 0x00000005191f7c10 */ /* 0x000fe400087fe4ff */
[----:B------:R-:W-:Y:S01]  /*1300*/  IADD3 R26, P0, R30, UR7, RZ ;  /* 0x000000071e1a7c10 */ /* 0x000fe2000ff1e0ff */
[----:B------:R-:W-:Y:S01]  /*1310*/  IMAD.IADD R8, R13, 0x1, -R8 ;  /* 0x000000010d087824 */ /* 0x000fe200078e0a08 */
[----:B------:R-:W-:Y:S01]  /*1320*/  LEA.HI R23, R2, R21, RZ, 0x1 ;  /* 0x0000001502177211 */ /* 0x000fe200078f08ff */
[----:B------:R2:W-:Y:S01]  /*1330*/  LDGSTS.E.BYPASS.LTC128B.128 [R9+0x1080], [R30.64], !P6 ;  /* 0x010800001e097fae */ /* 0x0005e2000f101d48 */
[----:B------:R-:W-:-:S02]  /*1340*/  IADD3.X R27, R31, UR5, RZ, P0, !PT ;  /* 0x000000051f1b7c10 */ /* 0x000fc400087fe4ff */
[----:B------:R-:W-:Y:S02]  /*1350*/  LOP3.LUT R19, R23, 0xfffffffe, RZ, 0xc0, !PT ;  /* 0xfffffffe17137812 */ /* 0x000fe400078ec0ff */
[----:B------:R-:W-:Y:S01]  /*1360*/  LEA.HI R13, R17, R6, RZ, 0x5 ;  /* 0x00000006110d7211 */ /* 0x000fe200078f28ff */
[----:B------:R3:W-:Y:S01]  /*1370*/  LDGSTS.E.BYPASS.LTC128B.128 [R9+0x2080], [R26.64], !P5 ;  /* 0x020800001a097fae */ /* 0x0007e2000e901d48 */
[----:B-1----:R-:W-:Y:S01]  /*1380*/  IADD3 R24, P0, R26, UR7, RZ ;  /* 0x000000071a187c10 */ /* 0x002fe2000ff1e0ff */
[----:B------:R-:W-:Y:S01]  /*1390*/  IMAD.IADD R19, R21, 0x1, -R19 ;  /* 0x0000000115137824 */ /* 0x000fe200078e0a13 */
[C---:B------:R-:W-:Y:S02]  /*13a0*/  ISETP.GE.AND P4, PT, R22.reuse, c[0x0][0x16c], PT ;  /* 0x00005b0016007a0c */ /* 0x040fe40003f86270 */
[----:B------:R-:W-:Y:S01]  /*13b0*/  IADD3.X R25, R27, UR5, RZ, P0, !PT ;  /* 0x000000051b197c10 */ /* 0x000fe200087fe4ff */
[----:B------:R-:W-:Y:S01]  /*13c0*/  ULDC.64 UR4, c[0x0][0x208] ;  /* 0x0000820000047ab9 */ /* 0x000fe20000000a00 */
[----:B------:R-:W-:Y:S01]  /*13d0*/  ISETP.GE.AND P3, PT, R22, c[0x0][0x1fc], PT ;  /* 0x00007f0016007a0c */ /* 0x000fe20003f66270 */
[----:B------:R-:W-:Y:S01]  /*13e0*/  USHF.L.U64.HI UR5, UR4, UR6, UR5 ;  /* 0x0000000604057299 */ /* 0x000fe20008010205 */
[----:B------:R-:W-:Y:S01]  /*13f0*/  SHF.R.S32.HI R22, RZ, 0x5, R13 ;  /* 0x00000005ff167819 */ /* 0x000fe2000001140d */
[----:B------:R1:W-:Y:S01]  /*1400*/  LDGSTS.E.BYPASS.LTC128B.128 [R9+0x3080], [R24.64], !P2 ;  /* 0x0308000018097fae */ /* 0x0003e2000d101d48 */
[----:B------:R-:W-:Y:S01]  /*1410*/  LOP3.LUT R21, R2, 0xfffffff0, RZ, 0xc0, !PT ;  /* 0xfffffff002157812 */ /* 0x000fe200078ec0ff */
[----:B------:R-:W-:Y:S01]  /*1420*/  USHF.L.U32 UR4, UR4, 0x5, URZ ;  /* 0x0000000504047899 */ /* 0x000fe2000800063f */
[----:B------:R-:W-:Y:S01]  /*1430*/  LEA.HI R23, R13, R22, RZ, 0x1 ;  /* 0x000000160d177211 */ /* 0x000fe200078f08ff */
[----:B------:R-:W0:Y:S01]  /*1440*/  LDGDEPBAR ;  /* 0x00000000000079af */ /* 0x000e220000000000 */
[----:B------:R-:W-:Y:S01]  /*1450*/  LOP3.LUT P1, RZ, R4, 0x4, RZ, 0xc0, !PT ;  /* 0x0000000404ff7812 */ /* 0x000fe2000782c0ff */
[----:B------:R-:W-:Y:S01]  /*1460*/  IMAD.IADD R10, R6, 0x1, -R21 ;  /* 0x00000001060a7824 */ /* 0x000fe200078e0a15 */
[----:B------:R-:W-:Y:S01]  /*1470*/  LOP3.LUT R23, R23, 0xfffffffe, RZ, 0xc0, !PT ;  /* 0xfffffffe17177812 */ /* 0x000fe200078ec0ff */
[C---:B------:R-:W-:Y:S01]  /*1480*/  IMAD.SHL.U32 R21, R4.reuse, 0x40, RZ ;  /* 0x0000004004157824 */ /* 0x040fe200078e00ff */
[----:B------:R-:W-:Y:S01]  /*1490*/  LOP3.LUT P0, RZ, R4, 0x2, RZ, 0xc0, !PT ;  /* 0x0000000204ff7812 */ /* 0x000fe2000780c0ff */
[----:B------:R-:W-:Y:S01]  /*14a0*/  USHF.L.U32 UR6, UR4, 0x1, URZ ;  /* 0x0000000104067899 */ /* 0x000fe2000800063f */
[----:B------:R-:W-:Y:S01]  /*14b0*/  SHF.R.S32.HI R195, RZ, 0x1f, R10 ;  /* 0x0000001fffc37819 */ /* 0x000fe2000001140a */
[C---:B------:R-:W-:Y:S01]  /*14c0*/  IMAD.IADD R4, R22.reuse, 0x1, -R23 ;  /* 0x0000000116047824 */ /* 0x040fe200078e0a17 */
[----:B------:R-:W-:Y:S01]  /*14d0*/  LOP3.LUT R21, R21, 0x1c0, RZ, 0xc0, !PT ;  /* 0x000001c015157812 */ /* 0x000fe200078ec0ff */
[----:B------:R-:W-:Y:S01]  /*14e0*/  IMAD.SHL.U32 R22, R22, 0x10, RZ ;  /* 0x0000001016167824 */ /* 0x000fe200078e00ff */
[----:B------:R-:W-:Y:S01]  /*14f0*/  LEA.HI R195, R195, R10, RZ, 0x3 ;  /* 0x0000000ac3c37211 */ /* 0x000fe200078f18ff */
[----:B------:R-:W-:Y:S01]  /*1500*/  USHF.L.U64.HI UR5, UR4, 0x1, UR5 ;  /* 0x0000000104057899 */ /* 0x000fe20008010205 */
[----:B------:R-:W-:-:S02]  /*1510*/  SEL R2, R199, 0xffffffc0, !P1 ;  /* 0xffffffc0c7027807 */ /* 0x000fc40004800000 */
[C---:B------:R-:W-:Y:S02]  /*1520*/  ISETP.LT.OR P1, PT, R0.reuse, 0x1, P4 ;  /* 0x000000010000780c */ /* 0x040fe40002721670 */
[C---:B------:R-:W-:Y:S02]  /*1530*/  ISETP.LT.OR P6, PT, R0.reuse, 0x21, P4 ;  /* 0x000000210000780c */ /* 0x040fe400027c1670 */
[C---:B------:R-:W-:Y:S02]  /*1540*/  ISETP.LT.OR P5, PT, R0.reuse, 0x1, P3 ;  /* 0x000000010000780c */ /* 0x040fe40001fa1670 */
[----:B------:R-:W-:Y:S02]  /*1550*/  ISETP.LT.OR P2, PT, R0, 0x21, P3 ;  /* 0x000000210000780c */ /* 0x000fe40001f41670 */
[----:B------:R-:W-:Y:S01]  /*1560*/  LOP3.LUT R23, R195, 0xfffffff8, RZ, 0xc0, !PT ;  /* 0xfffffff8c3177812 */ /* 0x000fe200078ec0ff */
[----:B------:R-:W-:-:S04]  /*1570*/  DEPBAR.LE SB0, 0x1 ;  /* 0x000080400000791a */ /* 0x000fc80000000000 */
[C---:B-1----:R-:W-:Y:S01]  /*1580*/  LOP3.LUT R25, R21.reuse, 0x30, R22, 0xf8, !PT ;  /* 0x0000003015197812 */ /* 0x042fe200078ef816 */
[----:B------:R-:W-:Y:S01]  /*1590*/  IMAD.IADD R10, R10, 0x1, -R23 ;  /* 0x000000010a0a7824 */ /* 0x000fe200078e0a17 */
[----:B------:R-:W-:Y:S01]  /*15a0*/  LOP3.LUT R0, R21, 0x8, R18, 0xf8, !PT ;  /* 0x0000000815007812 */ /* 0x000fe200078ef812 */
[----:B------:R-:W-:Y:S01]  /*15b0*/  IMAD.MOV.U32 R23, RZ, RZ, c[0x0][0x178] ;  /* 0x00005e00ff177624 */ /* 0x000fe200078e00ff */
[----:B------:R-:W-:Y:S01]  /*15c0*/  SHF.R.U32.HI R21, RZ, 0x3, R21 ;  /* 0x00000003ff157819 */ /* 0x000fe20000011615 */
[----:B------:R-:W-:Y:S01]  /*15d0*/  IMAD R22, R19, 0x800, R20 ;  /* 0x0000080013167824 */ /* 0x000fe200078e0214 */
[----:B------:R-:W-:Y:S01]  /*15e0*/  LOP3.LUT R196, R25, 0x8, R18, 0xf8, !PT ;  /* 0x0000000819c47812 */ /* 0x000fe200078ef812 */
[----:B------:R-:W-:Y:S01]  /*15f0*/  IMAD.MOV.U32 R18, RZ, RZ, c[0x0][0x17c] ;  /* 0x00005f00ff127624 */ /* 0x000fe200078e00ff */
[----:B------:R-:W-:Y:S01]  /*1600*/  LOP3.LUT R197, R0, R21, RZ, 0x3c, !PT ;  /* 0x0000001500c57212 */ /* 0x000fe200078e3cff */
[----:B------:R-:W-:Y:S01]  /*1610*/  IMAD.SHL.U32 R195, R195, 0x40, RZ ;  /* 0x00000040c3c37824 */ /* 0x000fe200078e00ff */
[----:B------:R-:W-:-:S02]  /*1620*/  SEL R0, R192, 0xffffffe0, !P0 ;  /* 0xffffffe0c0007807 */ /* 0x000fc40004000000 */
[----:B------:R-:W-:Y:S01]  /*1630*/  LEA R212, P0, R23, R214, 0x6 ;  /* 0x000000d617d47211 */ /* 0x000fe200078030ff */
[----:B------:R-:W-:Y:S01]  /*1640*/  IMAD.IADD R197, R22, 0x1, R197 ;  /* 0x0000000116c57824 */ /* 0x000fe200078e02c5 */
[----:B------:R-:W-:Y:S01]  /*1650*/  LEA.HI R20, R17, R6, RZ, 0x7 ;  /* 0x0000000611147211 */ /* 0x000fe200078f38ff */
[----:B------:R-:W-:Y:S01]  /*1660*/  IMAD.SHL.U32 R17, R19, 0x10, RZ ;  /* 0x0000001013117824 */ /* 0x000fe200078e00ff */
[----:B------:R-:W-:Y:S01]  /*1670*/  LEA.HI.X R213, R23, R215, R18, 0x6, P0 ;  /* 0x000000d717d57211 */ /* 0x000fe200000f3412 */
[----:B------:R-:W-:Y:S01]  /*1680*/  IMAD.SHL.U32 R197, R197, 0x2, RZ ;  /* 0x00000002c5c57824 */ /* 0x000fe200078e00ff */
[----:B------:R-:W-:Y:S01]  /*1690*/  BAR.SYNC.DEFER_BLOCKING 0x0 ;  /* 0x0000000000007b1d */ /* 0x000fe20000010000 */
[----:B------:R-:W-:Y:S02]  /*16a0*/  LEA R220, P0, R16, c[0x0][0x258], 0x2 ;  /* 0x0000960010dc7a11 */ /* 0x000fe400078010ff */
[----:B------:R-:W-:Y:S01]  /*16b0*/  IMAD.IADD R2, R197, 0x1, R2 ;  /* 0x00000001c5027824 */ /* 0x000fe200078e0202 */
[----:B------:R-:W-:Y:S01]  /*16c0*/  LOP3.LUT R18, R17, 0x10, RZ, 0xc0, !PT ;  /* 0x0000001011127812 */ /* 0x000fe200078ec0ff */
[----:B------:R-:W-:Y:S01]  /*16d0*/  IMAD.SHL.U32 R17, R8, 0x40, RZ ;  /* 0x0000004008117824 */ /* 0x000fe200078e00ff */
[----:B------:R-:W-:Y:S01]  /*16e0*/  LEA.HI.X R221, R16, c[0x0][0x25c], R3, 0x2, P0 ;  /* 0x0000970010dd7a11 */ /* 0x000fe200000f1403 */
[----:B------:R-:W-:Y:S01]  /*16f0*/  IMAD.IADD R3, R197, 0x1, R0 ;  /* 0x00000001c5037824 */ /* 0x000fe200078e0200 */
[----:B------:R-:W-:Y:S01]  /*1700*/  LOP3.LUT R13, R13, 0xffffffe0, RZ, 0xc0, !PT ;  /* 0xffffffe00d0d7812 */ /* 0x000fe200078ec0ff */
[----:B------:R-:W-:Y:S01]  /*1710*/  IMAD.IADD R0, R0, 0x1, R2 ;  /* 0x0000000100007824 */ /* 0x000fe200078e0202 */
[----:B------:R-:W-:Y:S01]  /*1720*/  LOP3.LUT R17, R17, 0x1c0, RZ, 0xc0, !PT ;  /* 0x000001c011117812 */ /* 0x000fe200078ec0ff */
[----:B------:R-:W-:Y:S01]  /*1730*/  IMAD.SHL.U32 R16, R11, 0x8, RZ ;  /* 0x000000080b107824 */ /* 0x000fe200078e00ff */
[----:B------:R-:W-:Y:S01]  /*1740*/  LEA R224, P0, R15, c[0x0][0x280], 0x2 ;  /* 0x0000a0000fe07a11 */ /* 0x000fe200078010ff */
[----:B------:R-:W-:Y:S01]  /*1750*/  IMAD.IADD R13, R6, 0x1, -R13 ;  /* 0x00000001060d7824 */ /* 0x000fe200078e0a0d */
[----:B------:R-:W-:Y:S01]  /*1760*/  LOP3.LUT R196, R196, R21, RZ, 0x3c, !PT ;  /* 0x00000015c4c47212 */ /* 0x000fe200078e3cff */
[----:B------:R-:W-:Y:S01]  /*1770*/  IMAD.SHL.U32 R21, R19, 0x20, RZ ;  /* 0x0000002013157824 */ /* 0x000fe200078e00ff */
[----:B------:R-:W-:-:S02]  /*1780*/  LOP3.LUT R16, R16, 0x18, RZ, 0xc0, !PT ;  /* 0x0000001810107812 */ /* 0x000fc400078ec0ff */
[----:B------:R-:W-:Y:S01]  /*1790*/  SHF.R.U32.HI R217, RZ, 0x3, R17 ;  /* 0x00000003ffd97819 */ /* 0x000fe20000011611 */
[----:B------:R-:W-:Y:S01]  /*17a0*/  IMAD R196, R19, 0x200, R196 ;  /* 0x0000020013c47824 */ /* 0x000fe200078e02c4 */
[----:B------:R-:W-:Y:S01]  /*17b0*/  LEA.HI.X R225, R15, c[0x0][0x284], R14, 0x2, P0 ;  /* 0x0000a1000fe17a11 */ /* 0x000fe200000f140e */
[----:B------:R-:W-:Y:S01]  /*17c0*/  IMAD.SHL.U32 R14, R10, 0x40, RZ ;  /* 0x000000400a0e7824 */ /* 0x000fe200078e00ff */
[----:B------:R-:W-:Y:S01]  /*17d0*/  LOP3.LUT R15, R12, 0x7ffffffc, RZ, 0xc0, !PT ;  /* 0x7ffffffc0c0f7812 */ /* 0x000fe200078ec0ff */
[----:B------:R-:W-:Y:S01]  /*17e0*/  IMAD.SHL.U32 R19, R19, 0x8, RZ ;  /* 0x0000000813137824 */ /* 0x000fe200078e00ff */
[----:B------:R2:W1:Y:S01]  /*17f0*/  LDSM.16.M88.4 R144, [R197+0x4080] ;  /* 0x00408000c590783b */ /* 0x0004620000000200 */
[----:B------:R-:W-:Y:S02]  /*1800*/  SHF.R.S32.HI R12, RZ, 0x1f, R13 ;  /* 0x0000001fff0c7819 */ /* 0x000fe4000001140d */
[----:B------:R-:W-:Y:S01]  /*1810*/  LOP3.LUT R21, R16, 0x20, R21, 0xf8, !PT ;  /* 0x0000002010157812 */ /* 0x000fe200078ef815 */
[----:B------:R2:W4:Y:S01]  /*1820*/  LDSM.16.M88.4 R148, [R197+0x6080] ;  /* 0x00608000c594783b */ /* 0x0005220000000200 */
[----:B------:R-:W-:Y:S01]  /*1830*/  LOP3.LUT R217, R217, R17, R16, 0x1e, !PT ;  /* 0x00000011d9d97212 */ /* 0x000fe200078e1e10 */
[----:B------:R-:W-:Y:S01]  /*1840*/  IMAD.IADD R15, R6, 0x1, -R15 ;  /* 0x00000001060f7824 */ /* 0x000fe200078e0a0f */
[----:B------:R-:W-:Y:S01]  /*1850*/  IADD3 R16, P0, R210, UR6, RZ ;  /* 0x00000006d2107c10 */ /* 0x000fe2000ff1e0ff */
[----:B------:R2:W1:Y:S01]  /*1860*/  LDSM.16.M88.4 R152, [R3+0x4080] ;  /* 0x004080000398783b */ /* 0x0004620000000200 */
[----:B------:R-:W-:-:S02]  /*1870*/  LEA.HI R12, R12, R13, RZ, 0x2 ;  /* 0x0000000d0c0c7211 */ /* 0x000fc400078f10ff */
[----:B------:R-:W-:Y:S01]  /*1880*/  IADD3.X R17, R211, UR5, RZ, P0, !PT ;  /* 0x00000005d3117c10 */ /* 0x000fe200087fe4ff */
[----:B------:R2:W1:Y:S01]  /*1890*/  LDSM.16.M88.4 R160, [R3+0x6080] ;  /* 0x0060800003a0783b */ /* 0x0004620000000200 */
[----:B------:R-:W-:Y:S02]  /*18a0*/  SHF.R.U32.HI R23, RZ, 0x4, R20 ;  /* 0x00000004ff177819 */ /* 0x000fe40000011614 */
[----:B------:R-:W-:Y:S01]  /*18b0*/  LOP3.LUT R14, R14, 0x1c0, RZ, 0xc0, !PT ;  /* 0x000001c00e0e7812 */ /* 0x000fe200078ec0ff */
[----:B------:R2:W1:Y:S01]  /*18c0*/  LDSM.16.M88.4 R164, [R2+0x4080] ;  /* 0x0040800002a4783b */ /* 0x0004620000000200 */
[----:B------:R-:W-:Y:S02]  /*18d0*/  ISETP.GE.AND P0, PT, R207, 0x41, PT ;  /* 0x00000041cf00780c */ /* 0x000fe40003f06270 */
[----:B------:R-:W-:Y:S01]  /*18e0*/  LOP3.LUT R23, R18, 0x8, R23, 0xf8, !PT ;  /* 0x0000000812177812 */ /* 0x000fe200078ef817 */
[----:B------:R2:W1:Y:S01]  /*18f0*/  LDSM.16.M88.4 R168, [R2+0x6080] ;  /* 0x0060800002a8783b */ /* 0x0004620000000200 */
[----:B------:R-:W-:-:S02]  /*1900*/  SHF.R.U32.HI R200, RZ, 0x3, R14 ;  /* 0x00000003ffc87819 */ /* 0x000fc4000001160e */
[----:B------:R-:W-:Y:S01]  /*1910*/  LOP3.LUT R19, R14, 0x8, R19, 0xf8, !PT ;  /* 0x000000080e137812 */ /* 0x000fe200078ef813 */
[----:B------:R2:W1:Y:S01]  /*1920*/  LDSM.16.M88.4 R172, [R0+0x4080] ;  /* 0x0040800000ac783b */ /* 0x0004620000000200 */
[C-C-:B------:R-:W-:Y:S02]  /*1930*/  LOP3.LUT R198, R200.reuse, R23, R14.reuse, 0x1e, !PT ;  /* 0x00000017c8c67212 */ /* 0x140fe400078e1e0e */
[----:B------:R-:W-:Y:S01]  /*1940*/  LOP3.LUT R14, R200, R21, R14, 0x1e, !PT ;  /* 0x00000015c80e7212 */ /* 0x000fe200078e1e0e */
[----:B------:R2:W1:Y:S01]  /*1950*/  LDSM.16.M88.4 R176, [R0+0x6080] ;  /* 0x0060800000b0783b */ /* 0x0004620000000200 */
[----:B------:R-:W-:Y:S02]  /*1960*/  LOP3.LUT R200, R19, R200, RZ, 0x3c, !PT ;  /* 0x000000c813c87212 */ /* 0x000fe400078e3cff */
[----:B------:R-:W-:Y:S01]  /*1970*/  LOP3.LUT R195, R195, 0xfffffe00, RZ, 0xc0, !PT ;  /* 0xfffffe00c3c37812 */ /* 0x000fe200078ec0ff */
[----:B------:R-:W-:Y:S01]  /*1980*/  BAR.SYNC.DEFER_BLOCKING 0x0 ;  /* 0x0000000000007b1d */ /* 0x000fe20000010000 */
[----:B------:R-:W-:-:S02]  /*1990*/  IADD3 R223, R9, 0x4080, RZ ;  /* 0x0000408009df7810 */ /* 0x000fc40007ffe0ff */
[----:B------:R-:W-:Y:S02]  /*19a0*/  LOP3.LUT R198, R198, R195, RZ, 0xfc, !PT ;  /* 0x000000c3c6c67212 */ /* 0x000fe400078efcff */
[----:B------:R-:W-:Y:S01]  /*19b0*/  IADD3 R222, R9, 0x8080, RZ ;  /* 0x0000808009de7810 */ /* 0x000fe20007ffe0ff */
        /* <DEDUP_REMOVED lines=37> */
.L_x_181:
[----:B------:R-:W-:Y:S05]  /*1c10*/  BSYNC B0 ;  /* 0x0000000000007941 */ /* 0x000fea0003800000 */
.L_x_180:
        /* <DEDUP_REMOVED lines=60> */
.L_x_184:
        /* <DEDUP_REMOVED lines=96> */
.L_x_182:
        /* <DEDUP_REMOVED lines=369> */
.L_x_183:
        /* <DEDUP_REMOVED lines=170> */
.L_x_179:
[----:B------:R-:W-:Y:S05]  /*4790*/  @P2 EXIT ;  /* 0x000000000000294d */ /* 0x000fea0003800000 */
[----:B------:R-:W-:-:S04]  /*47a0*/  ISETP.NE.U32.AND P2, PT, RZ, c[0x0][0x360], PT ;  /* 0x0000d800ff007a0c */ /* 0x000fc80003f45070 */
[----:B------:R-:W-:-:S13]  /*47b0*/  ISETP.NE.AND.EX P2, PT, RZ, c[0x0][0x364], PT, P2 ;  /* 0x0000d900ff007a0c */ /* 0x000fda0003f45320 */
[----:B------:R-:W-:-:S04]  /*47c0*/  @P2 IMAD.MOV.U32 R3, RZ, RZ, 0x4 ;  /* 0x00000004ff032424 */ /* 0x000fc800078e00ff */
[----:B------:R-:W-:-:S05]  /*47d0*/  @P2 IMAD.WIDE R10, R208, R3, c[0x0][0x360] ;  /* 0x0000d800d00a2625 */ /* 0x000fca00078e0203 */
[----:B------:R-:W2:Y:S01]  /*47e0*/  @P2 LDG.E R3, [R10.64] ;  /* 0x000000080a032981 */ /* 0x000ea2000c1e1900 */
[----:B------:R-:W-:Y:S01]  /*47f0*/  IMAD.MOV.U32 R0, RZ, RZ, c[0x0][0x338] ;  /* 0x0000ce00ff007624 */ /* 0x000fe200078e00ff */
[----:B------:R-:W3:Y:S02]  /*4800*/  S2UR UR5, SR_CTAID.X ;  /* 0x00000000000579c3 */ /* 0x000ee40000002500 */
[----:B-1----:R-:W1:Y:S04]  /*4810*/  S2R R4, SR_CTAID.Y ;  /* 0x0000000000047919 */ /* 0x002e680000002600 */
[----:B------:R-:W-:Y:S01]  /*4820*/  BAR.SYNC.DEFER_BLOCKING 0x1, 0x100 ;  /* 0x0044000000007b1d */ /* 0x000fe20000010000 */
[----:B------:R-:W-:-:S05]  /*4830*/  ISETP.NE.AND P0, PT, R0, 0x1, PT ;  /* 0x000000010000780c */ /* 0x000fca0003f05270 */
[----:B------:R-:W4:Y:S01]  /*4840*/  S2R R9, SR_TID.X ;  /* 0x0000000000097919 */ /* 0x000f220000002100 */
[----:B---3--:R-:W-:-:S04]  /*4850*/  USHF.L.U32 UR5, UR5, 0xd, URZ ;  /* 0x0000000d05057899 */ /* 0x008fc8000800063f */
[----:B------:R-:W-:Y:S01]  /*4860*/  USHF.R.S32.HI UR4, URZ, 0x1f, UR5 ;  /* 0x0000001f3f047899 */ /* 0x000fe20008011405 */
[----:B--2---:R-:W-:-:S04]  /*4870*/  @P2 LEA R3, R208, R3, 0x7 ;  /* 0x00000003d0032211 */ /* 0x004fc800078e38ff */
[----:B------:R-:W-:-:S04]  /*4880*/  @P2 SHF.R.S32.HI R0, RZ, 0x1f, R3 ;  /* 0x0000001fff002819 */ /* 0x000fc80000011403 */
[----:B------:R-:W-:-:S05]  /*4890*/  @P2 LEA.HI R0, R0, R3, RZ, 0x7 ;  /* 0x0000000300002211 */ /* 0x000fca00078f38ff */
[----:B------:R-:W-:Y:S02]  /*48a0*/  @P2 IMAD.SHL.U32 R6, R0, 0x40, RZ ;  /* 0x0000004000062824 */ /* 0x000fe400078e00ff */
[----:B-1----:R-:W-:-:S03]  /*48b0*/  @P0 IMAD.HI.U32 R0, R4, c[0x0][0x33c], RZ ;  /* 0x0000cf0004000a27 */ /* 0x002fc600078e00ff */
[----:B------:R-:W-:Y:S02]  /*48c0*/  @P2 LOP3.LUT R6, R6, 0xffffe000, RZ, 0xc0, !PT ;  /* 0xffffe00006062812 */ /* 0x000fe400078ec0ff */
[----:B------:R-:W-:Y:S02]  /*48d0*/  @P0 SHF.R.U32.HI R4, RZ, c[0x0][0x340], R0 ;  /* 0x0000d000ff040a19 */ /* 0x000fe40000011600 */
[----:B------:R-:W-:Y:S02]  /*48e0*/  @P2 SHF.R.S32.HI R7, RZ, 0x1f, R6 ;  /* 0x0000001fff072819 */ /* 0x000fe40000011406 */
[----:B------:R-:W-:Y:S01]  /*48f0*/  @!P2 CS2R R6, SRZ ;  /* 0x000000000006a805 */ /* 0x000fe2000001ff00 */
[----:B------:R-:W-:Y:S02]  /*4900*/  SHF.R.S32.HI R5, RZ, 0x1f, R4 ;  /* 0x0000001fff057819 */ /* 0x000fe40000011404 */
[----:B----4-:R-:W-:-:S03]  /*4910*/  SHF.R.S32.HI R0, RZ, 0x1f, R9 ;  /* 0x0000001fff007819 */ /* 0x010fc60000011409 */
[----:B------:R-:W-:Y:S01]  /*4920*/  IADD3 R8, P1, P0, R6, UR5, R9 ;  /* 0x0000000506087c10 */ /* 0x000fe2000f83e009 */
[C---:B------:R-:W-:Y:S02]  /*4930*/  IMAD R3, R5.reuse, c[0x0][0x328], RZ ;  /* 0x0000ca0005037a24 */ /* 0x040fe400078e02ff */
[----:B------:R-:W-:Y:S01]  /*4940*/  IMAD R5, R5, c[0x0][0x300], RZ ;  /* 0x0000c00005057a24 */ /* 0x000fe200078e02ff */
[----:B------:R-:W-:Y:S01]  /*4950*/  IADD3.X R9, R7, UR4, R0, P1, P0 ;  /* 0x0000000407097c10 */ /* 0x000fe20008fe0400 */
[C---:B------:R-:W-:Y:S01]  /*4960*/  IMAD R3, R4.reuse, c[0x0][0x32c], R3 ;  /* 0x0000cb0004037a24 */ /* 0x040fe200078e0203 */
[----:B------:R-:W-:Y:S01]  /*4970*/  SHF.R.S32.HI R0, RZ, 0x1f, R208 ;  /* 0x0000001fff007819 */ /* 0x000fe200000114d0 */
[C---:B------:R-:W-:Y:S02]  /*4980*/  IMAD R2, R4.reuse, c[0x0][0x304], R5 ;  /* 0x0000c10004027a24 */ /* 0x040fe400078e0205 */
[----:B------:R-:W-:Y:S01]  /*4990*/  IMAD.WIDE.U32 R6, R4, c[0x0][0x328], R8 ;  /* 0x0000ca0004067a25 */ /* 0x000fe200078e0008 */
[----:B------:R-:W-:-:S03]  /*49a0*/  SEL R0, R0, RZ, !P2 ;  /* 0x000000ff00007207 */ /* 0x000fc60005000000 */
[----:B------:R-:W-:-:S04]  /*49b0*/  IMAD.WIDE.U32 R4, R4, c[0x0][0x300], R8 ;  /* 0x0000c00004047a25 */ /* 0x000fc800078e0008 */
[----:B------:R-:W-:Y:S01]  /*49c0*/  IMAD.IADD R7, R7, 0x1, R3 ;  /* 0x0000000107077824 */ /* 0x000fe200078e0203 */
[----:B------:R-:W-:Y:S01]  /*49d0*/  IADD3 R5, R5, R2, RZ ;  /* 0x0000000205057210 */ /* 0x000fe20007ffe0ff */
[----:B------:R-:W-:Y:S01]  /*49e0*/  IMAD R2, R0, c[0x0][0x330], RZ ;  /* 0x0000cc0000027a24 */ /* 0x000fe200078e02ff */
[----:B------:R-:W-:Y:S01]  /*49f0*/  SEL R3, R208, RZ, !P2 ;  /* 0x000000ffd0037207 */ /* 0x000fe20005000000 */
[----:B------:R-:W-:-:S04]  /*4a00*/  IMAD R0, R0, c[0x0][0x308], RZ ;  /* 0x0000c20000007a24 */ /* 0x000fc800078e02ff */
[C---:B------:R-:W-:Y:S02]  /*4a10*/  IMAD R2, R3.reuse, c[0x0][0x334], R2 ;  /* 0x0000cd0003027a24 */ /* 0x040fe400078e0202 */
[----:B------:R-:W-:-:S04]  /*4a20*/  IMAD.WIDE.U32 R6, R3, c[0x0][0x330], R6 ;  /* 0x0000cc0003067a25 */ /* 0x000fc800078e0006 */
[C---:B------:R-:W-:Y:S01]  /*4a30*/  IMAD R0, R3.reuse, c[0x0][0x30c], R0 ;  /* 0x0000c30003007a24 */ /* 0x040fe200078e0200 */
[----:B------:R-:W-:Y:S01]  /*4a40*/  LEA R8, P1, R6, c[0x0][0x310], 0x2 ;  /* 0x0000c40006087a11 */ /* 0x000fe200078210ff */
[----:B------:R-:W-:-:S04]  /*4a50*/  IMAD.WIDE.U32 R4, R3, c[0x0][0x308], R4 ;  /* 0x0000c20003047a25 */ /* 0x000fc800078e0004 */
[----:B------:R-:W-:Y:S01]  /*4a60*/  IMAD.IADD R3, R7, 0x1, R2 ;  /* 0x0000000107037824 */ /* 0x000fe200078e0202 */
[----:B------:R-:W-:Y:S02]  /*4a70*/  IADD3 R5, R5, R0, RZ ;  /* 0x0000000005057210 */ /* 0x000fe40007ffe0ff */
[----:B------:R-:W-:Y:S02]  /*4a80*/  LEA R2, P0, R4, c[0x0][0x2e8], 0x2 ;  /* 0x0000ba0004027a11 */ /* 0x000fe400078010ff */
[----:B------:R-:W-:Y:S02]  /*4a90*/  LEA.HI.X R9, R6, c[0x0][0x314], R3, 0x2, P1 ;  /* 0x0000c50006097a11 */ /* 0x000fe400008f1403 */
[----:B------:R-:W-:-:S03]  /*4aa0*/  LEA.HI.X R3, R4, c[0x0][0x2ec], R5, 0x2, P0 ;  /* 0x0000bb0004037a11 */ /* 0x000fc600000f1405 */
        /* <DEDUP_REMOVED lines=65> */
.L_x_185:
        /* <DEDUP_REMOVED lines=12> */
.L_x_1799:


//--------------------- .text._ZN7cutlass13device_kernelIN5flash19enable_sm80_to_sm89INS1_16FlashAttnBwdSm80INS1_25CollectiveMainloopBwdSm80ILi2ELi2EN4cute5tupleIJNS5_1CILi64EEENS7_ILi128EEES8_EEENS_6half_tEfNS_4arch4Sm80ELb0ELb0ELb0ELb1ELb1ELb0ELb0ELb0ELi2ELi2ELi4ELi2ELb1EEENS1_24CollectiveEpilogueBwdGQAISA_fSD_Li256ELb1ELb1EEENS1_19SingleTileSchedulerILb1ELb0ELb0ELi128EEEEEEEEEvNT_6ParamsE --------------------------
	.section	.text._ZN7cutlass13device_kernelIN5flash19enable_sm80_to_sm89INS1_16FlashAttnBwdSm80INS1_25CollectiveMainloopBwdSm80ILi2ELi2EN4cute5tupleIJNS5_1CILi64EEENS7_ILi128EEES8_EEENS_6half_tEfNS_4arch4Sm80ELb0ELb0ELb0ELb1ELb1ELb0ELb0ELb0ELi2ELi2ELi4ELi2ELb1EEENS1_24CollectiveEpilogueBwdGQAISA_fSD_Li256ELb1ELb1EEENS1_19SingleTileSchedulerILb1ELb0ELb0ELi128EEEEEEEEEvNT_6ParamsE,"ax",@progbits
	.sectioninfo	@"SHI_REGISTERS=246"
	.align	128
.text._ZN7cutlass13device_kernelIN5flash19enable_sm80_to_sm89INS1_16FlashAttnBwdSm80INS1_25CollectiveMainloopBwdSm80ILi2ELi2EN4cute5tupleIJNS5_1CILi64EEENS7_ILi128EEES8_EEENS_6half_tEfNS_4arch4Sm80ELb0ELb0ELb0ELb1ELb1ELb0ELb0ELb0ELi2ELi2ELi4ELi2ELb1EEENS1_24CollectiveEpilogueBwdGQAISA_fSD_Li256ELb1ELb1EEENS1_19SingleTileSchedulerILb1ELb0ELb0ELi128EEEEEEEEEvNT_6ParamsE:
        .type           _ZN7cutlass13device_kernelIN5flash19enable_sm80_to_sm89INS1_16FlashAttnBwdSm80INS1_25CollectiveMainloopBwdSm80ILi2ELi2EN4cute5tupleIJNS5_1CILi64EEENS7_ILi128EEES8_EEENS_6half_tEfNS_4arch4Sm80ELb0ELb0ELb0ELb1ELb1ELb0ELb0ELb0ELi2ELi2ELi4ELi2ELb1EEENS1_24CollectiveEpilogueBwdGQAISA_fSD_Li256ELb1ELb1EEENS1_19SingleTileSchedulerILb1ELb0ELb0ELi128EEEEEEEEEvNT_6ParamsE,@function
        .size           _ZN7cutlass13device_kernelIN5flash19enable_sm80_to_sm89INS1_16FlashAttnBwdSm80INS1_25CollectiveMainloopBwdSm80ILi2ELi2EN4cute5tupleIJNS5_1CILi64EEENS7_ILi128EEES8_EEENS_6half_tEfNS_4arch4Sm80ELb0ELb0ELb0ELb1ELb1ELb0ELb0ELb0ELi2ELi2ELi4ELi2ELb1EEENS1_24CollectiveEpilogueBwdGQAISA_fSD_Li256ELb1ELb1EEENS1_19SingleTileSchedulerILb1ELb0ELb0ELi128EEEEEEEEEvNT_6ParamsE,(.L_x_1800 - _ZN7cutlass13device_kernelIN5flash19enable_sm80_to_sm89INS1_16FlashAttnBwdSm80INS1_25CollectiveMainloopBwdSm80ILi2ELi2EN4cute5tupleIJNS5_1CILi64EEENS7_ILi128EEES8_EEENS_6half_tEfNS_4arch4Sm80ELb0ELb0ELb0ELb1ELb1ELb0ELb0ELb0ELi2ELi2ELi4ELi2ELb1EEENS1_24CollectiveEpilogueBwdGQAISA_fSD_Li256ELb1ELb1EEENS1_19SingleTileSchedulerILb1ELb0ELb0ELi128EEEEEEEEEvNT_6ParamsE)
        .other          _ZN7cutlass13device_kernelIN5flash19enable_sm80_to_sm89INS1_16FlashAttnBwdSm80INS1_25CollectiveMainloopBwdSm80ILi2ELi2EN4cute5tupleIJNS5_1CILi64EEENS7_ILi128EEES8_EEENS_6half_tEfNS_4arch4Sm80ELb0ELb0ELb0ELb1ELb1ELb0ELb0ELb0ELi2ELi2ELi4ELi2ELb1EEENS1_24CollectiveEpilogueBwdGQAISA_fSD_Li256ELb1ELb1EEENS1_19SingleTileSchedulerILb1ELb0ELb0ELi128EEEEEEEEEvNT_6ParamsE,@"STO_CUDA_ENTRY STV_DEFAULT"
_ZN7cutlass13device_kernelIN5flash19enable_sm80_to_sm89INS1_16FlashAttnBwdSm80INS1_25CollectiveMainloopBwdSm80ILi2ELi2EN4cute5tupleIJNS5_1CILi64EEENS7_ILi128EEES8_EEENS_6half_tEfNS_4arch4Sm80ELb0ELb0ELb0ELb1ELb1ELb0ELb0ELb0ELi2ELi2ELi4ELi2ELb1EEENS1_24CollectiveEpilogueBwdGQAISA_fSD_Li256ELb1ELb1EEENS1_19SingleTileSchedulerILb1ELb0ELb0ELi128EEEEEEEEEvNT_6ParamsE:
        /* <DEDUP_REMOVED lines=17> */
.L_x_187:
        /* <DEDUP_REMOVED lines=8> */
.L_x_189:
[----:B------:R-:W-:Y:S02]  /*0190*/  MOV R5, c[0x0][0x3ac] ;  /* 0x0000eb0000057a02 */ /* 0x000fe40000000f00 */
.L_x_188:
[----:B------:R-:W-:-:S05]  /*01a0*/  IMAD.SHL.U32 R0, R2, 0x80, RZ ;  /* 0x0000008002007824 */ /* 0x000fca00078e00ff */
[----:B-----5:R-:W-:-:S04]  /*01b0*/  ISETP.GE.AND P0, PT, R0, R5, PT ;  /* 0x000000050000720c */ /* 0x020fc80003f06270 */
[----:B------:R-:W-:Y:S01]  /*01c0*/  SEL R208, R208, 0xffffffff, !P0 ;  /* 0xffffffffd0d07807 */ /* 0x000fe20004000000 */
[----:B------:R-:W-:Y:S05]  /*01d0*/  BRA `(.L_x_190) ;  /* 0x0000011000007947 */ /* 0x000fea0003800000 */
.L_x_186:
[----:B---34-:R-:W-:-:S04]  /*01e0*/  ISETP.NE.U32.AND P0, PT, RZ, c[0x0][0x3c8], PT ;  /* 0x0000f200ff007a0c */ /* 0x018fc80003f05070 */
[----:B------:R-:W-:-:S13]  /*01f0*/  ISETP.NE.AND.EX P0, PT, RZ, c[0x0][0x3cc], PT, P0 ;  /* 0x0000f300ff007a0c */ /* 0x000fda0003f05300 */
[----:B------:R-:W-:Y:S05]  /*0200*/  @!P0 BRA `(.L_x_191) ;  /* 0x0000002000008947 */ /* 0x000fea0003800000 */
[----:B------:R1:W5:Y:S01]  /*0210*/  LDG.E R5, [R4.64] ;  /* 0x0000000804057981 */ /* 0x000362000c1e1900 */
[----:B------:R-:W-:Y:S05]  /*0220*/  BRA `(.L_x_192) ;  /* 0x0000009000007947 */ /* 0x000fea0003800000 */
.L_x_191:
        /* <DEDUP_REMOVED lines=8> */
.L_x_193:
[----:B------:R-:W-:Y:S02]  /*02b0*/  MOV R5, c[0x0][0x3ac] ;  /* 0x0000eb0000057a02 */ /* 0x000fe40000000f00 */
.L_x_192:
[----:B------:R-:W-:-:S05]  /*02c0*/  IMAD.SHL.U32 R0, R2, 0x80, RZ ;  /* 0x0000008002007824 */ /* 0x000fca00078e00ff */
[----:B-----5:R-:W-:-:S04]  /*02d0*/  ISETP.GE.AND P0, PT, R0, R5, PT ;  /* 0x000000050000720c */ /* 0x020fc80003f06270 */
[----:B------:R-:W-:-:S04]  /*02e0*/  SEL R208, R208, 0xffffffff, !P0 ;  /* 0xffffffffd0d07807 */ /* 0x000fc80004000000 */
.L_x_190:
        /* <DEDUP_REMOVED lines=33> */
.L_x_194:
[----:B------:R-:W-:-:S04]  /*0500*/  ISETP.NE.U32.AND P1, PT, RZ, c[0x0][0x2e0], PT ;  /* 0x0000b800ff007a0c */ /* 0x000fc80003f25070 */
[----:B------:R-:W-:-:S13]  /*0510*/  ISETP.NE.AND.EX P1, PT, RZ, c[0x0][0x2e4], PT, P1 ;  /* 0x0000b900ff007a0c */ /* 0x000fda0003f25310 */
[----:B------:R-:W-:Y:S05]  /*0520*/  @!P1 BRA `(.L_x_195) ;  /* 0x0000003000009947 */ /* 0x000fea0003800000 */
[----:B------:R-:W-:-:S06]  /*0530*/  IMAD.WIDE R4, R208, R13, c[0x0][0x2e0] ;  /* 0x0000b800d0047625 */ /* 0x000fcc00078e020d */
[----:B------:R1:W5:Y:S01]  /*0540*/  LDG.E R5, [R4.64] ;  /* 0x0000000804057981 */ /* 0x000362000c1e1900 */
[----:B------:R-:W-:Y:S05]  /*0550*/  BRA `(.L_x_196) ;  /* 0x0000004000007947 */ /* 0x000fea0003800000 */
.L_x_195:
[----:B------:R-:W-:Y:S05]  /*0560*/  @!P3 BRA `(.L_x_196) ;  /* 0x000000300000b947 */ /* 0x000fea0003800000 */
[----:B------:R-:W2:Y:S04]  /*0570*/  LDG.E R5, [R18.64] ;  /* 0x0000000812057981 */ /* 0x000ea8000c1e1900 */
[----:B------:R-:W2:Y:S02]  /*0580*/  LDG.E R4, [R18.64+0x4] ;  /* 0x0000040812047981 */ /* 0x000ea4000c1e1900 */
[----:B--2---:R-:W-:Y:S02]  /*0590*/  IADD3 R5, -R5, R4, RZ ;  /* 0x0000000405057210 */ /* 0x004fe40007ffe1ff */
.L_x_196:
        /* <DEDUP_REMOVED lines=37> */
[----:B------:R-:W-:Y:S01]  /*07f0*/  IMAD R5, R2, -0x80, R5 ;  /* 0xffffff8002057824 */ /* 0x000fe200078e0205 */
[--C-:B------:R-:W-:Y:S01]  /*0800*/  SHF.R.S32.HI R12, RZ, 0x1f, R3.reuse ;  /* 0x0000001fff0c7819 */ /* 0x100fe20000011403 */
[----:B------:R-:W-:Y:S01]  /*0810*/  IMAD.MOV.U32 R15, RZ, RZ, R3 ;  /* 0x000000ffff0f7224 */ /* 0x000fe200078e0003 */
[----:B------:R-:W-:Y:S01]  /*0820*/  ISETP.NE.AND P1, PT, R4, 0x1, PT ;  /* 0x000000010400780c */ /* 0x000fe20003f25270 */
[----:B------:R-:W-:Y:S01]  /*0830*/  IMAD.SHL.U32 R218, R6, 0x4, RZ ;  /* 0x0000000406da7824 */ /* 0x000fe200078e00ff */
        /* <DEDUP_REMOVED lines=12> */
[----:B------:R-:W-:Y:S01]  /*0900*/  SHF.R.S32.HI R14, RZ, 0x1f, R0 ;  /* 0x0000001fff0e7819 */ /* 0x000fe20000011400 */
[----:B------:R-:W-:-:S02]  /*0910*/  ULDC.64 UR4, c[0x0][0x1d8] ;  /* 0x0000760000047ab9 */ /* 0x000fc40000000a00 */
[----:B------:R-:W-:Y:S01]  /*0920*/  IMAD.X R8, R13, 0x1, R9, P2 ;  /* 0x000000010d087824 */ /* 0x000fe200010e0609 */
[----:B------:R-:W-:Y:S01]  /*0930*/  @P1 SHF.R.U32.HI R15, RZ, c[0x0][0x250], R4 ;  /* 0x00009400ff0f1a19 */ /* 0x000fe20000011604 */
[----:B------:R-:W-:Y:S01]  /*0940*/  IMAD.IADD R4, R5, 0x1, -R206 ;  /* 0x0000000105047824 */ /* 0x000fe200078e0ace */
[----:B------:R-:W-:Y:S01]  /*0950*/  IADD3 R24, P1, R206, R10, RZ ;  /* 0x0000000ace187210 */ /* 0x000fe20007f3e0ff */
[----:B------:R-:W-:Y:S01]  /*0960*/  IMAD R28, R12, c[0x0][0x288], RZ ;  /* 0x0000a2000c1c7a24 */ /* 0x000fe200078e02ff */
[----:B------:R-:W-:Y:S01]  /*0970*/  LOP3.LUT R9, R20, 0xfffffff8, RZ, 0xc0, !PT ;  /* 0xfffffff814097812 */ /* 0x000fe200078ec0ff */
[----:B------:R-:W-:Y:S01]  /*0980*/  IMAD R30, R3, c[0x0][0x274], R30 ;  /* 0x00009d00031e7a24 */ /* 0x000fe200078e021e */
[C---:B------:R-:W-:Y:S01]  /*0990*/  ISETP.GE.AND P6, PT, R4.reuse, 0x21, PT ;  /* 0x000000210400780c */ /* 0x040fe20003fc6270 */
[----:B------:R-:W-:Y:S01]  /*09a0*/  IMAD.X R25, R13, 0x1, R11, P1 ;  /* 0x000000010d197824 */ /* 0x000fe200008e060b */
[----:B------:R-:W-:Y:S01]  /*09b0*/  ISETP.GE.AND P1, PT, R4, 0x1, PT ;  /* 0x000000010400780c */ /* 0x000fe20003f26270 */
[----:B------:R-:W-:Y:S01]  /*09c0*/  IMAD.SHL.U32 R13, R206, 0x40, RZ ;  /* 0x00000040ce0d7824 */ /* 0x000fe200078e00ff */
[C---:B------:R-:W-:Y:S01]  /*09d0*/  ISETP.GE.AND P5, PT, R4.reuse, 0x41, PT ;  /* 0x000000410400780c */ /* 0x040fe20003fa6270 */
[----:B------:R-:W-:Y:S01]  /*09e0*/  IMAD.WIDE.U32 R34, R3, c[0x0][0x270], R218 ;  /* 0x00009c0003227a25 */ /* 0x000fe200078e00da */
[----:B------:R-:W-:Y:S01]  /*09f0*/  ISETP.GE.AND P2, PT, R4, 0x61, PT ;  /* 0x000000610400780c */ /* 0x000fe20003f46270 */
[----:B------:R-:W-:Y:S01]  /*0a00*/  USHF.L.U64.HI UR5, UR4, UR6, UR5 ;  /* 0x0000000604057299 */ /* 0x000fe20008010205 */
[----:B------:R-:W-:Y:S01]  /*0a10*/  LOP3.LUT R13, R13, 0x1c0, RZ, 0xc0, !PT ;  /* 0x000001c00d0d7812 */ /* 0x000fe200078ec0ff */
[----:B------:R-:W-:Y:S01]  /*0a20*/  IMAD.IADD R4, R6, 0x1, -R9 ;  /* 0x0000000106047824 */ /* 0x000fe200078e0a09 */
[----:B------:R-:W-:Y:S01]  /*0a30*/  LEA.HI R11, R17, R6, RZ, 0x6 ;  /* 0x00000006110b7211 */ /* 0x000fe200078f30ff */
[----:B------:R-:W-:Y:S01]  /*0a40*/  IMAD.IADD R27, R19, 0x1, R26 ;  /* 0x00000001131b7824 */ /* 0x000fe200078e021a */
[----:B------:R-:W-:Y:S01]  /*0a50*/  SHF.R.U32.HI R10, RZ, 0x3, R13 ;  /* 0x00000003ff0a7819 */ /* 0x000fe2000001160d */
[----:B------:R-:W-:Y:S01]  /*0a60*/  IMAD.SHL.U32 R22, R4, 0x8, RZ ;  /* 0x0000000804167824 */ /* 0x000fe200078e00ff */
[----:B------:R-:W-:Y:S01]  /*0a70*/  SHF.R.S32.HI R11, RZ, 0x6, R11 ;  /* 0x00000006ff0b7819 */ /* 0x000fe2000001140b */
[----:B------:R-:W-:Y:S01]  /*0a80*/  IMAD.MOV.U32 R26, RZ, RZ, R18 ;  /* 0x000000ffff1a7224 */ /* 0x000fe200078e0012 */
[----:B------:R-:W-:Y:S01]  /*0a90*/  USHF.L.U32 UR4, UR4, 0x6, URZ ;  /* 0x0000000604047899 */ /* 0x000fe2000800063f */
[C---:B------:R-:W-:Y:S01]  /*0aa0*/  IMAD R40, R12.reuse, c[0x0][0x180], RZ ;  /* 0x000060000c287a24 */ /* 0x040fe200078e02ff */
[----:B------:R-:W-:Y:S01]  /*0ab0*/  LOP3.LUT R9, R13, 0x38, R22, 0xf8, !PT ;  /* 0x000000380d097812 */ /* 0x000fe200078ef816 */
[----:B------:R-:W-:Y:S01]  /*0ac0*/  IMAD R38, R12, c[0x0][0x210], RZ ;  /* 0x000084000c267a24 */ /* 0x000fe200078e02ff */
[----:B------:R-:W-:Y:S01]  /*0ad0*/  SHF.R.S32.HI R13, RZ, 0x1f, R208 ;  /* 0x0000001fff0d7819 */ /* 0x000fe200000114d0 */
[C---:B------:R-:W-:Y:S01]  /*0ae0*/  IMAD R28, R3.reuse, c[0x0][0x28c], R28 ;  /* 0x0000a300031c7a24 */ /* 0x040fe200078e021c */
[----:B------:R-:W-:Y:S01]  /*0af0*/  SEL R12, R208, RZ, !P0 ;  /* 0x000000ffd00c7207 */ /* 0x000fe20004000000 */
[----:B------:R-:W-:Y:S01]  /*0b00*/  IMAD.WIDE.U32 R18, R3, c[0x0][0x288], R218 ;  /* 0x0000a20003127a25 */ /* 0x000fe200078e00da */
[----:B------:R-:W-:-:S02]  /*0b10*/  SEL R203, R13, RZ, !P0 ;  /* 0x000000ff0dcb7207 */ /* 0x000fc40004000000 */
[----:B------:R-:W-:Y:S01]  /*0b20*/  SHF.R.S32.HI R23, RZ, 0x1f, R22 ;  /* 0x0000001fff177819 */ /* 0x000fe20000011416 */
[----:B------:R-:W-:Y:S01]  /*0b30*/  IMAD.IADD R31, R35, 0x1, R30 ;  /* 0x00000001231f7824 */ /* 0x000fe200078e021e */
[----:B------:R-:W-:Y:S01]  /*0b40*/  SEL R13, R13, RZ, !P3 ;  /* 0x000000ff0d0d7207 */ /* 0x000fe20005800000 */
[----:B------:R-:W-:Y:S01]  /*0b50*/  IMAD.MOV.U32 R30, RZ, RZ, R34 ;  /* 0x000000ffff1e7224 */ /* 0x000fe200078e0022 */
[----:B------:R-:W-:Y:S01]  /*0b60*/  SHF.R.S32.HI R34, RZ, 0x1f, R15 ;  /* 0x0000001fff227819 */ /* 0x000fe2000001140f */
[----:B------:R-:W-:Y:S01]  /*0b70*/  IMAD.IADD R29, R19, 0x1, R28 ;  /* 0x00000001131d7824 */ /* 0x000fe200078e021c */
[C---:B------:R-:W-:Y:S01]  /*0b80*/  ISETP.GE.OR P4, PT, R22.reuse, c[0x0][0x1cc], !P1 ;  /* 0x0000730016007a0c */ /* 0x040fe20004f86670 */
[----:B------:R-:W-:Y:S01]  /*0b90*/  IMAD R19, R203, c[0x0][0x278], RZ ;  /* 0x00009e00cb137a24 */ /* 0x000fe200078e02ff */
[----:B------:R-:W-:Y:S01]  /*0ba0*/  ISETP.GE.OR P1, PT, R22, c[0x0][0x19c], !P1 ;  /* 0x0000670016007a0c */ /* 0x000fe20004f26670 */
[----:B------:R-:W-:-:S04]  /*0bb0*/  IMAD.WIDE.U32 R30, R12, c[0x0][0x278], R30 ;  /* 0x00009e000c1e7a25 */ /* 0x000fc800078e001e */
[C---:B------:R-:W-:Y:S02]  /*0bc0*/  IMAD R40, R3.reuse, c[0x0][0x184], R40 ;  /* 0x0000610003287a24 */ /* 0x040fe400078e0228 */
[C---:B------:R-:W-:Y:S02]  /*0bd0*/  IMAD R38, R3.reuse, c[0x0][0x214], R38 ;  /* 0x0000850003267a24 */ /* 0x040fe400078e0226 */
[----:B------:R-:W-:Y:S02]  /*0be0*/  IMAD R36, R34, c[0x0][0x1e0], RZ ;  /* 0x0000780022247a24 */ /* 0x000fe400078e02ff */
[----:B------:R-:W-:-:S04]  /*0bf0*/  IMAD.WIDE.U32 R48, R3, c[0x0][0x180], R22 ;  /* 0x0000600003307a25 */ /* 0x000fc800078e0016 */
[----:B------:R-:W-:-:S04]  /*0c00*/  IMAD.WIDE.U32 R46, R3, c[0x0][0x210], R22 ;  /* 0x00008400032e7a25 */ /* 0x000fc800078e0016 */
[----:B------:R-:W-:Y:S01]  /*0c10*/  IMAD.MOV.U32 R28, RZ, RZ, R18 ;  /* 0x000000ffff1c7224 */ /* 0x000fe200078e0012 */
[----:B------:R-:W-:Y:S01]  /*0c20*/  IADD3 R18, P0, R0, R30, RZ ;  /* 0x0000001e00127210 */ /* 0x000fe20007f1e0ff */
[----:B------:R-:W-:Y:S01]  /*0c30*/  IMAD R3, R12, c[0x0][0x27c], R19 ;  /* 0x00009f000c037a24 */ /* 0x000fe200078e0213 */
[----:B------:R-:W-:Y:S01]  /*0c40*/  SEL R19, R208, RZ, !P3 ;  /* 0x000000ffd0137207 */ /* 0x000fe20005800000 */
[----:B------:R-:W-:Y:S01]  /*0c50*/  IMAD R34, R34, c[0x0][0x1b0], RZ ;  /* 0x00006c0022227a24 */ /* 0x000fe200078e02ff */
[----:B------:R-:W-:Y:S01]  /*0c60*/  ISETP.GE.OR P3, PT, R22, c[0x0][0x1cc], !P6 ;  /* 0x0000730016007a0c */ /* 0x000fe20007766670 */
[C---:B------:R-:W-:Y:S01]  /*0c70*/  IMAD R36, R15.reuse, c[0x0][0x1e4], R36 ;  /* 0x000079000f247a24 */ /* 0x040fe200078e0224 */
[----:B------:R-:W-:Y:S01]  /*0c80*/  IADD3.X R3, R14, R31, R3, P0, !PT ;  /* 0x0000001f0e037210 */ /* 0x000fe200007fe403 */
[----:B------:R-:W-:Y:S01]  /*0c90*/  IMAD.WIDE.U32 R44, R15, c[0x0][0x1e0], R22 ;  /* 0x000078000f2c7a25 */ /* 0x000fe200078e0016 */
[----:B------:R-:W-:-:S03]  /*0ca0*/  ISETP.GE.OR P6, PT, R22, c[0x0][0x19c], !P6 ;  /* 0x0000670016007a0c */ /* 0x000fc600077c6670 */
[----:B------:R-:W-:Y:S02]  /*0cb0*/  IMAD.SHL.U32 R21, R11, 0x200, RZ ;  /* 0x000002000b157824 */ /* 0x000fe400078e00ff */
[C---:B------:R-:W-:Y:S02]  /*0cc0*/  IMAD R34, R15.reuse, c[0x0][0x1b4], R34 ;  /* 0x00006d000f227a24 */ /* 0x040fe400078e0222 */
[----:B------:R-:W-:Y:S01]  /*0cd0*/  IMAD.WIDE.U32 R42, R15, c[0x0][0x1b0], R22 ;  /* 0x00006c000f2a7a25 */ /* 0x000fe200078e0016 */
[----:B------:R-:W-:-:S03]  /*0ce0*/  LOP3.LUT R9, R21, R9, R10, 0xf6, !PT ;  /* 0x0000000915097212 */ /* 0x000fc600078ef60a */
[----:B------:R-:W-:Y:S02]  /*0cf0*/  IMAD.IADD R41, R49, 0x1, R40 ;  /* 0x0000000131297824 */ /* 0x000fe400078e0228 */
[----:B------:R-:W-:Y:S02]  /*0d00*/  IMAD.IADD R39, R47, 0x1, R38 ;  /* 0x000000012f277824 */ /* 0x000fe400078e0226 */
[C---:B------:R-:W-:Y:S02]  /*0d10*/  IMAD R15, R203.reuse, c[0x0][0x290], RZ ;  /* 0x0000a400cb0f7a24 */ /* 0x040fe400078e02ff */
[C---:B------:R-:W-:Y:S02]  /*0d20*/  IMAD R31, R203.reuse, c[0x0][0x188], RZ ;  /* 0x00006200cb1f7a24 */ /* 0x040fe400078e02ff */
[----:B------:R-:W-:Y:S02]  /*0d30*/  IMAD R23, R203, c[0x0][0x218], RZ ;  /* 0x00008600cb177a24 */ /* 0x000fe400078e02ff */
[----:B------:R-:W-:-:S02]  /*0d40*/  IMAD.IADD R37, R45, 0x1, R36 ;  /* 0x000000012d257824 */ /* 0x000fc400078e0224 */
[----:B------:R-:W-:Y:S02]  /*0d50*/  IMAD.MOV.U32 R40, RZ, RZ, R48 ;  /* 0x000000ffff287224 */ /* 0x000fe400078e0030 */
[----:B------:R-:W-:Y:S02]  /*0d60*/  IMAD.MOV.U32 R38, RZ, RZ, R46 ;  /* 0x000000ffff267224 */ /* 0x000fe400078e002e */
[----:B------:R-:W-:Y:S02]  /*0d70*/  IMAD R203, R203, c[0x0][0x240], RZ ;  /* 0x00009000cbcb7a24 */ /* 0x000fe400078e02ff */
[----:B------:R-:W-:Y:S02]  /*0d80*/  IMAD.MOV.U32 R36, RZ, RZ, R44 ;  /* 0x000000ffff247224 */ /* 0x000fe400078e002c */
[----:B------:R-:W-:Y:S02]  /*0d90*/  IMAD R16, R13, c[0x0][0x1e8], RZ ;  /* 0x00007a000d107a24 */ /* 0x000fe400078e02ff */
[----:B------:R-:W-:-:S04]  /*0da0*/  IMAD.WIDE R24, R2, 0x80, R24 ;  /* 0x0000008002187825 */ /* 0x000fc800078e0218 */
[----:B------:R-:W-:Y:S02]  /*0db0*/  IMAD.IADD R35, R43, 0x1, R34 ;  /* 0x000000012b237824 */ /* 0x000fe400078e0222 */
[----:B------:R-:W-:-:S04]  /*0dc0*/  IMAD.WIDE.U32 R28, R12, c[0x0][0x290], R28 ;  /* 0x0000a4000c1c7a25 */ /* 0x000fc800078e001c */
[----:B------:R-:W-:Y:S02]  /*0dd0*/  IMAD.MOV.U32 R34, RZ, RZ, R42 ;  /* 0x000000ffff227224 */ /* 0x000fe400078e002a */
[----:B------:R-:W-:Y:S02]  /*0de0*/  IMAD R13, R13, c[0x0][0x1b8], RZ ;  /* 0x00006e000d0d7a24 */ /* 0x000fe400078e02ff */
[C---:B------:R-:W-:Y:S02]  /*0df0*/  IMAD R15, R12.reuse, c[0x0][0x294], R15 ;  /* 0x0000a5000c0f7a24 */ /* 0x040fe400078e020f */
[C---:B------:R-:W-:Y:S02]  /*0e00*/  IMAD R10, R12.reuse, c[0x0][0x18c], R31 ;  /* 0x000063000c0a7a24 */ /* 0x040fe400078e021f */
[C---:B------:R-:W-:Y:S02]  /*0e10*/  IMAD R2, R12.reuse, c[0x0][0x21c], R23 ;  /* 0x000087000c027a24 */ /* 0x040fe400078e0217 */
[----:B------:R-:W-:-:S02]  /*0e20*/  IMAD R203, R12, c[0x0][0x244], R203 ;  /* 0x000091000ccb7a24 */ /* 0x000fc400078e02cb */
[----:B------:R-:W-:-:S04]  /*0e30*/  IMAD.WIDE.U32 R26, R12, c[0x0][0x240], R26 ;  /* 0x000090000c1a7a25 */ /* 0x000fc800078e001a */
[----:B------:R-:W-:-:S04]  /*0e40*/  IMAD.WIDE.U32 R40, R12, c[0x0][0x188], R40 ;  /* 0x000062000c287a25 */ /* 0x000fc800078e0028 */
[----:B------:R-:W-:-:S04]  /*0e50*/  IMAD.WIDE.U32 R38, R12, c[0x0][0x218], R38 ;  /* 0x000086000c267a25 */ /* 0x000fc800078e0026 */
[C---:B------:R-:W-:Y:S01]  /*0e60*/  IMAD R12, R19.reuse, c[0x0][0x1ec], R16 ;  /* 0x00007b00130c7a24 */ /* 0x040fe200078e0210 */
[----:B------:R-:W-:Y:S01]  /*0e70*/  IADD3 R16, P0, R0, R28, RZ ;  /* 0x0000001c00107210 */ /* 0x000fe20007f1e0ff */
[----:B------:R-:W-:-:S03]  /*0e80*/  IMAD.WIDE.U32 R36, R19, c[0x0][0x1e8], R36 ;  /* 0x00007a0013247a25 */ /* 0x000fc600078e0024 */
[----:B------:R-:W-:Y:S01]  /*0e90*/  IADD3.X R15, R14, R29, R15, P0, !PT ;  /* 0x0000001d0e0f7210 */ /* 0x000fe200007fe40f */
[C---:B------:R-:W-:Y:S02]  /*0ea0*/  IMAD R13, R19.reuse, c[0x0][0x1bc], R13 ;  /* 0x00006f00130d7a24 */ /* 0x040fe400078e020d */
[----:B------:R-:W-:-:S04]  /*0eb0*/  IMAD.WIDE.U32 R34, R19, c[0x0][0x1b8], R34 ;  /* 0x00006e0013227a25 */ /* 0x000fc800078e0022 */
[----:B------:R-:W-:Y:S01]  /*0ec0*/  IMAD.IADD R37, R37, 0x1, R12 ;  /* 0x0000000125257824 */ /* 0x000fe200078e020c */
[----:B------:R-:W-:Y:S01]  /*0ed0*/  LEA.HI R12, R17, R6, RZ, 0x2 ;  /* 0x00000006110c7211 */ /* 0x000fe200078f10ff */
[----:B------:R-:W-:Y:S02]  /*0ee0*/  IMAD R19, R25, c[0x0][0x1d8], RZ ;  /* 0x0000760019137a24 */ /* 0x000fe400078e02ff */
[----:B------:R-:W-:Y:S02]  /*0ef0*/  IMAD.IADD R41, R41, 0x1, R10 ;  /* 0x0000000129297824 */ /* 0x000fe400078e020a */
[----:B------:R-:W-:Y:S02]  /*0f00*/  IMAD.IADD R35, R35, 0x1, R13 ;  /* 0x0000000123237824 */ /* 0x000fe400078e020d */
[----:B------:R-:W-:Y:S02]  /*0f10*/  IMAD R13, R25, c[0x0][0x1a8], RZ ;  /* 0x00006a00190d7a24 */ /* 0x000fe400078e02ff */
[----:B------:R-:W-:-:S02]  /*0f20*/  IMAD R10, R24, c[0x0][0x1dc], R19 ;  /* 0x00007700180a7a24 */ /* 0x000fc400078e0213 */
[----:B------:R-:W-:-:S04]  /*0f30*/  IMAD.WIDE.U32 R28, R24, c[0x0][0x1d8], R36 ;  /* 0x00007600181c7a25 */ /* 0x000fc800078e0024 */
[C---:B------:R-:W-:Y:S02]  /*0f40*/  IMAD R14, R24.reuse, c[0x0][0x1ac], R13 ;  /* 0x00006b00180e7a24 */ /* 0x040fe400078e020d */
        /* <DEDUP_REMOVED lines=18> */
[----:B------:R-:W-:Y:S01]  /*1070*/  ISETP.GE.OR P4, PT, R22, c[0x0][0x1cc], !P5 ;  /* 0x0000730016007a0c */ /* 0x000fe20006f86670 */
[----:B------:R-:W-:Y:S01]  /*1080*/  IMAD.IADD R14, R35, 0x1, R14 ;  /* 0x00000001230e7824 */ /* 0x000fe200078e020e */
[----:B------:R-:W-:Y:S01]  /*1090*/  LEA.HI.X R211, R38, c[0x0][0x1f4], R2, 0x1, P0 ;  /* 0x00007d0026d37a11 */ /* 0x000fe200000f0c02 */
[----:B------:R2:W-:Y:S01]  /*10a0*/  LDGSTS.E.BYPASS.LTC128B.128 [R9+0x5080], [R36.64], !P3 ;  /* 0x0508000024097fae */ /* 0x0005e2000d901d48 */
[----:B------:R-:W-:Y:S01]  /*10b0*/  IADD3 R30, P0, R36, UR4, RZ ;  /* 0x00000004241e7c10 */ /* 0x000fe2000ff1e0ff */
[C---:B------:R-:W-:Y:S01]  /*10c0*/  IMAD R10, R32.reuse, c[0x0][0x17c], R13 ;  /* 0x00005f00200a7a24 */ /* 0x040fe200078e020d */
[----:B------:R-:W-:Y:S01]  /*10d0*/  SHF.R.S32.HI R13, RZ, 0x2, R12 ;  /* 0x00000002ff0d7819 */ /* 0x000fe2000001140c */
[----:B------:R-:W-:Y:S01]  /*10e0*/  IMAD.WIDE.U32 R32, R32, c[0x0][0x178], R40 ;  /* 0x00005e0020207a25 */ /* 0x000fe200078e0028 */
[----:B------:R-:W-:-:S02]  /*10f0*/  IADD3.X R31, R37, UR5, RZ, P0, !PT ;  /* 0x00000005251f7c10 */ /* 0x000fc400087fe4ff */
[----:B------:R-:W-:Y:S01]  /*1100*/  IADD3 R28, P3, R30, UR4, RZ ;  /* 0x000000041e1c7c10 */ /* 0x000fe2000ff7e0ff */
[----:B------:R-:W-:Y:S01]  /*1110*/  IMAD.IADD R10, R33, 0x1, R10 ;  /* 0x00000001210a7824 */ /* 0x000fe200078e020a */
[----:B------:R-:W-:Y:S01]  /*1120*/  SHF.R.S32.HI R8, RZ, 0x1f, R12 ;  /* 0x0000001fff087819 */ /* 0x000fe2000001140c */
[----:B------:R-:W-:Y:S01]  /*1130*/  IMAD.SHL.U32 R205, R0, 0x40, RZ ;  /* 0x0000004000cd7824 */ /* 0x000fe200078e00ff */
[----:B------:R-:W-:Y:S01]  /*1140*/  IADD3.X R29, R31, UR5, RZ, P3, !PT ;  /* 0x000000051f1d7c10 */ /* 0x000fe20009ffe4ff */
[----:B------:R-:W-:Y:S01]  /*1150*/  ULDC.64 UR4, c[0x0][0x1a8] ;  /* 0x00006a0000047ab9 */ /* 0x000fe20000000a00 */
[C---:B------:R-:W-:Y:S01]  /*1160*/  ISETP.GE.OR P3, PT, R22.reuse, c[0x0][0x1cc], !P2 ;  /* 0x0000730016007a0c */ /* 0x040fe20005766670 */
[----:B------:R-:W-:Y:S01]  /*1170*/  USHF.L.U32 UR7, UR4, 0x6, URZ ;  /* 0x0000000604077899 */ /* 0x000fe2000800063f */
[----:B------:R3:W-:Y:S01]  /*1180*/  LDGSTS.E.BYPASS.LTC128B.128 [R9+0x6080], [R30.64], !P4 ;  /* 0x060800001e097fae */ /* 0x0007e2000e101d48 */
[----:B------:R-:W-:Y:S01]  /*1190*/  USHF.L.U64.HI UR5, UR4, UR6, UR5 ;  /* 0x0000000604057299 */ /* 0x000fe20008010205 */
[----:B------:R-:W-:Y:S01]  /*11a0*/  SHF.R.S32.HI R0, RZ, 0x1f, R205 ;  /* 0x0000001fff007819 */ /* 0x000fe200000114cd */
[----:B------:R-:W-:Y:S01]  /*11b0*/  IMAD.MOV.U32 R199, RZ, RZ, 0x40 ;  /* 0x00000040ffc77424 */ /* 0x000fe200078e00ff */
[C---:B------:R-:W-:Y:S01]  /*11c0*/  ISETP.GE.OR P5, PT, R22.reuse, c[0x0][0x19c], !P5 ;  /* 0x0000670016007a0c */ /* 0x040fe20006fa6670 */
[----:B------:R-:W-:Y:S01]  /*11d0*/  IMAD.MOV.U32 R192, RZ, RZ, 0x20 ;  /* 0x00000020ffc07424 */ /* 0x000fe200078e00ff */
[----:B------:R-:W-:Y:S01]  /*11e0*/  ISETP.GE.OR P2, PT, R22, c[0x0][0x19c], !P2 ;  /* 0x0000670016007a0c */ /* 0x000fe20005746670 */
[----:B------:R-:W-:Y:S01]  /*11f0*/  UMOV UR6, 0x5 ;  /* 0x0000000500067882 */ /* 0x000fe20000000000 */
[----:B-1----:R-:W-:-:S02]  /*1200*/  LEA R24, P0, R34, c[0x0][0x190], 0x1 ;  /* 0x0000640022187a11 */ /* 0x002fc400078008ff */
[----:B------:R-:W-:Y:S01]  /*1210*/  LEA.HI R2, R17, R6, RZ, 0x4 ;  /* 0x0000000611027211 */ /* 0x000fe200078f20ff */
[----:B------:R1:W-:Y:S01]  /*1220*/  LDGSTS.E.BYPASS.LTC128B.128 [R9+0x7080], [R28.64], !P3 ;  /* 0x070800001c097fae */ /* 0x0003e2000d901d48 */
[----:B------:R-:W-:Y:S02]  /*1230*/  LEA.HI.X R25, R34, c[0x0][0x194], R14, 0x1, P0 ;  /* 0x0000650022197a11 */ /* 0x000fe400000f0c0e */
[----:B------:R-:W-:Y:S01]  /*1240*/  LEA R214, P0, R32, c[0x0][0x160], 0x1 ;  /* 0x0000580020d67a11 */ /* 0x000fe200078008ff */
[----:B------:R-:W0:Y:S01]  /*1250*/  LDGDEPBAR ;  /* 0x00000000000079af */ /* 0x000e220000000000 */
[----:B------:R-:W-:Y:S02]  /*1260*/  LEA.HI R8, R8, R13, RZ, 0x3 ;  /* 0x0000000d08087211 */ /* 0x000fe400078f18ff */
[----:B------:R-:W-:Y:S01]  /*1270*/  LEA.HI.X R215, R32, c[0x0][0x164], R10, 0x1, P0 ;  /* 0x0000590020d77a11 */ /* 0x000fe200000f0c0a */
[----:B------:R4:W-:Y:S01]  /*1280*/  LDGSTS.E.BYPASS.LTC128B.128 [R9+0x80], [R24.64], !P1 ;  /* 0x0008000018097fae */ /* 0x0009e2000c901d48 */
[----:B------:R-:W-:-:S02]  /*1290*/  IADD3 R205, P1, R205, R26, RZ ;  /* 0x0000001acdcd7210 */ /* 0x000fc40007f3e0ff */
[----:B------:R-:W-:Y:S02]  /*12a0*/  SHF.R.S32.HI R19, RZ, 0x4, R2 ;  /* 0x00000004ff137819 */ /* 0x000fe40000011402 */
[----:B------:R-:W-:Y:S01]  /*12b0*/  IADD3.X R203, R0, R27, R203, P1, !PT ;  /* 0x0000001b00cb7210 */ /* 0x000fe20000ffe4cb */
[----:B------:R-:W-:Y:S01]  /*12c0*/  IMAD.IADD R0, R207, 0x1, -R206 ;  /* 0x00000001cf007824 */ /* 0x000fe200078e0ace */
[----:B------:R-:W-:Y:S02]  /*12d0*/  LOP3.LUT R8, R8, 0xfffffff8, RZ, 0xc0, !PT ;  /* 0xfffffff808087812 */ /* 0x000fe400078ec0ff */
[----:B---3--:R-:W-:Y:S02]  /*12e0*/  IADD3 R30, P0, R24, UR7, RZ ;  /* 0x00000007181e7c10 */ /* 0x008fe4000ff1e0ff */
[----:B------:R-:W-:Y:S01]  /*12f0*/  LEA.HI R23, R2, R19, RZ, 0x1 ;  /* 0x0000001302177211 */ /* 0x000fe200078f08ff */
[----:B------:R-:W-:Y:S01]  /*1300*/  IMAD.IADD R8, R13, 0x1, -R8 ;  /* 0x000000010d087824 */ /* 0x000fe200078e0a08 */
[----:B------:R-:W-:-:S02]  /*1310*/  IADD3.X R31, R25, UR5, RZ, P0, !PT ;  /* 0x00000005191f7c10 */ /* 0x000fc400087fe4ff */
[----:B------:R-:W-:Y:S02]  /*1320*/  IADD3 R26, P0, R30, UR7, RZ ;  /* 0x000000071e1a7c10 */ /* 0x000fe4000ff1e0ff */
[----:B------:R-:W-:Y:S01]  /*1330*/  LEA.HI R13, R17, R6, RZ, 0x5 ;  /* 0x00000006110d7211 */ /* 0x000fe200078f28ff */
[----:B------:R2:W-:Y:S01]  /*1340*/  LDGSTS.E.BYPASS.LTC128B.128 [R9+0x1080], [R30.64], !P6 ;  /* 0x010800001e097fae */ /* 0x0005e2000f101d48 */
[----:B------:R-:W-:Y:S02]  /*1350*/  IADD3.X R27, R31, UR5, RZ, P0, !PT ;  /* 0x000000051f1b7c10 */ /* 0x000fe400087fe4ff */
[----:B-1----:R-:W-:Y:S02]  /*1360*/  IADD3 R28, P0, R26, UR7, RZ ;  /* 0x000000071a1c7c10 */ /* 0x002fe4000ff1e0ff */
[----:B------:R-:W-:Y:S01]  /*1370*/  LOP3.LUT R14, R23, 0xfffffffe, RZ, 0xc0, !PT ;  /* 0xfffffffe170e7812 */ /* 0x000fe200078ec0ff */
[----:B------:R1:W-:Y:S01]  /*1380*/  LDGSTS.E.BYPASS.LTC128B.128 [R9+0x2080], [R26.64], !P5 ;  /* 0x020800001a097fae */ /* 0x0003e2000e901d48 */
[----:B------:R-:W-:Y:S01]  /*1390*/  IADD3.X R29, R27, UR5, RZ, P0, !PT ;  /* 0x000000051b1d7c10 */ /* 0x000fe200087fe4ff */
[----:B------:R-:W-:Y:S01]  /*13a0*/  ULDC.64 UR4, c[0x0][0x208] ;  /* 0x0000820000047ab9 */ /* 0x000fe20000000a00 */
[C---:B------:R-:W-:Y:S01]  /*13b0*/  ISETP.GE.AND P4, PT, R22.reuse, c[0x0][0x16c], PT ;  /* 0x00005b0016007a0c */ /* 0x040fe20003f86270 */
[----:B------:R-:W-:Y:S01]  /*13c0*/  IMAD.IADD R14, R19, 0x1, -R14 ;  /* 0x00000001130e7824 */ /* 0x000fe200078e0a0e */
[----:B------:R-:W-:Y:S01]  /*13d0*/  ISETP.GE.AND P3, PT, R22, c[0x0][0x1fc], PT ;  /* 0x00007f0016007a0c */ /* 0x000fe20003f66270 */
[----:B------:R2:W-:Y:S01]  /*13e0*/  LDGSTS.E.BYPASS.LTC128B.128 [R9+0x3080], [R28.64], !P2 ;  /* 0x030800001c097fae */ /* 0x0005e2000d101d48 */
[----:B------:R-:W-:Y:S01]  /*13f0*/  SHF.R.S32.HI R22, RZ, 0x5, R13 ;  /* 0x00000005ff167819 */ /* 0x000fe2000001140d */
[----:B----4-:R-:W-:Y:S01]  /*1400*/  IMAD.SHL.U32 R25, R4, 0x40, RZ ;  /* 0x0000004004197824 */ /* 0x010fe200078e00ff */
[----:B------:R-:W-:Y:S01]  /*1410*/  LOP3.LUT R23, R2, 0xfffffff0, RZ, 0xc0, !PT ;  /* 0xfffffff002177812 */ /* 0x000fe200078ec0ff */
[----:B------:R-:W0:Y:S01]  /*1420*/  LDGDEPBAR ;  /* 0x00000000000079af */ /* 0x000e220000000000 */
[----:B------:R-:W-:Y:S01]  /*1430*/  LEA.HI R19, R13, R22, RZ, 0x1 ;  /* 0x000000160d137211 */ /* 0x000fe200078f08ff */
[----:B------:R-:W-:Y:S01]  /*1440*/  IMAD R24, R14, 0x800, R21 ;  /* 0x000008000e187824 */ /* 0x000fe200078e0215 */
[----:B------:R-:W-:Y:S01]  /*1450*/  LOP3.LUT P1, RZ, R4, 0x4, RZ, 0xc0, !PT ;  /* 0x0000000404ff7812 */ /* 0x000fe2000782c0ff */
[----:B------:R-:W-:Y:S01]  /*1460*/  IMAD.IADD R10, R6, 0x1, -R23 ;  /* 0x00000001060a7824 */ /* 0x000fe200078e0a17 */
[----:B------:R-:W-:Y:S01]  /*1470*/  LOP3.LUT R19, R19, 0xfffffffe, RZ, 0xc0, !PT ;  /* 0xfffffffe13137812 */ /* 0x000fe200078ec0ff */
[----:B------:R-:W-:Y:S01]  /*1480*/  USHF.L.U64.HI UR5, UR4, UR6, UR5 ;  /* 0x0000000604057299 */ /* 0x000fe20008010205 */
[----:B------:R-:W-:Y:S01]  /*1490*/  LOP3.LUT P0, RZ, R4, 0x2, RZ, 0xc0, !PT ;  /* 0x0000000204ff7812 */ /* 0x000fe2000780c0ff */
[----:B------:R-:W-:Y:S01]  /*14a0*/  USHF.L.U32 UR4, UR4, 0x5, URZ ;  /* 0x0000000504047899 */ /* 0x000fe2000800063f */
[----:B------:R-:W-:Y:S01]  /*14b0*/  SHF.R.S32.HI R195, RZ, 0x1f, R10 ;  /* 0x0000001fffc37819 */ /* 0x000fe2000001140a */
[C---:B------:R-:W-:Y:S01]  /*14c0*/  IMAD.IADD R4, R22.reuse, 0x1, -R19 ;  /* 0x0000000116047824 */ /* 0x040fe200078e0a13 */
[----:B------:R-:W-:Y:S01]  /*14d0*/  LOP3.LUT R25, R25, 0x1c0, RZ, 0xc0, !PT ;  /* 0x000001c019197812 */ /* 0x000fe200078ec0ff */
[----:B------:R-:W-:Y:S01]  /*14e0*/  IMAD.SHL.U32 R22, R22, 0x10, RZ ;  /* 0x0000001016167824 */ /* 0x000fe200078e00ff */
[----:B------:R-:W-:Y:S01]  /*14f0*/  LEA.HI R195, R195, R10, RZ, 0x3 ;  /* 0x0000000ac3c37211 */ /* 0x000fe200078f18ff */
[----:B------:R-:W-:Y:S01]  /*1500*/  USHF.L.U32 UR6, UR4, 0x1, URZ ;  /* 0x0000000104067899 */ /* 0x000fe2000800063f */
[----:B------:R-:W-:Y:S01]  /*1510*/  LOP3.LUT R197, R25, 0x8, R20, 0xf8, !PT ;  /* 0x0000000819c57812 */ /* 0x000fe200078ef814 */
[----:B------:R-:W-:Y:S01]  /*1520*/  USHF.L.U64.HI UR5, UR4, 0x1, UR5 ;  /* 0x0000000104057899 */ /* 0x000fe20008010205 */
[C---:B------:R-:W-:Y:S01]  /*1530*/  LOP3.LUT R23, R195.reuse, 0xfffffff8, RZ, 0xc0, !PT ;  /* 0xfffffff8c3177812 */ /* 0x040fe200078ec0ff */
[----:B------:R-:W-:Y:S01]  /*1540*/  IMAD.SHL.U32 R195, R195, 0x40, RZ ;  /* 0x00000040c3c37824 */ /* 0x000fe200078e00ff */
[----:B------:R-:W-:-:S02]  /*1550*/  LOP3.LUT R19, R25, 0x30, R22, 0xf8, !PT ;  /* 0x0000003019137812 */ /* 0x000fc400078ef816 */
[----:B------:R-:W-:Y:S01]  /*1560*/  SHF.R.U32.HI R22, RZ, 0x3, R25 ;  /* 0x00000003ff167819 */ /* 0x000fe20000011619 */
[----:B------:R-:W-:Y:S01]  /*1570*/  IMAD.IADD R10, R10, 0x1, -R23 ;  /* 0x000000010a0a7824 */ /* 0x000fe200078e0a17 */
[----:B------:R-:W-:Y:S01]  /*1580*/  SEL R2, R199, 0xffffffc0, !P1 ;  /* 0xffffffc0c7027807 */ /* 0x000fe20004800000 */
[----:B------:R-:W-:-:S04]  /*1590*/  DEPBAR.LE SB0, 0x1 ;  /* 0x000080400000791a */ /* 0x000fc80000000000 */
[----:B------:R-:W-:Y:S01]  /*15a0*/  LOP3.LUT R197, R197, R22, RZ, 0x3c, !PT ;  /* 0x00000016c5c57212 */ /* 0x000fe200078e3cff */
[----:B------:R-:W-:Y:S01]  /*15b0*/  IMAD.MOV.U32 R23, RZ, RZ, c[0x0][0x178] ;  /* 0x00005e00ff177624 */ /* 0x000fe200078e00ff */
[C---:B------:R-:W-:Y:S01]  /*15c0*/  ISETP.LT.OR P1, PT, R0.reuse, 0x1, P4 ;  /* 0x000000010000780c */ /* 0x040fe20002721670 */
[----:B------:R-:W-:Y:S01]  /*15d0*/  BAR.SYNC.DEFER_BLOCKING 0x0 ;  /* 0x0000000000007b1d */ /* 0x000fe20000010000 */
[----:B------:R-:W-:Y:S01]  /*15e0*/  ISETP.LT.OR P6, PT, R0, 0x21, P4 ;  /* 0x000000210000780c */ /* 0x000fe200027c1670 */
[----:B------:R-:W-:Y:S01]  /*15f0*/  IMAD.IADD R197, R24, 0x1, R197 ;  /* 0x0000000118c57824 */ /* 0x000fe200078e02c5 */
[C---:B------:R-:W-:Y:S02]  /*1600*/  ISETP.LT.OR P5, PT, R0.reuse, 0x1, P3 ;  /* 0x000000010000780c */ /* 0x040fe40001fa1670 */
[----:B------:R-:W-:Y:S01]  /*1610*/  ISETP.LT.OR P2, PT, R0, 0x21, P3 ;  /* 0x000000210000780c */ /* 0x000fe20001f41670 */
[----:B------:R-:W-:Y:S01]  /*1620*/  IMAD.SHL.U32 R197, R197, 0x2, RZ ;  /* 0x00000002c5c57824 */ /* 0x000fe200078e00ff */
[----:B------:R-:W-:Y:S01]  /*1630*/  LOP3.LUT R19, R19, 0x8, R20, 0xf8, !PT ;  /* 0x0000000813137812 */ /* 0x000fe200078ef814 */
[----:B------:R-:W-:Y:S01]  /*1640*/  IMAD.MOV.U32 R20, RZ, RZ, c[0x0][0x17c] ;  /* 0x00005f00ff147624 */ /* 0x000fe200078e00ff */
[----:B------:R-:W-:Y:S01]  /*1650*/  SEL R0, R192, 0xffffffe0, !P0 ;  /* 0xffffffe0c0007807 */ /* 0x000fe20004000000 */
[----:B------:R-:W-:Y:S01]  /*1660*/  IMAD.IADD R2, R197, 0x1, R2 ;  /* 0x00000001c5027824 */ /* 0x000fe200078e0202 */
[----:B------:R-:W-:-:S02]  /*1670*/  LEA R212, P0, R23, R214, 0x6 ;  /* 0x000000d617d47211 */ /* 0x000fc400078030ff */
[----:B------:R-:W-:Y:S01]  /*1680*/  LEA.HI R21, R17, R6, RZ, 0x7 ;  /* 0x0000000611157211 */ /* 0x000fe200078f38ff */
[----:B------:R-:W-:Y:S01]  /*1690*/  IMAD.SHL.U32 R17, R14, 0x10, RZ ;  /* 0x000000100e117824 */ /* 0x000fe200078e00ff */
[----:B------:R-:W-:Y:S02]  /*16a0*/  LEA.HI.X R213, R23, R215, R20, 0x6, P0 ;  /* 0x000000d717d57211 */ /* 0x000fe400000f3414 */
[----:B------:R-:W-:Y:S02]  /*16b0*/  LEA R220, P0, R18, c[0x0][0x258], 0x2 ;  /* 0x0000960012dc7a11 */ /* 0x000fe400078010ff */
[----:B------:R-:W-:Y:S01]  /*16c0*/  LOP3.LUT R20, R17, 0x10, RZ, 0xc0, !PT ;  /* 0x0000001011147812 */ /* 0x000fe200078ec0ff */
[----:B------:R-:W-:Y:S01]  /*16d0*/  IMAD.SHL.U32 R17, R8, 0x40, RZ ;  /* 0x0000004008117824 */ /* 0x000fe200078e00ff */
[----:B------:R-:W-:Y:S01]  /*16e0*/  LEA.HI.X R221, R18, c[0x0][0x25c], R3, 0x2, P0 ;  /* 0x0000970012dd7a11 */ /* 0x000fe200000f1403 */
[----:B------:R-:W-:Y:S01]  /*16f0*/  IMAD.IADD R3, R197, 0x1, R0 ;  /* 0x00000001c5037824 */ /* 0x000fe200078e0200 */
[----:B------:R-:W-:Y:S01]  /*1700*/  LOP3.LUT R13, R13, 0xffffffe0, RZ, 0xc0, !PT ;  /* 0xffffffe00d0d7812 */ /* 0x000fe200078ec0ff */
[----:B------:R-:W-:Y:S01]  /*1710*/  IMAD.IADD R0, R0, 0x1, R2 ;  /* 0x0000000100007824 */ /* 0x000fe200078e0202 */
[----:B------:R2:W3:Y:S01]  /*1720*/  LDSM.16.M88.4 R144, [R197+0x4080] ;  /* 0x00408000c590783b */ /* 0x0004e20000000200 */
[----:B------:R-:W-:Y:S01]  /*1730*/  IMAD.SHL.U32 R18, R11, 0x8, RZ ;  /* 0x000000080b127824 */ /* 0x000fe200078e00ff */
[----:B------:R-:W-:Y:S01]  /*1740*/  LOP3.LUT R17, R17, 0x1c0, RZ, 0xc0, !PT ;  /* 0x000001c011117812 */ /* 0x000fe200078ec0ff */
[----:B------:R-:W-:Y:S01]  /*1750*/  IMAD.IADD R13, R6, 0x1, -R13 ;  /* 0x00000001060d7824 */ /* 0x000fe200078e0a0d */
[----:B------:R2:W4:Y:S01]  /*1760*/  LDSM.16.M88.4 R148, [R197+0x6080] ;  /* 0x00608000c594783b */ /* 0x0005220000000200 */
[----:B------:R-:W-:-:S02]  /*1770*/  LEA R224, P0, R16, c[0x0][0x280], 0x2 ;  /* 0x0000a00010e07a11 */ /* 0x000fc400078010ff */
[----:B------:R-:W-:Y:S01]  /*1780*/  SHF.R.U32.HI R23, RZ, 0x4, R21 ;  /* 0x00000004ff177819 */ /* 0x000fe20000011615 */
[----:B------:R2:W1:Y:S01]  /*1790*/  LDSM.16.M88.4 R152, [R3+0x4080] ;  /* 0x004080000398783b */ /* 0x0004620000000200 */
[----:B------:R-:W-:Y:S01]  /*17a0*/  IMAD.SHL.U32 R21, R14, 0x20, RZ ;  /* 0x000000200e157824 */ /* 0x000fe200078e00ff */
[----:B------:R-:W-:Y:S02]  /*17b0*/  LOP3.LUT R18, R18, 0x18, RZ, 0xc0, !PT ;  /* 0x0000001812127812 */ /* 0x000fe400078ec0ff */
[----:B------:R2:W1:Y:S01]  /*17c0*/  LDSM.16.M88.4 R160, [R3+0x6080] ;  /* 0x0060800003a0783b */ /* 0x0004620000000200 */
[----:B------:R-:W-:Y:S02]  /*17d0*/  SHF.R.U32.HI R217, RZ, 0x3, R17 ;  /* 0x00000003ffd97819 */ /* 0x000fe40000011611 */
[----:B------:R-:W-:Y:S01]  /*17e0*/  LEA.HI.X R225, R16, c[0x0][0x284], R15, 0x2, P0 ;  /* 0x0000a10010e17a11 */ /* 0x000fe200000f140f */
[----:B------:R2:W1:Y:S01]  /*17f0*/  LDSM.16.M88.4 R164, [R2+0x4080] ;  /* 0x0040800002a4783b */ /* 0x0004620000000200 */
[----:B------:R-:W-:-:S02]  /*1800*/  LOP3.LUT R15, R12, 0x7ffffffc, RZ, 0xc0, !PT ;  /* 0x7ffffffc0c0f7812 */ /* 0x000fc400078ec0ff */
[----:B------:R-:W-:Y:S01]  /*1810*/  LOP3.LUT R19, R19, R22, RZ, 0x3c, !PT ;  /* 0x0000001613137212 */ /* 0x000fe200078e3cff */
[----:B------:R2:W1:Y:S01]  /*1820*/  LDSM.16.M88.4 R168, [R2+0x6080] ;  /* 0x0060800002a8783b */ /* 0x0004620000000200 */
[----:B------:R-:W-:Y:S01]  /*1830*/  SHF.R.S32.HI R12, RZ, 0x1f, R13 ;  /* 0x0000001fff0c7819 */ /* 0x000fe2000001140d */
[----:B------:R-:W-:Y:S01]  /*1840*/  IMAD.IADD R15, R6, 0x1, -R15 ;  /* 0x00000001060f7824 */ /* 0x000fe200078e0a0f */
[----:B------:R-:W-:Y:S01]  /*1850*/  LOP3.LUT R21, R18, 0x20, R21, 0xf8, !PT ;  /* 0x0000002012157812 */ /* 0x000fe200078ef815 */
[----:B------:R2:W1:Y:S01]  /*1860*/  LDSM.16.M88.4 R172, [R0+0x4080] ;  /* 0x0040800000ac783b */ /* 0x0004620000000200 */
[----:B------:R-:W-:Y:S01]  /*1870*/  LOP3.LUT R217, R217, R17, R18, 0x1e, !PT ;  /* 0x00000011d9d97212 */ /* 0x000fe200078e1e12 */
[----:B------:R-:W-:Y:S01]  /*1880*/  IMAD.SHL.U32 R18, R10, 0x40, RZ ;  /* 0x000000400a127824 */ /* 0x000fe200078e00ff */
[----:B------:R-:W-:Y:S01]  /*1890*/  IADD3 R16, P0, R210, UR6, RZ ;  /* 0x00000006d2107c10 */ /* 0x000fe2000ff1e0ff */
[----:B------:R2:W1:Y:S01]  /*18a0*/  LDSM.16.M88.4 R176, [R0+0x6080] ;  /* 0x0060800000b0783b */ /* 0x0004620000000200 */
[----:B------:R-:W-:Y:S01]  /*18b0*/  LEA.HI R12, R12, R13, RZ, 0x2 ;  /* 0x0000000d0c0c7211 */ /* 0x000fe200078f10ff */
[C---:B------:R-:W-:Y:S01]  /*18c0*/  IMAD R196, R14.reuse, 0x200, R19 ;  /* 0x000002000ec47824 */ /* 0x040fe200078e0213 */
[----:B------:R-:W-:Y:S01]  /*18d0*/  IADD3.X R17, R211, UR5, RZ, P0, !PT ;  /* 0x00000005d3117c10 */ /* 0x000fe200087fe4ff */
[----:B------:R-:W-:Y:S01]  /*18e0*/  BAR.SYNC.DEFER_BLOCKING 0x0 ;  /* 0x0000000000007b1d */ /* 0x000fe20000010000 */
[----:B------:R-:W-:Y:S01]  /*18f0*/  IMAD.SHL.U32 R19, R14, 0x8, RZ ;  /* 0x000000080e137824 */ /* 0x000fe200078e00ff */
[----:B------:R-:W-:-:S02]  /*1900*/  LOP3.LUT R14, R18, 0x1c0, RZ, 0xc0, !PT ;  /* 0x000001c0120e7812 */ /* 0x000fc400078ec0ff */
[----:B------:R-:W-:Y:S02]  /*1910*/  ISETP.GE.AND P0, PT, R207, 0x41, PT ;  /* 0x00000041cf00780c */ /* 0x000fe40003f06270 */
[----:B------:R-:W-:Y:S02]  /*1920*/  LOP3.LUT R23, R20, 0x8, R23, 0xf8, !PT ;  /* 0x0000000814177812 */ /* 0x000fe400078ef817 */
[--C-:B------:R-:W-:Y:S02]  /*1930*/  SHF.R.U32.HI R200, RZ, 0x3, R14.reuse ;  /* 0x00000003ffc87819 */ /* 0x100fe4000001160e */
[----:B------:R-:W-:Y:S02]  /*1940*/  LOP3.LUT R19, R14, 0x8, R19, 0xf8, !PT ;  /* 0x000000080e137812 */ /* 0x000fe400078ef813 */
[C-C-:B------:R-:W-:Y:S02]  /*1950*/  LOP3.LUT R198, R200.reuse, R23, R14.reuse, 0x1e, !PT ;  /* 0x00000017c8c67212 */ /* 0x140fe400078e1e0e */
[----:B------:R-:W-:-:S02]  /*1960*/  LOP3.LUT R14, R200, R21, R14, 0x1e, !PT ;  /* 0x00000015c80e7212 */ /* 0x000fc400078e1e0e */
[----:B------:R-:W-:Y:S02]  /*1970*/  LOP3.LUT R200, R19, R200, RZ, 0x3c, !PT ;  /* 0x000000c813c87212 */ /* 0x000fe400078e3cff */
[----:B------:R-:W-:Y:S02]  /*1980*/  LOP3.LUT R195, R195, 0xfffffe00, RZ, 0xc0, !PT ;  /* 0xfffffe00c3c37812 */ /* 0x000fe400078ec0ff */
[C---:B------:R-:W-:Y:S02]  /*1990*/  IADD3 R223, R9.reuse, 0x4080, RZ ;  /* 0x0000408009df7810 */ /* 0x040fe40007ffe0ff */
[----:B------:R-:W-:Y:S01]  /*19a0*/  LOP3.LUT R198, R198, R195, RZ, 0xfc, !PT ;  /* 0x000000c3c6c67212 */ /* 0x000fe200078efcff */
[----:B------:R-:W-:Y:S01]  /*19b0*/  @!PT LDS RZ, [RZ] ;  /* 0x00000000fffff984 */ /* 0x000fe20000000800 */
[----:B------:R-:W-:Y:S01]  /*19c0*/  @!PT LDS RZ, [RZ] ;  /* 0x00000000fffff984 */ /* 0x000fe20000000800 */
[----:B------:R-:W-:Y:S01]  /*19d0*/  @!PT LDS RZ, [RZ] ;  /* 0x00000000fffff984 */ /* 0x000fe20000000800 */
[----:B------:R2:W-:Y:S01]  /*19e0*/  LDGSTS.E.BYPASS.LTC128B.128 [R9+0x4080], [R214.64], !P1 ;  /* 0x04080000d6097fae */ /* 0x0005e2000c901d48 */
[C---:B------:R-:W-:Y:S02]  /*19f0*/  ISETP.GT.AND P1, PT, R6.reuse, 0xf, PT ;  /* 0x0000000f0600780c */ /* 0x040fe40003f24270 */
[----:B------:R-:W-:Y:S01]  /*1a00*/  IADD3 R222, R9, 0x8080, RZ ;  /* 0x0000808009de7810 */ /* 0x000fe20007ffe0ff */
[----:B------:R2:W-:Y:S10]  /*1a10*/  LDGSTS.E.BYPASS.LTC128B.128 [R9+0x5080], [R212.64], !P6 ;  /* 0x05080000d4097fae */ /* 0x0005f4000f101d48 */
[----:B------:R-:W-:-:S02]  /*1a20*/  @!P1 IMAD.SHL.U32 R25, R6, 0x10, RZ ;  /* 0x0000001006199824 */ /* 0x000fc400078e00ff */
[----:B-1----:R-:W-:-:S03]  /*1a30*/  @!P1 IMAD.SHL.U32 R27, R6, 0x10, RZ ;  /* 0x00000010061b9824 */ /* 0x002fc600078e00ff */
        /* <DEDUP_REMOVED lines=8> */
[----:B-1----:R-:W-:-:S05]  /*1ac0*/  SHF.R.S32.HI R25, RZ, 0x2, R12 ;  /* 0x00000002ff197819 */ /* 0x002fca000001140c */
[C---:B------:R-:W-:Y:S02]  /*1ad0*/  IMAD R216, R4.reuse, 0x10, R25 ;  /* 0x0000001004d87824 */ /* 0x040fe400078e0219 */
[----:B------:R-:W-:-:S04]  /*1ae0*/  IMAD.SHL.U32 R4, R4, 0x400, RZ ;  /* 0x0000040004047824 */ /* 0x000fc800078e00ff */
[--C-:B------:R-:W-:Y:S01]  /*1af0*/  IMAD R18, R15, 0x2, R4.reuse ;  /* 0x000000020f127824 */ /* 0x100fe200078e0204 */
[-C--:B------:R-:W-:Y:S02]  /*1b00*/  IADD3 R200, R200, R195.reuse, R4 ;  /* 0x000000c3c8c87210 */ /* 0x080fe40007ffe004 */
[----:B------:R-:W-:Y:S01]  /*1b10*/  LOP3.LUT R195, R14, R195, RZ, 0xfc, !PT ;  /* 0x000000c30ec37212 */ /* 0x000fe200078efcff */
[----:B------:R-:W-:Y:S01]  /*1b20*/  IMAD.IADD R217, R18, 0x1, R217 ;  /* 0x0000000112d97824 */ /* 0x000fe200078e02d9 */
[----:B------:R-:W-:Y:S05]  /*1b30*/  @!P0 BRA `(.L_x_198) ;  /* 0x000000e000008947 */ /* 0x000fea0003800000 */
[----:B--234-:R-:W-:Y:S01]  /*1b40*/  IADD3 R4, -R206, -0x40, R207 ;  /* 0xffffffc0ce047810 */ /* 0x01cfe20007ffe1cf */
        /* <DEDUP_REMOVED lines=12> */
.L_x_199:
[----:B------:R-:W-:Y:S05]  /*1c10*/  BSYNC B0 ;  /* 0x0000000000007941 */ /* 0x000fea0003800000 */
.L_x_198:
[----:B--234-:R-:W-:Y:S01]  /*1c20*/  SHF.R.S32.HI R4, RZ, 0x1f, R11 ;  /* 0x0000001fff047819 */ /* 0x01cfe2000001140b */
        /* <DEDUP_REMOVED lines=59> */
.L_x_202:
        /* <DEDUP_REMOVED lines=25> */
[C---:B-1-3--:R-:W-:Y:S03]  /*2170*/  HMMA.16816.F32 R8, R44.reuse, R40, RZ ;  /* 0x000000282c08723c */ /* 0x04afe600000018ff */
[----:B------:R-:W-:Y:S04]  /*2180*/  LDS R185, [R183+0xc100] ;  /* 0x00c10000b7b97984 */ /* 0x000fe80000000800 */
[----:B------:R-:W-:Y:S01]  /*2190*/  LDS R184, [R183+0xc120] ;  /* 0x00c12000b7b87984 */ /* 0x000fe20000000800 */
[-C--:B------:R-:W-:Y:S08]  /*21a0*/  HMMA.16816.F32 R12, R44, R42.reuse, RZ ;  /* 0x0000002a2c0c723c */ /* 0x080ff000000018ff */
[C---:B------:R-:W-:Y:S01]  /*21b0*/  HMMA.16816.F32 R16, R36.reuse, R42, RZ ;  /* 0x0000002a2410723c */ /* 0x040fe200000018ff */
[----:B------:R-:W1:Y:S07]  /*21c0*/  LDSM.16.M88.4 R40, [R181+0x4080] ;  /* 0x00408000b528783b */ /* 0x000e6e0000000200 */
[-C--:B----4-:R-:W-:Y:S08]  /*21d0*/  HMMA.16816.F32 R20, R36, R48.reuse, RZ ;  /* 0x000000302414723c */ /* 0x090ff000000018ff */
[C---:B------:R-:W-:Y:S08]  /*21e0*/  HMMA.16816.F32 R24, R44.reuse, R48, RZ ;  /* 0x000000302c18723c */ /* 0x040ff000000018ff */
[-C--:B------:R-:W-:Y:S01]  /*21f0*/  HMMA.16816.F32 R28, R44, R50.reuse, RZ ;  /* 0x000000322c1c723c */ /* 0x080fe200000018ff */
[----:B------:R-:W-:Y:S07]  /*2200*/  LDSM.16.M88.4 R44, [R0+0x80] ;  /* 0x00008000002c783b */ /* 0x000fee0000000200 */
[----:B------:R-:W-:Y:S01]  /*2210*/  HMMA.16816.F32 R32, R36, R50, RZ ;  /* 0x000000322420723c */ /* 0x000fe200000018ff */
[----:B------:R-:W2:Y:S04]  /*2220*/  LDSM.16.M88.4 R36, [R199+0x4080] ;  /* 0x00408000c724783b */ /* 0x000ea80000000200 */
[----:B------:R-:W3:Y:S03]  /*2230*/  LDSM.16.M88.4 R48, [R199+0x5080] ;  /* 0x00508000c730783b */ /* 0x000ee60000000200 */
[-C--:B-----5:R-:W-:Y:S08]  /*2240*/  HMMA.16816.F32 R4, R52, R56.reuse, R4 ;  /* 0x000000383404723c */ /* 0x0a0ff00000001804 */
[C---:B------:R-:W-:Y:S08]  /*2250*/  HMMA.16816.F32 R8, R60.reuse, R56, R8 ;  /* 0x000000383c08723c */ /* 0x040ff00000001808 */
        /* <DEDUP_REMOVED lines=56> */
.L_x_200:
        /* <DEDUP_REMOVED lines=369> */
.L_x_201:
        /* <DEDUP_REMOVED lines=170> */
.L_x_197:
[----:B------:R-:W-:Y:S05]  /*4790*/  @P2 EXIT ;  /* 0x000000000000294d */ /* 0x000fea0003800000 */
[----:B------:R-:W-:-:S04]  /*47a0*/  ISETP.NE.U32.AND P1, PT, RZ, c[0x0][0x360], PT ;  /* 0x0000d800ff007a0c */ /* 0x000fc80003f25070 */
[----:B------:R-:W-:-:S13]  /*47b0*/  ISETP.NE.AND.EX P1, PT, RZ, c[0x0][0x364], PT, P1 ;  /* 0x0000d900ff007a0c */ /* 0x000fda0003f25310 */
[----:B------:R-:W-:-:S04]  /*47c0*/  @P1 IMAD.MOV.U32 R3, RZ, RZ, 0x4 ;  /* 0x00000004ff031424 */ /* 0x000fc800078e00ff */
[----:B------:R-:W-:-:S05]  /*47d0*/  @P1 IMAD.WIDE R6, R208, R3, c[0x0][0x360] ;  /* 0x0000d800d0061625 */ /* 0x000fca00078e0203 */
[----:B------:R2:W3:Y:S01]  /*47e0*/  @P1 LDG.E R9, [R6.64] ;  /* 0x0000000806091981 */ /* 0x0004e2000c1e1900 */
[----:B------:R-:W4:Y:S01]  /*47f0*/  S2UR UR6, SR_CTAID.X ;  /* 0x00000000000679c3 */ /* 0x000f220000002500 */
[----:B------:R-:W-:Y:S01]  /*4800*/  IMAD.MOV.U32 R0, RZ, RZ, c[0x0][0x338] ;  /* 0x0000ce00ff007624 */ /* 0x000fe200078e00ff */
[----:B------:R-:W-:Y:S01]  /*4810*/  ULDC UR5, c[0x0][0x358] ;  /* 0x0000d60000057ab9 */ /* 0x000fe20000000800 */
[----:B------:R-:W5:Y:S01]  /*4820*/  S2R R3, SR_CTAID.Y ;  /* 0x0000000000037919 */ /* 0x000f620000002600 */
[----:B------:R-:W-:Y:S01]  /*4830*/  ULDC UR4, c[0x0][0x2f4] ;  /* 0x0000bd0000047ab9 */ /* 0x000fe20000000800 */
[----:B-1----:R-:W-:Y:S02]  /*4840*/  IMAD R4, R208, c[0x0][0x2f4], RZ ;  /* 0x0000bd00d0047a24 */ /* 0x002fe400078e02ff */
[----:B------:R-:W-:Y:S01]  /*4850*/  BAR.SYNC.DEFER_BLOCKING 0x1, 0x100 ;  /* 0x0044000000007b1d */ /* 0x000fe20000010000 */
[----:B------:R-:W-:Y:S02]  /*4860*/  ISETP.NE.AND P0, PT, R0, 0x1, PT ;  /* 0x000000010000780c */ /* 0x000fe40003f05270 */
[----:B------:R-:W-:-:S03]  /*4870*/  SHF.R.S32.HI R5, RZ, 0x1f, R4 ;  /* 0x0000001fff057819 */ /* 0x000fc60000011404 */
[----:B------:R-:W1:Y:S01]  /*4880*/  S2R R2, SR_TID.X ;  /* 0x0000000000027919 */ /* 0x000e620000002100 */
[----:B------:R-:W-:Y:S01]  /*4890*/  BSSY B0, `(.L_x_203) ;  /* 0x0000021000007945 */ /* 0x000fe20003800000 */
[----:B----4-:R-:W-:-:S06]  /*48a0*/  UIMAD UR5, UR6, UR5, URZ ;  /* 0x00000005060572a4 */ /* 0x010fcc000f8e023f */
[----:B-----5:R-:W-:Y:S01]  /*48b0*/  @P0 IMAD.HI.U32 R0, R3, c[0x0][0x33c], RZ ;  /* 0x0000cf0003000a27 */ /* 0x020fe200078e00ff */
[----:B------:R-:W-:-:S03]  /*48c0*/  UIMAD UR5, UR5, UR4, URZ ;  /* 0x00000004050572a4 */ /* 0x000fc6000f8e023f */
[----:B--2---:R-:W-:Y:S01]  /*48d0*/  IMAD.MOV.U32 R7, RZ, RZ, R3 ;  /* 0x000000ffff077224 */ /* 0x004fe200078e0003 */
[----:B------:R-:W-:Y:S01]  /*48e0*/  @P0 SHF.R.U32.HI R7, RZ, c[0x0][0x340], R0 ;  /* 0x0000d000ff070a19 */ /* 0x000fe20000011600 */
[----:B------:R-:W-:Y:S01]  /*48f0*/  USHF.R.S32.HI UR4, URZ, 0x1f, UR5 ;  /* 0x0000001f3f047899 */ /* 0x000fe20008011405 */
[----:B------:R-:W-:Y:S02]  /*4900*/  SHF.R.S32.HI R0, RZ, 0x1f, R208 ;  /* 0x0000001fff007819 */ /* 0x000fe400000114d0 */
[--C-:B------:R-:W-:Y:S01]  /*4910*/  IADD3 R4, P2, P0, R4, UR5, R7.reuse ;  /* 0x0000000504047c10 */ /* 0x100fe2000f85e007 */
[--C-:B------:R-:W-:Y:S01]  /*4920*/  IMAD.MOV R8, RZ, RZ, -R7.reuse ;  /* 0x000000ffff087224 */ /* 0x100fe200078e0a07 */
[----:B------:R-:W-:Y:S02]  /*4930*/  SHF.R.S32.HI R6, RZ, 0x1f, R7 ;  /* 0x0000001fff067819 */ /* 0x000fe40000011407 */
[----:B------:R-:W-:Y:S01]  /*4940*/  SEL R0, R0, RZ, !P1 ;  /* 0x000000ff00007207 */ /* 0x000fe20004800000 */
[----:B------:R-:W-:Y:S01]  /*4950*/  IMAD R8, R8, c[0x0][0x338], R3 ;  /* 0x0000ce0008087a24 */ /* 0x000fe200078e0203 */
[----:B------:R-:W-:-:S02]  /*4960*/  IADD3.X R5, R5, UR4, R6, P2, P0 ;  /* 0x0000000405057c10 */ /* 0x000fc400097e0406 */
[----:B-1----:R-:W-:Y:S02]  /*4970*/  ISETP.NE.AND P2, PT, R2, RZ, PT ;  /* 0x000000ff0200720c */ /* 0x002fe40003f45270 */
[C---:B------:R-:W-:Y:S01]  /*4980*/  SHF.L.U64.HI R5, R4.reuse, 0x2, R5 ;  /* 0x0000000204057819 */ /* 0x040fe20000010205 */
[----:B------:R-:W-:-:S05]  /*4990*/  IMAD.SHL.U32 R4, R4, 0x4, RZ ;  /* 0x0000000404047824 */ /* 0x000fca00078e00ff */
[----:B------:R-:W-:-:S04]  /*49a0*/  IADD3 R12, P0, R4, c[0x0][0x350], RZ ;  /* 0x0000d400040c7a10 */ /* 0x000fc80007f1e0ff */
[----:B------:R-:W-:Y:S01]  /*49b0*/  IADD3.X R13, R5, c[0x0][0x354], RZ, P0, !PT ;  /* 0x0000d500050d7a10 */ /* 0x000fe200007fe4ff */
[C---:B---3--:R-:W-:Y:S01]  /*49c0*/  @P1 IMAD R9, R208.reuse, 0x80, R9 ;  /* 0x00000080d0091824 */ /* 0x048fe200078e0209 */
[----:B------:R-:W-:-:S04]  /*49d0*/  SEL R208, R208, RZ, !P1 ;  /* 0x000000ffd0d07207 */ /* 0x000fc80004800000 */
[----:B------:R-:W-:-:S04]  /*49e0*/  @P1 SHF.R.S32.HI R10, RZ, 0x1f, R9 ;  /* 0x0000001fff0a1819 */ /* 0x000fc80000011409 */
[----:B------:R-:W-:-:S05]  /*49f0*/  @P1 LEA.HI R10, R10, R9, RZ, 0x7 ;  /* 0x000000090a0a1211 */ /* 0x000fca00078f38ff */
[----:B------:R-:W-:-:S05]  /*4a00*/  @P1 IMAD.SHL.U32 R10, R10, 0x40, RZ ;  /* 0x000000400a0a1824 */ /* 0x000fca00078e00ff */
[----:B------:R-:W-:-:S04]  /*4a10*/  @P1 LOP3.LUT R10, R10, 0xffffe000, RZ, 0xc0, !PT ;  /* 0xffffe0000a0a1812 */ /* 0x000fc800078ec0ff */
[----:B------:R-:W-:Y:S02]  /*4a20*/  @P1 SHF.R.S32.HI R11, RZ, 0x1f, R10 ;  /* 0x0000001fff0b1819 */ /* 0x000fe4000001140a */
[----:B------:R-:W-:Y:S01]  /*4a30*/  @!P1 CS2R R10, SRZ ;  /* 0x00000000000a9805 */ /* 0x000fe2000001ff00 */
[----:B------:R-:W-:Y:S05]  /*4a40*/  @P2 BRA `(.L_x_204) ;  /* 0x0000005000002947 */ /* 0x000fea0003800000 */
.L_x_205:
[----:B------:R-:W2:Y:S01]  /*4a50*/  LDG.E.STRONG.GPU R3, [R12.64] ;  /* 0x000000080c037981 */ /* 0x000ea2000c1ef900 */
[----:B------:R-:W-:Y:S01]  /*4a60*/  YIELD ;  /* 0x0000000000007946 */ /* 0x000fe20003800000 */
[----:B--2---:R-:W-:Y:S01]  /*4a70*/  ISETP.NE.AND P0, PT, R3, R8, PT ;  /* 0x000000080300720c */ /* 0x004fe20003f05270 */
[----:B------:R-:W-:-:S12]  /*4a80*/  CCTL.IVALL ;  /* 0x00000000ff00798f */ /* 0x000fd80002000000 */
[----:B------:R-:W-:Y:S05]  /*4a90*/  @P0 BRA `(.L_x_205) ;  /* 0xffffffb000000947 */ /* 0x000fea000383ffff */
.L_x_204:
[----:B------:R-:W-:Y:S05]  /*4aa0*/  BSYNC B0 ;  /* 0x0000000000007941 */ /* 0x000fea0003800000 */
.L_x_203:
[----:B------:R-:W-:Y:S01]  /*4ab0*/  MOV R9, 0xffffffff ;  /* 0xffffffff00097802 */ /* 0x000fe20000000f00 */
[----:B------:R-:W-:Y:S05]  /*4ac0*/  BRA.CONV ~URZ, `(.L_x_206) ;  /* 0x000000237f007947 */ /* 0x000fea000b800000 */
[----:B------:R-:W-:Y:S02]  /*4ad0*/  MOV R14, 0x4af0 ;  /* 0x00004af0000e7802 */ /* 0x000fe40000000f00 */
[----:B------:R-:W-:Y:S05]  /*4ae0*/  CALL.REL.NOINC `($__internal_1_$__cuda_sm70_warpsync) ;  /* 0x0000089000007944 */ /* 0x000fea0003c00000 */
.L_x_206:
[----:B------:R-:W-:Y:S01]  /*4af0*/  USHF.L.U32 UR5, UR6, 0xd, URZ ;  /* 0x0000000d06057899 */ /* 0x000fe2000800063f */
[----:B------:R-:W-:Y:S01]  /*4b00*/  SHF.R.S32.HI R3, RZ, 0x1f, R2 ;  /* 0x0000001fff037819 */ /* 0x000fe20000011402 */
[----:B------:R-:W-:-:S06]  /*4b10*/  NOP ;  /* 0x0000000000007918 */ /* 0x000fcc0000000000 */
[----:B------:R-:W-:Y:S01]  /*4b20*/  USHF.R.S32.HI UR4, URZ, 0x1f, UR5 ;  /* 0x0000001f3f047899 */ /* 0x000fe20008011405 */
[----:B------:R-:W-:Y:S01]  /*4b30*/  IADD3 R10, P1, P0, R10, UR5, R2 ;  /* 0x000000050a0a7c10 */ /* 0x000fe2000f83e002 */
[----:B------:R-:W-:-:S04]  /*4b40*/  IMAD R2, R6, c[0x0][0x328], RZ ;  /* 0x0000ca0006027a24 */ /* 0x000fc800078e02ff */
[----:B------:R-:W-:Y:S01]  /*4b50*/  IADD3.X R11, R11, UR4, R3, P1, P0 ;  /* 0x000000040b0b7c10 */ /* 0x000fe20008fe0403 */
[C---:B------:R-:W-:Y:S02]  /*4b60*/  IMAD R2, R7.reuse, c[0x0][0x32c], R2 ;  /* 0x0000cb0007027a24 */ /* 0x040fe400078e0202 */
[----:B------:R-:W-:Y:S02]  /*4b70*/  IMAD R3, R0, c[0x0][0x330], RZ ;  /* 0x0000cc0000037a24 */ /* 0x000fe400078e02ff */
[----:B------:R-:W-:-:S04]  /*4b80*/  IMAD.WIDE.U32 R14, R7, c[0x0][0x328], R10 ;  /* 0x0000ca00070e7a25 */ /* 0x000fc800078e000a */
[----:B------:R-:W-:Y:S01]  /*4b90*/  IMAD R3, R208, c[0x0][0x334], R3 ;  /* 0x0000cd00d0037a24 */ /* 0x000fe200078e0203 */
[----:B------:R-:W-:-:S05]  /*4ba0*/  IADD3 R15, R15, R2, RZ ;  /* 0x000000020f0f7210 */ /* 0x000fca0007ffe0ff */
[----:B------:R-:W-:-:S05]  /*4bb0*/  IMAD.WIDE.U32 R14, R208, c[0x0][0x330], R14 ;  /* 0x0000cc00d00e7a25 */ /* 0x000fca00078e000e */
[----:B------:R-:W-:Y:S02]  /*4bc0*/  IADD3 R3, R15, R3, RZ ;  /* 0x000000030f037210 */ /* 0x000fe40007ffe0ff */
        /* <DEDUP_REMOVED lines=36> */
[----:B-1----:R-:W-:Y:S05]  /*4e10*/  CALL.REL.NOINC `($__internal_1_$__cuda_sm70_warpsync) ;  /* 0x0000056000007944 */ /* 0x002fea0003c00000 */
.L_x_207:
        /* <DEDUP_REMOVED lines=8> */
[----:B-1----:R-:W-:Y:S01]  /*4ea0*/  MOV R3, 0x1 ;  /* 0x0000000100037802 */ /* 0x002fe20000000f00 */
[----:B------:R-:W-:-:S00]  /*4eb0*/  ERRBAR ;  /* 0x00000000000079ab */ /* 0x000fc00000000000 */
[----:B012345:R-:W-:-:S05]  /*4ec0*/  CCTL.IVALL ;  /* 0x00000000ff00798f */ /* 0x03ffca0002000000 */
[----:B------:R1:W-:Y:S02]  /*4ed0*/  RED.E.ADD.S32.STRONG.GPU [R12.64], R3 ;  /* 0x000000030c00798e */ /* 0x0003e4000c10e388 */
.L_x_209:
[----:B------:R-:W-:Y:S05]  /*4ee0*/  BSYNC B0 ;  /* 0x0000000000007941 */ /* 0x000fea0003800000 */
.L_x_208:
[----:B------:R-:W-:Y:S01]  /*4ef0*/  IADD3 R4, P0, R4, c[0x0][0x348], RZ ;  /* 0x0000d20004047a10 */ /* 0x000fe20007f1e0ff */
[----:B------:R-:W-:Y:S03]  /*4f00*/  BSSY B0, `(.L_x_210) ;  /* 0x0000008000007945 */ /* 0x000fe60003800000 */
[----:B------:R-:W-:Y:S01]  /*4f10*/  IADD3.X R5, R5, c[0x0][0x34c], RZ, P0, !PT ;  /* 0x0000d30005057a10 */ /* 0x000fe200007fe4ff */
[----:B------:R-:W-:Y:S05]  /*4f20*/  @P2 BRA `(.L_x_211) ;  /* 0x0000005000002947 */ /* 0x000fea0003800000 */
.L_x_212:
[----:B-1----:R-:W2:Y:S01]  /*4f30*/  LDG.E.STRONG.GPU R3, [R4.64] ;  /* 0x0000000804037981 */ /* 0x002ea2000c1ef900 */
[----:B------:R-:W-:Y:S01]  /*4f40*/  YIELD ;  /* 0x0000000000007946 */ /* 0x000fe20003800000 */
[----:B--2---:R-:W-:Y:S01]  /*4f50*/  ISETP.NE.AND P0, PT, R3, R8, PT ;  /* 0x000000080300720c */ /* 0x004fe20003f05270 */
[----:B------:R-:W-:-:S12]  /*4f60*/  CCTL.IVALL ;  /* 0x00000000ff00798f */ /* 0x000fd80002000000 */
[----:B------:R-:W-:Y:S05]  /*4f70*/  @P0 BRA `(.L_x_212) ;  /* 0xffffffb000000947 */ /* 0x000fea000383ffff */
.L_x_211:
[----:B------:R-:W-:Y:S05]  /*4f80*/  BSYNC B0 ;  /* 0x0000000000007941 */ /* 0x000fea0003800000 */
.L_x_210:
[----:B------:R-:W-:Y:S05]  /*4f90*/  BRA.CONV ~URZ, `(.L_x_213) ;  /* 0x000000237f007947 */ /* 0x000fea000b800000 */
[----:B------:R-:W-:Y:S02]  /*4fa0*/  MOV R14, 0x4fc0 ;  /* 0x00004fc0000e7802 */ /* 0x000fe40000000f00 */
[----:B-1----:R-:W-:Y:S05]  /*4fb0*/  CALL.REL.NOINC `($__internal_1_$__cuda_sm70_warpsync) ;  /* 0x000003c000007944 */ /* 0x002fea0003c00000 */
.L_x_213:
[----:B-1----:R-:W-:Y:S01]  /*4fc0*/  MOV R2, R10 ;  /* 0x0000000a00027202 */ /* 0x002fe20000000f00 */
[----:B------:R-:W-:Y:S01]  /*4fd0*/  IMAD R6, R6, c[0x0][0x300], RZ ;  /* 0x0000c00006067a24 */ /* 0x000fe200078e02ff */
[----:B------:R-:W-:Y:S01]  /*4fe0*/  MOV R3, R11 ;  /* 0x0000000b00037202 */ /* 0x000fe20000000f00 */
[----:B------:R-:W-:-:S06]  /*4ff0*/  NOP ;  /* 0x0000000000007918 */ /* 0x000fcc0000000000 */
[----:B------:R-:W-:-:S04]  /*5000*/  IMAD.WIDE.U32 R2, R7, c[0x0][0x300], R2 ;  /* 0x0000c00007027a25 */ /* 0x000fc800078e0002 */
[----:B------:R-:W-:Y:S02]  /*5010*/  IMAD R6, R7, c[0x0][0x304], R6 ;  /* 0x0000c10007067a24 */ /* 0x000fe400078e0206 */
[----:B------:R-:W-:-:S03]  /*5020*/  IMAD R7, R0, c[0x0][0x308], RZ ;  /* 0x0000c20000077a24 */ /* 0x000fc600078e02ff */
[----:B------:R-:W-:Y:S01]  /*5030*/  IADD3 R3, R3, R6, RZ ;  /* 0x0000000603037210 */ /* 0x000fe20007ffe0ff */
[----:B------:R-:W-:-:S04]  /*5040*/  IMAD R7, R208, c[0x0][0x30c], R7 ;  /* 0x0000c300d0077a24 */ /* 0x000fc800078e0207 */
        /* <DEDUP_REMOVED lines=39> */
.L_x_214:
        /* <DEDUP_REMOVED lines=12> */
        .weak           $__internal_1_$__cuda_sm70_warpsync
        .type           $__internal_1_$__cuda_sm70_warpsync,@function
        .size           $__internal_1_$__cuda_sm70_warpsync,(.L_x_1800 - $__internal_1_$__cuda_sm70_warpsync)
$__internal_1_$__cuda_sm70_warpsync:
[----:B------:R-:W-:Y:S01]  /*5380*/  MOV R15, 0x0 ;  /* 0x00000000000f7802 */ /* 0x000fe20000000f00 */
[----:B------:R-:W-:Y:S04]  /*5390*/  WARPSYNC R9 ;  /* 0x0000000900007348 */ /* 0x000fe80003800000 */
[----:B------:R-:W-:Y:S05]  /*53a0*/  RET.REL.NODEC R14 `(_ZN7cutlass13device_kernelIN5flash19enable_sm80_to_sm89INS1_16FlashAttnBwdSm80INS1_25CollectiveMainloopBwdSm80ILi2ELi2EN4cute5tupleIJNS5_1CILi64EEENS7_ILi128EEES8_EEENS_6half_tEfNS_4arch4Sm80ELb0ELb0ELb0ELb1ELb1ELb0ELb0ELb0ELi2ELi2ELi4ELi2ELb1EEENS1_24CollectiveEpilogueBwdGQAISA_fSD_Li256ELb1ELb1EEENS1_19SingleTileSchedulerILb1ELb0ELb0ELi128EEEEEEEEEvNT_6ParamsE) ;  /* 0xffffac500e007950 */ /* 0x000fea0003c3ffff */
.L_x_215:
        /* <DEDUP_REMOVED lines=13> */
.L_x_1800:


//--------------------- .text._ZN7cutlass13device_kernelIN5flash19enable_sm80_to_sm89INS1_16FlashAttnBwdSm80INS1_25CollectiveMainloopBwdSm80ILi2ELi2EN4cute5tupleIJNS5_1CILi64EEENS7_ILi128EEES8_EEENS_6half_tEfNS_4arch4Sm80ELb0ELb1ELb0ELb0ELb0ELb0ELb0ELb0ELi2ELi2ELi4ELi2ELb1EEENS1_21CollectiveEpilogueBwdISA_SB_SD_Li256ELb0ELb0ELi2EEENS1_19SingleTileSchedulerILb0ELb0ELb0ELi128EEEEEEEEEvNT_6ParamsE --------------------------
	.section	.text._ZN7cutlass13device_kernelIN5flash19enable_sm80_to_sm89INS1_16FlashAttnBwdSm80INS1_25CollectiveMainloopBwdSm80ILi2ELi2EN4cute5tupleIJNS5_1CILi64EEENS7_ILi128EEES8_EEENS_6half_tEfNS_4arch4Sm80ELb0ELb1ELb0ELb0ELb0ELb0ELb0ELb0ELi2ELi2ELi4ELi2ELb1EEENS1_21CollectiveEpilogueBwdISA_SB_SD_Li256ELb0ELb0ELi2EEENS1_19SingleTileSchedulerILb0ELb0ELb0ELi128EEEEEEEEEvNT_6ParamsE,"ax",@progbits
	.sectioninfo	@"SHI_REGISTERS=245"
	.align	128
.text._ZN7cutlass13device_kernelIN5flash19enable_sm80_to_sm89INS1_16FlashAttnBwdSm80INS1_25CollectiveMainloopBwdSm80ILi2ELi2EN4cute5tupleIJNS5_1CILi64EEENS7_ILi128EEES8_EEENS_6half_tEfNS_4arch4Sm80ELb0ELb1ELb0ELb0ELb0ELb0ELb0ELb0ELi2ELi2ELi4ELi2ELb1EEENS1_21CollectiveEpilogueBwdISA_SB_SD_Li256ELb0ELb0ELi2EEENS1_19SingleTileSchedulerILb0ELb0ELb0ELi128EEEEEEEEEvNT_6ParamsE:
        .type           _ZN7cutlass13device_kernelIN5flash19enable_sm80_to_sm89INS1_16FlashAttnBwdSm80INS1_25CollectiveMainloopBwdSm80ILi2ELi2EN4cute5tupleIJNS5_1CILi64EEENS7_ILi128EEES8_EEENS_6half_tEfNS_4arch4Sm80ELb0ELb1ELb0ELb0ELb0ELb0ELb0ELb0ELi2ELi2ELi4ELi2ELb1EEENS1_21CollectiveEpilogueBwdISA_SB_SD_Li256ELb0ELb0ELi2EEENS1_19SingleTileSchedulerILb0ELb0ELb0ELi128EEEEEEEEEvNT_6ParamsE,@function
        .size           _ZN7cutlass13device_kernelIN5flash19enable_sm80_to_sm89INS1_16FlashAttnBwdSm80INS1_25CollectiveMainloopBwdSm80ILi2ELi2EN4cute5tupleIJNS5_1CILi64EEENS7_ILi128EEES8_EEENS_6half_tEfNS_4arch4Sm80ELb0ELb1ELb0ELb0ELb0ELb0ELb0ELb0ELi2ELi2ELi4ELi2ELb1EEENS1_21CollectiveEpilogueBwdISA_SB_SD_Li256ELb0ELb0ELi2EEENS1_19SingleTileSchedulerILb0ELb0ELb0ELi128EEEEEEEEEvNT_6ParamsE,(.L_x_1802 - _ZN7cutlass13device_kernelIN5flash19enable_sm80_to_sm89INS1_16FlashAttnBwdSm80INS1_25CollectiveMainloopBwdSm80ILi2ELi2EN4cute5tupleIJNS5_1CILi64EEENS7_ILi128EEES8_EEENS_6half_tEfNS_4arch4Sm80ELb0ELb1ELb0ELb0ELb0ELb0ELb0ELb0ELi2ELi2ELi4ELi2ELb1EEENS1_21CollectiveEpilogueBwdISA_SB_SD_Li256ELb0ELb0ELi2EEENS1_19SingleTileSchedulerILb0ELb0ELb0ELi128EEEEEEEEEvNT_6ParamsE)
        .other          _ZN7cutlass13device_kernelIN5flash19enable_sm80_to_sm89INS1_16FlashAttnBwdSm80INS1_25CollectiveMainloopBwdSm80ILi2ELi2EN4cute5tupleIJNS5_1CILi64EEENS7_ILi128EEES8_EEENS_6half_tEfNS_4arch4Sm80ELb0ELb1ELb0ELb0ELb0ELb0ELb0ELb0ELi2ELi2ELi4ELi2ELb1EEENS1_21CollectiveEpilogueBwdISA_SB_SD_Li256ELb0ELb0ELi2EEENS1_19SingleTileSchedulerILb0ELb0ELb0ELi128EEEEEEEEEvNT_6ParamsE,@"STO_CUDA_ENTRY STV_DEFAULT"
_ZN7cutlass13device_kernelIN5flash19enable_sm80_to_sm89INS1_16FlashAttnBwdSm80INS1_25CollectiveMainloopBwdSm80ILi2ELi2EN4cute5tupleIJNS5_1CILi64EEENS7_ILi128EEES8_EEENS_6half_tEfNS_4arch4Sm80ELb0ELb1ELb0ELb0ELb0ELb0ELb0ELb0ELi2ELi2ELi4ELi2ELb1EEENS1_21CollectiveEpilogueBwdISA_SB_SD_Li256ELb0ELb0ELi2EEENS1_19SingleTileSchedulerILb0ELb0ELb0ELi128EEEEEEEEEvNT_6ParamsE:
[----:B------:R-:W-:Y:S02]  /*0000*/  MOV R1, c[0x0][0x28] ;  /* 0x00000a0000017a02 */ /* 0x000fe40000000f00 */
[----:B------:R-:W1:Y:S02]  /*0010*/  S2UR UR19, SR_CTAID.Z ;  /* 0x00000000001379c3 */ /* 0x000e640000002700 */
[----:B-1----:R-:W-:-:S13]  /*0020*/  ISETP.LE.AND P0, PT, RZ, UR19, PT ;  /* 0x00000013ff007c0c */ /* 0x002fda000bf03270 */
[----:B------:R-:W-:Y:S05]  /*0030*/  @!P0 EXIT ;  /* 0x000000000000894d */ /* 0x000fea0003800000 */
[----:B------:R-:W1:Y:S01]  /*0040*/  S2UR UR11, SR_CTAID.X ;  /* 0x00000000000b79c3 */ /* 0x000e620000002500 */
[----:B------:R-:W2:Y:S01]  /*0050*/  S2R R208, SR_TID.X ;  /* 0x0000000000d07919 */ /* 0x000ea20000002100 */
[----:B------:R-:W-:Y:S02]  /*0060*/  ULDC UR5, c[0x0][0x168] ;  /* 0x00005a0000057ab9 */ /* 0x000fe40000000800 */
[----:B------:R-:W-:Y:S01]  /*0070*/  UIADD3 UR6, UR5, 0x3f, URZ ;  /* 0x0000003f05067890 */ /* 0x000fe2000fffe03f */
[----:B------:R-:W3:Y:S03]  /*0080*/  S2R R7, SR_CTAID.Y ;  /* 0x0000000000077919 */ /* 0x000ee60000002600 */
[----:B------:R-:W-:-:S04]  /*0090*/  USHF.R.S32.HI UR4, URZ, 0x1f, UR6 ;  /* 0x0000001f3f047899 */ /* 0x000fc80008011406 */
[----:B------:R-:W-:-:S04]  /*00a0*/  ULEA.HI UR4, UR4, UR6, URZ, 0x6 ;  /* 0x0000000604047291 */ /* 0x000fc8000f8f303f */
[----:B------:R-:W-:Y:S01]  /*00b0*/  USHF.R.S32.HI UR13, URZ, 0x6, UR4 ;  /* 0x000000063f0d7899 */ /* 0x000fe20008011404 */
[----:B-1----:R-:W-:-:S13]  /*00c0*/  ISETP.LE.AND P0, PT, RZ, UR11, PT ;  /* 0x0000000bff007c0c */ /* 0x002fda000bf03270 */
[----:B------:R-:W-:Y:S05]  /*00d0*/  @!P0 BRA `(.L_x_216) ;  /* 0x000000b000008947 */ /* 0x000fea0003800000 */
[----:B--23--:R-:W-:Y:S02]  /*00e0*/  UIADD3 UR5, UR5, 0xbf, URZ ;  /* 0x000000bf05057890 */ /* 0x00cfe4000fffe03f */
[----:B------:R-:W-:Y:S02]  /*00f0*/  ULDC UR4, c[0x0][0x198] ;  /* 0x0000660000047ab9 */ /* 0x000fe40000000800 */
[----:B------:R-:W-:-:S03]  /*0100*/  UIADD3 UR4, UR5, -UR4, URZ ;  /* 0x8000000405047290 */ /* 0x000fc6000fffe03f */
[----:B------:R-:W-:Y:S02]  /*0110*/  ULDC UR5, c[0x0][0x2a0] ;  /* 0x0000a80000057ab9 */ /* 0x000fe40000000800 */
[----:B------:R-:W-:-:S04]  /*0120*/  ULEA UR4, UR11, UR4, 0x7 ;  /* 0x000000040b047291 */ /* 0x000fc8000f8e383f */
[----:B------:R-:W-:-:S04]  /*0130*/  UIADD3 UR5, UR4, UR5, URZ ;  /* 0x0000000504057290 */ /* 0x000fc8000fffe03f */
[----:B------:R-:W-:-:S04]  /*0140*/  USHF.R.S32.HI UR4, URZ, 0x1f, UR5 ;  /* 0x0000001f3f047899 */ /* 0x000fc80008011405 */
[----:B------:R-:W-:-:S04]  /*0150*/  ULEA.HI UR4, UR4, UR5, URZ, 0x6 ;  /* 0x0000000504047291 */ /* 0x000fc8000f8f303f */
[----:B------:R-:W-:-:S04]  /*0160*/  USHF.R.S32.HI UR4, URZ, 0x6, UR4 ;  /* 0x000000063f047899 */ /* 0x000fc80008011404 */
[----:B------:R-:W-:-:S04]  /*0170*/  UISETP.LT.AND UP0, UPT, UR13, UR4, UPT ;  /* 0x000000040d00728c */ /* 0x000fc8000bf01270 */
[----:B------:R-:W-:Y:S02]  /*0180*/  USEL UR13, UR13, UR4, UP0 ;  /* 0x000000040d0d7287 */ /* 0x000fe40008000000 */
.L_x_216:
[----:B--23--:R-:W-:Y:S01]  /*0190*/  USHF.L.U32 UR12, UR11, 0x7, URZ ;  /* 0x000000070b0c7899 */ /* 0x00cfe2000800063f */
[----:B------:R-:W-:Y:S01]  /*01a0*/  PLOP3.LUT P1, PT, PT, PT, PT, 0x80, 0x0 ;  /* 0x000000000000781c */ /* 0x000fe20003f2f070 */
[----:B------:R-:W-:Y:S01]  /*01b0*/  ULDC UR6, c[0x0][0x198] ;  /* 0x0000660000067ab9 */ /* 0x000fe20000000800 */
[----:B------:R-:W-:Y:S01]  /*01c0*/  CS2R R126, SRZ ;  /* 0x00000000007e7805 */ /* 0x000fe2000001ff00 */
[----:B------:R-:W-:Y:S01]  /*01d0*/  ULDC UR5, c[0x0][0x168] ;  /* 0x00005a0000057ab9 */ /* 0x000fe20000000800 */
[----:B------:R-:W-:Y:S01]  /*01e0*/  CS2R R124, SRZ ;  /* 0x00000000007c7805 */ /* 0x000fe2000001ff00 */
[----:B------:R-:W-:Y:S01]  /*01f0*/  UIADD3 UR5, UR12, UR5, -UR6 ;  /* 0x000000050c057290 */ /* 0x000fe2000fffe806 */
[----:B------:R-:W-:Y:S01]  /*0200*/  CS2R R130, SRZ ;  /* 0x0000000000827805 */ /* 0x000fe2000001ff00 */
[----:B------:R-:W-:Y:S01]  /*0210*/  ULDC UR4, c[0x0][0x2a4] ;  /* 0x0000a90000047ab9 */ /* 0x000fe20000000800 */
[----:B------:R-:W-:Y:S01]  /*0220*/  CS2R R128, SRZ ;  /* 0x0000000000807805 */ /* 0x000fe2000001ff00 */
[----:B------:R-:W-:Y:S01]  /*0230*/  UIADD3 UR5, UR5, -UR4, URZ ;  /* 0x8000000405057290 */ /* 0x000fe2000fffe03f */
[----:B------:R-:W-:Y:S01]  /*0240*/  CS2R R122, SRZ ;  /* 0x00000000007a7805 */ /* 0x000fe2000001ff00 */
[----:B------:R-:W-:Y:S01]  /*0250*/  ULDC.64 UR22, c[0x0][0x118] ;  /* 0x0000460000167ab9 */ /* 0x000fe20000000a00 */
[----:B------:R-:W-:Y:S01]  /*0260*/  CS2R R120, SRZ ;  /* 0x0000000000787805 */ /* 0x000fe2000001ff00 */
[----:B------:R-:W-:Y:S01]  /*0270*/  USHF.R.S32.HI UR4, URZ, 0x1f, UR5 ;  /* 0x0000001f3f047899 */ /* 0x000fe20008011405 */
[----:B------:R-:W-:Y:S01]  /*0280*/  CS2R R118, SRZ ;  /* 0x0000000000767805 */ /* 0x000fe2000001ff00 */
[----:B------:R-:W-:Y:S01]  /*0290*/  CS2R R116, SRZ ;  /* 0x0000000000747805 */ /* 0x000fe2000001ff00 */
[----:B------:R-:W-:Y:S01]  /*02a0*/  CS2R R110, SRZ ;  /* 0x00000000006e7805 */ /* 0x000fe2000001ff00 */
[----:B------:R-:W-:Y:S01]  /*02b0*/  ULEA.HI UR4, UR4, UR5, URZ, 0x6 ;  /* 0x0000000504047291 */ /* 0x000fe2000f8f303f */
[----:B------:R-:W-:Y:S01]  /*02c0*/  CS2R R108, SRZ ;  /* 0x00000000006c7805 */ /* 0x000fe2000001ff00 */
[----:B------:R-:W-:Y:S01]  /*02d0*/  CS2R R114, SRZ ;  /* 0x0000000000727805 */ /* 0x000fe2000001ff00 */
[----:B------:R-:W-:Y:S01]  /*02e0*/  CS2R R112, SRZ ;  /* 0x0000000000707805 */ /* 0x000fe2000001ff00 */
[----:B------:R-:W-:Y:S01]  /*02f0*/  USHF.R.S32.HI UR4, URZ, 0x6, UR4 ;  /* 0x000000063f047899 */ /* 0x000fe20008011404 */
[----:B------:R-:W-:Y:S01]  /*0300*/  CS2R R106, SRZ ;  /* 0x00000000006a7805 */ /* 0x000fe2000001ff00 */
[----:B------:R-:W-:Y:S01]  /*0310*/  CS2R R104, SRZ ;  /* 0x0000000000687805 */ /* 0x000fe2000001ff00 */
[----:B------:R-:W-:Y:S01]  /*0320*/  CS2R R102, SRZ ;  /* 0x0000000000667805 */ /* 0x000fe2000001ff00 */
[----:B------:R-:W-:Y:S01]  /*0330*/  CS2R R100, SRZ ;  /* 0x0000000000647805 */ /* 0x000fe2000001ff00 */
[----:B------:R-:W-:Y:S01]  /*0340*/  CS2R R94, SRZ ;  /* 0x00000000005e7805 */ /* 0x000fe2000001ff00 */
[----:B------:R-:W-:Y:S01]  /*0350*/  IMNMX R233, RZ, UR4, !PT ;  /* 0x00000004ffe97c17 */ /* 0x000fe2000f800200 */
[----:B------:R-:W-:Y:S01]  /*0360*/  CS2R R92, SRZ ;  /* 0x00000000005c7805 */ /* 0x000fe2000001ff00 */
[----:B------:R-:W-:Y:S01]  /*0370*/  CS2R R98, SRZ ;  /* 0x0000000000627805 */ /* 0x000fe2000001ff00 */
[----:B------:R-:W-:Y:S01]  /*0380*/  CS2R R96, SRZ ;  /* 0x0000000000607805 */ /* 0x000fe2000001ff00 */
[----:B------:R-:W-:Y:S01]  /*0390*/  ISETP.LT.AND P0, PT, R233, UR13, PT ;  /* 0x0000000de9007c0c */ /* 0x000fe2000bf01270 */
        /* <DEDUP_REMOVED lines=14> */
[----:B------:R-:W-:Y:S01]  /*0480*/  SHF.R.S32.HI R23, RZ, 0x1f, R208 ;  /* 0x0000001fff177819 */ /* 0x000fe200000114d0 */
[----:B------:R-:W1:Y:S01]  /*0490*/  S2R R230, SR_CTAID.Z ;  /* 0x0000000000e67919 */ /* 0x000e620000002700 */
[----:B------:R-:W-:Y:S01]  /*04a0*/  IMAD.MOV.U32 R3, RZ, RZ, R7 ;  /* 0x000000ffff037224 */ /* 0x000fe200078e0007 */
[----:B------:R-:W-:Y:S01]  /*04b0*/  USHF.R.S32.HI UR18, URZ, 0x1f, UR19 ;  /* 0x0000001f3f127899 */ /* 0x000fe20008011413 */
[----:B------:R-:W-:Y:S01]  /*04c0*/  ISETP.NE.AND P0, PT, R0, 0x1, PT ;  /* 0x000000010000780c */ /* 0x000fe20003f05270 */
[----:B------:R-:W-:Y:S01]  /*04d0*/  ULDC.64 UR4, c[0x0][0x1e8] ;  /* 0x00007a0000047ab9 */ /* 0x000fe20000000a00 */
[CC--:B------:R-:W-:Y:S01]  /*04e0*/  LEA.HI R21, R23.reuse, R208.reuse, RZ, 0x3 ;  /* 0x000000d017157211 */ /* 0x0c0fe200078f18ff */
[----:B------:R-:W-:Y:S01]  /*04f0*/  ULDC UR20, c[0x0][0x198] ;  /* 0x0000660000147ab9 */ /* 0x000fe20000000800 */
[----:B------:R-:W-:Y:S01]  /*0500*/  LEA.HI R13, R23, R208, RZ, 0x6 ;  /* 0x000000d0170d7211 */ /* 0x000fe200078f30ff */
[----:B------:R-:W-:Y:S01]  /*0510*/  UIMAD UR4, UR18, UR4, URZ ;  /* 0x00000004120472a4 */ /* 0x000fe2000f8e023f */
[----:B------:R-:W-:Y:S01]  /*0520*/  LOP3.LUT R5, R21, 0xfffffff8, RZ, 0xc0, !PT ;  /* 0xfffffff815057812 */ /* 0x000fe200078ec0ff */
[----:B------:R-:W-:Y:S01]  /*0530*/  UIADD3 UR20, -UR12, UR20, URZ ;  /* 0x000000140c147290 */ /* 0x000fe2000fffe13f */
[----:B------:R-:W-:Y:S01]  /*0540*/  SHF.R.S32.HI R210, RZ, 0x3, R21 ;  /* 0x00000003ffd27819 */ /* 0x000fe20000011415 */
[----:B------:R-:W-:Y:S01]  /*0550*/  IMAD.U32 R15, RZ, RZ, UR11 ;  /* 0x0000000bff0f7e24 */ /* 0x000fe2000f8e00ff */
[----:B------:R-:W-:Y:S01]  /*0560*/  UIMAD UR4, UR19, UR5, UR4 ;  /* 0x00000005130472a4 */ /* 0x000fe2000f8e0204 */
[----:B------:R-:W-:Y:S01]  /*0570*/  IMAD.IADD R20, R208, 0x1, -R5 ;  /* 0x00000001d0147824 */ /* 0x000fe200078e0a05 */
[----:B------:R-:W-:Y:S01]  /*0580*/  SHF.R.S32.HI R211, RZ, 0x1f, R210 ;  /* 0x0000001fffd37819 */ /* 0x000fe200000114d2 */
[----:B------:R-:W-:Y:S01]  /*0590*/  @P0 IMAD.HI.U32 R0, R7, c[0x0][0x24c], RZ ;  /* 0x0000930007000a27 */ /* 0x000fe200078e00ff */
[----:B------:R-:W-:Y:S01]  /*05a0*/  SHF.R.S32.HI R13, RZ, 0x6, R13 ;  /* 0x00000006ff0d7819 */ /* 0x000fe2000001140d */
[----:B------:R-:W-:Y:S01]  /*05b0*/  UMOV UR21, 0x6 ;  /* 0x0000000600157882 */ /* 0x000fe20000000000 */
[----:B------:R-:W-:Y:S01]  /*05c0*/  IADD3 R2, -R210, UR20, RZ ;  /* 0x00000014d2027c10 */ /* 0x000fe2000fffe1ff */
[----:B------:R-:W-:Y:S01]  /*05d0*/  IMAD.SHL.U32 R216, R20, 0x8, RZ ;  /* 0x0000000814d87824 */ /* 0x000fe200078e00ff */
[----:B------:R-:W-:Y:S01]  /*05e0*/  @P0 SHF.R.U32.HI R3, RZ, c[0x0][0x250], R0 ;  /* 0x00009400ff030a19 */ /* 0x000fe20000011600 */
[----:B------:R-:W-:Y:S01]  /*05f0*/  IMAD.SHL.U32 R9, R210, 0x40, RZ ;  /* 0x00000040d2097824 */ /* 0x000fe200078e00ff */
[----:B------:R-:W-:Y:S01]  /*0600*/  ISETP.GE.AND P6, PT, R2, 0x1, PT ;  /* 0x000000010200780c */ /* 0x000fe20003fc6270 */
[----:B------:R-:W-:Y:S01]  /*0610*/  IMAD.WIDE R14, R15, 0x80, R210 ;  /* 0x000000800f0e7825 */ /* 0x000fe200078e02d2 */
[----:B------:R-:W-:Y:S01]  /*0620*/  SHF.R.S32.HI R0, RZ, 0x1f, R3 ;  /* 0x0000001fff007819 */ /* 0x000fe20000011403 */
[----:B------:R-:W-:Y:S01]  /*0630*/  ULDC.64 UR6, c[0x0][0x1d8] ;  /* 0x0000760000067ab9 */ /* 0x000fe20000000a00 */
[--C-:B------:R-:W-:Y:S01]  /*0640*/  SHF.R.S32.HI R217, RZ, 0x1f, R216.reuse ;  /* 0x0000001fffd97819 */ /* 0x100fe200000114d8 */
[----:B------:R-:W-:Y:S01]  /*0650*/  IMAD.SHL.U32 R27, R13, 0x200, RZ ;  /* 0x000002000d1b7824 */ /* 0x000fe200078e00ff */
[----:B------:R-:W-:Y:S01]  /*0660*/  LOP3.LUT R9, R9, 0x1c0, RZ, 0xc0, !PT ;  /* 0x000001c009097812 */ /* 0x000fe200078ec0ff */
[----:B------:R-:W-:Y:S01]  /*0670*/  IMAD R16, R0, c[0x0][0x1e0], RZ ;  /* 0x0000780000107a24 */ /* 0x000fe200078e02ff */
[C---:B------:R-:W-:Y:S01]  /*0680*/  ISETP.GE.AND P5, PT, R2.reuse, 0x21, PT ;  /* 0x000000210200780c */ /* 0x040fe20003fa6270 */
[C---:B------:R-:W-:Y:S01]  /*0690*/  IMAD.WIDE.U32 R4, R3.reuse, c[0x0][0x1e0], R216 ;  /* 0x0000780003047a25 */ /* 0x040fe200078e00d8 */
[----:B------:R-:W-:Y:S01]  /*06a0*/  SHF.R.U32.HI R10, RZ, 0x3, R9 ;  /* 0x00000003ff0a7819 */ /* 0x000fe20000011609 */
[----:B------:R-:W-:Y:S01]  /*06b0*/  USHF.L.U64.HI UR28, UR6, UR21, UR7 ;  /* 0x00000015061c7299 */ /* 0x000fe20008010207 */
[C---:B------:R-:W-:Y:S01]  /*06c0*/  ISETP.GE.AND P4, PT, R2.reuse, 0x41, PT ;  /* 0x000000410200780c */ /* 0x040fe20003f86270 */
[----:B------:R-:W-:Y:S01]  /*06d0*/  IMAD R16, R3, c[0x0][0x1e4], R16 ;  /* 0x0000790003107a24 */ /* 0x000fe200078e0210 */
[----:B------:R-:W-:Y:S01]  /*06e0*/  ISETP.GE.AND P3, PT, R2, 0x61, PT ;  /* 0x000000610200780c */ /* 0x000fe20003f66270 */
[----:B------:R-:W-:Y:S01]  /*06f0*/  IMAD R0, R0, c[0x0][0x1b0], RZ ;  /* 0x00006c0000007a24 */ /* 0x000fe200078e02ff */
[C---:B------:R-:W-:Y:S01]  /*0700*/  ISETP.GE.OR P1, PT, R216.reuse, c[0x0][0x1cc], !P6 ;  /* 0x00007300d8007a0c */ /* 0x040fe20007726670 */
[----:B------:R-:W-:Y:S01]  /*0710*/  IMAD.IADD R17, R5, 0x1, R16 ;  /* 0x0000000105117824 */ /* 0x000fe200078e0210 */
[----:B------:R-:W-:Y:S01]  /*0720*/  USHF.L.U32 UR29, UR6, 0x6, URZ ;  /* 0x00000006061d7899 */ /* 0x000fe2000800063f */
[----:B------:R-:W-:Y:S01]  /*0730*/  IMAD.MOV.U32 R16, RZ, RZ, R4 ;  /* 0x000000ffff107224 */ /* 0x000fe200078e0004 */
[----:B------:R-:W-:Y:S01]  /*0740*/  LOP3.LUT R4, R9, 0x38, R216, 0xf8, !PT ;  /* 0x0000003809047812 */ /* 0x000fe200078ef8d8 */
[----:B------:R-:W-:Y:S01]  /*0750*/  IMAD R5, R15, c[0x0][0x1d8], RZ ;  /* 0x000076000f057a24 */ /* 0x000fe200078e02ff */
[----:B------:R-:W-:Y:S01]  /*0760*/  ISETP.GE.OR P6, PT, R216, c[0x0][0x19c], !P6 ;  /* 0x00006700d8007a0c */ /* 0x000fe200077c6670 */
[----:B-1----:R-:W-:Y:S01]  /*0770*/  IMAD.WIDE.U32 R16, R230, c[0x0][0x1e8], R16 ;  /* 0x00007a00e6107a25 */ /* 0x002fe200078e0010 */
[----:B------:R-:W-:-:S03]  /*0780*/  LOP3.LUT R10, R27, R4, R10, 0xf6, !PT ;  /* 0x000000041b0a7212 */ /* 0x000fc600078ef60a */
[----:B------:R-:W-:Y:S01]  /*0790*/  IMAD R2, R14, c[0x0][0x1dc], R5 ;  /* 0x000077000e027a24 */ /* 0x000fe200078e0205 */
[----:B------:R-:W-:Y:S01]  /*07a0*/  IADD3 R17, R17, UR4, RZ ;  /* 0x0000000411117c10 */ /* 0x000fe2000fffe0ff */
[C---:B------:R-:W-:Y:S01]  /*07b0*/  IMAD R0, R3.reuse, c[0x0][0x1b4], R0 ;  /* 0x00006d0003007a24 */ /* 0x040fe200078e0200 */
[----:B------:R-:W-:Y:S01]  /*07c0*/  ULDC.64 UR4, c[0x0][0x1b8] ;  /* 0x00006e0000047ab9 */ /* 0x000fe20000000a00 */
[----:B------:R-:W-:Y:S01]  /*07d0*/  IMAD.WIDE.U32 R4, R3, c[0x0][0x1b0], R216 ;  /* 0x00006c0003047a25 */ /* 0x000fe200078e00d8 */
[----:B------:R-:W-:-:S03]  /*07e0*/  UIMAD UR4, UR18, UR4, URZ ;  /* 0x00000004120472a4 */ /* 0x000fc6000f8e023f */
[----:B------:R-:W-:Y:S01]  /*07f0*/  IMAD.WIDE.U32 R8, R14, c[0x0][0x1d8], R16 ;  /* 0x000076000e087a25 */ /* 0x000fe200078e0010 */
[----:B------:R-:W-:-:S03]  /*0800*/  UIMAD UR6, UR19, UR5, UR4 ;  /* 0x00000005130672a4 */ /* 0x000fc6000f8e0204 */
[----:B------:R-:W-:Y:S01]  /*0810*/  IMAD.IADD R2, R9, 0x1, R2 ;  /* 0x0000000109027824 */ /* 0x000fe200078e0202 */
[----:B------:R-:W-:Y:S01]  /*0820*/  LEA R24, P0, R8, c[0x0][0x1c0], 0x1 ;  /* 0x0000700008187a11 */ /* 0x000fe200078008ff */
[----:B------:R-:W-:Y:S01]  /*0830*/  IMAD.IADD R5, R5, 0x1, R0 ;  /* 0x0000000105057824 */ /* 0x000fe200078e0200 */
[----:B------:R-:W-:Y:S01]  /*0840*/  SHF.R.S32.HI R9, RZ, 0x1f, R7 ;  /* 0x0000001fff097819 */ /* 0x000fe20000011407 */
[----:B------:R-:W-:Y:S01]  /*0850*/  IMAD.SHL.U32 R10, R10, 0x2, RZ ;  /* 0x000000020a0a7824 */ /* 0x000fe200078e00ff */
[----:B------:R-:W-:Y:S01]  /*0860*/  LEA.HI.X R25, R8, c[0x0][0x1c4], R2, 0x1, P0 ;  /* 0x0000710008197a11 */ /* 0x000fe200000f0c02 */
[----:B------:R-:W-:Y:S01]  /*0870*/  IMAD.WIDE.U32 R4, R230, c[0x0][0x1b8], R4 ;  /* 0x00006e00e6047a25 */ /* 0x000fe200078e0004 */
[C---:B------:R-:W-:Y:S01]  /*0880*/  ISETP.GE.OR P0, PT, R216.reuse, c[0x0][0x1cc], !P5 ;  /* 0x00007300d8007a0c */ /* 0x040fe20006f06670 */
[----:B------:R-:W-:Y:S01]  /*0890*/  ULDC.64 UR4, c[0x0][0x188] ;  /* 0x0000620000047ab9 */ /* 0x000fe20000000a00 */
[----:B------:R-:W-:Y:S01]  /*08a0*/  ISETP.GE.OR P5, PT, R216, c[0x0][0x19c], !P5 ;  /* 0x00006700d8007a0c */ /* 0x000fe20006fa6670 */
[----:B------:R-:W-:Y:S01]  /*08b0*/  @!PT LDS RZ, [RZ] ;  /* 0x00000000fffff984 */ /* 0x000fe20000000800 */
[----:B------:R-:W-:Y:S01]  /*08c0*/  @!PT LDS RZ, [RZ] ;  /* 0x00000000fffff984 */ /* 0x000fe20000000800 */
[----:B------:R-:W-:Y:S01]  /*08d0*/  @!PT LDS RZ, [RZ] ;  /* 0x00000000fffff984 */ /* 0x000fe20000000800 */
[----:B------:R1:W-:Y:S01]  /*08e0*/  LDGSTS.E.BYPASS.LTC128B.128 [R10+0x4080], [R24.64], !P1 ;  /* 0x04080000180a7fae */ /* 0x0003e2000c901d56 */
[----:B------:R-:W-:Y:S01]  /*08f0*/  IADD3 R16, P1, R24, UR29, RZ ;  /* 0x0000001d18107c10 */ /* 0x000fe2000ff3e0ff */
[----:B------:R-:W-:Y:S01]  /*0900*/  IMAD R0, R15, c[0x0][0x1a8], RZ ;  /* 0x00006a000f007a24 */ /* 0x000fe200078e02ff */
[----:B------:R-:W-:Y:S01]  /*0910*/  IADD3 R5, R5, UR6, RZ ;  /* 0x0000000605057c10 */ /* 0x000fe2000fffe0ff */
[----:B------:R-:W-:Y:S01]  /*0920*/  ULDC.64 UR6, c[0x0][0x208] ;  /* 0x0000820000067ab9 */ /* 0x000fe20000000a00 */
[----:B------:R-:W-:Y:S01]  /*0930*/  IADD3.X R17, R25, UR28, RZ, P1, !PT ;  /* 0x0000001c19117c10 */ /* 0x000fe20008ffe4ff */
[C---:B------:R-:W-:Y:S01]  /*0940*/  IMAD R0, R14.reuse, c[0x0][0x1ac], R0 ;  /* 0x00006b000e007a24 */ /* 0x040fe200078e0200 */
[----:B------:R-:W-:Y:S01]  /*0950*/  UIMAD UR8, UR18, UR4, URZ ;  /* 0x00000004120872a4 */ /* 0x000fe2000f8e023f */
[----:B------:R-:W-:Y:S01]  /*0960*/  IMAD.WIDE.U32 R4, R14, c[0x0][0x1a8], R4 ;  /* 0x00006a000e047a25 */ /* 0x000fe200078e0004 */
[----:B------:R-:W-:Y:S01]  /*0970*/  USHF.L.U64.HI UR9, UR6, UR21, UR7 ;  /* 0x0000001506097299 */ /* 0x000fe20008010207 */
[----:B------:R2:W-:Y:S01]  /*0980*/  LDGSTS.E.BYPASS.LTC128B.128 [R10+0x5080], [R16.64], !P0 ;  /* 0x05080000100a7fae */ /* 0x0005e2000c101d56 */
[----:B------:R-:W-:Y:S01]  /*0990*/  UIMAD.WIDE.U32 UR16, UR19, UR4, URZ ;  /* 0x00000004131072a5 */ /* 0x000fe2000f8e003f */
[----:B------:R-:W-:Y:S01]  /*09a0*/  IMAD.IADD R0, R5, 0x1, R0 ;  /* 0x0000000105007824 */ /* 0x000fe200078e0200 */
[C---:B------:R-:W-:Y:S01]  /*09b0*/  LEA R28, P0, R4.reuse, c[0x0][0x190], 0x1 ;  /* 0x00006400041c7a11 */ /* 0x040fe200078008ff */
[----:B------:R-:W-:Y:S01]  /*09c0*/  IMAD R2, R9, c[0x0][0x180], RZ ;  /* 0x0000600009027a24 */ /* 0x000fe200078e02ff */
[----:B------:R-:W-:Y:S01]  /*09d0*/  UIMAD UR8, UR19, UR5, UR8 ;  /* 0x00000005130872a4 */ /* 0x000fe2000f8e0208 */
[----:B------:R-:W-:Y:S01]  /*09e0*/  IMAD R205, R211, c[0x0][0x178], RZ ;  /* 0x00005e00d3cd7a24 */ /* 0x000fe200078e02ff */
[----:B------:R-:W-:Y:S01]  /*09f0*/  LEA.HI.X R29, R4, c[0x0][0x194], R0, 0x1, P0 ;  /* 0x00006500041d7a11 */ /* 0x000fe200000f0c00 */
[----:B------:R-:W-:Y:S01]  /*0a00*/  USHF.L.U32 UR10, UR6, 0x6, URZ ;  /* 0x00000006060a7899 */ /* 0x000fe2000800063f */
[C---:B------:R-:W-:Y:S01]  /*0a10*/  IMAD R2, R7.reuse, c[0x0][0x184], R2 ;  /* 0x0000610007027a24 */ /* 0x040fe200078e0202 */
[----:B------:R-:W-:Y:S01]  /*0a20*/  SHF.R.S32.HI R0, RZ, 0x1f, R233 ;  /* 0x0000001fff007819 */ /* 0x000fe200000114e9 */
[----:B------:R-:W-:Y:S01]  /*0a30*/  IMAD.WIDE.U32 R218, R210, c[0x0][0x178], RZ ;  /* 0x00005e00d2da7a25 */ /* 0x000fe200078e00ff */
[----:B------:R-:W-:Y:S01]  /*0a40*/  UIADD3 UR8, UR17, UR8, URZ ;  /* 0x0000000811087290 */ /* 0x000fe2000fffe03f */
[----:B------:R-:W-:Y:S01]  /*0a50*/  ISETP.GT.AND P0, PT, R208, 0xf, PT ;  /* 0x0000000fd000780c */ /* 0x000fe20003f04270 */
[----:B------:R-:W-:Y:S01]  /*0a60*/  ULDC.64 UR4, c[0x0][0x278] ;  /* 0x00009e0000047ab9 */ /* 0x000fe20000000a00 */
[----:B------:R-:W-:Y:S01]  /*0a70*/  IMAD.WIDE.U32 R18, R7, c[0x0][0x180], R216 ;  /* 0x0000600007127a25 */ /* 0x000fe200078e00d8 */
[----:B------:R-:W-:Y:S01]  /*0a80*/  UIMAD UR25, UR18, UR4, URZ ;  /* 0x00000004121972a4 */ /* 0x000fe2000f8e023f */
[----:B------:R-:W-:Y:S01]  /*0a90*/  IADD3 R222, R10, 0x4080, RZ ;  /* 0x000040800ade7810 */ /* 0x000fe20007ffe0ff */
[----:B------:R-:W-:Y:S01]  /*0aa0*/  UIMAD.WIDE.U32 UR14, UR19, UR4, URZ ;  /* 0x00000004130e72a5 */ /* 0x000fe2000f8e003f */
[----:B------:R-:W-:Y:S01]  /*0ab0*/  IMAD R205, R210, c[0x0][0x17c], R205 ;  /* 0x00005f00d2cd7a24 */ /* 0x000fe200078e02cd */
[----:B------:R-:W-:Y:S01]  /*0ac0*/  IADD3 R3, P2, P1, R218, UR16, R18 ;  /* 0x00000010da037c10 */ /* 0x000fe2000f95e012 */
[----:B------:R-:W-:Y:S01]  /*0ad0*/  IMAD R5, R233, UR9, RZ ;  /* 0x00000009e9057c24 */ /* 0x000fe2000f8e02ff */
[----:B------:R-:W-:Y:S01]  /*0ae0*/  UIMAD UR25, UR19, UR5, UR25 ;  /* 0x00000005131972a4 */ /* 0x000fe2000f8e0219 */
[----:B------:R-:W-:Y:S01]  /*0af0*/  IMAD.IADD R2, R19, 0x1, R2 ;  /* 0x0000000113027824 */ /* 0x000fe200078e0202 */
[-C--:B------:R-:W-:Y:S01]  /*0b00*/  LEA.HI R19, R23, R208.reuse, RZ, 0x2 ;  /* 0x000000d017137211 */ /* 0x080fe200078f10ff */
[----:B------:R-:W-:Y:S01]  /*0b10*/  IMAD.IADD R205, R219, 0x1, R205 ;  /* 0x00000001dbcd7824 */ /* 0x000fe200078e02cd */
[----:B------:R-:W-:Y:S01]  /*0b20*/  ULDC.64 UR4, c[0x0][0x290] ;  /* 0x0000a40000047ab9 */ /* 0x000fe20000000a00 */
[C---:B------:R-:W-:Y:S01]  /*0b30*/  IMAD R5, R0.reuse, UR10, R5 ;  /* 0x0000000a00057c24 */ /* 0x040fe2000f8e0205 */
[----:B------:R-:W-:Y:S01]  /*0b40*/  UIMAD UR24, UR18, UR4, URZ ;  /* 0x00000004121872a4 */ /* 0x000fe2000f8e023f */
[----:B------:R-:W-:Y:S01]  /*0b50*/  IMAD R0, R0, c[0x0][0x178], RZ ;  /* 0x00005e0000007a24 */ /* 0x000fe200078e02ff */
[----:B------:R-:W-:Y:S01]  /*0b60*/  IADD3.X R2, R205, UR8, R2, P2, P1 ;  /* 0x00000008cd027c10 */ /* 0x000fe200097e2402 */
[C---:B------:R-:W-:Y:S01]  /*0b70*/  IMAD.WIDE.U32 R14, R233.reuse, c[0x0][0x178], RZ ;  /* 0x00005e00e90e7a25 */ /* 0x040fe200078e00ff */
[----:B------:R-:W-:Y:S01]  /*0b80*/  IADD3 R32, P1, R16, UR29, RZ ;  /* 0x0000001d10207c10 */ /* 0x000fe2000ff3e0ff */
[----:B------:R-:W-:Y:S01]  /*0b90*/  UIMAD UR5, UR19, UR5, UR24 ;  /* 0x00000005130572a4 */ /* 0x000fe2000f8e0218 */
[----:B------:R-:W-:Y:S01]  /*0ba0*/  ISETP.GE.OR P2, PT, R216, c[0x0][0x1cc], !P4 ;  /* 0x00007300d8007a0c */ /* 0x000fe20006746670 */
[----:B------:R-:W-:Y:S01]  /*0bb0*/  IMAD R11, R233, c[0x0][0x17c], R0 ;  /* 0x00005f00e90b7a24 */ /* 0x000fe200078e0200 */
[----:B------:R-:W-:Y:S01]  /*0bc0*/  IADD3.X R33, R17, UR28, RZ, P1, !PT ;  /* 0x0000001c11217c10 */ /* 0x000fe20008ffe4ff */
[----:B------:R-:W-:Y:S01]  /*0bd0*/  IMAD.SHL.U32 R212, R208, 0x4, RZ ;  /* 0x00000004d0d47824 */ /* 0x000fe200078e00ff */
[C---:B------:R-:W-:Y:S01]  /*0be0*/  LEA R3, P1, R14.reuse, R3, 0x6 ;  /* 0x000000030e037211 */ /* 0x040fe200078230ff */
[----:B------:R-:W-:Y:S01]  /*0bf0*/  IMAD.IADD R11, R15, 0x1, R11 ;  /* 0x000000010f0b7824 */ /* 0x000fe200078e020b */
[----:B------:R-:W-:Y:S01]  /*0c00*/  LEA.HI R0, R23, R208, RZ, 0x4 ;  /* 0x000000d017007211 */ /* 0x000fe200078f20ff */
[----:B------:R-:W-:Y:S01]  /*0c10*/  IMAD R12, R9, c[0x0][0x270], RZ ;  /* 0x00009c00090c7a24 */ /* 0x000fe200078e02ff */
[----:B------:R-:W-:Y:S01]  /*0c20*/  SHF.R.S32.HI R213, RZ, 0x1f, R212 ;  /* 0x0000001fffd57819 */ /* 0x000fe200000114d4 */
[----:B-1----:R-:W-:Y:S01]  /*0c30*/  IMAD.SHL.U32 R25, R233, 0x40, RZ ;  /* 0x00000040e9197824 */ /* 0x002fe200078e00ff */
[----:B------:R-:W-:Y:S01]  /*0c40*/  LEA.HI.X R2, R14, R2, R11, 0x6, P1 ;  /* 0x000000020e027211 */ /* 0x000fe200008f340b */
[C---:B------:R-:W-:Y:S01]  /*0c50*/  IMAD R12, R7.reuse, c[0x0][0x274], R12 ;  /* 0x00009d00070c7a24 */ /* 0x040fe200078e020c */
[----:B------:R-:W-:Y:S01]  /*0c60*/  UIADD3 UR24, UR15, UR25, URZ ;  /* 0x000000190f187290 */ /* 0x000fe2000fffe03f */
[----:B------:R-:W-:Y:S01]  /*0c70*/  IMAD.WIDE.U32 R14, R7, c[0x0][0x270], R212 ;  /* 0x00009c00070e7a25 */ /* 0x000fe200078e00d4 */
[----:B------:R1:W-:Y:S01]  /*0c80*/  LDGSTS.E.BYPASS.LTC128B.128 [R10+0x6080], [R32.64], !P2 ;  /* 0x06080000200a7fae */ /* 0x0003e2000d101d56 */
[----:B------:R-:W-:Y:S01]  /*0c90*/  UIMAD.WIDE.U32 UR26, UR19, UR4, URZ ;  /* 0x00000004131a72a5 */ /* 0x000fe2000f8e003f */
[----:B------:R-:W-:Y:S01]  /*0ca0*/  SHF.R.S32.HI R31, RZ, 0x4, R0 ;  /* 0x00000004ff1f7819 */ /* 0x000fe20000011400 */
[----:B------:R-:W-:Y:S01]  /*0cb0*/  IMAD.IADD R12, R15, 0x1, R12 ;  /* 0x000000010f0c7824 */ /* 0x000fe200078e020c */
[----:B--2---:R-:W-:Y:S01]  /*0cc0*/  @!P0 IADD3 R17, P2, P1, R25, UR14, R14 ;  /* 0x0000000e19118c10 */ /* 0x004fe2000f95e00e */
[----:B------:R-:W-:Y:S01]  /*0cd0*/  IMAD R6, R9, c[0x0][0x288], RZ ;  /* 0x0000a20009067a24 */ /* 0x000fe200078e02ff */
[----:B------:R-:W-:Y:S01]  /*0ce0*/  SHF.R.S32.HI R15, RZ, 0x1f, R25 ;  /* 0x0000001fff0f7819 */ /* 0x000fe20000011419 */
[----:B------:R-:W-:Y:S01]  /*0cf0*/  IMAD.WIDE.U32 R34, R7, c[0x0][0x288], R212 ;  /* 0x0000a20007227a25 */ /* 0x000fe200078e00d4 */
[----:B------:R-:W-:Y:S01]  /*0d00*/  UIADD3 UR25, UR27, UR5, URZ ;  /* 0x000000051b197290 */ /* 0x000fe2000fffe03f */
[----:B------:R-:W-:-:S02]  /*0d10*/  LEA.HI R4, R0, R31, RZ, 0x1 ;  /* 0x0000001f00047211 */ /* 0x000fc400078f08ff */
[----:B------:R-:W-:Y:S01]  /*0d20*/  IMAD R6, R7, c[0x0][0x28c], R6 ;  /* 0x0000a30007067a24 */ /* 0x000fe200078e0206 */
[----:B------:R-:W-:Y:S01]  /*0d30*/  @!P0 IADD3.X R12, R15, UR24, R12, P2, P1 ;  /* 0x000000180f0c8c10 */ /* 0x000fe200097e240c */
[----:B------:R-:W-:Y:S01]  /*0d40*/  ULDC.64 UR4, c[0x0][0x1a8] ;  /* 0x00006a0000047ab9 */ /* 0x000fe20000000a00 */
[----:B------:R-:W-:Y:S01]  /*0d50*/  IADD3 R8, P2, R34, UR26, RZ ;  /* 0x0000001a22087c10 */ /* 0x000fe2000ff5e0ff */
[----:B------:R-:W-:Y:S01]  /*0d60*/  USHF.L.U32 UR32, UR4, 0x6, URZ ;  /* 0x0000000604207899 */ /* 0x000fe2000800063f */
[----:B------:R-:W-:Y:S01]  /*0d70*/  LOP3.LUT R4, R4, 0xfffffffe, RZ, 0xc0, !PT ;  /* 0xfffffffe04047812 */ /* 0x000fe200078ec0ff */
[----:B------:R-:W-:Y:S01]  /*0d80*/  IMAD.WIDE.U32 R214, R210, c[0x0][0x208], RZ ;  /* 0x00008200d2d67a25 */ /* 0x000fe200078e00ff */
[----:B------:R-:W-:Y:S02]  /*0d90*/  IADD3.X R6, R35, UR25, R6, P2, !PT ;  /* 0x0000001923067c10 */ /* 0x000fe400097fe406 */
[C---:B------:R-:W-:Y:S01]  /*0da0*/  ISETP.GE.OR P2, PT, R216.reuse, c[0x0][0x1cc], !P3 ;  /* 0x00007300d8007a0c */ /* 0x040fe20005f46670 */
[----:B------:R-:W-:Y:S01]  /*0db0*/  IMAD.IADD R4, R31, 0x1, -R4 ;  /* 0x000000011f047824 */ /* 0x000fe200078e0a04 */
[----:B------:R-:W-:Y:S01]  /*0dc0*/  ISETP.GE.OR P4, PT, R216, c[0x0][0x19c], !P4 ;  /* 0x00006700d8007a0c */ /* 0x000fe20006786670 */
[----:B------:R-:W-:Y:S01]  /*0dd0*/  IMAD.WIDE.U32 R34, R7, c[0x0][0x210], R216 ;  /* 0x0000840007227a25 */ /* 0x000fe200078e00d8 */
[----:B------:R-:W-:-:S02]  /*0de0*/  SHF.R.S32.HI R14, RZ, 0x2, R19 ;  /* 0x00000002ff0e7819 */ /* 0x000fc40000011413 */
[----:B------:R-:W-:Y:S01]  /*0df0*/  SHF.R.S32.HI R11, RZ, 0x1f, R19 ;  /* 0x0000001fff0b7819 */ /* 0x000fe20000011413 */
[----:B------:R-:W-:Y:S01]  /*0e00*/  IMAD R27, R4, 0x800, R27 ;  /* 0x00000800041b7824 */ /* 0x000fe200078e021b */
[----:B-1----:R-:W-:Y:S01]  /*0e10*/  IADD3 R32, P1, R32, UR29, RZ ;  /* 0x0000001d20207c10 */ /* 0x002fe2000ff3e0ff */
[----:B------:R-:W-:Y:S01]  /*0e20*/  USHF.L.U64.HI UR29, UR4, UR21, UR5 ;  /* 0x00000015041d7299 */ /* 0x000fe20008010205 */
[----:B------:R-:W-:Y:S01]  /*0e30*/  LEA.HI R11, R11, R14, RZ, 0x3 ;  /* 0x0000000e0b0b7211 */ /* 0x000fe200078f18ff */
[----:B------:R-:W-:Y:S01]  /*0e40*/  IMAD.MOV.U32 R192, RZ, RZ, 0x40 ;  /* 0x00000040ffc07424 */ /* 0x000fe200078e00ff */
[----:B------:R-:W-:Y:S01]  /*0e50*/  IADD3.X R33, R33, UR28, RZ, P1, !PT ;  /* 0x0000001c21217c10 */ /* 0x000fe20008ffe4ff */
[----:B------:R-:W-:Y:S01]  /*0e60*/  ULDC.64 UR4, c[0x0][0x218] ;  /* 0x0000860000047ab9 */ /* 0x000fe20000000a00 */
[----:B------:R-:W-:Y:S01]  /*0e70*/  @!P0 LEA R30, P1, R17, c[0x0][0x258], 0x2 ;  /* 0x00009600111e8a11 */ /* 0x000fe200078210ff */
[----:B------:R-:W-:Y:S01]  /*0e80*/  UIMAD.WIDE.U32 UR30, UR19, UR4, URZ ;  /* 0x00000004131e72a5 */ /* 0x000fe2000f8e003f */
[----:B------:R-:W-:Y:S01]  /*0e90*/  LOP3.LUT R11, R11, 0xfffffff8, RZ, 0xc0, !PT ;  /* 0xfffffff80b0b7812 */ /* 0x000fe200078ec0ff */
[----:B------:R1:W-:Y:S01]  /*0ea0*/  LDGSTS.E.BYPASS.LTC128B.128 [R10+0x7080], [R32.64], !P2 ;  /* 0x07080000200a7fae */ /* 0x0003e2000d101d56 */
[----:B------:R-:W-:Y:S01]  /*0eb0*/  @!P0 LEA.HI.X R31, R17, c[0x0][0x25c], R12, 0x2, P1 ;  /* 0x00009700111f8a11 */ /* 0x000fe200008f140c */
[----:B------:R-:W-:Y:S01]  /*0ec0*/  IMAD R12, R9, c[0x0][0x210], RZ ;  /* 0x00008400090c7a24 */ /* 0x000fe200078e02ff */
[----:B------:R-:W-:Y:S01]  /*0ed0*/  IADD3 R38, P1, R28, UR32, RZ ;  /* 0x000000201c267c10 */ /* 0x000fe2000ff3e0ff */
[----:B------:R-:W0:Y:S01]  /*0ee0*/  LDGDEPBAR ;  /* 0x00000000000079af */ /* 0x000e220000000000 */
[----:B------:R-:W-:Y:S01]  /*0ef0*/  UIMAD UR4, UR18, UR4, URZ ;  /* 0x00000004120472a4 */ /* 0x000fe2000f8e023f */
[----:B------:R-:W-:Y:S01]  /*0f00*/  IMAD R17, R7, c[0x0][0x214], R12 ;  /* 0x0000850007117a24 */ /* 0x000fe200078e020c */
[----:B------:R-:W-:Y:S01]  /*0f10*/  IADD3.X R39, R29, UR29, RZ, P1, !PT ;  /* 0x0000001d1d277c10 */ /* 0x000fe20008ffe4ff */
[----:B------:R2:W-:Y:S01]  /*0f20*/  LDGSTS.E.BYPASS.LTC128B.128 [R10+0x80], [R28.64], !P6 ;  /* 0x000800001c0a7fae */ /* 0x0005e2000f101d56 */
[----:B------:R-:W-:Y:S01]  /*0f30*/  IADD3 R36, P1, R38, UR32, RZ ;  /* 0x0000002026247c10 */ /* 0x000fe2000ff3e0ff */
[----:B------:R-:W-:Y:S01]  /*0f40*/  IMAD.IADD R17, R35, 0x1, R17 ;  /* 0x0000000123117824 */ /* 0x000fe200078e0211 */
[----:B------:R-:W-:Y:S01]  /*0f50*/  ISETP.GE.OR P6, PT, R216, c[0x0][0x19c], !P3 ;  /* 0x00006700d8007a0c */ /* 0x000fe20005fc6670 */
[----:B------:R3:W-:Y:S01]  /*0f60*/  LDGSTS.E.BYPASS.LTC128B.128 [R10+0x1080], [R38.64], !P5 ;  /* 0x01080000260a7fae */ /* 0x0007e2000e901d56 */
[----:B------:R-:W-:Y:S01]  /*0f70*/  IADD3.X R37, R39, UR29, RZ, P1, !PT ;  /* 0x0000001d27257c10 */ /* 0x000fe20008ffe4ff */
[----:B------:R-:W-:Y:S01]  /*0f80*/  IMAD R35, R211, c[0x0][0x208], RZ ;  /* 0x00008200d3237a24 */ /* 0x000fe200078e02ff */
[----:B------:R-:W-:Y:S01]  /*0f90*/  LEA.HI R12, R23, R208, RZ, 0x5 ;  /* 0x000000d0170c7211 */ /* 0x000fe200078f28ff */
[----:B------:R-:W-:Y:S01]  /*0fa0*/  UIMAD UR4, UR19, UR5, UR4 ;  /* 0x00000005130472a4 */ /* 0x000fe2000f8e0204 */
[C---:B------:R-:W-:Y:S01]  /*0fb0*/  LOP3.LUT P5, RZ, R20.reuse, 0x2, RZ, 0xc0, !PT ;  /* 0x0000000214ff7812 */ /* 0x040fe200078ac0ff */
[----:B------:R4:W-:Y:S01]  /*0fc0*/  LDGSTS.E.BYPASS.LTC128B.128 [R10+0x2080], [R36.64], !P4 ;  /* 0x02080000240a7fae */ /* 0x0009e2000e101d56 */
[C---:B------:R-:W-:Y:S01]  /*0fd0*/  LOP3.LUT P4, RZ, R20.reuse, 0x4, RZ, 0xc0, !PT ;  /* 0x0000000414ff7812 */ /* 0x040fe2000788c0ff */
[----:B------:R-:W-:Y:S01]  /*0fe0*/  IMAD.SHL.U32 R20, R20, 0x40, RZ ;  /* 0x0000004014147824 */ /* 0x000fe200078e00ff */
[----:B------:R-:W-:Y:S01]  /*0ff0*/  UIADD3 UR28, UR31, UR4, URZ ;  /* 0x000000041f1c7290 */ /* 0x000fe2000fffe03f */
[----:B------:R-:W-:Y:S01]  /*1000*/  IMAD R35, R210, c[0x0][0x20c], R35 ;  /* 0x00008300d2237a24 */ /* 0x000fe200078e0223 */
[----:B------:R-:W-:Y:S01]  /*1010*/  IADD3 R16, P2, P1, R214, UR30, R34 ;  /* 0x0000001ed6107c10 */ /* 0x000fe2000f95e022 */
[----:B------:R-:W-:Y:S01]  /*1020*/  IMAD.IADD R11, R14, 0x1, -R11 ;  /* 0x000000010e0b7824 */ /* 0x000fe200078e0a0b */
[----:B------:R-:W-:Y:S01]  /*1030*/  LOP3.LUT R20, R20, 0x1c0, RZ, 0xc0, !PT ;  /* 0x000001c014147812 */ /* 0x000fe200078ec0ff */
[----:B------:R-:W-:Y:S01]  /*1040*/  IMAD.IADD R206, R215, 0x1, R35 ;  /* 0x00000001d7ce7824 */ /* 0x000fe200078e0223 */
[----:B-1----:R-:W-:Y:S01]  /*1050*/  SHF.R.S32.HI R33, RZ, 0x5, R12 ;  /* 0x00000005ff217819 */ /* 0x002fe2000001140c */
[----:B------:R-:W-:Y:S01]  /*1060*/  IMAD.MOV.U32 R193, RZ, RZ, 0x20 ;  /* 0x00000020ffc17424 */ /* 0x000fe200078e00ff */
[----:B------:R-:W-:Y:S01]  /*1070*/  IADD3 R22, -R210, c[0x0][0x168], -R25 ;  /* 0x00005a00d2167a10 */ /* 0x000fe20007ffe919 */
[----:B------:R-:W-:Y:S01]  /*1080*/  ULDC.64 UR4, c[0x0][0x178] ;  /* 0x00005e0000047ab9 */ /* 0x000fe20000000a00 */
[----:B------:R-:W-:Y:S01]  /*1090*/  LEA.HI R220, R12, R33, RZ, 0x1 ;  /* 0x000000210cdc7211 */ /* 0x000fe200078f08ff */
[----:B------:R-:W-:Y:S01]  /*10a0*/  USHF.L.U64.HI UR21, UR4, UR21, UR5 ;  /* 0x0000001504157299 */ /* 0x000fe20008010205 */
[----:B------:R-:W-:Y:S01]  /*10b0*/  IADD3.X R17, R206, UR28, R17, P2, P1 ;  /* 0x0000001cce117c10 */ /* 0x000fe200097e2411 */
[----:B--2---:R-:W-:Y:S01]  /*10c0*/  IMAD.SHL.U32 R29, R33, 0x10, RZ ;  /* 0x00000010211d7824 */ /* 0x004fe200078e00ff */
[----:B------:R-:W-:-:S02]  /*10d0*/  LOP3.LUT R220, R220, 0xfffffffe, RZ, 0xc0, !PT ;  /* 0xfffffffedcdc7812 */ /* 0x000fc400078ec0ff */
[----:B------:R-:W-:Y:S02]  /*10e0*/  LEA R34, P2, R3, c[0x0][0x160], 0x1 ;  /* 0x0000580003227a11 */ /* 0x000fe400078408ff */
[C---:B------:R-:W-:Y:S01]  /*10f0*/  LOP3.LUT R18, R20.reuse, 0x30, R29, 0xf8, !PT ;  /* 0x0000003014127812 */ /* 0x040fe200078ef81d */
[----:B------:R-:W-:Y:S01]  /*1100*/  IMAD.IADD R220, R33, 0x1, -R220 ;  /* 0x0000000121dc7824 */ /* 0x000fe200078e0adc */
[----:B------:R-:W-:Y:S01]  /*1110*/  LOP3.LUT R29, R20, 0x8, R21, 0xf8, !PT ;  /* 0x00000008141d7812 */ /* 0x000fe200078ef815 */
[----:B------:R-:W-:Y:S01]  /*1120*/  IMAD.WIDE.U32 R32, R233, UR10, R16 ;  /* 0x0000000ae9207c25 */ /* 0x000fe2000f8e0010 */
[----:B------:R-:W-:Y:S02]  /*1130*/  SHF.R.U32.HI R20, RZ, 0x3, R20 ;  /* 0x00000003ff147819 */ /* 0x000fe40000011614 */
[----:B----4-:R-:W-:Y:S01]  /*1140*/  IADD3 R36, P3, R36, UR32, RZ ;  /* 0x0000002024247c10 */ /* 0x010fe2000ff7e0ff */
[----:B------:R-:W-:Y:S01]  /*1150*/  IMAD.IADD R5, R33, 0x1, R5 ;  /* 0x0000000121057824 */ /* 0x000fe200078e0205 */
[----:B------:R-:W-:-:S02]  /*1160*/  LOP3.LUT R198, R29, R20, RZ, 0x3c, !PT ;  /* 0x000000141dc67212 */ /* 0x000fc400078e3cff */
[----:B------:R-:W-:Y:S01]  /*1170*/  IADD3.X R37, R37, UR29, RZ, P3, !PT ;  /* 0x0000001d25257c10 */ /* 0x000fe20009ffe4ff */
[----:B------:R-:W-:Y:S01]  /*1180*/  USHF.L.U32 UR29, UR4, 0x6, URZ ;  /* 0x00000006041d7899 */ /* 0x000fe2000800063f */
[----:B------:R-:W-:Y:S01]  /*1190*/  LEA.HI.X R35, R3, c[0x0][0x164], R2, 0x1, P2 ;  /* 0x0000590003237a11 */ /* 0x000fe200010f0c02 */
[----:B------:R-:W-:Y:S01]  /*11a0*/  IMAD.IADD R198, R27, 0x1, R198 ;  /* 0x000000011bc67824 */ /* 0x000fe200078e02c6 */
[----:B------:R-:W-:Y:S01]  /*11b0*/  LOP3.LUT R3, R0, 0xfffffff0, RZ, 0xc0, !PT ;  /* 0xfffffff000037812 */ /* 0x000fe200078ec0ff */
[----:B------:R3:W-:Y:S01]  /*11c0*/  LDGSTS.E.BYPASS.LTC128B.128 [R10+0x3080], [R36.64], !P6 ;  /* 0x03080000240a7fae */ /* 0x0007e2000f101d56 */
[----:B------:R-:W-:Y:S01]  /*11d0*/  LEA R28, P1, R32, c[0x0][0x1f0], 0x1 ;  /* 0x00007c00201c7a11 */ /* 0x000fe200078208ff */
[----:B------:R-:W-:Y:S01]  /*11e0*/  IMAD.SHL.U32 R198, R198, 0x2, RZ ;  /* 0x00000002c6c67824 */ /* 0x000fe200078e00ff */
[----:B------:R-:W-:Y:S01]  /*11f0*/  LOP3.LUT R21, R18, 0x8, R21, 0xf8, !PT ;  /* 0x0000000812157812 */ /* 0x000fe200078ef815 */
[----:B------:R-:W0:Y:S01]  /*1200*/  LDGDEPBAR ;  /* 0x00000000000079af */ /* 0x000e220000000000 */
[----:B------:R-:W-:Y:S01]  /*1210*/  IMAD.IADD R14, R208, 0x1, -R3 ;  /* 0x00000001d00e7824 */ /* 0x000fe200078e0a03 */
[----:B------:R-:W-:Y:S01]  /*1220*/  SEL R3, R192, 0xffffffc0, !P4 ;  /* 0xffffffc0c0037807 */ /* 0x000fe20006000000 */
[----:B------:R-:W-:Y:S01]  /*1230*/  UMOV UR4, 0x5 ;  /* 0x0000000500047882 */ /* 0x000fe20000000000 */
[----:B------:R-:W-:Y:S01]  /*1240*/  LEA.HI.X R29, R32, c[0x0][0x1f4], R5, 0x1, P1 ;  /* 0x00007d00201d7a11 */ /* 0x000fe200008f0c05 */
[----:B------:R-:W-:Y:S01]  /*1250*/  USHF.L.U64.HI UR4, UR6, UR4, UR7 ;  /* 0x0000000406047299 */ /* 0x000fe20008010207 */
[----:B------:R-:W-:Y:S01]  /*1260*/  SEL R5, R193, 0xffffffe0, !P5 ;  /* 0xffffffe0c1057807 */ /* 0x000fe20006800000 */
[----:B------:R-:W-:Y:S01]  /*1270*/  IMAD.IADD R2, R198, 0x1, R3 ;  /* 0x00000001c6027824 */ /* 0x000fe200078e0203 */
[----:B------:R-:W-:Y:S01]  /*1280*/  ISETP.GE.AND P4, PT, R216, c[0x0][0x16c], PT ;  /* 0x00005b00d8007a0c */ /* 0x000fe20003f86270 */
[----:B------:R-:W-:Y:S01]  /*1290*/  USHF.L.U32 UR6, UR6, 0x5, URZ ;  /* 0x0000000506067899 */ /* 0x000fe2000800063f */
[----:B------:R-:W-:Y:S01]  /*12a0*/  SHF.R.S32.HI R27, RZ, 0x1f, R14 ;  /* 0x0000001fff1b7819 */ /* 0x000fe2000001140e */
[----:B------:R-:W-:Y:S01]  /*12b0*/  IMAD.IADD R3, R198, 0x1, R5 ;  /* 0x00000001c6037824 */ /* 0x000fe200078e0205 */
[----:B------:R-:W-:Y:S01]  /*12c0*/  ISETP.LT.OR P1, PT, R22, 0x1, P4 ;  /* 0x000000011600780c */ /* 0x000fe20002721670 */
[----:B------:R-:W-:Y:S01]  /*12d0*/  IMAD.IADD R0, R5, 0x1, R2 ;  /* 0x0000000105007824 */ /* 0x000fe200078e0202 */
[----:B------:R-:W-:Y:S01]  /*12e0*/  LEA.HI R5, R27, R14, RZ, 0x3 ;  /* 0x0000000e1b057211 */ /* 0x000fe200078f18ff */
[----:B------:R-:W-:Y:S01]  /*12f0*/  USHF.L.U32 UR5, UR6, 0x1, URZ ;  /* 0x0000000106057899 */ /* 0x000fe2000800063f */
[----:B------:R-:W-:Y:S01]  /*1300*/  LOP3.LUT R21, R21, R20, RZ, 0x3c, !PT ;  /* 0x0000001415157212 */ /* 0x000fe200078e3cff */
[----:B------:R-:W-:Y:S01]  /*1310*/  IMAD.SHL.U32 R20, R11, 0x40, RZ ;  /* 0x000000400b147824 */ /* 0x000fe200078e00ff */
[----:B------:R-:W-:Y:S01]  /*1320*/  LOP3.LUT R27, R5, 0xfffffff8, RZ, 0xc0, !PT ;  /* 0xfffffff8051b7812 */ /* 0x000fe200078ec0ff */
[----:B------:R-:W-:Y:S01]  /*1330*/  USHF.L.U64.HI UR4, UR6, 0x1, UR4 ;  /* 0x0000000106047899 */ /* 0x000fe20008010204 */
[----:B------:R-:W-:Y:S01]  /*1340*/  ISETP.GE.AND P3, PT, R216, c[0x0][0x1fc], PT ;  /* 0x00007f00d8007a0c */ /* 0x000fe20003f66270 */
[----:B------:R-:W-:Y:S01]  /*1350*/  IMAD R197, R4, 0x200, R21 ;  /* 0x0000020004c57824 */ /* 0x000fe200078e0215 */
[----:B------:R-:W-:Y:S01]  /*1360*/  LOP3.LUT R20, R20, 0x1c0, RZ, 0xc0, !PT ;  /* 0x000001c014147812 */ /* 0x000fe200078ec0ff */
[----:B------:R-:W-:Y:S01]  /*1370*/  IMAD.IADD R14, R14, 0x1, -R27 ;  /* 0x000000010e0e7824 */ /* 0x000fe200078e0a1b */
[----:B------:R-:W-:-:S04]  /*1380*/  DEPBAR.LE SB0, 0x1 ;  /* 0x000080400000791a */ /* 0x000fc80000000000 */
[----:B------:R-:W-:Y:S01]  /*1390*/  BAR.SYNC.DEFER_BLOCKING 0x0 ;  /* 0x0000000000007b1d */ /* 0x000fe20000010000 */
[----:B------:R-:W-:Y:S01]  /*13a0*/  SHF.R.U32.HI R18, RZ, 0x3, R20 ;  /* 0x00000003ff127819 */ /* 0x000fe20000011614 */
[----:B------:R-:W-:Y:S01]  /*13b0*/  IMAD.SHL.U32 R196, R5, 0x40, RZ ;  /* 0x0000004005c47824 */ /* 0x000fe200078e00ff */
[C---:B------:R-:W-:Y:S02]  /*13c0*/  ISETP.LT.OR P6, PT, R22.reuse, 0x21, P4 ;  /* 0x000000211600780c */ /* 0x040fe400027c1670 */
[C---:B------:R-:W-:Y:S02]  /*13d0*/  ISETP.LT.OR P5, PT, R22.reuse, 0x1, P3 ;  /* 0x000000011600780c */ /* 0x040fe40001fa1670 */
[----:B------:R-:W-:Y:S01]  /*13e0*/  ISETP.LT.OR P2, PT, R22, 0x21, P3 ;  /* 0x000000211600780c */ /* 0x000fe20001f41670 */
[----:B------:R-:W-:Y:S01]  /*13f0*/  IMAD.SHL.U32 R22, R4, 0x10, RZ ;  /* 0x0000001004167824 */ /* 0x000fe200078e00ff */
[----:B------:R-:W-:Y:S02]  /*1400*/  LEA.HI R23, R23, R208, RZ, 0x7 ;  /* 0x000000d017177211 */ /* 0x000fe400078f38ff */
[----:B------:R-:W-:-:S02]  /*1410*/  LOP3.LUT R196, R196, 0xfffffe00, RZ, 0xc0, !PT ;  /* 0xfffffe00c4c47812 */ /* 0x000fc400078ec0ff */
[----:B------:R-:W-:Y:S02]  /*1420*/  SHF.R.U32.HI R23, RZ, 0x4, R23 ;  /* 0x00000004ff177819 */ /* 0x000fe40000011617 */
[----:B------:R-:W-:Y:S02]  /*1430*/  LOP3.LUT R22, R22, 0x10, RZ, 0xc0, !PT ;  /* 0x0000001016167812 */ /* 0x000fe400078ec0ff */
[----:B------:R-:W-:Y:S02]  /*1440*/  IADD3 R221, R10, 0x8080, RZ ;  /* 0x000080800add7810 */ /* 0x000fe40007ffe0ff */
[----:B------:R-:W-:Y:S01]  /*1450*/  LOP3.LUT R22, R22, 0x8, R23, 0xf8, !PT ;  /* 0x0000000816167812 */ /* 0x000fe200078ef817 */
[----:B------:R-:W-:Y:S01]  /*1460*/  @!P0 IMAD.SHL.U32 R23, R208, 0x10, RZ ;  /* 0x00000010d0178824 */ /* 0x000fe200078e00ff */
[----:B------:R3:W1:Y:S04]  /*1470*/  LDSM.16.M88.4 R136, [R198+0x4080] ;  /* 0x00408000c688783b */ /* 0x0006680000000200 */
[----:B------:R3:W2:Y:S04]  /*1480*/  LDSM.16.M88.4 R144, [R198+0x6080] ;  /* 0x00608000c690783b */ /* 0x0006a80000000200 */
[----:B------:R3:W4:Y:S04]  /*1490*/  LDSM.16.M88.4 R152, [R3+0x4080] ;  /* 0x004080000398783b */ /* 0x0007280000000200 */
        /* <DEDUP_REMOVED lines=9> */
[----:B------:R1:W-:Y:S01]  /*1530*/  LDGSTS.E.BYPASS.LTC128B.128 [R10+0x4080], [R34.64], !P1 ;  /* 0x04080000220a7fae */ /* 0x0003e2000c901d56 */
[----:B------:R-:W-:-:S04]  /*1540*/  IADD3 R32, P1, R34, UR29, RZ ;  /* 0x0000001d22207c10 */ /* 0x000fc8000ff3e0ff */
[----:B------:R-:W-:Y:S02]  /*1550*/  IADD3.X R33, R35, UR21, RZ, P1, !PT ;  /* 0x0000001523217c10 */ /* 0x000fe40008ffe4ff */
[----:B------:R-:W-:-:S03]  /*1560*/  IADD3 R25, P1, R25, R8, RZ ;  /* 0x0000000819197210 */ /* 0x000fc60007f3e0ff */
[----:B------:R2:W-:Y:S02]  /*1570*/  LDGSTS.E.BYPASS.LTC128B.128 [R10+0x5080], [R32.64], !P6 ;  /* 0x05080000200a7fae */ /* 0x0005e4000f101d56 */
[----:B------:R-:W-:Y:S01]  /*1580*/  IMAD.X R24, R15, 0x1, R6, P1 ;  /* 0x000000010f187824 */ /* 0x000fe200008e0606 */
[C---:B------:R-:W-:Y:S01]  /*1590*/  LEA R26, P1, R25.reuse, c[0x0][0x280], 0x2 ;  /* 0x0000a000191a7a11 */ /* 0x040fe200078210ff */
[----:B------:R3:W-:Y:S03]  /*15a0*/  @!P0 LDGSTS.E.BYPASS.LTC128B.128 [R23+0xc080], [R30.64] ;  /* 0x0c0800001e178fae */ /* 0x0007e6000b901d56 */
[----:B------:R-:W-:Y:S01]  /*15b0*/  LEA.HI.X R27, R25, c[0x0][0x284], R24, 0x2, P1 ;  /* 0x0000a100191b7a11 */ /* 0x000fe200008f1418 */
[----:B------:R-:W-:Y:S01]  /*15c0*/  IMAD.SHL.U32 R25, R13, 0x8, RZ ;  /* 0x000000080d197824 */ /* 0x000fe200078e00ff */
[----:B------:R-:W0:Y:S01]  /*15d0*/  LDGDEPBAR ;  /* 0x00000000000079af */ /* 0x000e220000000000 */
[----:B------:R-:W-:-:S03]  /*15e0*/  IMAD.SHL.U32 R24, R4, 0x20, RZ ;  /* 0x0000002004187824 */ /* 0x000fc600078e00ff */
[----:B------:R-:W-:Y:S01]  /*15f0*/  LOP3.LUT R25, R25, 0x18, RZ, 0xc0, !PT ;  /* 0x0000001819197812 */ /* 0x000fe200078ec0ff */
[----:B------:R3:W-:Y:S03]  /*1600*/  LDGSTS.E.BYPASS.LTC128B.128 [R10+0x8080], [R28.64], !P5 ;  /* 0x080800001c0a7fae */ /* 0x0007e6000e901d56 */
[----:B------:R-:W-:Y:S01]  /*1610*/  LOP3.LUT R18, R18, R20, R25, 0x1e, !PT ;  /* 0x0000001412127212 */ /* 0x000fe200078e1e19 */
[----:B------:R-:W-:Y:S01]  /*1620*/  IMAD.SHL.U32 R20, R14, 0x40, RZ ;  /* 0x000000400e147824 */ /* 0x000fe200078e00ff */
[----:B------:R-:W-:Y:S02]  /*1630*/  LOP3.LUT R15, R25, 0x20, R24, 0xf8, !PT ;  /* 0x00000020190f7812 */ /* 0x000fe400078ef818 */
[----:B------:R-:W-:Y:S01]  /*1640*/  LOP3.LUT R25, R19, 0x7ffffffc, RZ, 0xc0, !PT ;  /* 0x7ffffffc13197812 */ /* 0x000fe200078ec0ff */
[----:B------:R-:W-:Y:S01]  /*1650*/  IMAD.SHL.U32 R19, R4, 0x8, RZ ;  /* 0x0000000804137824 */ /* 0x000fe200078e00ff */
[----:B------:R-:W-:Y:S01]  /*1660*/  LOP3.LUT R20, R20, 0x1c0, RZ, 0xc0, !PT ;  /* 0x000001c014147812 */ /* 0x000fe200078ec0ff */
[----:B------:R-:W-:Y:S01]  /*1670*/  IMAD.SHL.U32 R4, R220, 0x400, RZ ;  /* 0x00000400dc047824 */ /* 0x000fe200078e00ff */
[----:B-1----:R-:W-:Y:S01]  /*1680*/  IADD3 R34, P1, R28, UR5, RZ ;  /* 0x000000051c227c10 */ /* 0x002fe2000ff3e0ff */
[----:B------:R-:W-:Y:S01]  /*1690*/  IMAD.IADD R25, R208, 0x1, -R25 ;  /* 0x00000001d0197824 */ /* 0x000fe200078e0a19 */
[----:B------:R-:W-:Y:S01]  /*16a0*/  LOP3.LUT R24, R20, 0x8, R19, 0xf8, !PT ;  /* 0x0000000814187812 */ /* 0x000fe200078ef813 */
[----:B--2---:R-:W-:Y:S01]  /*16b0*/  @!P0 IMAD.SHL.U32 R33, R208, 0x10, RZ ;  /* 0x00000010d0218824 */ /* 0x004fe200078e00ff */
[----:B------:R-:W-:Y:S01]  /*16c0*/  IADD3 R19, R233, 0x1, RZ ;  /* 0x00000001e9137810 */ /* 0x000fe20007ffe0ff */
[----:B------:R-:W-:Y:S01]  /*16d0*/  IMAD R25, R25, 0x2, R4 ;  /* 0x0000000219197824 */ /* 0x000fe200078e0204 */
[----:B------:R-:W-:-:S02]  /*16e0*/  IADD3.X R35, R29, UR4, RZ, P1, !PT ;  /* 0x000000041d237c10 */ /* 0x000fc40008ffe4ff */
[----:B------:R-:W-:Y:S01]  /*16f0*/  ISETP.GE.AND P1, PT, R19, UR13, PT ;  /* 0x0000000d13007c0c */ /* 0x000fe2000bf26270 */
[----:B------:R-:W-:Y:S01]  /*1700*/  IMAD.IADD R18, R25, 0x1, R18 ;  /* 0x0000000119127824 */ /* 0x000fe200078e0212 */
[--C-:B------:R-:W-:Y:S01]  /*1710*/  SHF.R.U32.HI R21, RZ, 0x3, R20.reuse ;  /* 0x00000003ff157819 */ /* 0x100fe20000011614 */
[----:B------:R3:W-:Y:S03]  /*1720*/  LDGSTS.E.BYPASS.LTC128B.128 [R10+0x9080], [R34.64], !P2 ;  /* 0x09080000220a7fae */ /* 0x0007e6000d101d56 */
[----:B------:R-:W-:Y:S01]  /*1730*/  LOP3.LUT R199, R24, R21, RZ, 0x3c, !PT ;  /* 0x0000001518c77212 */ /* 0x000fe200078e3cff */
[----:B------:R3:W-:Y:S01]  /*1740*/  @!P0 LDGSTS.E.BYPASS.LTC128B.128 [R33+0xc280], [R26.64] ;  /* 0x0c2800001a218fae */ /* 0x0007e2000b901d56 */
[C-C-:B------:R-:W-:Y:S02]  /*1750*/  LOP3.LUT R5, R21.reuse, R22, R20.reuse, 0x1e, !PT ;  /* 0x0000001615057212 */ /* 0x140fe400078e1e14 */
[----:B------:R-:W-:Y:S01]  /*1760*/  LOP3.LUT R15, R21, R15, R20, 0x1e, !PT ;  /* 0x0000000f150f7212 */ /* 0x000fe200078e1e14 */
[----:B------:R-:W0:Y:S01]  /*1770*/  LDGDEPBAR ;  /* 0x00000000000079af */ /* 0x000e220000000000 */
[----:B------:R-:W-:-:S02]  /*1780*/  IADD3 R199, R199, R196, R4 ;  /* 0x000000c4c7c77210 */ /* 0x000fc40007ffe004 */
[----:B------:R-:W-:Y:S01]  /*1790*/  LOP3.LUT R200, R5, R196, RZ, 0xfc, !PT ;  /* 0x000000c405c87212 */ /* 0x000fe200078efcff */
[----:B------:R-:W0:Y:S01]  /*17a0*/  LDGDEPBAR ;  /* 0x00000000000079af */ /* 0x000e220000000000 */
[----:B------:R-:W-:Y:S01]  /*17b0*/  IMAD.IADD R196, R196, 0x1, R15 ;  /* 0x00000001c4c47824 */ /* 0x000fe200078e020f */
[----:B------:R-:W-:Y:S05]  /*17c0*/  @P1 BRA `(.L_x_218) ;  /* 0x0000018000001947 */ /* 0x000fea0003800000 */
[----:B----45:R-:W-:Y:S01]  /*17d0*/  SHF.R.S32.HI R5, RZ, 0x1f, R19 ;  /* 0x0000001fff057819 */ /* 0x030fe20000011413 */
[C---:B------:R-:W-:Y:S01]  /*17e0*/  IMAD R4, R19.reuse, UR9, RZ ;  /* 0x0000000913047c24 */ /* 0x040fe2000f8e02ff */
[----:B------:R-:W-:Y:S01]  /*17f0*/  BSSY B0, `(.L_x_218) ;  /* 0x0000015000007945 */ /* 0x000fe20003800000 */
[C---:B------:R-:W-:Y:S02]  /*1800*/  IMAD.SHL.U32 R15, R19.reuse, 0x40, RZ ;  /* 0x00000040130f7824 */ /* 0x040fe400078e00ff */
[----:B------:R-:W-:-:S04]  /*1810*/  IMAD.WIDE.U32 R16, R19, UR10, R16 ;  /* 0x0000000a13107c25 */ /* 0x000fc8000f8e0010 */
[----:B------:R-:W-:Y:S01]  /*1820*/  IMAD R4, R5, UR10, R4 ;  /* 0x0000000a05047c24 */ /* 0x000fe2000f8e0204 */
[----:B------:R-:W-:Y:S02]  /*1830*/  IADD3 R5, -R210, c[0x0][0x168], -R15 ;  /* 0x00005a00d2057a10 */ /* 0x000fe40007ffe90f */
[C---:B------:R-:W-:Y:S01]  /*1840*/  LEA R20, P1, R16.reuse, c[0x0][0x1f0], 0x1 ;  /* 0x00007c0010147a11 */ /* 0x040fe200078208ff */
[----:B------:R-:W-:Y:S01]  /*1850*/  IMAD.IADD R4, R17, 0x1, R4 ;  /* 0x0000000111047824 */ /* 0x000fe200078e0204 */
[C---:B------:R-:W-:Y:S02]  /*1860*/  ISETP.LT.OR P5, PT, R5.reuse, 0x1, P3 ;  /* 0x000000010500780c */ /* 0x040fe40001fa1670 */
[----:B------:R-:W-:Y:S02]  /*1870*/  ISETP.LT.OR P2, PT, R5, 0x21, P3 ;  /* 0x000000210500780c */ /* 0x000fe40001f41670 */
[----:B------:R-:W-:Y:S02]  /*1880*/  LEA.HI.X R21, R16, c[0x0][0x1f4], R4, 0x1, P1 ;  /* 0x00007d0010157a11 */ /* 0x000fe400008f0c04 */
[----:B------:R-:W-:-:S04]  /*1890*/  IADD3 R4, P1, R20, UR5, RZ ;  /* 0x0000000514047c10 */ /* 0x000fc8000ff3e0ff */
[----:B------:R-:W-:-:S03]  /*18a0*/  IADD3.X R5, R21, UR4, RZ, P1, !PT ;  /* 0x0000000415057c10 */ /* 0x000fc60008ffe4ff */
[----:B------:R1:W-:Y:S04]  /*18b0*/  LDGSTS.E.BYPASS.LTC128B.128 [R10+0xa080], [R20.64], !P5 ;  /* 0x0a080000140a7fae */ /* 0x0003e8000e901d56 */
[----:B------:R1:W-:Y:S01]  /*18c0*/  LDGSTS.E.BYPASS.LTC128B.128 [R10+0xb080], [R4.64], !P2 ;  /* 0x0b080000040a7fae */ /* 0x0003e2000d101d56 */
[----:B------:R-:W-:-:S04]  /*18d0*/  IADD3 R8, P2, R15, R8, RZ ;  /* 0x000000080f087210 */ /* 0x000fc80007f5e0ff */
[----:B------:R-:W-:Y:S02]  /*18e0*/  LEA R16, P1, R8, c[0x0][0x280], 0x2 ;  /* 0x0000a00008107a11 */ /* 0x000fe400078210ff */
[----:B------:R-:W-:-:S04]  /*18f0*/  LEA.HI.X.SX32 R15, R15, R6, 0x1, P2 ;  /* 0x000000060f0f7211 */ /* 0x000fc800010f0eff */
[----:B------:R-:W-:Y:S01]  /*1900*/  LEA.HI.X R17, R8, c[0x0][0x284], R15, 0x2, P1 ;  /* 0x0000a10008117a11 */ /* 0x000fe200008f140f */
[----:B------:R-:W-:Y:S05]  /*1910*/  @P0 BRA `(.L_x_219) ;  /* 0x0000002000000947 */ /* 0x000fea0003800000 */
[----:B-1----:R-:W-:-:S05]  /*1920*/  SHF.L.U32 R4, R208, 0x4, RZ ;  /* 0x00000004d0047819 */ /* 0x002fca00000006ff */
[----:B------:R1:W-:Y:S02]  /*1930*/  LDGSTS.E.BYPASS.LTC128B.128 [R4+0xc380], [R16.64] ;  /* 0x0c38000010047fae */ /* 0x0003e4000b901d56 */
.L_x_219:
[----:B------:R-:W-:Y:S05]  /*1940*/  BSYNC B0 ;  /* 0x0000000000007941 */ /* 0x000fea0003800000 */
.L_x_218:
[----:B-1--45:R-:W-:Y:S01]  /*1950*/  LOP3.LUT R5, R12, 0xffffffe0, RZ, 0xc0, !PT ;  /* 0xffffffe00c057812 */ /* 0x032fe200078ec0ff */
[----:B------:R-:W-:Y:S01]  /*1960*/  IMAD R4, R9, c[0x0][0x238], RZ ;  /* 0x00008e0009047a24 */ /* 0x000fe200078e02ff */
[----:B------:R-:W-:Y:S01]  /*1970*/  SHF.R.S32.HI R6, RZ, 0x1f, R13 ;  /* 0x0000001fff067819 */ /* 0x000fe2000001140d */
[----:B------:R-:W0:Y:S01]  /*1980*/  LDGDEPBAR ;  /* 0x00000000000079af */ /* 0x000e220000000000 */
[----:B------:R-:W-:Y:S01]  /*1990*/  SHF.R.S32.HI R209, RZ, 0x1f, R208 ;  /* 0x0000001fffd17819 */ /* 0x000fe200000114d0 */
[----:B------:R-:W-:Y:S01]  /*19a0*/  IMAD.IADD R5, R208, 0x1, -R5 ;  /* 0x00000001d0057824 */ /* 0x000fe200078e0a05 */
[----:B------:R-:W-:Y:S01]  /*19b0*/  LEA.HI R6, R6, R13, RZ, 0x2 ;  /* 0x0000000d06067211 */ /* 0x000fe200078f10ff */
[C---:B------:R-:W-:Y:S01]  /*19c0*/  IMAD R4, R7.reuse, c[0x0][0x23c], R4 ;  /* 0x00008f0007047a24 */ /* 0x040fe200078e0204 */
[----:B------:R-:W-:Y:S01]  /*19d0*/  UMOV UR33, 0x1 ;  /* 0x0000000100217882 */ /* 0x000fe20000000000 */
[----:B------:R-:W-:Y:S01]  /*19e0*/  IMAD.WIDE.U32 R16, R7, c[0x0][0x238], R208 ;  /* 0x00008e0007107a25 */ /* 0x000fe200078e00d0 */
[----:B------:R-:W-:Y:S01]  /*19f0*/  SHF.R.S32.HI R8, RZ, 0x1f, R5 ;  /* 0x0000001fff087819 */ /* 0x000fe20000011405 */
[----:B------:R-:W-:Y:S01]  /*1a00*/  ULDC UR32, c[0x0][0x198] ;  /* 0x0000660000207ab9 */ /* 0x000fe20000000800 */
[----:B------:R-:W-:Y:S01]  /*1a10*/  LOP3.LUT R6, R6, 0x1ffffffc, RZ, 0xc0, !PT ;  /* 0x1ffffffc06067812 */ /* 0x000fe200078ec0ff */
[----:B------:R-:W-:Y:S01]  /*1a20*/  ULDC.64 UR4, c[0x0][0x240] ;  /* 0x0000900000047ab9 */ /* 0x000fe20000000a00 */
[----:B------:R-:W-:Y:S01]  /*1a30*/  LEA.HI R8, R8, R5, RZ, 0x2 ;  /* 0x0000000508087211 */ /* 0x000fe200078f10ff */
[----:B------:R-:W-:Y:S01]  /*1a40*/  UIADD3 UR32, -UR12, UR32, UR33 ;  /* 0x000000200c207290 */ /* 0x000fe2000fffe121 */
[----:B------:R-:W-:Y:S01]  /*1a50*/  LOP3.LUT P5, RZ, R11, 0x4, RZ, 0xc0, !PT ;  /* 0x000000040bff7812 */ /* 0x000fe200078ac0ff */
[----:B------:R-:W-:Y:S01]  /*1a60*/  IMAD.IADD R223, R13, 0x1, -R6 ;  /* 0x000000010ddf7824 */ /* 0x000fe200078e0a06 */
[----:B------:R-:W-:Y:S01]  /*1a70*/  SHF.R.S32.HI R7, RZ, 0x2, R8 ;  /* 0x00000002ff077819 */ /* 0x000fe20000011408 */
[----:B------:R-:W-:Y:S01]  /*1a80*/  UIMAD UR4, UR18, UR4, URZ ;  /* 0x00000004120472a4 */ /* 0x000fe2000f8e023f */
[----:B------:R-:W-:Y:S01]  /*1a90*/  LOP3.LUT R8, R8, 0x7ffffffc, RZ, 0xc0, !PT ;  /* 0x7ffffffc08087812 */ /* 0x000fe200078ec0ff */
[----:B------:R-:W-:Y:S01]  /*1aa0*/  IMAD.IADD R17, R17, 0x1, R4 ;  /* 0x0000000111117824 */ /* 0x000fe200078e0204 */
[----:B------:R-:W-:Y:S01]  /*1ab0*/  R2P PR, R14, 0x6 ;  /* 0x000000060e007804 */ /* 0x000fe20000000000 */
[----:B------:R-:W-:Y:S01]  /*1ac0*/  UIMAD UR34, UR19, UR5, UR4 ;  /* 0x00000005132272a4 */ /* 0x000fe2000f8e0204 */
[----:B------:R-:W-:Y:S01]  /*1ad0*/  IMAD.U32 R228, RZ, RZ, UR32 ;  /* 0x00000020ffe47e24 */ /* 0x000fe2000f8e00ff */
[----:B------:R-:W-:Y:S01]  /*1ae0*/  LEA R207, R18, 0xc480, 0x1 ;  /* 0x0000c48012cf7811 */ /* 0x000fe200078e08ff */
[----:B------:R-:W-:Y:S01]  /*1af0*/  IMAD.IADD R8, R5, 0x1, -R8 ;  /* 0x0000000105087824 */ /* 0x000fe200078e0a08 */
[----:B------:R-:W-:Y:S01]  /*1b00*/  ULDC UR19, c[0x0][0x2a0] ;  /* 0x0000a80000137ab9 */ /* 0x000fe20000000800 */
[----:B------:R-:W-:Y:S01]  /*1b10*/  IMAD.WIDE.U32 R230, R230, c[0x0][0x240], R16 ;  /* 0x00009000e6e67a25 */ /* 0x000fe200078e0010 */
[----:B------:R-:W-:Y:S01]  /*1b20*/  ULOP3.LUT UR19, URZ, UR19, URZ, 0x33, !UPT ;  /* 0x000000133f137292 */ /* 0x000fe2000f8e333f */
[----:B------:R-:W-:Y:S01]  /*1b30*/  SEL R195, R193, 0xffffffe0, !P2 ;  /* 0xffffffe0c1c37807 */ /* 0x000fe20005000000 */
[----:B------:R-:W-:Y:S01]  /*1b40*/  ULDC UR18, c[0x0][0x2a8] ;  /* 0x0000aa0000127ab9 */ /* 0x000fe20000000800 */
[----:B------:R-:W-:Y:S01]  /*1b50*/  IMAD R223, R223, 0x4, R8 ;  /* 0x00000004dfdf7824 */ /* 0x000fe200078e0208 */
[----:B------:R-:W-:Y:S01]  /*1b60*/  IADD3 R224, R207, 0x40, RZ ;  /* 0x00000040cfe07810 */ /* 0x000fe20007ffe0ff */
[----:B------:R-:W-:Y:S01]  /*1b70*/  IMAD R220, R220, 0x10, R7 ;  /* 0x00000010dcdc7824 */ /* 0x000fe200078e0207 */
[----:B------:R-:W-:Y:S01]  /*1b80*/  ULDC UR5, c[0x0][0x2a0] ;  /* 0x0000a80000057ab9 */ /* 0x000fe20000000800 */
[----:B------:R-:W-:Y:S01]  /*1b90*/  IMAD.SHL.U32 R223, R223, 0x2, RZ ;  /* 0x00000002dfdf7824 */ /* 0x000fe200078e00ff */
[----:B------:R-:W-:Y:S01]  /*1ba0*/  LEA R196, R196, 0x80, 0x1 ;  /* 0x00000080c4c47811 */ /* 0x000fe200078e08ff */
[----:B------:R-:W-:Y:S01]  /*1bb0*/  IMAD.SHL.U32 R197, R197, 0x2, RZ ;  /* 0x00000002c5c57824 */ /* 0x000fe200078e00ff */
[----:B------:R-:W-:Y:S01]  /*1bc0*/  CS2R R126, SRZ ;  /* 0x00000000007e7805 */ /* 0x000fe2000001ff00 */
[----:B------:R-:W-:Y:S01]  /*1bd0*/  CS2R R124, SRZ ;  /* 0x00000000007c7805 */ /* 0x000fe2000001ff00 */
[----:B------:R-:W-:Y:S01]  /*1be0*/  IADD3 R228, R228, -c[0x0][0x168], -R223 ;  /* 0x80005a00e4e47a10 */ /* 0x000fe20007ffe8df */
        /* <DEDUP_REMOVED lines=32> */
[----:B------:R-:W-:Y:S01]  /*1df0*/  SEL R192, R192, 0xffffffc0, !P2 ;  /* 0xffffffc0c0c07807 */ /* 0x000fe20005000000 */
[----:B------:R-:W-:Y:S01]  /*1e00*/  ULDC UR4, c[0x0][0x2a0] ;  /* 0x0000a80000047ab9 */ /* 0x000fe20000000800 */
[----:B------:R-:W-:Y:S01]  /*1e10*/  @P5 IADD3 R224, R207, -0x40, RZ ;  /* 0xffffffc0cfe05810 */ /* 0x000fe20007ffe0ff */
[----:B------:R-:W-:Y:S01]  /*1e20*/  UISETP.LE.AND UP3, UPT, UR33, UR18, UPT ;  /* 0x000000122100728c */ /* 0x000fe2000bf63270 */
[----:B------:R-:W-:Y:S01]  /*1e30*/  IADD3 R225, R231, UR34, RZ ;  /* 0x00000022e7e17c10 */ /* 0x000fe2000fffe0ff */
[----:B------:R-:W-:Y:S01]  /*1e40*/  ULOP3.LUT UR18, URZ, UR5, URZ, 0x33, !UPT ;  /* 0x000000053f127292 */ /* 0x000fe2000f8e333f */
[----:B------:R-:W-:Y:S01]  /*1e50*/  IADD3 R229, -R223, UR20, RZ ;  /* 0x00000014dfe57c10 */ /* 0x000fe2000fffe1ff */
[----:B------:R-:W-:Y:S01]  /*1e60*/  UMOV UR7, 0x1 ;  /* 0x0000000100077882 */ /* 0x000fe20000000000 */
[C---:B------:R-:W-:Y:S01]  /*1e70*/  IADD3 R227, R228.reuse, c[0x0][0x2a4], RZ ;  /* 0x0000a900e4e37a10 */ /* 0x040fe20007ffe0ff */
[----:B------:R-:W-:Y:S01]  /*1e80*/  UMOV UR6, URZ ;  /* 0x0000003f00067c82 */ /* 0x000fe20008000000 */
[----:B------:R-:W-:Y:S01]  /*1e90*/  IADD3 R226, R228, UR19, RZ ;  /* 0x00000013e4e27c10 */ /* 0x000fe2000fffe0ff */
[----:B------:R-:W-:-:S02]  /*1ea0*/  UISETP.GT.AND UP4, UPT, UR11, -0x1, UPT ;  /* 0xffffffff0b00788c */ /* 0x000fc4000bf84270 */
[----:B------:R-:W-:Y:S02]  /*1eb0*/  ULOP3.LUT UR33, URZ, UR4, URZ, 0x33, !UPT ;  /* 0x000000043f217292 */ /* 0x000fe4000f8e333f */
[----:B------:R-:W-:Y:S02]  /*1ec0*/  UMOV UR5, URZ ;  /* 0x0000003f00057c82 */ /* 0x000fe40008000000 */
.L_x_238:
[----:B------:R-:W-:Y:S04]  /*1ed0*/  DEPBAR.LE SB0, 0x1 ;  /* 0x000080400000791a */ /* 0x000fe80000000000 */
[----:B------:R-:W-:Y:S01]  /*1ee0*/  BAR.SYNC.DEFER_BLOCKING 0x0 ;  /* 0x0000000000007b1d */ /* 0x000fe20000010000 */
[----:B------:R-:W-:Y:S01]  /*1ef0*/  USHF.L.U32 UR4, UR5, 0xc, URZ ;  /* 0x0000000c05047899 */ /* 0x000fe2000800063f */
[----:B------:R-:W-:Y:S02]  /*1f00*/  MOV R141, UR5 ;  /* 0x00000005008d7c02 */ /* 0x000fe40008000f00 */
[----:B------:R-:W-:Y:S03]  /*1f10*/  PLOP3.LUT P1, PT, PT, PT, UP3, 0x80, 0x0 ;  /* 0x000000000000781c */ /* 0x000fe60003f2f038 */
[----:B------:R-:W-:Y:S01]  /*1f20*/  IADD3 R180, R199, UR4, RZ ;  /* 0x00000004c7b47c10 */ /* 0x000fe2000fffe0ff */
[----:B------:R-:W-:Y:S01]  /*1f30*/  IMAD R184, R141, 0x40, R220 ;  /* 0x000000408db87824 */ /* 0x000fe200078e02dc */
[----:B------:R-:W-:Y:S03]  /*1f40*/  LEA R141, R233, R220, 0x6 ;  /* 0x000000dce98d7211 */ /* 0x000fe600078e30ff */
[----:B------:R-:W-:Y:S01]  /*1f50*/  IMAD.SHL.U32 R182, R180, 0x2, RZ ;  /* 0x00000002b4b67824 */ /* 0x000fe200078e00ff */
[C---:B------:R-:W-:Y:S01]  /*1f60*/  IADD3 R204, R141.reuse, R226, RZ ;  /* 0x000000e28dcc7210 */ /* 0x040fe20007ffe0ff */
[----:B------:R-:W-:Y:S02]  /*1f70*/  IMAD.IADD R202, R141, 0x1, R227 ;  /* 0x000000018dca7824 */ /* 0x000fe400078e02e3 */
[C---:B------:R-:W-:Y:S03]  /*1f80*/  IMAD.IADD R181, R182.reuse, 0x1, R193 ;  /* 0x00000001b6b57824 */ /* 0x040fe600078e02c1 */
[----:B------:R-:W-:Y:S01]  /*1f90*/  IMNMX R202, R229, R202, PT ;  /* 0x000000cae5ca7217 */ /* 0x000fe20003800200 */
[----:B------:R-:W-:Y:S05]  /*1fa0*/  LDSM.16.M88.4 R40, [R198+0x80] ;  /* 0x00008000c628783b */ /* 0x000fea0000000200 */
[----:B---3--:R-:W1:Y:S05]  /*1fb0*/  LDSM.16.M88.4 R36, [R182+0x4080] ;  /* 0x00408000b624783b */ /* 0x008e6a0000000200 */
[----:B------:R-:W2:Y:S05]  /*1fc0*/  LDSM.16.M88.4 R44, [R182+0x5080] ;  /* 0x00508000b62c783b */ /* 0x000eaa0000000200 */
[----:B------:R-:W3:Y:S05]  /*1fd0*/  LDSM.16.M88.4 R48, [R198+0x2080] ;  /* 0x00208000c630783b */ /* 0x000eea0000000200 */
[----:B------:R-:W-:Y:S05]  /*1fe0*/  LDSM.16.M88.4 R56, [R3+0x80] ;  /* 0x000080000338783b */ /* 0x000fea0000000200 */
[----:B------:R-:W4:Y:S05]  /*1ff0*/  LDSM.16.M88.4 R52, [R181+0x4080] ;  /* 0x00408000b534783b */ /* 0x000f2a0000000200 */
[----:B------:R-:W5:Y:S05]  /*2000*/  LDSM.16.M88.4 R60, [R181+0x5080] ;  /* 0x00508000b53c783b */ /* 0x000f6a0000000200 */
[----:B------:R-:W3:Y:S05]  /*2010*/  LDSM.16.M88.4 R64, [R3+0x2080] ;  /* 0x002080000340783b */ /* 0x000eea0000000200 */
[----:B------:R-:W-:Y:S01]  /*2020*/  LDS R236, [R184.X4+0xc080] ;  /* 0x00c08000b8ec7984 */ /* 0x000fe20000004800 */
[-C--:B-1----:R-:W-:Y:S04]  /*2030*/  HMMA.16816.F32 R4, R36, R40.reuse, RZ ;  /* 0x000000282404723c */ /* 0x082fe800000018ff */
[----:B------:R-:W-:Y:S05]  /*2040*/  LDS R186, [R184.X4+0xc0a0] ;  /* 0x00c0a000b8ba7984 */ /* 0x000fea0000004800 */
[----:B------:R-:W-:Y:S01]  /*2050*/  LDS R185, [R184.X4+0xc100] ;  /* 0x00c10000b8b97984 */ /* 0x000fe20000004800 */
[C---:B--2---:R-:W-:Y:S04]  /*2060*/  HMMA.16816.F32 R8, R44.reuse, R40, RZ ;  /* 0x000000282c08723c */ /* 0x044fe800000018ff */
[----:B------:R-:W-:Y:S04]  /*2070*/  LDS R183, [R184.X4+0xc120] ;  /* 0x00c12000b8b77984 */ /* 0x000fe80000004800 */
[-C--:B------:R-:W-:Y:S08]  /*2080*/  HMMA.16816.F32 R12, R44, R42.reuse, RZ ;  /* 0x0000002a2c0c723c */ /* 0x080ff000000018ff */
[C---:B------:R-:W-:Y:S08]  /*2090*/  HMMA.16816.F32 R16, R36.reuse, R42, RZ ;  /* 0x0000002a2410723c */ /* 0x040ff000000018ff */
[-C--:B---3--:R-:W-:Y:S08]  /*20a0*/  HMMA.16816.F32 R20, R36, R48.reuse, RZ ;  /* 0x000000302414723c */ /* 0x088ff000000018ff */
[C---:B------:R-:W-:Y:S07]  /*20b0*/  HMMA.16816.F32 R24, R44.reuse, R48, RZ ;  /* 0x000000302c18723c */ /* 0x040fee00000018ff */
[----:B------:R-:W-:Y:S01]  /*20c0*/  IADD3 R48, R182, R192, RZ ;  /* 0x000000c0b6307210 */ /* 0x000fe20007ffe0ff */
[-C--:B------:R-:W-:Y:S01]  /*20d0*/  HMMA.16816.F32 R28, R44, R50.reuse, RZ ;  /* 0x000000322c1c723c */ /* 0x080fe200000018ff */
[----:B------:R-:W-:Y:S05]  /*20e0*/  LDSM.16.M88.4 R44, [R2+0x80] ;  /* 0x00008000022c783b */ /* 0x000fea0000000200 */
[----:B------:R-:W1:Y:S02]  /*20f0*/  LDSM.16.M88.4 R40, [R48+0x4080] ;  /* 0x004080003028783b */ /* 0x000e640000000200 */
[----:B------:R-:W-:Y:S03]  /*2100*/  HMMA.16816.F32 R32, R36, R50, RZ ;  /* 0x000000322420723c */ /* 0x000fe600000018ff */
[----:B------:R-:W2:Y:S05]  /*2110*/  LDSM.16.M88.4 R132, [R48+0x5080] ;  /* 0x005080003084783b */ /* 0x000eaa0000000200 */
[-C--:B----4-:R-:W-:Y:S01]  /*2120*/  HMMA.16816.F32 R4, R52, R56.reuse, R4 ;  /* 0x000000383404723c */ /* 0x090fe20000001804 */
[----:B------:R-:W3:Y:S07]  /*2130*/  LDSM.16.M88.4 R36, [R2+0x2080] ;  /* 0x002080000224783b */ /* 0x000eee0000000200 */
[C---:B-----5:R-:W-:Y:S08]  /*2140*/  HMMA.16816.F32 R8, R60.reuse, R56, R8 ;  /* 0x000000383c08723c */ /* 0x060ff00000001808 */
[-C--:B------:R-:W-:Y:S08]  /*2150*/  HMMA.16816.F32 R12, R60, R58.reuse, R12 ;  /* 0x0000003a3c0c723c */ /* 0x080ff0000000180c */
[C---:B------:R-:W-:Y:S08]  /*2160*/  HMMA.16816.F32 R16, R52.reuse, R58, R16 ;  /* 0x0000003a3410723c */ /* 0x040ff00000001810 */
[-C--:B------:R-:W-:Y:S08]  /*2170*/  HMMA.16816.F32 R20, R52, R64.reuse, R20 ;  /* 0x000000403414723c */ /* 0x080ff00000001814 */
[C---:B------:R-:W-:Y:S07]  /*2180*/  HMMA.16816.F32 R24, R60.reuse, R64, R24 ;  /* 0x000000403c18723c */ /* 0x040fee0000001818 */
[----:B------:R-:W-:Y:S01]  /*2190*/  IMAD.IADD R64, R192, 0x1, R181 ;  /* 0x00000001c0407824 */ /* 0x000fe200078e02b5 */
[-C--:B------:R-:W-:Y:S01]  /*21a0*/  HMMA.16816.F32 R28, R60, R66.reuse, R28 ;  /* 0x000000423c1c723c */ /* 0x080fe2000000181c */
[----:B------:R-:W-:Y:S05]  /*21b0*/  LDSM.16.M88.4 R60, [R0+0x2080] ;  /* 0x00208000003c783b */ /* 0x000fea0000000200 */
[----:B------:R-:W-:Y:S02]  /*21c0*/  LDSM.16.M88.4 R48, [R64+0x4080] ;  /* 0x004080004030783b */ /* 0x000fe40000000200 */
[----:B------:R-:W-:Y:S03]  /*21d0*/  HMMA.16816.F32 R32, R52, R66, R32 ;  /* 0x000000423420723c */ /* 0x000fe60000001820 */
[----:B------:R-:W4:Y:S05]  /*21e0*/  LDSM.16.M88.4 R52, [R0+0x80] ;  /* 0x000080000034783b */ /* 0x000f2a0000000200 */
[-C--:B-1----:R-:W-:Y:S01]  /*21f0*/  HMMA.16816.F32 R4, R40, R44.reuse, R4 ;  /* 0x0000002c2804723c */ /* 0x082fe20000001804 */
[----:B------:R-:W1:Y:S07]  /*2200*/  LDSM.16.M88.4 R56, [R64+0x5080] ;  /* 0x005080004038783b */ /* 0x000e6e0000000200 */
[C---:B--2---:R-:W-:Y:S08]  /*2210*/  HMMA.16816.F32 R8, R132.reuse, R44, R8 ;  /* 0x0000002c8408723c */ /* 0x044ff00000001808 */
[-C--:B------:R-:W-:Y:S08]  /*2220*/  HMMA.16816.F32 R12, R132, R46.reuse, R12 ;  /* 0x0000002e840c723c */ /* 0x080ff0000000180c */
[C---:B------:R-:W-:Y:S08]  /*2230*/  HMMA.16816.F32 R16, R40.reuse, R46, R16 ;  /* 0x0000002e2810723c */ /* 0x040ff00000001810 */
[-C--:B---3--:R-:W-:Y:S08]  /*2240*/  HMMA.16816.F32 R20, R40, R36.reuse, R20 ;  /* 0x000000242814723c */ /* 0x088ff00000001814 */
[C---:B------:R-:W-:Y:S08]  /*2250*/  HMMA.16816.F32 R24, R132.reuse, R36, R24 ;  /* 0x000000248418723c */ /* 0x040ff00000001818 */
[-C--:B------:R-:W-:Y:S08]  /*2260*/  HMMA.16816.F32 R28, R132, R38.reuse, R28 ;  /* 0x00000026841c723c */ /* 0x080ff0000000181c */
[----:B------:R-:W-:Y:S08]  /*2270*/  HMMA.16816.F32 R32, R40, R38, R32 ;  /* 0x000000262820723c */ /* 0x000ff00000001820 */
[-C--:B----4-:R-:W-:Y:S08]  /*2280*/  HMMA.16816.F32 R4, R48, R52.reuse, R4 ;  /* 0x000000343004723c */ /* 0x090ff00000001804 */
[C---:B-1----:R-:W-:Y:S08]  /*2290*/  HMMA.16816.F32 R8, R56.reuse, R52, R8 ;  /* 0x000000343808723c */ /* 0x042ff00000001808 */
[-C--:B------:R-:W-:Y:S08]  /*22a0*/  HMMA.16816.F32 R12, R56, R54.reuse, R12 ;  /* 0x00000036380c723c */ /* 0x080ff0000000180c */
[C---:B------:R-:W-:Y:S08]  /*22b0*/  HMMA.16816.F32 R16, R48.reuse, R54, R16 ;  /* 0x000000363010723c */ /* 0x040ff00000001810 */
[-C--:B------:R-:W-:Y:S08]  /*22c0*/  HMMA.16816.F32 R20, R48, R60.reuse, R20 ;  /* 0x0000003c3014723c */ /* 0x080ff00000001814 */
[C---:B------:R-:W-:Y:S08]  /*22d0*/  HMMA.16816.F32 R24, R56.reuse, R60, R24 ;  /* 0x0000003c3818723c */ /* 0x040ff00000001818 */
[-C--:B------:R-:W-:Y:S08]  /*22e0*/  HMMA.16816.F32 R28, R56, R62.reuse, R28 ;  /* 0x0000003e381c723c */ /* 0x080ff0000000181c */
[----:B------:R-:W-:Y:S01]  /*22f0*/  HMMA.16816.F32 R32, R48, R62, R32 ;  /* 0x0000003e3020723c */ /* 0x000fe20000001820 */
[----:B------:R-:W-:-:S08]  /*2300*/  @!P1 BRA `(.L_x_220) ;  /* 0x000001d000009947 */ /* 0x000fd00003800000 */
[----:B------:R-:W-:Y:S01]  /*2310*/  IMAD.MOV.U32 R36, RZ, RZ, c[0x0][0x168] ;  /* 0x00005a00ff247624 */ /* 0x000fe200078e00ff */
[----:B------:R-:W-:Y:S04]  /*2320*/  BSSY B0, `(.L_x_221) ;  /* 0x0000012000007945 */ /* 0x000fe80003800000 */
[----:B------:R-:W-:Y:S04]  /*2330*/  IADD3 R37, R141, c[0x0][0x198], -R36 ;  /* 0x000066008d257a10 */ /* 0x000fe80007ffe824 */
[----:B------:R-:W-:Y:S11]  /*2340*/  ISETP.GT.AND P2, PT, R37, -0x1, PT ;  /* 0xffffffff2500780c */ /* 0x000ff60003f44270 */
[----:B------:R-:W-:Y:S02]  /*2350*/  @!UPT UIADD3 URZ, URZ, URZ, URZ ;  /* 0x0000003f3f3ff290 */ /* 0x000fe4000fffe03f */
[----:B------:R-:W-:-:S05]  /*2360*/  @P2 BRA `(.L_x_222) ;  /* 0x0000008000002947 */ /* 0x000fca0003800000 */
[----:B------:R-:W-:Y:S01]  /*2370*/  LOP3.LUT R37, RZ, R37, RZ, 0x33, !PT ;  /* 0x00000025ff257212 */ /* 0x000fe200078e33ff */
[----:B------:R-:W-:Y:S05]  /*2380*/  IMAD.MOV.U32 R36, RZ, RZ, 0x1 ;  /* 0x00000001ff247424 */ /* 0x000fea00078e00ff */
[----:B------:R-:W-:Y:S11]  /*2390*/  ISETP.NE.AND P2, PT, R36, c[0x0][0x2a8], PT ;  /* 0x0000aa0024007a0c */ /* 0x000ff60003f45270 */
[----:B------:R-:W-:Y:S02]  /*23a0*/  @!UPT UIADD3 URZ, URZ, URZ, URZ ;  /* 0x0000003f3f3ff290 */ /* 0x000fe4000fffe03f */
[----:B------:R-:W-:Y:S05]  /*23b0*/  @P2 IMAD.HI.U32 R36, R37, c[0x0][0x2ac], RZ ;  /* 0x0000ab0025242a27 */ /* 0x000fea00078e00ff */
[----:B------:R-:W-:Y:S04]  /*23c0*/  @P2 SHF.R.U32.HI R37, RZ, c[0x0][0x2b0], R36 ;  /* 0x0000ac00ff252a19 */ /* 0x000fe80000011624 */
[----:B------:R-:W-:Y:S01]  /*23d0*/  LOP3.LUT R37, RZ, R37, RZ, 0x33, !PT ;  /* 0x00000025ff257212 */ /* 0x000fe200078e33ff */
[----:B------:R-:W-:-:S05]  /*23e0*/  BRA `(.L_x_223) ;  /* 0x0000005000007947 */ /* 0x000fca0003800000 */
.L_x_222:
[----:B------:R-:W-:Y:S04]  /*23f0*/  MOV R36, 0x1 ;  /* 0x0000000100247802 */ /* 0x000fe80000000f00 */
[----:B------:R-:W-:Y:S11]  /*2400*/  ISETP.NE.AND P2, PT, R36, c[0x0][0x2a8], PT ;  /* 0x0000aa0024007a0c */ /* 0x000ff60003f45270 */
[----:B------:R-:W-:Y:S02]  /*2410*/  @!UPT UIADD3 URZ, URZ, URZ, URZ ;  /* 0x0000003f3f3ff290 */ /* 0x000fe4000fffe03f */
[----:B------:R-:W-:Y:S05]  /*2420*/  @P2 IMAD.HI.U32 R36, R37, c[0x0][0x2ac], RZ ;  /* 0x0000ab0025242a27 */ /* 0x000fea00078e00ff */
[----:B------:R-:W-:Y:S02]  /*2430*/  @P2 SHF.R.U32.HI R37, RZ, c[0x0][0x2b0], R36 ;  /* 0x0000ac00ff252a19 */ /* 0x000fe40000011624 */
.L_x_223:
[----:B------:R-:W-:Y:S05]  /*2440*/  BSYNC B0 ;  /* 0x0000000000007941 */ /* 0x000fea0003800000 */
.L_x_221:
[--C-:B------:R-:W-:Y:S01]  /*2450*/  IADD3 R39, R141, UR18, R228.reuse ;  /* 0x000000128d277c10 */ /* 0x100fe2000fffe0e4 */
[----:B------:R-:W-:Y:S04]  /*2460*/  IMAD.MOV.U32 R36, RZ, RZ, c[0x0][0x2a8] ;  /* 0x0000aa00ff247624 */ /* 0x000fe800078e00ff */
[----:B------:R-:W-:Y:S01]  /*2470*/  IMAD R204, R37, R36, -UR12 ;  /* 0x8000000c25cc7e24 */ /* 0x000fe2000f8e0224 */
[----:B------:R-:W-:Y:S03]  /*2480*/  IADD3 R36, R141, c[0x0][0x2a4], R228 ;  /* 0x0000a9008d247a10 */ /* 0x000fe60007ffe0e4 */
[----:B------:R-:W-:Y:S01]  /*2490*/  IMAD.IADD R204, R204, 0x1, -R223 ;  /* 0x00000001cccc7824 */ /* 0x000fe200078e0adf */
[----:B------:R-:W-:Y:S04]  /*24a0*/  IMNMX R37, R229, R36, PT ;  /* 0x00000024e5257217 */ /* 0x000fe80003800200 */
[----:B------:R-:W-:Y:S02]  /*24b0*/  IADD3 R202, R204, c[0x0][0x2a8], RZ ;  /* 0x0000aa00ccca7a10 */ /* 0x000fe40007ffe0ff */
[----:B------:R-:W-:Y:S02]  /*24c0*/  IMNMX R204, R39, R204, !PT ;  /* 0x000000cc27cc7217 */ /* 0x000fe40007800200 */
[----:B------:R-:W-:Y:S02]  /*24d0*/  IMNMX R202, R37, R202, PT ;  /* 0x000000ca25ca7217 */ /* 0x000fe40003800200 */
.L_x_220:
[----:B------:R-:W-:Y:S04]  /*24e0*/  IADD3 R37, R141, 0x8, RZ ;  /* 0x000000088d257810 */ /* 0x000fe80007ffe0ff */
[C-C-:B------:R-:W-:Y:S02]  /*24f0*/  IADD3 R36, R37.reuse, c[0x0][0x2a4], R228.reuse ;  /* 0x0000a90025247a10 */ /* 0x140fe40007ffe0e4 */
[----:B------:R-:W-:Y:S02]  /*2500*/  IADD3 R238, R37, UR33, R228 ;  /* 0x0000002125ee7c10 */ /* 0x000fe4000fffe0e4 */
[----:B------:R-:W-:Y:S01]  /*2510*/  IMNMX R237, R229, R36, PT ;  /* 0x00000024e5ed7217 */ /* 0x000fe20003800200 */
[----:B------:R-:W-:-:S06]  /*2520*/  @!P1 BRA `(.L_x_224) ;  /* 0x000001a000009947 */ /* 0x000fcc0003800000 */
[----:B------:R-:W-:Y:S01]  /*2530*/  IADD3 R37, R37, c[0x0][0x198], RZ ;  /* 0x0000660025257a10 */ /* 0x000fe20007ffe0ff */
[----:B------:R-:W-:Y:S03]  /*2540*/  BSSY B0, `(.L_x_225) ;  /* 0x0000012000007945 */ /* 0x000fe60003800000 */
[----:B------:R-:W-:Y:S04]  /*2550*/  IADD3 R37, R37, -c[0x0][0x168], RZ ;  /* 0x80005a0025257a10 */ /* 0x000fe80007ffe0ff */
        /* <DEDUP_REMOVED lines=11> */
.L_x_226:
[----:B------:R-:W-:Y:S04]  /*2610*/  MOV R36, 0x1 ;  /* 0x0000000100247802 */ /* 0x000fe80000000f00 */
[----:B------:R-:W-:Y:S11]  /*2620*/  ISETP.NE.AND P2, PT, R36, c[0x0][0x2a8], PT ;  /* 0x0000aa0024007a0c */ /* 0x000ff60003f45270 */
[----:B------:R-:W-:Y:S02]  /*2630*/  @!UPT UIADD3 URZ, URZ, URZ, URZ ;  /* 0x0000003f3f3ff290 */ /* 0x000fe4000fffe03f */
[----:B------:R-:W-:Y:S05]  /*2640*/  @P2 IMAD.HI.U32 R36, R37, c[0x0][0x2ac], RZ ;  /* 0x0000ab0025242a27 */ /* 0x000fea00078e00ff */
[----:B------:R-:W-:Y:S02]  /*2650*/  @P2 SHF.R.U32.HI R37, RZ, c[0x0][0x2b0], R36 ;  /* 0x0000ac00ff252a19 */ /* 0x000fe40000011624 */
.L_x_227:
[----:B------:R-:W-:Y:S05]  /*2660*/  BSYNC B0 ;  /* 0x0000000000007941 */ /* 0x000fea0003800000 */
.L_x_225:
[----:B------:R-:W-:Y:S04]  /*2670*/  IMAD.MOV.U32 R36, RZ, RZ, c[0x0][0x2a8] ;  /* 0x0000aa00ff247624 */ /* 0x000fe800078e00ff */
[----:B------:R-:W-:Y:S04]  /*2680*/  IMAD R36, R37, R36, -UR12 ;  /* 0x8000000c25247e24 */ /* 0x000fe8000f8e0224 */
[----:B------:R-:W-:Y:S05]  /*2690*/  IMAD.IADD R37, R36, 0x1, -R223 ;  /* 0x0000000124257824 */ /* 0x000fea00078e0adf */
[----:B------:R-:W-:Y:S02]  /*26a0*/  IADD3 R36, R37, c[0x0][0x2a8], RZ ;  /* 0x0000aa0025247a10 */ /* 0x000fe40007ffe0ff */
[----:B------:R-:W-:Y:S02]  /*26b0*/  IMNMX R238, R238, R37, !PT ;  /* 0x00000025eeee7217 */ /* 0x000fe40007800200 */
[----:B------:R-:W-:Y:S02]  /*26c0*/  IMNMX R237, R237, R36, PT ;  /* 0x00000024eded7217 */ /* 0x000fe40003800200 */
.L_x_224:
[----:B------:R-:W-:Y:S04]  /*26d0*/  IADD3 R37, R141, 0x20, RZ ;  /* 0x000000208d257810 */ /* 0x000fe80007ffe0ff */
[C-C-:B------:R-:W-:Y:S02]  /*26e0*/  IADD3 R36, R37.reuse, c[0x0][0x2a4], R228.reuse ;  /* 0x0000a90025247a10 */ /* 0x140fe40007ffe0e4 */
[----:B------:R-:W-:Y:S02]  /*26f0*/  IADD3 R234, R37, UR33, R228 ;  /* 0x0000002125ea7c10 */ /* 0x000fe4000fffe0e4 */
[----:B------:R-:W-:Y:S01]  /*2700*/  IMNMX R203, R229, R36, PT ;  /* 0x00000024e5cb7217 */ /* 0x000fe20003800200 */
[----:B------:R-:W-:-:S05]  /*2710*/  @!P1 BRA `(.L_x_228) ;  /* 0x000001a000009947 */ /* 0x000fca0003800000 */
        /* <DEDUP_REMOVED lines=14> */
.L_x_230:
[----:B------:R-:W-:Y:S04]  /*2800*/  MOV R36, 0x1 ;  /* 0x0000000100247802 */ /* 0x000fe80000000f00 */
[----:B------:R-:W-:Y:S11]  /*2810*/  ISETP.NE.AND P2, PT, R36, c[0x0][0x2a8], PT ;  /* 0x0000aa0024007a0c */ /* 0x000ff60003f45270 */
[----:B------:R-:W-:Y:S02]  /*2820*/  @!UPT UIADD3 URZ, URZ, URZ, URZ ;  /* 0x0000003f3f3ff290 */ /* 0x000fe4000fffe03f */
[----:B------:R-:W-:Y:S05]  /*2830*/  @P2 IMAD.HI.U32 R36, R37, c[0x0][0x2ac], RZ ;  /* 0x0000ab0025242a27 */ /* 0x000fea00078e00ff */
[----:B------:R-:W-:Y:S02]  /*2840*/  @P2 SHF.R.U32.HI R37, RZ, c[0x0][0x2b0], R36 ;  /* 0x0000ac00ff252a19 */ /* 0x000fe40000011624 */
.L_x_231:
[----:B------:R-:W-:Y:S05]  /*2850*/  BSYNC B0 ;  /* 0x0000000000007941 */ /* 0x000fea0003800000 */
.L_x_229:
[----:B------:R-:W-:Y:S04]  /*2860*/  IMAD.MOV.U32 R36, RZ, RZ, c[0x0][0x2a8] ;  /* 0x0000aa00ff247624 */ /* 0x000fe800078e00ff */
[----:B------:R-:W-:Y:S04]  /*2870*/  IMAD R36, R37, R36, -UR12 ;  /* 0x8000000c25247e24 */ /* 0x000fe8000f8e0224 */
[----:B------:R-:W-:Y:S05]  /*2880*/  IMAD.IADD R37, R36, 0x1, -R223 ;  /* 0x0000000124257824 */ /* 0x000fea00078e0adf */
[----:B------:R-:W-:Y:S02]  /*2890*/  IADD3 R36, R37, c[0x0][0x2a8], RZ ;  /* 0x0000aa0025247a10 */ /* 0x000fe40007ffe0ff */
[----:B------:R-:W-:Y:S02]  /*28a0*/  IMNMX R234, R234, R37, !PT ;  /* 0x00000025eaea7217 */ /* 0x000fe40007800200 */
[----:B------:R-:W-:Y:S02]  /*28b0*/  IMNMX R203, R203, R36, PT ;  /* 0x00000024cbcb7217 */ /* 0x000fe40003800200 */
.L_x_228:
        /* <DEDUP_REMOVED lines=19> */
.L_x_234:
[----:B------:R-:W-:Y:S04]  /*29f0*/  MOV R36, 0x1 ;  /* 0x0000000100247802 */ /* 0x000fe80000000f00 */
[----:B------:R-:W-:Y:S11]  /*2a00*/  ISETP.NE.AND P1, PT, R36, c[0x0][0x2a8], PT ;  /* 0x0000aa0024007a0c */ /* 0x000ff60003f25270 */
[----:B------:R-:W-:Y:S02]  /*2a10*/  @!UPT UIADD3 URZ, URZ, URZ, URZ ;  /* 0x0000003f3f3ff290 */ /* 0x000fe4000fffe03f */
[----:B------:R-:W-:Y:S05]  /*2a20*/  @P1 IMAD.HI.U32 R36, R37, c[0x0][0x2ac], RZ ;  /* 0x0000ab0025241a27 */ /* 0x000fea00078e00ff */
[----:B------:R-:W-:Y:S02]  /*2a30*/  @P1 SHF.R.U32.HI R37, RZ, c[0x0][0x2b0], R36 ;  /* 0x0000ac00ff251a19 */ /* 0x000fe40000011624 */
.L_x_235:
[----:B------:R-:W-:Y:S05]  /*2a40*/  BSYNC B0 ;  /* 0x0000000000007941 */ /* 0x000fea0003800000 */
.L_x_233:
[----:B------:R-:W-:Y:S04]  /*2a50*/  IMAD.MOV.U32 R36, RZ, RZ, c[0x0][0x2a8] ;  /* 0x0000aa00ff247624 */ /* 0x000fe800078e00ff */
[----:B------:R-:W-:Y:S04]  /*2a60*/  IMAD R36, R37, R36, -UR12 ;  /* 0x8000000c25247e24 */ /* 0x000fe8000f8e0224 */
[----:B------:R-:W-:Y:S05]  /*2a70*/  IMAD.IADD R36, R36, 0x1, -R223 ;  /* 0x0000000124247824 */ /* 0x000fea00078e0adf */
[----:B------:R-:W-:Y:S02]  /*2a80*/  IADD3 R37, R36, c[0x0][0x2a8], RZ ;  /* 0x0000aa0024257a10 */ /* 0x000fe40007ffe0ff */
[----:B------:R-:W-:Y:S02]  /*2a90*/  IMNMX R191, R191, R36, !PT ;  /* 0x00000024bfbf7217 */ /* 0x000fe40007800200 */
[----:B------:R-:W-:Y:S02]  /*2aa0*/  IMNMX R188, R188, R37, PT ;  /* 0x00000025bcbc7217 */ /* 0x000fe40003800200 */
.L_x_232:
[----:B------:R-:W-:Y:S04]  /*2ab0*/  DEPBAR.LE SB0, 0x1 ;  /* 0x000080400000791a */ /* 0x000fe80000000000 */
[----:B------:R-:W-:Y:S01]  /*2ac0*/  BAR.SYNC.DEFER_BLOCKING 0x0 ;  /* 0x0000000000007b1d */ /* 0x000fe20000010000 */
[----:B------:R-:W-:Y:S04]  /*2ad0*/  IADD3 R232, R233, 0x1, RZ ;  /* 0x00000001e9e87810 */ /* 0x000fe80007ffe0ff */
[----:B------:R-:W-:Y:S01]  /*2ae0*/  ISETP.GE.AND P1, PT, R232, UR13, PT ;  /* 0x0000000de8007c0c */ /* 0x000fe2000bf26270 */
[----:B------:R1:W2:Y:S04]  /*2af0*/  LDSM.16.M88.4 R132, [R182+0x8080] ;  /* 0x00808000b684783b */ /* 0x0002a80000000200 */
[----:B------:R1:W3:Y:S04]  /*2b00*/  LDSM.16.M88.4 R140, [R182+0x9080] ;  /* 0x00908000b68c783b */ /* 0x0002e80000000200 */
[----:B------:R1:W4:Y:S04]  /*2b10*/  LDSM.16.M88.4 R148, [R181+0x8080] ;  /* 0x00808000b594783b */ /* 0x0003280000000200 */
[----:B------:R1:W5:Y:S01]  /*2b20*/  LDSM.16.M88.4 R156, [R181+0x9080] ;  /* 0x00908000b59c783b */ /* 0x0003620000000200 */
[----:B------:R-:W-:-:S05]  /*2b30*/  @P1 BRA `(.L_x_236) ;  /* 0x000002d000001947 */ /* 0x000fca0003800000 */
[----:B------:R-:W-:Y:S01]  /*2b40*/  IMAD.MOV.U32 R43, RZ, RZ, c[0x0][0x168] ;  /* 0x00005a00ff2b7624 */ /* 0x000fe200078e00ff */
[----:B------:R-:W-:Y:S01]  /*2b50*/  SHF.R.S32.HI R38, RZ, 0x1f, R232 ;  /* 0x0000001fff267819 */ /* 0x000fe200000114e8 */
[C---:B------:R-:W-:Y:S01]  /*2b60*/  IMAD.WIDE.U32 R44, R232.reuse, c[0x0][0x178], RZ ;  /* 0x00005e00e82c7a25 */ /* 0x040fe200078e00ff */
[----:B------:R-:W-:Y:S01]  /*2b70*/  @!P0 LEA R41, R233, 0x40, 0x6 ;  /* 0x00000040e9298811 */ /* 0x000fe200078e30ff */
[----:B------:R-:W1:Y:S02]  /*2b80*/  S2R R37, SR_CTAID.Y ;  /* 0x0000000000257919 */ /* 0x000e640000002600 */
[----:B------:R-:W-:Y:S02]  /*2b90*/  IMAD R43, R232, -0x40, R43 ;  /* 0xffffffc0e82b7824 */ /* 0x000fe400078e022b */
[----:B------:R-:W-:Y:S02]  /*2ba0*/  IMAD R38, R38, c[0x0][0x178], RZ ;  /* 0x00005e0026267a24 */ /* 0x000fe400078e02ff */
[----:B------:R-:W-:Y:S02]  /*2bb0*/  IMAD.IADD R43, R43, 0x1, -R210 ;  /* 0x000000012b2b7824 */ /* 0x000fe400078e0ad2 */
[----:B------:R-:W-:Y:S04]  /*2bc0*/  IMAD R38, R232, c[0x0][0x17c], R38 ;  /* 0x00005f00e8267a24 */ /* 0x000fe800078e0226 */
[----:B------:R-:W-:Y:S01]  /*2bd0*/  IMAD.IADD R38, R45, 0x1, R38 ;  /* 0x000000012d267824 */ /* 0x000fe200078e0226 */
[----:B-1----:R-:W-:Y:S01]  /*2be0*/  SHF.R.S32.HI R36, RZ, 0x1f, R37 ;  /* 0x0000001fff247819 */ /* 0x002fe20000011425 */
[C---:B------:R-:W-:Y:S04]  /*2bf0*/  IMAD.WIDE.U32 R48, R37.reuse, c[0x0][0x180], R216 ;  /* 0x0000600025307a25 */ /* 0x040fe800078e00d8 */
[----:B------:R-:W-:Y:S01]  /*2c00*/  IMAD R42, R36, c[0x0][0x180], RZ ;  /* 0x00006000242a7a24 */ /* 0x000fe200078e02ff */
[----:B------:R-:W-:Y:S01]  /*2c10*/  IADD3 R39, P2, P1, R218, UR16, R48 ;  /* 0x00000010da277c10 */ /* 0x000fe2000f95e030 */
[----:B------:R-:W-:Y:S02]  /*2c20*/  @!P0 IMAD R36, R36, c[0x0][0x270], RZ ;  /* 0x00009c0024248a24 */ /* 0x000fe400078e02ff */
[C---:B------:R-:W-:Y:S02]  /*2c30*/  IMAD R42, R37.reuse, c[0x0][0x184], R42 ;  /* 0x00006100252a7a24 */ /* 0x040fe400078e022a */
[----:B------:R-:W-:Y:S04]  /*2c40*/  @!P0 IMAD.WIDE.U32 R46, R37, c[0x0][0x270], R212 ;  /* 0x00009c00252e8a25 */ /* 0x000fe800078e00d4 */
[----:B------:R-:W-:Y:S01]  /*2c50*/  IMAD.IADD R42, R49, 0x1, R42 ;  /* 0x00000001312a7824 */ /* 0x000fe200078e022a */
[----:B------:R-:W-:Y:S01]  /*2c60*/  @!P0 IADD3 R40, P6, P5, R41, UR14, R46 ;  /* 0x0000000e29288c10 */ /* 0x000fe2000fdde02e */
[----:B------:R-:W-:Y:S01]  /*2c70*/  @!P0 IMAD R36, R37, c[0x0][0x274], R36 ;  /* 0x00009d0025248a24 */ /* 0x000fe200078e0224 */
[----:B------:R-:W-:Y:S02]  /*2c80*/  @!P0 SHF.R.S32.HI R41, RZ, 0x1f, R41 ;  /* 0x0000001fff298819 */ /* 0x000fe40000011429 */
[----:B------:R-:W-:Y:S01]  /*2c90*/  IADD3.X R37, R205, UR8, R42, P2, P1 ;  /* 0x00000008cd257c10 */ /* 0x000fe200097e242a */
[----:B------:R-:W-:Y:S01]  /*2ca0*/  @!P0 IMAD.IADD R36, R47, 0x1, R36 ;  /* 0x000000012f248824 */ /* 0x000fe200078e0224 */
[C---:B------:R-:W-:Y:S02]  /*2cb0*/  LEA R39, P1, R44.reuse, R39, 0x6 ;  /* 0x000000272c277211 */ /* 0x040fe400078230ff */
[----:B------:R-:W-:Y:S02]  /*2cc0*/  ISETP.LT.OR P2, PT, R43, 0x21, P4 ;  /* 0x000000212b00780c */ /* 0x000fe40002741670 */
[----:B------:R-:W-:Y:S02]  /*2cd0*/  LEA.HI.X R38, R44, R37, R38, 0x6, P1 ;  /* 0x000000252c267211 */ /* 0x000fe400008f3426 */
[----:B------:R-:W-:Y:S02]  /*2ce0*/  LEA R42, P1, R39, c[0x0][0x160], 0x1 ;  /* 0x00005800272a7a11 */ /* 0x000fe400078208ff */
[----:B------:R-:W-:Y:S02]  /*2cf0*/  @!P0 IADD3.X R41, R41, UR24, R36, P6, P5 ;  /* 0x0000001829298c10 */ /* 0x000fe4000b7ea424 */
[----:B------:R-:W-:Y:S02]  /*2d00*/  ISETP.LT.OR P5, PT, R43, 0x1, P4 ;  /* 0x000000012b00780c */ /* 0x000fe400027a1670 */
[----:B------:R-:W-:Y:S01]  /*2d10*/  LEA.HI.X R43, R39, c[0x0][0x164], R38, 0x1, P1 ;  /* 0x00005900272b7a11 */ /* 0x000fe200008f0c26 */
[----:B------:R-:W-:Y:S01]  /*2d20*/  IMAD.U32 R39, RZ, RZ, UR7 ;  /* 0x00000007ff277e24 */ /* 0x000fe2000f8e00ff */
[----:B------:R-:W-:Y:S02]  /*2d30*/  IADD3 R46, P6, R42, UR29, RZ ;  /* 0x0000001d2a2e7c10 */ /* 0x000fe4000ffde0ff */
[----:B------:R-:W-:Y:S02]  /*2d40*/  MOV R37, UR7 ;  /* 0x0000000700257c02 */ /* 0x000fe40008000f00 */
[----:B------:R-:W-:Y:S02]  /*2d50*/  LEA R36, R39, R222, 0xd ;  /* 0x000000de27247211 */ /* 0x000fe400078e68ff */
[----:B------:R-:W-:Y:S01]  /*2d60*/  IADD3.X R47, R43, UR21, RZ, P6, !PT ;  /* 0x000000152b2f7c10 */ /* 0x000fe2000b7fe4ff */
[----:B------:R-:W-:Y:S01]  /*2d70*/  @!P0 IMAD R37, R37, 0x40, R212 ;  /* 0x0000004025258824 */ /* 0x000fe200078e02d4 */
[C---:B------:R-:W-:Y:S01]  /*2d80*/  @!P0 LEA R44, P1, R40.reuse, c[0x0][0x258], 0x2 ;  /* 0x00009600282c8a11 */ /* 0x040fe200078210ff */
[----:B------:R-:W-:Y:S01]  /*2d90*/  @!PT LDS RZ, [RZ] ;  /* 0x00000000fffff984 */ /* 0x000fe20000000800 */
[----:B------:R-:W-:Y:S01]  /*2da0*/  @!PT LDS RZ, [RZ] ;  /* 0x00000000fffff984 */ /* 0x000fe20000000800 */
[----:B------:R-:W-:Y:S01]  /*2db0*/  @!PT LDS RZ, [RZ] ;  /* 0x00000000fffff984 */ /* 0x000fe20000000800 */
[----:B------:R1:W-:Y:S02]  /*2dc0*/  LDGSTS.E.BYPASS.LTC128B.128 [R36], [R42.64], !P5 ;  /* 0x000000002a247fae */ /* 0x0003e4000e901d56 */
[----:B------:R-:W-:Y:S01]  /*2dd0*/  @!P0 IMAD.SHL.U32 R38, R37, 0x4, RZ ;  /* 0x0000000425268824 */ /* 0x000fe200078e00ff */
[----:B------:R-:W-:Y:S05]  /*2de0*/  @!P0 LEA.HI.X R45, R40, c[0x0][0x25c], R41, 0x2, P1 ;  /* 0x00009700282d8a11 */ /* 0x000fea00008f1429 */
[----:B------:R1:W-:Y:S08]  /*2df0*/  LDGSTS.E.BYPASS.LTC128B.128 [R36+0x1000], [R46.64], !P2 ;  /* 0x010000002e247fae */ /* 0x0003f0000d101d56 */
[----:B------:R1:W-:Y:S02]  /*2e00*/  @!P0 LDGSTS.E.BYPASS.LTC128B.128 [R38+0xc080], [R44.64] ;  /* 0x0c0800002c268fae */ /* 0x0003e4000b901d56 */
.L_x_236:
[-C--:B-12---:R-:W-:Y:S01]  /*2e10*/  HMMA.16816.F32 R36, R132, R136.reuse, RZ ;  /* 0x000000888424723c */ /* 0x086fe200000018ff */
[----:B------:R-:W0:Y:S01]  /*2e20*/  LDGDEPBAR ;  /* 0x00000000000079af */ /* 0x000e220000000000 */
[----:B------:R-:W-:Y:S02]  /*2e30*/  PLOP3.LUT P1, PT, PT, PT, UP4, 0x80, 0x0 ;  /* 0x000000000000781c */ /* 0x000fe40003f2f048 */
[----:B------:R-:W-:Y:S02]  /*2e40*/  LEA R181, R180, 0x8080, 0x1 ;  /* 0x00008080b4b57811 */ /* 0x000fe400078e08ff */
[----:B------:R-:W-:Y:S02]  /*2e50*/  ISETP.GT.AND P2, PT, R204, RZ, P1 ;  /* 0x000000ffcc00720c */ /* 0x000fe40000f44270 */
[C---:B---3--:R-:W-:Y:S02]  /*2e60*/  HMMA.16816.F32 R40, R140.reuse, R136, RZ ;  /* 0x000000888c28723c */ /* 0x048fe400000018ff */
[----:B------:R-:W-:Y:S02]  /*2e70*/  ISETP.LT.OR P2, PT, R202, 0x1, P2 ;  /* 0x00000001ca00780c */ /* 0x000fe40001741670 */
[----:B------:R-:W-:Y:S02]  /*2e80*/  ISETP.GT.AND P5, PT, R204, 0x40, P1 ;  /* 0x00000040cc00780c */ /* 0x000fe40000fa4270 */
[----:B------:R-:W-:Y:S02]  /*2e90*/  ISETP.GT.AND P6, PT, R234, 0x40, P1 ;  /* 0x00000040ea00780c */ /* 0x000fe40000fc4270 */
[-C--:B------:R-:W-:Y:S01]  /*2ea0*/  HMMA.16816.F32 R44, R140, R138.reuse, RZ ;  /* 0x0000008a8c2c723c */ /* 0x080fe200000018ff */
[----:B------:R-:W-:Y:S02]  /*2eb0*/  ISETP.LT.OR P5, PT, R202, 0x41, P5 ;  /* 0x00000041ca00780c */ /* 0x000fe40002fa1670 */
[----:B------:R-:W-:Y:S02]  /*2ec0*/  ISETP.LT.OR P6, PT, R203, 0x41, P6 ;  /* 0x00000041cb00780c */ /* 0x000fe400037c1670 */
[----:B------:R-:W-:Y:S02]  /*2ed0*/  FSEL R187, R4, -INF , !P2 ;  /* 0xff80000004bb7808 */ /* 0x000fe40005000000 */
[----:B------:R-:W-:Y:S01]  /*2ee0*/  ISETP.GT.AND P2, PT, R204, 0x1, P1 ;  /* 0x00000001cc00780c */ /* 0x000fe20000f44270 */
[C---:B------:R-:W-:Y:S03]  /*2ef0*/  HMMA.16816.F32 R48, R132.reuse, R138, RZ ;  /* 0x0000008a8430723c */ /* 0x040fe600000018ff */
[----:B------:R-:W-:Y:S01]  /*2f00*/  ISETP.LT.OR P2, PT, R202, 0x2, P2 ;  /* 0x00000002ca00780c */ /* 0x000fe20001741670 */
[--C-:B------:R-:W-:Y:S01]  /*2f10*/  FFMA.FTZ R182, R187, c[0x0][0x29c], -R236.reuse ;  /* 0x0000a700bbb67a23 */ /* 0x100fe200000108ec */
[----:B------:R-:W-:Y:S02]  /*2f20*/  FSEL R235, R20, -INF , !P5 ;  /* 0xff80000014eb7808 */ /* 0x000fe40006800000 */
[C---:B------:R-:W-:Y:S01]  /*2f30*/  ISETP.GT.AND P5, PT, R204.reuse, 0x60, P1 ;  /* 0x00000060cc00780c */ /* 0x040fe20000fa4270 */
[-C--:B------:R-:W-:Y:S01]  /*2f40*/  HMMA.16816.F32 R52, R132, R144.reuse, RZ ;  /* 0x000000908434723c */ /* 0x080fe200000018ff */
[----:B------:R-:W-:Y:S01]  /*2f50*/  FSEL R189, R5, -INF , !P2 ;  /* 0xff80000005bd7808 */ /* 0x000fe20005000000 */
[----:B------:R-:W-:Y:S01]  /*2f60*/  MUFU.EX2 R182, R182 ;  /* 0x000000b600b67308 */ /* 0x000fe20000000800 */
[----:B------:R-:W-:Y:S02]  /*2f70*/  ISETP.GT.AND P2, PT, R204, 0x20, P1 ;  /* 0x00000020cc00780c */ /* 0x000fe40000f44270 */
[C---:B------:R-:W-:Y:S01]  /*2f80*/  ISETP.LT.OR P5, PT, R202.reuse, 0x61, P5 ;  /* 0x00000061ca00780c */ /* 0x040fe20002fa1670 */
[--C-:B------:R-:W-:Y:S01]  /*2f90*/  FFMA.FTZ R187, R189, c[0x0][0x29c], -R236.reuse ;  /* 0x0000a700bdbb7a23 */ /* 0x100fe200000108ec */
[----:B------:R-:W-:Y:S01]  /*2fa0*/  ISETP.LT.OR P2, PT, R202, 0x21, P2 ;  /* 0x00000021ca00780c */ /* 0x000fe20001741670 */
[C---:B------:R-:W-:Y:S04]  /*2fb0*/  HMMA.16816.F32 R56, R140.reuse, R144, RZ ;  /* 0x000000908c38723c */ /* 0x040fe800000018ff */
[----:B------:R-:W1:Y:S01]  /*2fc0*/  MUFU.EX2 R187, R187 ;  /* 0x000000bb00bb7308 */ /* 0x000e620000000800 */
[----:B------:R-:W-:Y:S02]  /*2fd0*/  FSEL R201, R16, -INF , !P2 ;  /* 0xff80000010c97808 */ /* 0x000fe40005000000 */
[----:B------:R-:W-:Y:S01]  /*2fe0*/  ISETP.GT.AND P2, PT, R204, 0x21, P1 ;  /* 0x00000021cc00780c */ /* 0x000fe20000f44270 */
[-C--:B------:R-:W-:Y:S03]  /*2ff0*/  HMMA.16816.F32 R60, R140, R146.reuse, RZ ;  /* 0x000000928c3c723c */ /* 0x080fe600000018ff */
[----:B------:R-:W-:Y:S01]  /*3000*/  ISETP.LT.OR P2, PT, R202, 0x22, P2 ;  /* 0x00000022ca00780c */ /* 0x000fe20001741670 */
[--C-:B------:R-:W-:Y:S03]  /*3010*/  FFMA.FTZ R189, R201, c[0x0][0x29c], -R236.reuse ;  /* 0x0000a700c9bd7a23 */ /* 0x100fe600000108ec */
[----:B------:R-:W-:Y:S01]  /*3020*/  FSEL R201, R17, -INF , !P2 ;  /* 0xff80000011c97808 */ /* 0x000fe20005000000 */
[----:B------:R-:W-:Y:S02]  /*3030*/  HMMA.16816.F32 R64, R132, R146, RZ ;  /* 0x000000928440723c */ /* 0x000fe400000018ff */
[----:B------:R-:W-:Y:S01]  /*3040*/  MUFU.EX2 R189, R189 ;  /* 0x000000bd00bd7308 */ /* 0x000fe20000000800 */
[----:B------:R-:W-:Y:S01]  /*3050*/  ISETP.GT.AND P2, PT, R204, 0x41, P1 ;  /* 0x00000041cc00780c */ /* 0x000fe20000f44270 */
[--C-:B------:R-:W-:Y:S02]  /*3060*/  FFMA.FTZ R190, R201, c[0x0][0x29c], -R236.reuse ;  /* 0x0000a700c9be7a23 */ /* 0x100fe400000108ec */
[--C-:B------:R-:W-:Y:S01]  /*3070*/  FFMA.FTZ R201, R235, c[0x0][0x29c], -R236.reuse ;  /* 0x0000a700ebc97a23 */ /* 0x100fe200000108ec */
[----:B------:R-:W-:Y:S01]  /*3080*/  ISETP.LT.OR P2, PT, R202, 0x42, P2 ;  /* 0x00000042ca00780c */ /* 0x000fe20001741670 */
[-C--:B----4-:R-:W-:Y:S04]  /*3090*/  HMMA.16816.F32 R36, R148, R152.reuse, R36 ;  /* 0x000000989424723c */ /* 0x090fe80000001824 */
[----:B------:R-:W-:Y:S01]  /*30a0*/  MUFU.EX2 R190, R190 ;  /* 0x000000be00be7308 */ /* 0x000fe20000000800 */
[----:B------:R-:W-:Y:S02]  /*30b0*/  FSEL R235, R21, -INF , !P2 ;  /* 0xff80000015eb7808 */ /* 0x000fe40005000000 */
[----:B------:R-:W-:Y:S01]  /*30c0*/  ISETP.GT.AND P2, PT, R204, 0x61, P1 ;  /* 0x00000061cc00780c */ /* 0x000fe20000f44270 */
[C---:B-----5:R-:W-:Y:S04]  /*30d0*/  HMMA.16816.F32 R40, R156.reuse, R152, R40 ;  /* 0x000000989c28723c */ /* 0x060fe80000001828 */
[----:B------:R-:W-:Y:S01]  /*30e0*/  ISETP.LT.OR P2, PT, R202, 0x62, P2 ;  /* 0x00000062ca00780c */ /* 0x000fe20001741670 */
[----:B------:R-:W-:Y:S01]  /*30f0*/  IMAD.SHL.U32 R202, R195, 0x2, RZ ;  /* 0x00000002c3ca7824 */ /* 0x000fe200078e00ff */
[----:B------:R-:W-:Y:S01]  /*3100*/  MUFU.EX2 R201, R201 ;  /* 0x000000c900c97308 */ /* 0x000fe20000000800 */
[----:B------:R-:W-:Y:S01]  /*3110*/  FFMA.FTZ R239, R235, c[0x0][0x29c], -R236 ;  /* 0x0000a700ebef7a23 */ /* 0x000fe200000108ec */
[-C--:B------:R-:W-:Y:S04]  /*3120*/  HMMA.16816.F32 R44, R156, R154.reuse, R44 ;  /* 0x0000009a9c2c723c */ /* 0x080fe8000000182c */
[----:B------:R-:W-:Y:S01]  /*3130*/  IMAD.IADD R180, R181, 0x1, R202 ;  /* 0x00000001b5b47824 */ /* 0x000fe200078e02ca */
[----:B------:R-:W-:Y:S02]  /*3140*/  IADD3 R181, R202, R181, R193 ;  /* 0x000000b5cab57210 */ /* 0x000fe40007ffe0c1 */
[----:B------:R-:W-:Y:S01]  /*3150*/  FSEL R235, R32, -INF , !P5 ;  /* 0xff80000020eb7808 */ /* 0x000fe20006800000 */
[C---:B------:R-:W-:Y:S01]  /*3160*/  HMMA.16816.F32 R48, R148.reuse, R154, R48 ;  /* 0x0000009a9430723c */ /* 0x040fe20000001830 */
[----:B------:R-:W2:Y:S01]  /*3170*/  LDSM.16.M88.4 R132, [R180] ;  /* 0x00000000b484783b */ /* 0x000ea20000000200 */
[----:B------:R3:W-:Y:S02]  /*3180*/  MUFU.EX2 R204, R239 ;  /* 0x000000ef00cc7308 */ /* 0x0007e40000000800 */
[--C-:B------:R-:W-:Y:S01]  /*3190*/  FFMA.FTZ R240, R235, c[0x0][0x29c], -R236.reuse ;  /* 0x0000a700ebf07a23 */ /* 0x100fe200000108ec */
[----:B------:R-:W-:Y:S02]  /*31a0*/  FSEL R241, R33, -INF , !P2 ;  /* 0xff80000021f17808 */ /* 0x000fe40005000000 */
[C---:B------:R-:W-:Y:S01]  /*31b0*/  ISETP.GT.AND P2, PT, R238.reuse, RZ, P1 ;  /* 0x000000ffee00720c */ /* 0x040fe20000f44270 */
[-C--:B------:R-:W-:Y:S01]  /*31c0*/  HMMA.16816.F32 R52, R148, R160.reuse, R52 ;  /* 0x000000a09434723c */ /* 0x080fe20000001834 */
[----:B------:R-:W4:Y:S02]  /*31d0*/  LDSM.16.M88.4 R140, [R180+0x1000] ;  /* 0x00100000b48c783b */ /* 0x000f240000000200 */
[----:B------:R-:W-:Y:S01]  /*31e0*/  ISETP.LT.OR P2, PT, R237, 0x1, P2 ;  /* 0x00000001ed00780c */ /* 0x000fe20001741670 */
[----:B------:R5:W-:Y:S01]  /*31f0*/  MUFU.EX2 R235, R240 ;  /* 0x000000f000eb7308 */ /* 0x000be20000000800 */
[----:B------:R-:W-:Y:S01]  /*3200*/  FFMA.FTZ R236, R241, c[0x0][0x29c], -R236 ;  /* 0x0000a700f1ec7a23 */ /* 0x000fe200000108ec */
[----:B------:R-:W-:Y:S02]  /*3210*/  ISETP.GT.AND P5, PT, R238, 0x60, P1 ;  /* 0x00000060ee00780c */ /* 0x000fe40000fa4270 */
[C---:B------:R-:W-:Y:S04]  /*3220*/  HMMA.16816.F32 R56, R156.reuse, R160, R56 ;  /* 0x000000a09c38723c */ /* 0x040fe80000001838 */
[C---:B------:R-:W-:Y:S02]  /*3230*/  ISETP.LT.OR P5, PT, R237.reuse, 0x61, P5 ;  /* 0x00000061ed00780c */ /* 0x040fe40002fa1670 */
[----:B------:R-:W-:Y:S02]  /*3240*/  MUFU.EX2 R236, R236 ;  /* 0x000000ec00ec7308 */ /* 0x000fe40000000800 */
[-C--:B------:R-:W-:Y:S01]  /*3250*/  HMMA.16816.F32 R60, R156, R162.reuse, R60 ;  /* 0x000000a29c3c723c */ /* 0x080fe2000000183c */
[----:B------:R-:W-:Y:S03]  /*3260*/  LDSM.16.M88.4 R156, [R181+0x1000] ;  /* 0x00100000b59c783b */ /* 0x000fe60000000200 */
[----:B---3--:R-:W-:Y:S02]  /*3270*/  FSEL R239, R6, -INF , !P2 ;  /* 0xff80000006ef7808 */ /* 0x008fe40005000000 */
[C---:B------:R-:W-:Y:S02]  /*3280*/  ISETP.GT.AND P2, PT, R238.reuse, 0x1, P1 ;  /* 0x00000001ee00780c */ /* 0x040fe40000f44270 */
[----:B------:R-:W-:Y:S01]  /*3290*/  HMMA.16816.F32 R64, R148, R162, R64 ;  /* 0x000000a29440723c */ /* 0x000fe20000001840 */
[----:B------:R-:W3:Y:S03]  /*32a0*/  LDSM.16.M88.4 R148, [R181] ;  /* 0x00000000b594783b */ /* 0x000ee60000000200 */
[----:B------:R-:W-:Y:S01]  /*32b0*/  ISETP.LT.OR P2, PT, R237, 0x2, P2 ;  /* 0x00000002ed00780c */ /* 0x000fe20001741670 */
[--C-:B------:R-:W-:Y:S03]  /*32c0*/  FFMA.FTZ R6, R239, c[0x0][0x29c], -R186.reuse ;  /* 0x0000a700ef067a23 */ /* 0x100fe600000108ba */
[----:B------:R-:W-:Y:S01]  /*32d0*/  FSEL R239, R7, -INF , !P2 ;  /* 0xff80000007ef7808 */ /* 0x000fe20005000000 */
[-C--:B--2---:R-:W-:Y:S02]  /*32e0*/  HMMA.16816.F32 R36, R132, R164.reuse, R36 ;  /* 0x000000a48424723c */ /* 0x084fe40000001824 */
[----:B------:R-:W-:Y:S03]  /*32f0*/  MUFU.EX2 R6, R6 ;  /* 0x0000000600067308 */ /* 0x000fe60000000800 */
[----:B------:R-:W-:Y:S01]  /*3300*/  ISETP.GT.AND P2, PT, R238, 0x20, P1 ;  /* 0x00000020ee00780c */ /* 0x000fe20000f44270 */
[--C-:B------:R-:W-:Y:S02]  /*3310*/  FFMA.FTZ R7, R239, c[0x0][0x29c], -R186.reuse ;  /* 0x0000a700ef077a23 */ /* 0x100fe400000108ba */
[C---:B----4-:R-:W-:Y:S04]  /*3320*/  HMMA.16816.F32 R40, R140.reuse, R164, R40 ;  /* 0x000000a48c28723c */ /* 0x050fe80000001828 */
[C---:B------:R-:W-:Y:S01]  /*3330*/  ISETP.LT.OR P2, PT, R237.reuse, 0x21, P2 ;  /* 0x00000021ed00780c */ /* 0x040fe20001741670 */
[----:B------:R-:W-:Y:S03]  /*3340*/  MUFU.EX2 R7, R7 ;  /* 0x0000000700077308 */ /* 0x000fe60000000800 */
[-C--:B------:R-:W-:Y:S04]  /*3350*/  HMMA.16816.F32 R44, R140, R166.reuse, R44 ;  /* 0x000000a68c2c723c */ /* 0x080fe8000000182c */
[----:B------:R-:W-:Y:S02]  /*3360*/  FSEL R239, R18, -INF , !P2 ;  /* 0xff80000012ef7808 */ /* 0x000fe40005000000 */
[C---:B------:R-:W-:Y:S02]  /*3370*/  ISETP.GT.AND P2, PT, R238.reuse, 0x21, P1 ;  /* 0x00000021ee00780c */ /* 0x040fe40000f44270 */
[C---:B------:R-:W-:Y:S04]  /*3380*/  HMMA.16816.F32 R48, R132.reuse, R166, R48 ;  /* 0x000000a68430723c */ /* 0x040fe80000001830 */
[----:B------:R-:W-:Y:S01]  /*3390*/  ISETP.LT.OR P2, PT, R237, 0x22, P2 ;  /* 0x00000022ed00780c */ /* 0x000fe20001741670 */
[--C-:B------:R-:W-:Y:S03]  /*33a0*/  FFMA.FTZ R18, R239, c[0x0][0x29c], -R186.reuse ;  /* 0x0000a700ef127a23 */ /* 0x100fe600000108ba */
[-C--:B------:R-:W-:Y:S03]  /*33b0*/  HMMA.16816.F32 R52, R132, R168.reuse, R52 ;  /* 0x000000a88434723c */ /* 0x080fe60000001834 */
[----:B------:R-:W-:Y:S01]  /*33c0*/  MUFU.EX2 R18, R18 ;  /* 0x0000001200127308 */ /* 0x000fe20000000800 */
[----:B------:R-:W-:Y:S02]  /*33d0*/  FSEL R19, R19, -INF , !P2 ;  /* 0xff80000013137808 */ /* 0x000fe40005000000 */
[----:B------:R-:W-:Y:S02]  /*33e0*/  ISETP.GT.AND P2, PT, R238, 0x40, P1 ;  /* 0x00000040ee00780c */ /* 0x000fe40000f44270 */
[C---:B------:R-:W-:Y:S04]  /*33f0*/  HMMA.16816.F32 R56, R140.reuse, R168, R56 ;  /* 0x000000a88c38723c */ /* 0x040fe80000001838 */
[--C-:B-----5:R-:W-:Y:S01]  /*3400*/  FFMA.FTZ R240, R19, c[0x0][0x29c], -R186.reuse ;  /* 0x0000a70013f07a23 */ /* 0x120fe200000108ba */
[C---:B------:R-:W-:Y:S03]  /*3410*/  ISETP.LT.OR P2, PT, R237.reuse, 0x41, P2 ;  /* 0x00000041ed00780c */ /* 0x040fe60001741670 */
[-C--:B------:R-:W-:Y:S01]  /*3420*/  HMMA.16816.F32 R60, R140, R170.reuse, R60 ;  /* 0x000000aa8c3c723c */ /* 0x080fe2000000183c */
[----:B------:R2:W4:Y:S03]  /*3430*/  MUFU.EX2 R19, R240 ;  /* 0x000000f000137308 */ /* 0x0005260000000800 */
[----:B------:R-:W-:Y:S02]  /*3440*/  FSEL R239, R22, -INF , !P2 ;  /* 0xff80000016ef7808 */ /* 0x000fe40005000000 */
[----:B------:R-:W-:Y:S02]  /*3450*/  ISETP.GT.AND P2, PT, R238, 0x41, P1 ;  /* 0x00000041ee00780c */ /* 0x000fe40000f44270 */
[----:B------:R-:W-:Y:S04]  /*3460*/  HMMA.16816.F32 R64, R132, R170, R64 ;  /* 0x000000aa8440723c */ /* 0x000fe80000001840 */
[----:B------:R-:W-:Y:S01]  /*3470*/  ISETP.LT.OR P2, PT, R237, 0x42, P2 ;  /* 0x00000042ed00780c */ /* 0x000fe20001741670 */
[--C-:B------:R-:W-:Y:S01]  /*3480*/  FFMA.FTZ R22, R239, c[0x0][0x29c], -R186.reuse ;  /* 0x0000a700ef167a23 */ /* 0x100fe200000108ba */
[----:B------:R-:W-:Y:S02]  /*3490*/  FSEL R239, R34, -INF , !P5 ;  /* 0xff80000022ef7808 */ /* 0x000fe40006800000 */
[----:B------:R-:W-:Y:S01]  /*34a0*/  FSEL R23, R23, -INF , !P2 ;  /* 0xff80000017177808 */ /* 0x000fe20005000000 */
[-C--:B---3--:R-:W-:Y:S02]  /*34b0*/  HMMA.16816.F32 R36, R148, R172.reuse, R36 ;  /* 0x000000ac9424723c */ /* 0x088fe40000001824 */
[----:B------:R-:W3:Y:S03]  /*34c0*/  MUFU.EX2 R22, R22 ;  /* 0x0000001600167308 */ /* 0x000ee60000000800 */
[----:B------:R-:W-:Y:S01]  /*34d0*/  ISETP.GT.AND P2, PT, R238, 0x61, P1 ;  /* 0x00000061ee00780c */ /* 0x000fe20000f44270 */
[--C-:B------:R-:W-:Y:S01]  /*34e0*/  FFMA.FTZ R34, R239, c[0x0][0x29c], -R186.reuse ;  /* 0x0000a700ef227a23 */ /* 0x100fe200000108ba */
[----:B------:R-:W-:Y:S01]  /*34f0*/  ISETP.GT.AND P5, PT, R191, RZ, P1 ;  /* 0x000000ffbf00720c */ /* 0x000fe20000fa4270 */
[--C-:B--2---:R-:W-:Y:S01]  /*3500*/  FFMA.FTZ R240, R23, c[0x0][0x29c], -R186.reuse ;  /* 0x0000a70017f07a23 */ /* 0x104fe200000108ba */
[----:B------:R-:W-:Y:S01]  /*3510*/  ISETP.LT.OR P2, PT, R237, 0x62, P2 ;  /* 0x00000062ed00780c */ /* 0x000fe20001741670 */
[C---:B------:R-:W-:Y:S02]  /*3520*/  HMMA.16816.F32 R40, R156.reuse, R172, R40 ;  /* 0x000000ac9c28723c */ /* 0x040fe40000001828 */
[----:B------:R-:W2:Y:S02]  /*3530*/  MUFU.EX2 R23, R240 ;  /* 0x000000f000177308 */ /* 0x000ea40000000800 */
[----:B------:R-:W-:Y:S02]  /*3540*/  FSEL R35, R35, -INF , !P2 ;  /* 0xff80000023237808 */ /* 0x000fe40005000000 */
[----:B------:R-:W-:Y:S02]  /*3550*/  ISETP.GT.AND P2, PT, R234, RZ, P1 ;  /* 0x000000ffea00720c */ /* 0x000fe40000f44270 */
[-C--:B------:R-:W-:Y:S03]  /*3560*/  HMMA.16816.F32 R44, R156, R174.reuse, R44 ;  /* 0x000000ae9c2c723c */ /* 0x080fe6000000182c */
[----:B------:R-:W-:Y:S01]  /*3570*/  ISETP.LT.OR P2, PT, R203, 0x1, P2 ;  /* 0x00000001cb00780c */ /* 0x000fe20001741670 */
[----:B------:R-:W-:Y:S01]  /*3580*/  FFMA.FTZ R186, R35, c[0x0][0x29c], -R186 ;  /* 0x0000a70023ba7a23 */ /* 0x000fe200000108ba */
[----:B------:R-:W-:Y:S01]  /*3590*/  ISETP.LT.OR P5, PT, R188, 0x1, P5 ;  /* 0x00000001bc00780c */ /* 0x000fe20002fa1670 */
[----:B------:R-:W-:Y:S01]  /*35a0*/  MUFU.EX2 R34, R34 ;  /* 0x0000002200227308 */ /* 0x000fe20000000800 */
[----:B------:R-:W-:Y:S01]  /*35b0*/  FSEL R8, R8, -INF , !P2 ;  /* 0xff80000008087808 */ /* 0x000fe20005000000 */
[C---:B------:R-:W-:Y:S04]  /*35c0*/  HMMA.16816.F32 R48, R148.reuse, R174, R48 ;  /* 0x000000ae9430723c */ /* 0x040fe80000001830 */
[----:B------:R-:W-:Y:S01]  /*35d0*/  ISETP.GT.AND P2, PT, R234, 0x1, P1 ;  /* 0x00000001ea00780c */ /* 0x000fe20000f44270 */
[----:B------:R-:W-:Y:S01]  /*35e0*/  FFMA.FTZ R237, R8, c[0x0][0x29c], -R185 ;  /* 0x0000a70008ed7a23 */ /* 0x000fe200000108b9 */
[----:B------:R-:W-:Y:S02]  /*35f0*/  FSEL R10, R10, -INF , !P5 ;  /* 0xff8000000a0a7808 */ /* 0x000fe40006800000 */
[----:B------:R5:W1:Y:S01]  /*3600*/  MUFU.EX2 R35, R186 ;  /* 0x000000ba00237308 */ /* 0x000a620000000800 */
[----:B------:R-:W-:Y:S01]  /*3610*/  ISETP.LT.OR P2, PT, R203, 0x2, P2 ;  /* 0x00000002cb00780c */ /* 0x000fe20001741670 */
[-C--:B------:R-:W-:Y:S03]  /*3620*/  HMMA.16816.F32 R52, R148, R176.reuse, R52 ;  /* 0x000000b09434723c */ /* 0x080fe60000001834 */
[----:B------:R-:W-:Y:S01]  /*3630*/  FSEL R238, R9, -INF , !P2 ;  /* 0xff80000009ee7808 */ /* 0x000fe20005000000 */
[----:B------:R-:W-:Y:S01]  /*3640*/  FFMA.FTZ R10, R10, c[0x0][0x29c], -R183 ;  /* 0x0000a7000a0a7a23 */ /* 0x000fe200000108b7 */
[C---:B------:R-:W-:Y:S02]  /*3650*/  ISETP.GT.AND P2, PT, R234.reuse, 0x20, P1 ;  /* 0x00000020ea00780c */ /* 0x040fe40000f44270 */
[----:B------:R-:W-:Y:S01]  /*3660*/  ISETP.GT.AND P5, PT, R234, 0x60, P1 ;  /* 0x00000060ea00780c */ /* 0x000fe20000fa4270 */
[--C-:B------:R-:W-:Y:S01]  /*3670*/  FFMA.FTZ R9, R238, c[0x0][0x29c], -R185.reuse ;  /* 0x0000a700ee097a23 */ /* 0x100fe200000108b9 */
[C---:B------:R-:W-:Y:S01]  /*3680*/  ISETP.LT.OR P2, PT, R203.reuse, 0x21, P2 ;  /* 0x00000021cb00780c */ /* 0x040fe20001741670 */
[C---:B------:R-:W-:Y:S01]  /*3690*/  HMMA.16816.F32 R56, R156.reuse, R176, R56 ;  /* 0x000000b09c38723c */ /* 0x040fe20000001838 */
[----:B------:R-:W1:Y:S03]  /*36a0*/  MUFU.EX2 R8, R237 ;  /* 0x000000ed00087308 */ /* 0x000e660000000800 */
[----:B------:R-:W-:Y:S02]  /*36b0*/  FSEL R12, R12, -INF , !P2 ;  /* 0xff8000000c0c7808 */ /* 0x000fe40005000000 */
[----:B------:R-:W-:Y:S02]  /*36c0*/  ISETP.GT.AND P2, PT, R234, 0x21, P1 ;  /* 0x00000021ea00780c */ /* 0x000fe40000f44270 */
[C---:B------:R-:W-:Y:S01]  /*36d0*/  ISETP.LT.OR P5, PT, R203.reuse, 0x61, P5 ;  /* 0x00000061cb00780c */ /* 0x040fe20002fa1670 */
[--C-:B------:R-:W-:Y:S01]  /*36e0*/  FFMA.FTZ R238, R12, c[0x0][0x29c], -R185.reuse ;  /* 0x0000a7000cee7a23 */ /* 0x100fe200000108b9 */
[----:B------:R-:W-:Y:S01]  /*36f0*/  ISETP.LT.OR P2, PT, R203, 0x22, P2 ;  /* 0x00000022cb00780c */ /* 0x000fe20001741670 */
[-C--:B------:R-:W-:Y:S01]  /*3700*/  HMMA.16816.F32 R60, R156, R178.reuse, R60 ;  /* 0x000000b29c3c723c */ /* 0x080fe2000000183c */
[----:B------:R-:W1:Y:S02]  /*3710*/  MUFU.EX2 R9, R9 ;  /* 0x0000000900097308 */ /* 0x000e640000000800 */
[----:B-----5:R-:W-:Y:S02]  /*3720*/  FSEL R186, R13, -INF , !P2 ;  /* 0xff8000000dba7808 */ /* 0x020fe40005000000 */
[----:B------:R-:W-:Y:S03]  /*3730*/  ISETP.GT.AND P2, PT, R191, 0x1, P1 ;  /* 0x00000001bf00780c */ /* 0x000fe60000f44270 */
[--C-:B------:R-:W-:Y:S01]  /*3740*/  FFMA.FTZ R13, R186, c[0x0][0x29c], -R185.reuse ;  /* 0x0000a700ba0d7a23 */ /* 0x100fe200000108b9 */
[----:B------:R-:W-:Y:S01]  /*3750*/  FSEL R186, R24, -INF , !P6 ;  /* 0xff80000018ba7808 */ /* 0x000fe20007000000 */
[----:B------:R-:W-:Y:S01]  /*3760*/  HMMA.16816.F32 R64, R148, R178, R64 ;  /* 0x000000b29440723c */ /* 0x000fe20000001840 */
[----:B------:R5:W-:Y:S03]  /*3770*/  MUFU.EX2 R12, R238 ;  /* 0x000000ee000c7308 */ /* 0x000be60000000800 */
[----:B------:R-:W-:Y:S02]  /*3780*/  ISETP.GT.AND P6, PT, R234, 0x41, P1 ;  /* 0x00000041ea00780c */ /* 0x000fe40000fc4270 */
[----:B------:R-:W-:Y:S02]  /*3790*/  ISETP.LT.OR P2, PT, R188, 0x2, P2 ;  /* 0x00000002bc00780c */ /* 0x000fe40001741670 */
[----:B------:R-:W-:Y:S03]  /*37a0*/  ISETP.LT.OR P6, PT, R203, 0x42, P6 ;  /* 0x00000042cb00780c */ /* 0x000fe600037c1670 */
[----:B------:R-:W1:Y:S01]  /*37b0*/  MUFU.EX2 R13, R13 ;  /* 0x0000000d000d7308 */ /* 0x000e620000000800 */
[----:B------:R-:W-:Y:S01]  /*37c0*/  FSEL R24, R11, -INF , !P2 ;  /* 0xff8000000b187808 */ /* 0x000fe20005000000 */
[----:B------:R-:W-:Y:S01]  /*37d0*/  FFMA.FTZ R11, R186, c[0x0][0x29c], -R185 ;  /* 0x0000a700ba0b7a23 */ /* 0x000fe200000108b9 */
[----:B------:R-:W-:Y:S02]  /*37e0*/  FSEL R186, R25, -INF , !P6 ;  /* 0xff80000019ba7808 */ /* 0x000fe40007000000 */
[----:B------:R-:W1:Y:S01]  /*37f0*/  LDS R25, [R184.X4+0xc280] ;  /* 0x00c28000b8197984 */ /* 0x000e620000004800 */
[----:B------:R-:W-:Y:S01]  /*3800*/  ISETP.GT.AND P2, PT, R234, 0x61, P1 ;  /* 0x00000061ea00780c */ /* 0x000fe20000f44270 */
[----:B------:R-:W-:Y:S01]  /*3810*/  FFMA.FTZ R24, R24, c[0x0][0x29c], -R183 ;  /* 0x0000a70018187a23 */ /* 0x000fe200000108b7 */
[----:B------:R-:W-:Y:S01]  /*3820*/  FSEL R234, R28, -INF , !P5 ;  /* 0xff8000001cea7808 */ /* 0x000fe20006800000 */
[--C-:B------:R-:W-:Y:S01]  /*3830*/  FFMA.FTZ R28, R186, c[0x0][0x29c], -R185.reuse ;  /* 0x0000a700ba1c7a23 */ /* 0x100fe200000108b9 */
[----:B------:R-:W-:Y:S01]  /*3840*/  ISETP.GT.AND P5, PT, R191, 0x21, P1 ;  /* 0x00000021bf00780c */ /* 0x000fe20000fa4270 */
[----:B------:R-:W-:Y:S01]  /*3850*/  MUFU.EX2 R11, R11 ;  /* 0x0000000b000b7308 */ /* 0x000fe20000000800 */
[----:B------:R-:W-:Y:S02]  /*3860*/  ISETP.LT.OR P2, PT, R203, 0x62, P2 ;  /* 0x00000062cb00780c */ /* 0x000fe40001741670 */
[----:B------:R-:W-:Y:S02]  /*3870*/  ISETP.LT.OR P5, PT, R188, 0x22, P5 ;  /* 0x00000022bc00780c */ /* 0x000fe40002fa1670 */
[----:B------:R-:W-:Y:S02]  /*3880*/  ISETP.GT.AND P6, PT, R191, 0x20, P1 ;  /* 0x00000020bf00780c */ /* 0x000fe40000fc4270 */
[----:B------:R-:W-:Y:S01]  /*3890*/  FSEL R186, R15, -INF , !P5 ;  /* 0xff8000000fba7808 */ /* 0x000fe20006800000 */
[----:B------:R-:W-:Y:S01]  /*38a0*/  FFMA.FTZ R15, R234, c[0x0][0x29c], -R185 ;  /* 0x0000a700ea0f7a23 */ /* 0x000fe200000108b9 */
[----:B------:R-:W-:Y:S01]  /*38b0*/  FSEL R234, R29, -INF , !P2 ;  /* 0xff8000001dea7808 */ /* 0x000fe20005000000 */
[----:B------:R-:W1:Y:S01]  /*38c0*/  MUFU.EX2 R28, R28 ;  /* 0x0000001c001c7308 */ /* 0x000e620000000800 */
[----:B------:R-:W2:Y:S01]  /*38d0*/  LDS R29, [R184.X4+0xc2a0] ;  /* 0x00c2a000b81d7984 */ /* 0x000ea20000004800 */
[----:B------:R-:W-:Y:S01]  /*38e0*/  ISETP.LT.OR P6, PT, R188, 0x21, P6 ;  /* 0x00000021bc00780c */ /* 0x000fe200037c1670 */
[----:B------:R-:W-:Y:S01]  /*38f0*/  FFMA.FTZ R186, R186, c[0x0][0x29c], -R183 ;  /* 0x0000a700baba7a23 */ /* 0x000fe200000108b7 */
[C---:B------:R-:W-:Y:S01]  /*3900*/  ISETP.GT.AND P5, PT, R191.reuse, 0x41, P1 ;  /* 0x00000041bf00780c */ /* 0x040fe20000fa4270 */
[----:B------:R-:W-:Y:S01]  /*3910*/  FFMA.FTZ R185, R234, c[0x0][0x29c], -R185 ;  /* 0x0000a700eab97a23 */ /* 0x000fe200000108b9 */
[----:B------:R-:W-:Y:S02]  /*3920*/  FSEL R14, R14, -INF , !P6 ;  /* 0xff8000000e0e7808 */ /* 0x000fe40007000000 */
[C---:B------:R-:W-:Y:S02]  /*3930*/  ISETP.GT.AND P6, PT, R191.reuse, 0x40, P1 ;  /* 0x00000040bf00780c */ /* 0x040fe40000fc4270 */
[C---:B------:R-:W-:Y:S01]  /*3940*/  ISETP.GT.AND P2, PT, R191.reuse, 0x60, P1 ;  /* 0x00000060bf00780c */ /* 0x040fe20000f44270 */
[----:B------:R-:W-:Y:S01]  /*3950*/  FFMA.FTZ R14, R14, c[0x0][0x29c], -R183 ;  /* 0x0000a7000e0e7a23 */ /* 0x000fe200000108b7 */
[----:B------:R-:W-:Y:S01]  /*3960*/  ISETP.GT.AND P1, PT, R191, 0x61, P1 ;  /* 0x00000061bf00780c */ /* 0x000fe20000f24270 */
[----:B------:R-:W-:Y:S01]  /*3970*/  MUFU.EX2 R10, R10 ;  /* 0x0000000a000a7308 */ /* 0x000fe20000000800 */
[C---:B------:R-:W-:Y:S02]  /*3980*/  ISETP.LT.OR P6, PT, R188.reuse, 0x41, P6 ;  /* 0x00000041bc00780c */ /* 0x040fe400037c1670 */
[C---:B------:R-:W-:Y:S02]  /*3990*/  ISETP.LT.OR P1, PT, R188.reuse, 0x62, P1 ;  /* 0x00000062bc00780c */ /* 0x040fe40000f21670 */
[C---:B------:R-:W-:Y:S02]  /*39a0*/  ISETP.LT.OR P5, PT, R188.reuse, 0x42, P5 ;  /* 0x00000042bc00780c */ /* 0x040fe40002fa1670 */
[----:B-----5:R-:W-:Y:S02]  /*39b0*/  FSEL R238, R31, -INF , !P1 ;  /* 0xff8000001fee7808 */ /* 0x020fe40004800000 */
[----:B------:R-:W5:Y:S01]  /*39c0*/  LDS R31, [R184.X4+0xc300] ;  /* 0x00c30000b81f7984 */ /* 0x000f620000004800 */
[----:B------:R-:W-:Y:S01]  /*39d0*/  ISETP.LT.OR P2, PT, R188, 0x61, P2 ;  /* 0x00000061bc00780c */ /* 0x000fe20001741670 */
[--C-:B-1----:R-:W-:Y:S01]  /*39e0*/  FADD.FTZ R240, R37, -R25.reuse ;  /* 0x8000001925f07221 */ /* 0x102fe20000010000 */
[----:B------:R-:W-:Y:S01]  /*39f0*/  MUFU.EX2 R188, R185 ;  /* 0x000000b900bc7308 */ /* 0x000fe20000000800 */
[----:B------:R-:W1:Y:S01]  /*3a00*/  LDS R184, [R184.X4+0xc320] ;  /* 0x00c32000b8b87984 */ /* 0x000e620000004800 */
[----:B------:R-:W-:Y:S01]  /*3a10*/  FSEL R26, R26, -INF , !P6 ;  /* 0xff8000001a1a7808 */ /* 0x000fe20007000000 */
[----:B------:R-:W-:Y:S01]  /*3a20*/  FMUL.FTZ R240, R187, R240 ;  /* 0x000000f0bbf07220 */ /* 0x000fe20000410000 */
[----:B------:R-:W-:Y:S01]  /*3a30*/  FSEL R234, R27, -INF , !P5 ;  /* 0xff8000001bea7808 */ /* 0x000fe20006800000 */
[----:B------:R-:W-:Y:S01]  /*3a40*/  FADD.FTZ R27, R36, -R25 ;  /* 0x80000019241b7221 */ /* 0x000fe20000010000 */
[----:B------:R-:W-:Y:S01]  /*3a50*/  FSEL R30, R30, -INF , !P2 ;  /* 0xff8000001e1e7808 */ /* 0x000fe20005000000 */
[--C-:B------:R-:W-:Y:S01]  /*3a60*/  FFMA.FTZ R26, R26, c[0x0][0x29c], -R183.reuse ;  /* 0x0000a7001a1a7a23 */ /* 0x100fe200000108b7 */
[----:B----4-:R-:W-:Y:S01]  /*3a70*/  F2FP.PACK_AB R203, R19, R18 ;  /* 0x0000001213cb723e */ /* 0x010fe200000000ff */
[----:B------:R-:W-:Y:S01]  /*3a80*/  FMUL.FTZ R27, R182, R27 ;  /* 0x0000001bb61b7220 */ /* 0x000fe20000410000 */
[----:B------:R4:W-:Y:S01]  /*3a90*/  MUFU.EX2 R185, R24 ;  /* 0x0000001800b97308 */ /* 0x0009e20000000800 */
[----:B------:R-:W-:Y:S01]  /*3aa0*/  F2FP.PACK_AB R182, R187, R182 ;  /* 0x000000b6bbb6723e */ /* 0x000fe200000000ff */
[--C-:B------:R-:W-:Y:S02]  /*3ab0*/  FFMA.FTZ R234, R234, c[0x0][0x29c], -R183.reuse ;  /* 0x0000a700eaea7a23 */ /* 0x100fe400000108b7 */
[--C-:B------:R-:W-:Y:S01]  /*3ac0*/  FFMA.FTZ R30, R30, c[0x0][0x29c], -R183.reuse ;  /* 0x0000a7001e1e7a23 */ /* 0x100fe200000108b7 */
[----:B------:R-:W-:Y:S01]  /*3ad0*/  F2FP.PACK_AB R240, R240, R27 ;  /* 0x0000001bf0f0723e */ /* 0x000fe200000000ff */
[----:B------:R-:W-:Y:S01]  /*3ae0*/  STS [R207], R182 ;  /* 0x000000b6cf007388 */ /* 0x000fe20000000800 */
[----:B------:R-:W-:Y:S02]  /*3af0*/  FFMA.FTZ R183, R238, c[0x0][0x29c], -R183 ;  /* 0x0000a700eeb77a23 */ /* 0x000fe400000108b7 */
[--C-:B------:R-:W-:Y:S01]  /*3b00*/  FADD.FTZ R238, R48, -R25.reuse ;  /* 0x8000001930ee7221 */ /* 0x100fe20000010000 */
[----:B------:R-:W-:Y:S01]  /*3b10*/  MUFU.EX2 R14, R14 ;  /* 0x0000000e000e7308 */ /* 0x000fe20000000800 */
[----:B------:R-:W-:Y:S02]  /*3b20*/  FADD.FTZ R187, R49, -R25 ;  /* 0x8000001931bb7221 */ /* 0x000fe40000010000 */
[----:B------:R-:W-:Y:S01]  /*3b30*/  FMUL.FTZ R238, R189, R238 ;  /* 0x000000eebdee7220 */ /* 0x000fe20000410000 */
[C---:B------:R-:W-:Y:S01]  /*3b40*/  F2FP.PACK_AB R189, R190.reuse, R189 ;  /* 0x000000bdbebd723e */ /* 0x040fe200000000ff */
[----:B------:R-:W-:Y:S02]  /*3b50*/  FMUL.FTZ R187, R190, R187 ;  /* 0x000000bbbebb7220 */ /* 0x000fe40000410000 */
[--C-:B--2---:R-:W-:Y:S02]  /*3b60*/  FADD.FTZ R27, R38, -R29.reuse ;  /* 0x8000001d261b7221 */ /* 0x104fe40000010000 */
[----:B------:R-:W-:Y:S01]  /*3b70*/  FADD.FTZ R190, R39, -R29 ;  /* 0x8000001d27be7221 */ /* 0x000fe20000010000 */
[----:B------:R-:W-:Y:S01]  /*3b80*/  F2FP.PACK_AB R187, R187, R238 ;  /* 0x000000eebbbb723e */ /* 0x000fe200000000ff */
[--C-:B------:R-:W-:Y:S01]  /*3b90*/  FADD.FTZ R242, R52, -R25.reuse ;  /* 0x8000001934f27221 */ /* 0x100fe20000010000 */
[----:B------:R-:W-:Y:S01]  /*3ba0*/  MUFU.EX2 R26, R26 ;  /* 0x0000001a001a7308 */ /* 0x000fe20000000800 */
[--C-:B------:R-:W-:Y:S02]  /*3bb0*/  FADD.FTZ R191, R53, -R25.reuse ;  /* 0x8000001935bf7221 */ /* 0x100fe40000010000 */
[--C-:B----4-:R-:W-:Y:S02]  /*3bc0*/  FADD.FTZ R24, R64, -R25.reuse ;  /* 0x8000001940187221 */ /* 0x110fe40000010000 */
[----:B------:R-:W-:Y:S02]  /*3bd0*/  FADD.FTZ R25, R65, -R25 ;  /* 0x8000001941197221 */ /* 0x000fe40000010000 */
[----:B------:R-:W-:Y:S01]  /*3be0*/  FMUL.FTZ R24, R235, R24 ;  /* 0x00000018eb187220 */ /* 0x000fe20000410000 */
[C---:B------:R-:W-:Y:S01]  /*3bf0*/  F2FP.PACK_AB R235, R236.reuse, R235 ;  /* 0x000000ebeceb723e */ /* 0x040fe200000000ff */
[----:B------:R-:W-:Y:S01]  /*3c00*/  FMUL.FTZ R25, R236, R25 ;  /* 0x00000019ec197220 */ /* 0x000fe20000410000 */
[----:B------:R-:W-:Y:S01]  /*3c10*/  MUFU.EX2 R30, R30 ;  /* 0x0000001e001e7308 */ /* 0x000fe20000000800 */
[----:B------:R-:W-:Y:S01]  /*3c20*/  FMUL.FTZ R27, R6, R27 ;  /* 0x0000001b061b7220 */ /* 0x000fe20000410000 */
[C---:B------:R-:W-:Y:S01]  /*3c30*/  F2FP.PACK_AB R6, R7.reuse, R6 ;  /* 0x000000060706723e */ /* 0x040fe200000000ff */
[----:B------:R-:W-:Y:S02]  /*3c40*/  FMUL.FTZ R190, R7, R190 ;  /* 0x000000be07be7220 */ /* 0x000fe40000410000 */
[--C-:B------:R-:W-:Y:S02]  /*3c50*/  FADD.FTZ R7, R50, -R29.reuse ;  /* 0x8000001d32077221 */ /* 0x100fe40000010000 */
[----:B------:R2:W-:Y:S01]  /*3c60*/  STS [R207+0x400], R6 ;  /* 0x00040006cf007388 */ /* 0x0005e20000000800 */
[--C-:B------:R-:W-:Y:S01]  /*3c70*/  FADD.FTZ R236, R51, -R29.reuse ;  /* 0x8000001d33ec7221 */ /* 0x100fe20000010000 */
[----:B------:R-:W-:Y:S01]  /*3c80*/  F2FP.PACK_AB R190, R190, R27 ;  /* 0x0000001bbebe723e */ /* 0x000fe200000000ff */
[----:B------:R-:W-:Y:S01]  /*3c90*/  FMUL.FTZ R242, R201, R242 ;  /* 0x000000f2c9f27220 */ /* 0x000fe20000410000 */
[----:B------:R-:W-:Y:S01]  /*3ca0*/  STS [R224], R189 ;  /* 0x000000bde0007388 */ /* 0x000fe20000000800 */
[C---:B------:R-:W-:Y:S01]  /*3cb0*/  FMUL.FTZ R191, R204.reuse, R191 ;  /* 0x000000bfccbf7220 */ /* 0x040fe20000410000 */
[----:B------:R-:W-:Y:S01]  /*3cc0*/  F2FP.PACK_AB R204, R204, R201 ;  /* 0x000000c9cccc723e */ /* 0x000fe200000000ff */
[--C-:B------:R-:W-:Y:S01]  /*3cd0*/  FADD.FTZ R201, R54, -R29.reuse ;  /* 0x8000001d36c97221 */ /* 0x100fe20000010000 */
[----:B------:R-:W-:Y:S01]  /*3ce0*/  STS [R224+0x400], R203 ;  /* 0x000400cbe0007388 */ /* 0x000fe20000000800 */
[----:B------:R-:W-:Y:S01]  /*3cf0*/  FMUL.FTZ R7, R18, R7 ;  /* 0x0000000712077220 */ /* 0x000fe20000410000 */
[----:B------:R-:W-:Y:S01]  /*3d00*/  F2FP.PACK_AB R242, R191, R242 ;  /* 0x000000f2bff2723e */ /* 0x000fe200000000ff */
[----:B------:R-:W-:Y:S01]  /*3d10*/  FMUL.FTZ R236, R19, R236 ;  /* 0x000000ec13ec7220 */ /* 0x000fe20000410000 */
[----:B------:R-:W4:Y:S01]  /*3d20*/  MUFU.EX2 R191, R186 ;  /* 0x000000ba00bf7308 */ /* 0x000f220000000800 */
[--C-:B------:R-:W-:Y:S02]  /*3d30*/  FADD.FTZ R18, R55, -R29.reuse ;  /* 0x8000001d37127221 */ /* 0x100fe40000010000 */
[--C-:B------:R-:W-:Y:S01]  /*3d40*/  FADD.FTZ R19, R66, -R29.reuse ;  /* 0x8000001d42137221 */ /* 0x100fe20000010000 */
[----:B------:R-:W-:Y:S01]  /*3d50*/  F2FP.PACK_AB R7, R236, R7 ;  /* 0x00000007ec07723e */ /* 0x000fe200000000ff */
[----:B------:R-:W-:Y:S01]  /*3d60*/  FADD.FTZ R238, R67, -R29 ;  /* 0x8000001d43ee7221 */ /* 0x000fe20000010000 */
[----:B------:R-:W-:Y:S01]  /*3d70*/  F2FP.PACK_AB R29, R25, R24 ;  /* 0x00000018191d723e */ /* 0x000fe200000000ff */
[----:B---3--:R-:W-:Y:S01]  /*3d80*/  FMUL.FTZ R201, R22, R201 ;  /* 0x000000c916c97220 */ /* 0x008fe20000410000 */
[C---:B------:R-:W-:Y:S01]  /*3d90*/  F2FP.PACK_AB R22, R23.reuse, R22 ;  /* 0x000000161716723e */ /* 0x040fe200000000ff */
[----:B------:R-:W-:Y:S01]  /*3da0*/  FMUL.FTZ R18, R23, R18 ;  /* 0x0000001217127220 */ /* 0x000fe20000410000 */
[C---:B------:R-:W-:Y:S01]  /*3db0*/  F2FP.PACK_AB R23, R35.reuse, R34 ;  /* 0x000000222317723e */ /* 0x040fe200000000ff */
[----:B------:R-:W-:Y:S01]  /*3dc0*/  FMUL.FTZ R19, R34, R19 ;  /* 0x0000001322137220 */ /* 0x000fe20000410000 */
[----:B------:R3:W2:Y:S01]  /*3dd0*/  MUFU.EX2 R27, R234 ;  /* 0x000000ea001b7308 */ /* 0x0006a20000000800 */
[----:B------:R-:W-:Y:S01]  /*3de0*/  FMUL.FTZ R238, R35, R238 ;  /* 0x000000ee23ee7220 */ /* 0x000fe20000410000 */
[----:B------:R-:W-:Y:S01]  /*3df0*/  F2FP.PACK_AB R18, R18, R201 ;  /* 0x000000c91212723e */ /* 0x000fe200000000ff */
[--C-:B-----5:R-:W-:Y:S01]  /*3e00*/  FADD.FTZ R25, R40, -R31.reuse ;  /* 0x8000001f28197221 */ /* 0x120fe20000010000 */
[----:B------:R-:W-:Y:S01]  /*3e10*/  IADD3 R201, R200, UR4, RZ ;  /* 0x00000004c8c97c10 */ /* 0x000fe2000fffe0ff */
[--C-:B------:R-:W-:Y:S01]  /*3e20*/  FADD.FTZ R24, R41, -R31.reuse ;  /* 0x8000001f29187221 */ /* 0x100fe20000010000 */
[----:B------:R-:W-:Y:S01]  /*3e30*/  F2FP.PACK_AB R19, R238, R19 ;  /* 0x00000013ee13723e */ /* 0x000fe200000000ff */
[--C-:B------:R-:W-:Y:S02]  /*3e40*/  FADD.FTZ R35, R44, -R31.reuse ;  /* 0x8000001f2c237221 */ /* 0x100fe40000010000 */
[--C-:B------:R-:W-:Y:S01]  /*3e50*/  FADD.FTZ R34, R45, -R31.reuse ;  /* 0x8000001f2d227221 */ /* 0x100fe20000010000 */
[----:B------:R-:W-:Y:S01]  /*3e60*/  MUFU.EX2 R183, R183 ;  /* 0x000000b700b77308 */ /* 0x000fe20000000800 */
[----:B------:R-:W-:Y:S01]  /*3e70*/  FMUL.FTZ R25, R8, R25 ;  /* 0x0000001908197220 */ /* 0x000fe20000410000 */
[C---:B------:R-:W-:Y:S01]  /*3e80*/  F2FP.PACK_AB R8, R9.reuse, R8 ;  /* 0x000000080908723e */ /* 0x040fe200000000ff */
[----:B------:R-:W-:Y:S01]  /*3e90*/  FMUL.FTZ R24, R9, R24 ;  /* 0x0000001809187220 */ /* 0x000fe20000410000 */
[C---:B------:R-:W-:Y:S01]  /*3ea0*/  F2FP.PACK_AB R9, R13.reuse, R12 ;  /* 0x0000000c0d09723e */ /* 0x040fe200000000ff */
[----:B------:R-:W-:Y:S02]  /*3eb0*/  FMUL.FTZ R35, R12, R35 ;  /* 0x000000230c237220 */ /* 0x000fe40000410000 */
[----:B------:R5:W-:Y:S01]  /*3ec0*/  STS [R207+0x1000], R8 ;  /* 0x00100008cf007388 */ /* 0x000be20000000800 */
[----:B------:R-:W-:Y:S01]  /*3ed0*/  FMUL.FTZ R34, R13, R34 ;  /* 0x000000220d227220 */ /* 0x000fe20000410000 */
[----:B------:R-:W-:Y:S01]  /*3ee0*/  F2FP.PACK_AB R24, R24, R25 ;  /* 0x000000191818723e */ /* 0x000fe200000000ff */
[--C-:B------:R-:W-:Y:S01]  /*3ef0*/  FADD.FTZ R13, R57, -R31.reuse ;  /* 0x8000001f390d7221 */ /* 0x100fe20000010000 */
[----:B------:R-:W5:Y:S01]  /*3f00*/  MUFU.EX2 R15, R15 ;  /* 0x0000000f000f7308 */ /* 0x000f620000000800 */
[--C-:B------:R-:W-:Y:S01]  /*3f10*/  FADD.FTZ R12, R56, -R31.reuse ;  /* 0x8000001f380c7221 */ /* 0x100fe20000010000 */
[----:B------:R-:W-:Y:S01]  /*3f20*/  F2FP.PACK_AB R35, R34, R35 ;  /* 0x000000232223723e */ /* 0x000fe200000000ff */
[C---:B------:R-:W-:Y:S01]  /*3f30*/  FMUL.FTZ R13, R28.reuse, R13 ;  /* 0x0000000d1c0d7220 */ /* 0x040fe20000410000 */
[----:B---3--:R-:W-:Y:S01]  /*3f40*/  F2FP.PACK_AB R234, R28, R11 ;  /* 0x0000000b1cea723e */ /* 0x008fe200000000ff */
[----:B------:R-:W-:Y:S01]  /*3f50*/  FMUL.FTZ R12, R11, R12 ;  /* 0x0000000c0b0c7220 */ /* 0x000fe20000410000 */
[----:B----4-:R-:W-:Y:S01]  /*3f60*/  F2FP.PACK_AB R11, R191, R14 ;  /* 0x0000000ebf0b723e */ /* 0x010fe200000000ff */
[--C-:B------:R-:W-:Y:S01]  /*3f70*/  FADD.FTZ R186, R60, -R31.reuse ;  /* 0x8000001f3cba7221 */ /* 0x100fe20000010000 */
[----:B--2---:R-:W-:Y:S01]  /*3f80*/  F2FP.PACK_AB R6, R27, R26 ;  /* 0x0000001a1b06723e */ /* 0x004fe200000000ff */
[----:B------:R-:W-:Y:S01]  /*3f90*/  FADD.FTZ R31, R61, -R31 ;  /* 0x8000001f3d1f7221 */ /* 0x000fe20000010000 */
[----:B------:R-:W-:Y:S01]  /*3fa0*/  F2FP.PACK_AB R34, R13, R12 ;  /* 0x0000000c0d22723e */ /* 0x000fe200000000ff */
[--C-:B-1----:R-:W-:Y:S01]  /*3fb0*/  FADD.FTZ R13, R42, -R184.reuse ;  /* 0x800000b82a0d7221 */ /* 0x102fe20000010000 */
[----:B------:R-:W-:Y:S01]  /*3fc0*/  F2FP.PACK_AB R12, R185, R10 ;  /* 0x0000000ab90c723e */ /* 0x000fe200000000ff */
[----:B------:R-:W-:Y:S02]  /*3fd0*/  FMUL.FTZ R31, R188, R31 ;  /* 0x0000001fbc1f7220 */ /* 0x000fe40000410000 */
[----:B------:R-:W-:Y:S02]  /*3fe0*/  IMAD.SHL.U32 R201, R201, 0x2, RZ ;  /* 0x00000002c9c97824 */ /* 0x000fe400078e00ff */
[----:B------:R-:W-:Y:S01]  /*3ff0*/  STS [R207+0x1400], R12 ;  /* 0x0014000ccf007388 */ /* 0x000fe20000000800 */
[----:B------:R-:W-:Y:S02]  /*4000*/  FMUL.FTZ R13, R10, R13 ;  /* 0x0000000d0a0d7220 */ /* 0x000fe40000410000 */
[--C-:B------:R-:W-:Y:S01]  /*4010*/  FADD.FTZ R10, R47, -R184.reuse ;  /* 0x800000b82f0a7221 */ /* 0x100fe20000010000 */
[----:B------:R1:W-:Y:S01]  /*4020*/  STS [R224+0x1000], R9 ;  /* 0x00100009e0007388 */ /* 0x0003e20000000800 */
[--C-:B-----5:R-:W-:Y:S02]  /*4030*/  FADD.FTZ R8, R43, -R184.reuse ;  /* 0x800000b82b087221 */ /* 0x120fe40000010000 */
[----:B------:R-:W-:Y:S01]  /*4040*/  FMUL.FTZ R186, R15, R186 ;  /* 0x000000ba0fba7220 */ /* 0x000fe20000410000 */
[----:B------:R2:W-:Y:S01]  /*4050*/  STS [R224+0x1400], R11 ;  /* 0x0014000be0007388 */ /* 0x0005e20000000800 */
[----:B------:R-:W-:Y:S01]  /*4060*/  F2FP.PACK_AB R15, R188, R15 ;  /* 0x0000000fbc0f723e */ /* 0x000fe200000000ff */
[----:B------:R-:W-:Y:S02]  /*4070*/  FMUL.FTZ R8, R185, R8 ;  /* 0x00000008b9087220 */ /* 0x000fe40000410000 */
[----:B------:R3:W-:Y:S01]  /*4080*/  STS [R207+0x2000], R204 ;  /* 0x002000cccf007388 */ /* 0x0007e20000000800 */
[----:B------:R-:W-:Y:S01]  /*4090*/  FMUL.FTZ R10, R191, R10 ;  /* 0x0000000abf0a7220 */ /* 0x000fe20000410000 */
[----:B------:R-:W-:Y:S02]  /*40a0*/  F2FP.PACK_AB R237, R31, R186 ;  /* 0x000000ba1fed723e */ /* 0x000fe400000000ff */
[----:B------:R-:W-:Y:S01]  /*40b0*/  STS [R207+0x2400], R22 ;  /* 0x00240016cf007388 */ /* 0x000fe20000000800 */
[----:B------:R-:W-:Y:S01]  /*40c0*/  F2FP.PACK_AB R8, R8, R13 ;  /* 0x0000000d0808723e */ /* 0x000fe200000000ff */
[--C-:B------:R-:W-:Y:S02]  /*40d0*/  FADD.FTZ R13, R58, -R184.reuse ;  /* 0x800000b83a0d7221 */ /* 0x100fe40000010000 */
[----:B------:R-:W-:Y:S02]  /*40e0*/  STS [R224+0x2000], R235 ;  /* 0x002000ebe0007388 */ /* 0x000fe40000000800 */
[----:B------:R-:W-:Y:S02]  /*40f0*/  FMUL.FTZ R13, R26, R13 ;  /* 0x0000000d1a0d7220 */ /* 0x000fe40000410000 */
[----:B------:R-:W-:Y:S04]  /*4100*/  STS [R224+0x2400], R23 ;  /* 0x00240017e0007388 */ /* 0x000fe80000000800 */
[----:B------:R-:W-:Y:S01]  /*4110*/  STS [R207+0x3000], R234 ;  /* 0x003000eacf007388 */ /* 0x000fe20000000800 */
[----:B-1----:R-:W-:Y:S03]  /*4120*/  F2FP.PACK_AB R9, R183, R30 ;  /* 0x0000001eb709723e */ /* 0x002fe600000000ff */
[----:B------:R1:W-:Y:S01]  /*4130*/  STS [R207+0x3400], R6 ;  /* 0x00340006cf007388 */ /* 0x0003e20000000800 */
[----:B--2---:R-:W-:Y:S03]  /*4140*/  FADD.FTZ R11, R46, -R184 ;  /* 0x800000b82e0b7221 */ /* 0x004fe60000010000 */
[----:B------:R2:W-:Y:S01]  /*4150*/  STS [R224+0x3000], R15 ;  /* 0x0030000fe0007388 */ /* 0x0005e20000000800 */
[----:B------:R-:W-:Y:S02]  /*4160*/  FMUL.FTZ R11, R14, R11 ;  /* 0x0000000b0e0b7220 */ /* 0x000fe40000410000 */
[----:B---3--:R-:W-:Y:S01]  /*4170*/  IMAD.SHL.U32 R204, R199, 0x2, RZ ;  /* 0x00000002c7cc7824 */ /* 0x008fe200078e00ff */
[----:B------:R-:W-:Y:S02]  /*4180*/  STS [R224+0x3400], R9 ;  /* 0x00340009e0007388 */ /* 0x000fe40000000800 */
[----:B------:R-:W-:Y:S01]  /*4190*/  F2FP.PACK_AB R11, R10, R11 ;  /* 0x0000000b0a0b723e */ /* 0x000fe200000000ff */
[----:B------:R-:W-:Y:S01]  /*41a0*/  IMAD.IADD R203, R193, 0x1, R204 ;  /* 0x00000001c1cb7824 */ /* 0x000fe200078e02cc */
[----:B------:R-:W-:Y:S01]  /*41b0*/  BAR.SYNC.DEFER_BLOCKING 0x0 ;  /* 0x0000000000007b1d */ /* 0x000fe20000010000 */
[--C-:B-1----:R-:W-:Y:S04]  /*41c0*/  FADD.FTZ R6, R59, -R184.reuse ;  /* 0x800000b83b067221 */ /* 0x102fe80000010000 */
[----:B------:R-:W-:Y:S02]  /*41d0*/  FMUL.FTZ R6, R27, R6 ;  /* 0x000000061b067220 */ /* 0x000fe40000410000 */
[--C-:B--2---:R-:W-:Y:S02]  /*41e0*/  FADD.FTZ R15, R62, -R184.reuse ;  /* 0x800000b83e0f7221 */ /* 0x104fe40000010000 */
[----:B------:R-:W-:Y:S01]  /*41f0*/  FADD.FTZ R184, R63, -R184 ;  /* 0x800000b83fb87221 */ /* 0x000fe20000010000 */
[----:B------:R-:W-:Y:S01]  /*4200*/  F2FP.PACK_AB R22, R6, R13 ;  /* 0x0000000d0616723e */ /* 0x000fe200000000ff */
[----:B------:R-:W-:Y:S01]  /*4210*/  FMUL.FTZ R15, R30, R15 ;  /* 0x0000000f1e0f7220 */ /* 0x000fe20000410000 */
[----:B------:R-:W-:Y:S01]  /*4220*/  STS [R207+0x4000], R240 ;  /* 0x004000f0cf007388 */ /* 0x000fe20000000800 */
[----:B------:R-:W-:Y:S02]  /*4230*/  FMUL.FTZ R184, R183, R184 ;  /* 0x000000b8b7b87220 */ /* 0x000fe40000410000 */
[----:B------:R-:W-:Y:S01]  /*4240*/  IMAD.IADD R6, R202, 0x1, R201 ;  /* 0x00000001ca067824 */ /* 0x000fe200078e02c9 */
[----:B------:R-:W-:Y:S02]  /*4250*/  STS [R207+0x4400], R190 ;  /* 0x004400becf007388 */ /* 0x000fe40000000800 */
[----:B------:R-:W-:Y:S02]  /*4260*/  F2FP.PACK_AB R23, R184, R15 ;  /* 0x0000000fb817723e */ /* 0x000fe400000000ff */
        /* <DEDUP_REMOVED lines=10> */
[----:B------:R-:W-:Y:S03]  /*4310*/  ISETP.GE.AND P1, PT, R7, UR13, PT ;  /* 0x0000000d07007c0c */ /* 0x000fe6000bf26270 */
[----:B------:R-:W-:Y:S04]  /*4320*/  STS [R224+0x6400], R19 ;  /* 0x00640013e0007388 */ /* 0x000fe80000000800 */
[----:B------:R-:W-:Y:S04]  /*4330*/  STS [R207+0x7000], R34 ;  /* 0x00700022cf007388 */ /* 0x000fe80000000800 */
[----:B------:R-:W-:Y:S04]  /*4340*/  STS [R207+0x7400], R22 ;  /* 0x00740016cf007388 */ /* 0x000fe80000000800 */
        /* <DEDUP_REMOVED lines=40> */
[----:B------:R3:W4:Y:S07]  /*45d0*/  LDSM.16.M88.4 R12, [R204+0x11480] ;  /* 0x01148000cc0c783b */ /* 0x00072e0000000200 */
[C---:B------:R-:W-:Y:S01]  /*45e0*/  HMMA.16816.F32 R88, R24.reuse, R28, R88 ;  /* 0x0000001c1858723c */ /* 0x040fe20000001858 */
[----:B------:R3:W5:Y:S07]  /*45f0*/  LDSM.16.M88.4 R180, [R203+0x10480] ;  /* 0x01048000cbb4783b */ /* 0x00076e0000000200 */
[-C--:B------:R-:W-:Y:S01]  /*4600*/  HMMA.16816.F32 R92, R24, R30.reuse, R92 ;  /* 0x0000001e185c723c */ /* 0x080fe2000000185c */
[----:B------:R3:W2:Y:S07]  /*4610*/  LDSM.16.M88.4 R24, [R204+0x10480] ;  /* 0x01048000cc18783b */ /* 0x0006ae0000000200 */
[----:B------:R-:W-:Y:S01]  /*4620*/  HMMA.16816.F32 R96, R8, R30, R96 ;  /* 0x0000001e0860723c */ /* 0x000fe20000001860 */
[----:B------:R3:W3:Y:S07]  /*4630*/  LDSM.16.MT88.4 R28, [R196] ;  /* 0x00000000c41c783b */ /* 0x0006ee0000004200 */
        /* <DEDUP_REMOVED lines=13> */
[C---:B------:R-:W-:Y:S01]  /*4710*/  IMAD.WIDE.U32 R16, R7.reuse, c[0x0][0x208], RZ ;  /* 0x0000820007107a25 */ /* 0x040fe200078e00ff */
[----:B------:R-:W-:Y:S02]  /*4720*/  SHF.R.S32.HI R6, RZ, 0x1f, R7 ;  /* 0x0000001fff067819 */ /* 0x000fe40000011407 */
[----:B------:R-:W-:Y:S03]  /*4730*/  IADD3 R10, -R210, c[0x0][0x168], -R11 ;  /* 0x00005a00d20a7a10 */ /* 0x000fe60007ffe90b */
[----:B------:R-:W-:Y:S04]  /*4740*/  IMAD R6, R6, c[0x0][0x208], RZ ;  /* 0x0000820006067a24 */ /* 0x000fe800078e02ff */
[----:B------:R-:W-:Y:S04]  /*4750*/  IMAD R6, R7, c[0x0][0x20c], R6 ;  /* 0x0000830007067a24 */ /* 0x000fe800078e0206 */
[----:B------:R-:W-:Y:S01]  /*4760*/  IMAD.IADD R6, R17, 0x1, R6 ;  /* 0x0000000111067824 */ /* 0x000fe200078e0206 */
[----:B-1----:R-:W-:Y:S01]  /*4770*/  SHF.R.S32.HI R4, RZ, 0x1f, R9 ;  /* 0x0000001fff047819 */ /* 0x002fe20000011409 */
[----:B------:R-:W-:Y:S04]  /*4780*/  IMAD.WIDE.U32 R18, R9, c[0x0][0x288], R212 ;  /* 0x0000a20009127a25 */ /* 0x000fe800078e00d4 */
[C---:B------:R-:W-:Y:S01]  /*4790*/  IMAD R5, R4.reuse, c[0x0][0x210], RZ ;  /* 0x0000840004057a24 */ /* 0x040fe200078e02ff */
[----:B------:R-:W-:Y:S01]  /*47a0*/  IADD3 R8, P6, P5, R11, UR26, R18 ;  /* 0x0000001a0b087c10 */ /* 0x000fe2000fdde012 */
[----:B------:R-:W-:Y:S02]  /*47b0*/  IMAD R4, R4, c[0x0][0x288], RZ ;  /* 0x0000a20004047a24 */ /* 0x000fe400078e02ff */
[C---:B------:R-:W-:Y:S04]  /*47c0*/  IMAD.WIDE.U32 R20, R9.reuse, c[0x0][0x210], R216 ;  /* 0x0000840009147a25 */ /* 0x040fe800078e00d8 */
[C---:B------:R-:W-:Y:S01]  /*47d0*/  IMAD R5, R9.reuse, c[0x0][0x214], R5 ;  /* 0x0000850009057a24 */ /* 0x040fe200078e0205 */
[----:B------:R-:W-:Y:S01]  /*47e0*/  IADD3 R7, P2, P1, R214, UR30, R20 ;  /* 0x0000001ed6077c10 */ /* 0x000fe2000f95e014 */
[----:B------:R-:W-:Y:S01]  /*47f0*/  IMAD R4, R9, c[0x0][0x28c], R4 ;  /* 0x0000a30009047a24 */ /* 0x000fe200078e0204 */
[----:B------:R-:W-:Y:S01]  /*4800*/  SHF.R.S32.HI R9, RZ, 0x1f, R11 ;  /* 0x0000001fff097819 */ /* 0x000fe2000001140b */
[----:B------:R-:W-:Y:S02]  /*4810*/  IMAD.IADD R5, R21, 0x1, R5 ;  /* 0x0000000115057824 */ /* 0x000fe400078e0205 */
[----:B------:R-:W-:Y:S03]  /*4820*/  IMAD.IADD R4, R19, 0x1, R4 ;  /* 0x0000000113047824 */ /* 0x000fe600078e0204 */
[----:B------:R-:W-:Y:S02]  /*4830*/  IADD3.X R5, R206, UR28, R5, P2, P1 ;  /* 0x0000001cce057c10 */ /* 0x000fe400097e2405 */
[----:B------:R-:W-:Y:S02]  /*4840*/  LEA R7, P1, R16, R7, 0x6 ;  /* 0x0000000710077211 */ /* 0x000fe400078230ff */
[----:B------:R-:W-:Y:S01]  /*4850*/  IADD3.X R9, R9, UR25, R4, P6, P5 ;  /* 0x0000001909097c10 */ /* 0x000fe2000b7ea404 */
[----:B------:R-:W-:Y:S01]  /*4860*/  IMAD.U32 R4, RZ, RZ, UR6 ;  /* 0x00000006ff047e24 */ /* 0x000fe2000f8e00ff */
[----:B------:R-:W-:Y:S02]  /*4870*/  ISETP.LT.OR P5, PT, R10, 0x1, P3 ;  /* 0x000000010a00780c */ /* 0x000fe40001fa1670 */
[----:B------:R-:W-:Y:S01]  /*4880*/  LEA.HI.X R6, R16, R5, R6, 0x6, P1 ;  /* 0x0000000510067211 */ /* 0x000fe200008f3406 */
[----:B------:R-:W-:Y:S01]  /*4890*/  IMAD.U32 R5, RZ, RZ, UR6 ;  /* 0x00000006ff057e24 */ /* 0x000fe2000f8e00ff */
[----:B------:R-:W-:Y:S02]  /*48a0*/  LEA R16, P1, R7, c[0x0][0x1f0], 0x1 ;  /* 0x00007c0007107a11 */ /* 0x000fe400078208ff */
[----:B------:R-:W-:Y:S01]  /*48b0*/  ISETP.LT.OR P2, PT, R10, 0x21, P3 ;  /* 0x000000210a00780c */ /* 0x000fe20001f41670 */
[----:B------:R-:W-:Y:S01]  /*48c0*/  @!P0 IMAD R5, R5, 0x40, R212 ;  /* 0x0000004005058824 */ /* 0x000fe200078e02d4 */
[----:B------:R-:W-:Y:S01]  /*48d0*/  LEA.HI.X R17, R7, c[0x0][0x1f4], R6, 0x1, P1 ;  /* 0x00007d0007117a11 */ /* 0x000fe200008f0c06 */
[----:B------:R-:W-:Y:S01]  /*48e0*/  IMAD R6, R4, 0x2000, R221 ;  /* 0x0000200004067824 */ /* 0x000fe200078e02dd */
[----:B------:R-:W-:Y:S01]  /*48f0*/  IADD3 R18, P6, R16, UR10, RZ ;  /* 0x0000000a10127c10 */ /* 0x000fe2000ffde0ff */
[----:B------:R-:W-:Y:S01]  /*4900*/  @!P0 IMAD.SHL.U32 R7, R5, 0x4, RZ ;  /* 0x0000000405078824 */ /* 0x000fe200078e00ff */
[C---:B------:R-:W-:Y:S02]  /*4910*/  LEA R10, P1, R8.reuse, c[0x0][0x280], 0x2 ;  /* 0x0000a000080a7a11 */ /* 0x040fe400078210ff */
[----:B------:R-:W-:Y:S01]  /*4920*/  @!PT LDS RZ, [RZ] ;  /* 0x00000000fffff984 */ /* 0x000fe20000000800 */
[----:B------:R-:W-:Y:S01]  /*4930*/  @!PT LDS RZ, [RZ] ;  /* 0x00000000fffff984 */ /* 0x000fe20000000800 */
[----:B------:R-:W-:Y:S01]  /*4940*/  @!PT LDS RZ, [RZ] ;  /* 0x00000000fffff984 */ /* 0x000fe20000000800 */
[----:B------:R1:W-:Y:S01]  /*4950*/  LDGSTS.E.BYPASS.LTC128B.128 [R6], [R16.64], !P5 ;  /* 0x0000000010067fae */ /* 0x0003e2000e901d56 */
[----:B------:R-:W-:Y:S02]  /*4960*/  IADD3.X R19, R17, UR9, RZ, P6, !PT ;  /* 0x0000000911137c10 */ /* 0x000fe4000b7fe4ff */
[----:B------:R-:W-:Y:S05]  /*4970*/  LEA.HI.X R11, R8, c[0x0][0x284], R9, 0x2, P1 ;  /* 0x0000a100080b7a11 */ /* 0x000fea00008f1409 */
[----:B------:R1:W-:Y:S08]  /*4980*/  LDGSTS.E.BYPASS.LTC128B.128 [R6+0x1000], [R18.64], !P2 ;  /* 0x0100000012067fae */ /* 0x0003f0000d101d56 */
[----:B------:R1:W-:Y:S02]  /*4990*/  @!P0 LDGSTS.E.BYPASS.LTC128B.128 [R7+0xc280], [R10.64] ;  /* 0x0c2800000a078fae */ /* 0x0003e4000b901d56 */
.L_x_237:
[-C--:B-1-345:R-:W-:Y:S01]  /*49a0*/  HMMA.16816.F32 R4, R24, R28.reuse, RZ ;  /* 0x0000001c1804723c */ /* 0x0bafe200000018ff */
[----:B------:R-:W-:Y:S01]  /*49b0*/  LDSM.16.MT88.4 R36, [R196+0x1800] ;  /* 0x00180000c424783b */ /* 0x000fe20000004200 */
[----:B------:R-:W-:Y:S02]  /*49c0*/  UIADD3 UR20, UR5, 0x1, URZ ;  /* 0x0000000105147890 */ /* 0x000fe4000fffe03f */
[----:B------:R-:W-:Y:S01]  /*49d0*/  IMAD.IADD R44, R192, 0x1, R204 ;  /* 0x00000001c02c7824 */ /* 0x000fe200078e02cc */
[----:B------:R-:W0:Y:S01]  /*49e0*/  LDGDEPBAR ;  /* 0x00000000000079af */ /* 0x000e220000000000 */
[--C-:B------:R-:W-:Y:S01]  /*49f0*/  IMAD.IADD R202, R202, 0x1, R203.reuse ;  /* 0x00000001caca7824 */ /* 0x100fe200078e02cb */
[----:B------:R-:W-:Y:S01]  /*4a00*/  UISETP.GE.AND UP2, UPT, UR5, 0x1, UPT ;  /* 0x000000010500788c */ /* 0x000fe2000bf46270 */
[C---:B------:R-:W-:Y:S01]  /*4a10*/  HMMA.16816.F32 R8, R12.reuse, R28, RZ ;  /* 0x0000001c0c08723c */ /* 0x040fe200000018ff */
[----:B------:R-:W-:Y:S01]  /*4a20*/  LDSM.16.M88.4 R20, [R44+0x10480] ;  /* 0x010480002c14783b */ /* 0x000fe20000000200 */
[----:B------:R-:W-:Y:S02]  /*4a30*/  UIADD3 UR19, UR7, 0x1, URZ ;  /* 0x0000000107137890 */ /* 0x000fe4000fffe03f */
[----:B------:R-:W-:Y:S01]  /*4a40*/  IMAD.SHL.U32 R233, R233, 0x1000, RZ ;  /* 0x00001000e9e97824 */ /* 0x000fe200078e00ff */
[----:B------:R-:W-:Y:S01]  /*4a50*/  LDSM.16.M88.4 R32, [R202+0x10480] ;  /* 0x01048000ca20783b */ /* 0x000fe20000000200 */
[----:B------:R-:W-:Y:S02]  /*4a60*/  UISETP.GE.AND UP1, UPT, UR7, 0x1, UPT ;  /* 0x000000010700788c */ /* 0x000fe4000bf26270 */
[-C--:B------:R-:W-:Y:S01]  /*4a70*/  HMMA.16816.F32 R12, R12, R30.reuse, RZ ;  /* 0x0000001e0c0c723c */ /* 0x080fe200000018ff */
[----:B------:R-:W-:Y:S01]  /*4a80*/  LDSM.16.M88.4 R40, [R202+0x11480] ;  /* 0x01148000ca28783b */ /* 0x000fe20000000200 */
[----:B------:R-:W-:Y:S02]  /*4a90*/  UIADD3 UR4, UR6, 0x1, URZ ;  /* 0x0000000106047890 */ /* 0x000fe4000fffe03f */
[----:B------:R-:W-:Y:S02]  /*4aa0*/  UISETP.GE.AND UP0, UPT, UR6, 0x1, UPT ;  /* 0x000000010600788c */ /* 0x000fe4000bf06270 */
[----:B------:R-:W-:Y:S02]  /*4ab0*/  USEL UR7, UR19, URZ, !UP1 ;  /* 0x0000003f13077287 */ /* 0x000fe4000c800000 */
[----:B------:R-:W-:Y:S01]  /*4ac0*/  HMMA.16816.F32 R16, R24, R30, RZ ;  /* 0x0000001e1810723c */ /* 0x000fe200000018ff */
[----:B------:R-:W1:Y:S01]  /*4ad0*/  LDSM.16.MT88.4 R24, [R196+0x1000] ;  /* 0x00100000c418783b */ /* 0x000e620000004200 */
[----:B------:R-:W-:Y:S03]  /*4ae0*/  USEL UR6, UR4, URZ, !UP0 ;  /* 0x0000003f04067287 */ /* 0x000fe6000c000000 */
        /* <DEDUP_REMOVED lines=30> */
[----:B------:R-:W-:Y:S01]  /*4cd0*/  IADD3 R40, R193, R44, RZ ;  /* 0x0000002cc1287210 */ /* 0x000fe20007ffe0ff */
[----:B------:R-:W-:Y:S01]  /*4ce0*/  HMMA.16816.F32 R16, R32, R38, R16 ;  /* 0x000000262010723c */ /* 0x000fe20000001810 */
[----:B------:R-:W-:Y:S04]  /*4cf0*/  LDSM.16.MT88.4 R36, [R196+0x3800] ;  /* 0x00380000c424783b */ /* 0x000fe80000004200 */
[----:B------:R-:W2:Y:S04]  /*4d00*/  LDSM.16.M88.4 R32, [R203+0x12480] ;  /* 0x01248000cb20783b */ /* 0x000ea80000000200 */
[----:B------:R-:W3:Y:S01]  /*4d10*/  LDSM.16.M88.4 R40, [R40+0x13480] ;  /* 0x013480002828783b */ /* 0x000ee20000000200 */
[-C--:B-1----:R-:W-:Y:S08]  /*4d20*/  HMMA.16816.F32 R4, R20, R24.reuse, R4 ;  /* 0x000000181404723c */ /* 0x082ff00000001804 */
[C---:B------:R-:W-:Y:S08]  /*4d30*/  HMMA.16816.F32 R8, R28.reuse, R24, R8 ;  /* 0x000000181c08723c */ /* 0x040ff00000001808 */
[-C--:B------:R-:W-:Y:S01]  /*4d40*/  HMMA.16816.F32 R12, R28, R26.reuse, R12 ;  /* 0x0000001a1c0c723c */ /* 0x080fe2000000180c */
[----:B------:R-:W-:Y:S07]  /*4d50*/  LDSM.16.MT88.4 R28, [R197+0x10c80] ;  /* 0x010c8000c51c783b */ /* 0x000fee0000004200 */
[----:B------:R-:W-:Y:S01]  /*4d60*/  HMMA.16816.F32 R16, R20, R26, R16 ;  /* 0x0000001a1410723c */ /* 0x000fe20000001810 */
[----:B------:R-:W-:Y:S06]  /*4d70*/  LDSM.16.MT88.4 R24, [R197+0x12480] ;  /* 0x01248000c518783b */ /* 0x000fec0000004200 */
[C---:B------:R-:W-:Y:S01]  /*4d80*/  IADD3 R20, P1, R233.reuse, R230, RZ ;  /* 0x000000e6e9147210 */ /* 0x040fe20007f3e0ff */
[-C--:B--2---:R-:W-:Y:S05]  /*4d90*/  HMMA.16816.F32 R4, R32, R36.reuse, R4 ;  /* 0x000000242004723c */ /* 0x084fea0000001804 */
[----:B------:R-:W-:Y:S03]  /*4da0*/  LEA.HI.X.SX32 R233, R233, R225, 0x1, P1 ;  /* 0x000000e1e9e97211 */ /* 0x000fe600008f0eff */
[C---:B---3--:R-:W-:Y:S08]  /*4db0*/  HMMA.16816.F32 R8, R40.reuse, R36, R8 ;  /* 0x000000242808723c */ /* 0x048ff00000001808 */
[-C--:B------:R-:W-:Y:S07]  /*4dc0*/  HMMA.16816.F32 R12, R40, R38.reuse, R12 ;  /* 0x00000026280c723c */ /* 0x080fee000000180c */
[C---:B------:R-:W-:Y:S01]  /*4dd0*/  LEA R42, P1, R20.reuse, c[0x0][0x220], 0x2 ;  /* 0x00008800142a7a11 */ /* 0x040fe200078210ff */
[----:B------:R-:W-:Y:S01]  /*4de0*/  HMMA.16816.F32 R16, R32, R38, R16 ;  /* 0x000000262010723c */ /* 0x000fe20000001810 */
[----:B------:R-:W-:Y:S03]  /*4df0*/  LDSM.16.MT88.4 R32, [R201+0x4880] ;  /* 0x00488000c920783b */ /* 0x000fe60000004200 */
[----:B------:R-:W-:Y:S01]  /*4e00*/  LEA.HI.X R43, R20, c[0x0][0x224], R233, 0x2, P1 ;  /* 0x00008900142b7a11 */ /* 0x000fe200008f14e9 */
[----:B------:R-:W-:Y:S01]  /*4e10*/  LDSM.16.MT88.4 R36, [R197+0x12c80] ;  /* 0x012c8000c524783b */ /* 0x000fe20000004200 */
[----:B------:R-:W-:Y:S02]  /*4e20*/  ISETP.GE.AND P1, PT, R232, UR13, PT ;  /* 0x0000000de8007c0c */ /* 0x000fe4000bf26270 */
[----:B------:R-:W-:Y:S01]  /*4e30*/  MOV R233, R232 ;  /* 0x000000e800e97202 */ /* 0x000fe20000000f00 */
[----:B------:R-:W-:Y:S04]  /*4e40*/  RED.E.ADD.F32.FTZ.RN.STRONG.GPU [R42.64], R4 ;  /* 0x000000042a00798e */ /* 0x000fe8000c10e796 */
[----:B------:R-:W-:Y:S04]  /*4e50*/  RED.E.ADD.F32.FTZ.RN.STRONG.GPU [R42.64+0x400], R5 ;  /* 0x000400052a00798e */ /* 0x000fe8000c10e796 */
        /* <DEDUP_REMOVED lines=10> */
[----:B-1----:R-:W-:Y:S03]  /*4f00*/  IMAD.U32 R9, RZ, RZ, UR5 ;  /* 0x00000005ff097e24 */ /* 0x002fe6000f8e00ff */
[----:B------:R-:W-:Y:S01]  /*4f10*/  RED.E.ADD.F32.FTZ.RN.STRONG.GPU [R42.64+0x3000], R12 ;  /* 0x0030000c2a00798e */ /* 0x000fe2000c10e796 */
[----:B------:R-:W-:Y:S01]  /*4f20*/  USEL UR5, UR20, URZ, !UP2 ;  /* 0x0000003f14057287 */ /* 0x000fe2000d000000 */
[----:B------:R-:W-:Y:S02]  /*4f30*/  LEA R20, R9, R194, 0xc ;  /* 0x000000c209147211 */ /* 0x000fe400078e60ff */
[----:B------:R-:W-:Y:S03]  /*4f40*/  RED.E.ADD.F32.FTZ.RN.STRONG.GPU [R42.64+0x3400], R13 ;  /* 0x0034000d2a00798e */ /* 0x000fe6000c10e796 */
[----:B------:R-:W-:Y:S01]  /*4f50*/  IMAD.SHL.U32 R40, R20, 0x2, RZ ;  /* 0x0000000214287824 */ /* 0x000fe200078e00ff */
[----:B------:R-:W-:Y:S04]  /*4f60*/  LDSM.16.MT88.4 R8, [R197+0x10480] ;  /* 0x01048000c508783b */ /* 0x000fe80000004200 */
[----:B------:R-:W1:Y:S04]  /*4f70*/  LDSM.16.MT88.4 R20, [R201+0x4080] ;  /* 0x00408000c914783b */ /* 0x000e680000004200 */
[----:B------:R-:W-:Y:S04]  /*4f80*/  RED.E.ADD.F32.FTZ.RN.STRONG.GPU [R42.64+0x3800], R14 ;  /* 0x0038000e2a00798e */ /* 0x000fe8000c10e796 */
[----:B------:R-:W-:Y:S04]  /*4f90*/  RED.E.ADD.F32.FTZ.RN.STRONG.GPU [R42.64+0x3c00], R15 ;  /* 0x003c000f2a00798e */ /* 0x000fe8000c10e796 */
[----:B------:R-:W2:Y:S04]  /*4fa0*/  LDSM.16.MT88.4 R16, [R40+0x4080] ;  /* 0x004080002810783b */ /* 0x000ea80000004200 */
[----:B------:R-:W3:Y:S01]  /*4fb0*/  LDSM.16.MT88.4 R12, [R40+0x4880] ;  /* 0x00488000280c783b */ /* 0x000ee20000004200 */
[-C--:B-1----:R-:W-:Y:S08]  /*4fc0*/  HMMA.16816.F32 R100, R8, R20.reuse, R100 ;  /* 0x000000140864723c */ /* 0x082ff00000001864 */
[C---:B------:R-:W-:Y:S08]  /*4fd0*/  HMMA.16816.F32 R104, R24.reuse, R20, R104 ;  /* 0x000000141868723c */ /* 0x040ff00000001868 */
        /* <DEDUP_REMOVED lines=8> */
[----:B------:R-:W-:Y:S04]  /*5060*/  LDSM.16.MT88.4 R8, [R197+0x11480] ;  /* 0x01148000c508783b */ /* 0x000fe80000004200 */
[----:B------:R-:W1:Y:S03]  /*5070*/  LDSM.16.MT88.4 R16, [R201+0x5080] ;  /* 0x00508000c910783b */ /* 0x000e660000004200 */
[-C--:B------:R-:W-:Y:S08]  /*5080*/  HMMA.16816.F32 R100, R28, R32.reuse, R100 ;  /* 0x000000201c64723c */ /* 0x080ff00000001864 */
[C---:B------:R-:W-:Y:S08]  /*5090*/  HMMA.16816.F32 R104, R36.reuse, R32, R104 ;  /* 0x000000202468723c */ /* 0x040ff00000001868 */
        /* <DEDUP_REMOVED lines=8> */
[----:B------:R-:W-:Y:S04]  /*5120*/  LDSM.16.MT88.4 R28, [R201+0x5880] ;  /* 0x00588000c91c783b */ /* 0x000fe80000004200 */
[----:B------:R-:W2:Y:S03]  /*5130*/  LDSM.16.MT88.4 R12, [R197+0x11c80] ;  /* 0x011c8000c50c783b */ /* 0x000ea60000004200 */
[-C--:B-1----:R-:W-:Y:S08]  /*5140*/  HMMA.16816.F32 R100, R8, R16.reuse, R100 ;  /* 0x000000100864723c */ /* 0x082ff00000001864 */
[C---:B------:R-:W-:Y:S08]  /*5150*/  HMMA.16816.F32 R104, R20.reuse, R16, R104 ;  /* 0x000000101468723c */ /* 0x040ff00000001868 */
[-C--:B------:R-:W-:Y:S08]  /*5160*/  HMMA.16816.F32 R108, R20, R18.reuse, R108 ;  /* 0x00000012146c723c */ /* 0x080ff0000000186c */
[C---:B------:R-:W-:Y:S08]  /*5170*/  HMMA.16816.F32 R112, R8.reuse, R18, R112 ;  /* 0x000000120870723c */ /* 0x040ff00000001870 */
[-C--:B------:R-:W-:Y:S08]  /*5180*/  HMMA.16816.F32 R116, R8, R24.reuse, R116 ;  /* 0x000000180874723c */ /* 0x080ff00000001874 */
[C---:B------:R-:W-:Y:S08]  /*5190*/  HMMA.16816.F32 R120, R20.reuse, R24, R120 ;  /* 0x000000181478723c */ /* 0x040ff00000001878 */
[-C--:B------:R-:W-:Y:S08]  /*51a0*/  HMMA.16816.F32 R124, R20, R26.reuse, R124 ;  /* 0x0000001a147c723c */ /* 0x080ff0000000187c */
[----:B------:R-:W-:Y:S08]  /*51b0*/  HMMA.16816.F32 R128, R8, R26, R128 ;  /* 0x0000001a0880723c */ /* 0x000ff00000001880 */
[-C--:B--2---:R-:W-:Y:S08]  /*51c0*/  HMMA.16816.F32 R100, R12, R28.reuse, R100 ;  /* 0x0000001c0c64723c */ /* 0x084ff00000001864 */
        /* <DEDUP_REMOVED lines=41> */
.L_x_217:
[----:B------:R-:W-:Y:S05]  /*5460*/  @P1 BRA `(.L_x_239) ;  /* 0x000010b000001947 */ /* 0x000fea0003800000 */
[----:B------:R-:W-:Y:S01]  /*5470*/  SHF.R.S32.HI R3, RZ, 0x1f, R208 ;  /* 0x0000001fff037819 */ /* 0x000fe200000114d0 */
[----:B------:R-:W-:Y:S01]  /*5480*/  BAR.SYNC.DEFER_BLOCKING 0x1, 0x100 ;  /* 0x0044000000007b1d */ /* 0x000fe20000010000 */
[----:B------:R-:W-:-:S02]  /*5490*/  F2FP.PACK_AB R68, R69, R68 ;  /* 0x000000444544723e */ /* 0x000fc400000000ff */
[CC--:B------:R-:W-:Y:S02]  /*54a0*/  LEA.HI R0, R3.reuse, R208.reuse, RZ, 0x2 ;  /* 0x000000d003007211 */ /* 0x0c0fe400078f10ff */
[----:B------:R-:W-:Y:S01]  /*54b0*/  LEA.HI R2, R3, R208, RZ, 0x5 ;  /* 0x000000d003027211 */ /* 0x000fe200078f28ff */
[----:B------:R-:W1:Y:S01]  /*54c0*/  S2R R13, SR_CTAID.Y ;  /* 0x00000000000d7919 */ /* 0x000e620000002600 */
[--C-:B------:R-:W-:Y:S01]  /*54d0*/  SHF.R.S32.HI R6, RZ, 0x2, R0.reuse ;  /* 0x00000002ff067819 */ /* 0x100fe20000011400 */
[----:B------:R-:W-:Y:S01]  /*54e0*/  ULDC UR4, c[0x0][0x2f0] ;  /* 0x0000bc0000047ab9 */ /* 0x000fe20000000800 */
[----:B------:R-:W-:Y:S01]  /*54f0*/  SHF.R.S32.HI R5, RZ, 0x1f, R0 ;  /* 0x0000001fff057819 */ /* 0x000fe20000011400 */
[----:B------:R-:W2:Y:S01]  /*5500*/  S2R R12, SR_CTAID.Z ;  /* 0x00000000000c7919 */ /* 0x000ea20000002700 */
[--C-:B------:R-:W-:Y:S01]  /*5510*/  SHF.R.S32.HI R4, RZ, 0x5, R2.reuse ;  /* 0x00000005ff047819 */ /* 0x100fe20000011402 */
[----:B------:R-:W-:Y:S01]  /*5520*/  UIADD3 UR4, -UR12, UR4, URZ ;  /* 0x000000040c047290 */ /* 0x000fe2000fffe13f */
[----:B------:R-:W-:Y:S01]  /*5530*/  SHF.R.S32.HI R7, RZ, 0x1f, R2 ;  /* 0x0000001fff077819 */ /* 0x000fe20000011402 */
[----:B------:R-:W-:Y:S01]  /*5540*/  BSSY B0, `(.L_x_240) ;  /* 0x000008b000007945 */ /* 0x000fe20003800000 */
[----:B------:R-:W-:Y:S01]  /*5550*/  LEA.HI R5, R5, R6, RZ, 0x3 ;  /* 0x0000000605057211 */ /* 0x000fe200078f18ff */
[----:B------:R-:W-:Y:S01]  /*5560*/  UISETP.LT.AND UP0, UPT, UR4, 0x80, UPT ;  /* 0x000000800400788c */ /* 0x000fe2000bf01270 */
[----:B------:R-:W-:-:S02]  /*5570*/  LEA.HI R7, R7, R4, RZ, 0x2 ;  /* 0x0000000407077211 */ /* 0x000fc400078f10ff */
[----:B------:R-:W-:Y:S01]  /*5580*/  LOP3.LUT R5, R5, 0xfffffff8, RZ, 0xc0, !PT ;  /* 0xfffffff805057812 */ /* 0x000fe200078ec0ff */
[----:B------:R-:W-:Y:S01]  /*5590*/  USEL UR4, UR4, 0x80, UP0 ;  /* 0x0000008004047887 */ /* 0x000fe20008000000 */
[----:B------:R-:W-:Y:S02]  /*55a0*/  LOP3.LUT R7, R7, 0x1ffffc, RZ, 0xc0, !PT ;  /* 0x001ffffc07077812 */ /* 0x000fe400078ec0ff */
[CC--:B------:R-:W-:Y:S01]  /*55b0*/  LEA.HI R10, R3.reuse, R208.reuse, RZ, 0x3 ;  /* 0x000000d0030a7211 */ /* 0x0c0fe200078f18ff */
[----:B------:R-:W-:Y:S01]  /*55c0*/  IMAD.IADD R6, R6, 0x1, -R5 ;  /* 0x0000000106067824 */ /* 0x000fe200078e0a05 */
[----:B------:R-:W-:Y:S01]  /*55d0*/  LOP3.LUT R5, R0, 0x3ffffffc, RZ, 0xc0, !PT ;  /* 0x3ffffffc00057812 */ /* 0x000fe200078ec0ff */
[----:B------:R-:W-:Y:S01]  /*55e0*/  IMAD.IADD R4, R4, 0x1, -R7 ;  /* 0x0000000104047824 */ /* 0x000fe200078e0a07 */
[----:B------:R-:W-:Y:S01]  /*55f0*/  LEA.HI R7, R3, R208, RZ, 0x7 ;  /* 0x000000d003077211 */ /* 0x000fe200078f38ff */
[----:B------:R-:W-:Y:S01]  /*5600*/  IMAD.SHL.U32 R2, R6, 0x40, RZ ;  /* 0x0000004006027824 */ /* 0x000fe200078e00ff */
[----:B------:R-:W-:Y:S01]  /*5610*/  LOP3.LUT R9, R10, 0x1ffffff8, RZ, 0xc0, !PT ;  /* 0x1ffffff80a097812 */ /* 0x000fe200078ec0ff */
[----:B------:R-:W-:Y:S01]  /*5620*/  IMAD.IADD R5, R208, 0x1, -R5 ;  /* 0x00000001d0057824 */ /* 0x000fe200078e0a05 */
[----:B------:R-:W-:-:S02]  /*5630*/  SHF.R.S32.HI R10, RZ, 0x3, R10 ;  /* 0x00000003ff0a7819 */ /* 0x000fc4000001140a */
[----:B------:R-:W-:Y:S01]  /*5640*/  SHF.R.U32.HI R7, RZ, 0x4, R7 ;  /* 0x00000004ff077819 */ /* 0x000fe20000011607 */
[----:B------:R-:W-:Y:S01]  /*5650*/  IMAD.IADD R8, R208, 0x1, -R9 ;  /* 0x00000001d0087824 */ /* 0x000fe200078e0a09 */
[----:B------:R-:W-:Y:S01]  /*5660*/  LOP3.LUT R2, R2, 0x1c0, RZ, 0xc0, !PT ;  /* 0x000001c002027812 */ /* 0x000fe200078ec0ff */
[----:B------:R-:W-:Y:S01]  /*5670*/  IMAD.SHL.U32 R0, R10, 0x40, RZ ;  /* 0x000000400a007824 */ /* 0x000fe200078e00ff */
[----:B------:R-:W-:Y:S01]  /*5680*/  R2P PR, R6, 0x6 ;  /* 0x0000000606007804 */ /* 0x000fe20000000000 */
[----:B------:R-:W-:Y:S01]  /*5690*/  IMAD.SHL.U32 R8, R8, 0x8, RZ ;  /* 0x0000000808087824 */ /* 0x000fe200078e00ff */
[----:B------:R-:W-:Y:S01]  /*56a0*/  LOP3.LUT R7, R2, 0x8, R7, 0xf8, !PT ;  /* 0x0000000802077812 */ /* 0x000fe200078ef807 */
[----:B------:R-:W-:Y:S01]  /*56b0*/  IMAD R4, R4, 0x200, R5 ;  /* 0x0000020004047824 */ /* 0x000fe200078e0205 */
[----:B------:R-:W-:Y:S02]  /*56c0*/  SHF.R.U32.HI R2, RZ, 0x3, R2 ;  /* 0x00000003ff027819 */ /* 0x000fe40000011602 */
[----:B------:R-:W-:-:S02]  /*56d0*/  LOP3.LUT R0, R0, 0x1c0, RZ, 0xc0, !PT ;  /* 0x000001c000007812 */ /* 0x000fc400078ec0ff */
[----:B------:R-:W-:Y:S02]  /*56e0*/  LOP3.LUT R7, R7, R2, RZ, 0x3c, !PT ;  /* 0x0000000207077212 */ /* 0x000fe400078e3cff */
[----:B------:R-:W-:Y:S02]  /*56f0*/  LEA.HI R3, R3, R208, RZ, 0x6 ;  /* 0x000000d003037211 */ /* 0x000fe400078f30ff */
[----:B------:R-:W-:Y:S01]  /*5700*/  LOP3.LUT R2, R0, 0x38, R8, 0xf8, !PT ;  /* 0x0000003800027812 */ /* 0x000fe200078ef808 */
[----:B------:R-:W-:Y:S01]  /*5710*/  IMAD.U32 R4, R4, 0x2, R7 ;  /* 0x0000000204047824 */ /* 0x000fe200078e0007 */
[----:B------:R-:W-:Y:S01]  /*5720*/  SHF.R.U32.HI R5, RZ, 0x3, R0 ;  /* 0x00000003ff057819 */ /* 0x000fe20000011600 */
[----:B------:R-:W-:Y:S01]  /*5730*/  IMAD.MOV.U32 R0, RZ, RZ, 0x20 ;  /* 0x00000020ff007424 */ /* 0x000fe200078e00ff */
[----:B------:R-:W-:Y:S01]  /*5740*/  F2FP.PACK_AB R70, R71, R70 ;  /* 0x000000464746723e */ /* 0x000fe200000000ff */
[----:B------:R-:W-:Y:S01]  /*5750*/  IMAD.SHL.U32 R3, R3, 0x8, RZ ;  /* 0x0000000803037824 */ /* 0x000fe200078e00ff */
[----:B------:R-:W-:Y:S01]  /*5760*/  LOP3.LUT R2, R2, R5, RZ, 0x3c, !PT ;  /* 0x0000000502027212 */ /* 0x000fe200078e3cff */
[----:B------:R-:W-:Y:S01]  /*5770*/  IMAD.SHL.U32 R5, R4, 0x2, RZ ;  /* 0x0000000204057824 */ /* 0x000fe200078e00ff */
[----:B------:R-:W-:-:S02]  /*5780*/  SEL R0, R0, 0xffffffe0, !P1 ;  /* 0xffffffe000007807 */ /* 0x000fc40004800000 */
[----:B------:R-:W-:Y:S02]  /*5790*/  LOP3.LUT R2, R2, 0x7ffffe00, R3, 0xf8, !PT ;  /* 0x7ffffe0002027812 */ /* 0x000fe400078ef803 */
[C---:B------:R-:W-:Y:S01]  /*57a0*/  IADD3 R3, R5.reuse, 0x40, RZ ;  /* 0x0000004005037810 */ /* 0x040fe20007ffe0ff */
[C---:B------:R-:W-:Y:S01]  /*57b0*/  IMAD.IADD R7, R5.reuse, 0x1, R0 ;  /* 0x0000000105077824 */ /* 0x040fe200078e0200 */
[----:B------:R-:W-:Y:S01]  /*57c0*/  @P2 IADD3 R3, R5, -0x40, RZ ;  /* 0xffffffc005032810 */ /* 0x000fe20007ffe0ff */
[----:B------:R-:W-:Y:S01]  /*57d0*/  STS [R5+0x4080], R68 ;  /* 0x0040804405007388 */ /* 0x000fe20000000800 */
[----:B------:R-:W-:Y:S01]  /*57e0*/  F2FP.PACK_AB R80, R81, R80 ;  /* 0x000000505150723e */ /* 0x000fe200000000ff */
[----:B------:R-:W-:Y:S01]  /*57f0*/  IMAD.SHL.U32 R4, R2, 0x2, RZ ;  /* 0x0000000202047824 */ /* 0x000fe200078e00ff */
[----:B------:R-:W-:Y:S01]  /*5800*/  F2FP.PACK_AB R82, R83, R82 ;  /* 0x000000525352723e */ /* 0x000fe200000000ff */
[----:B------:R-:W-:Y:S01]  /*5810*/  STS [R5+0x4480], R70 ;  /* 0x0044804605007388 */ /* 0x000fe20000000800 */
[----:B------:R-:W-:Y:S01]  /*5820*/  F2FP.PACK_AB R72, R73, R72 ;  /* 0x000000484948723e */ /* 0x000fe200000000ff */
[----:B------:R-:W-:Y:S01]  /*5830*/  IMAD.IADD R9, R0, 0x1, R3 ;  /* 0x0000000100097824 */ /* 0x000fe200078e0203 */
        /* <DEDUP_REMOVED lines=41> */
[----:B-1----:R-:W-:Y:S02]  /*5ad0*/  SHF.R.S32.HI R2, RZ, 0x1f, R13 ;  /* 0x0000001fff027819 */ /* 0x002fe4000001140d */
[----:B------:R-:W-:Y:S01]  /*5ae0*/  ISETP.GE.AND P4, PT, R10, UR4, PT ;  /* 0x000000040a007c0c */ /* 0x000fe2000bf86270 */
[----:B------:R-:W-:Y:S01]  /*5af0*/  STS [R5+0x80], R100 ;  /* 0x0000806405007388 */ /* 0x000fe20000000800 */
[----:B------:R-:W-:Y:S01]  /*5b00*/  SHF.R.S32.HI R11, RZ, 0x1f, R10 ;  /* 0x0000001fff0b7819 */ /* 0x000fe2000001140a */
[----:B------:R-:W-:Y:S01]  /*5b10*/  IMAD R0, R2, c[0x0][0x338], RZ ;  /* 0x0000ce0002007a24 */ /* 0x000fe200078e02ff */
[----:B------:R-:W-:Y:S01]  /*5b20*/  ISETP.GE.OR P0, PT, R8, c[0x0][0x324], P4 ;  /* 0x0000c90008007a0c */ /* 0x000fe20002706670 */
        /* <DEDUP_REMOVED lines=15> */
[----:B------:R-:W-:Y:S01]  /*5c20*/  BAR.SYNC.DEFER_BLOCKING 0x1, 0x100 ;  /* 0x0044000000007b1d */ /* 0x000fe20000010000 */
[----:B-1----:R-:W-:Y:S01]  /*5c30*/  IMAD R3, R13, c[0x0][0x33c], R0 ;  /* 0x0000cf000d037a24 */ /* 0x002fe200078e0200 */
[----:B--2---:R-:W-:-:S05]  /*5c40*/  SHF.R.S32.HI R0, RZ, 0x1f, R12 ;  /* 0x0000001fff007819 */ /* 0x004fca000001140c */
[----:B------:R-:W-:Y:S01]  /*5c50*/  IMAD R5, R0, c[0x0][0x340], RZ ;  /* 0x0000d00000057a24 */ /* 0x000fe200078e02ff */
[----:B---3--:R-:W-:-:S03]  /*5c60*/  SHF.R.S32.HI R9, RZ, 0x1f, R8 ;  /* 0x0000001fff097819 */ /* 0x008fc60000011408 */
[----:B------:R-:W-:Y:S01]  /*5c70*/  IMAD R5, R12, c[0x0][0x344], R5 ;  /* 0x0000d1000c057a24 */ /* 0x000fe200078e0205 */
[----:B------:R1:W2:Y:S01]  /*5c80*/  LDS.128 R40, [R4+0x5080] ;  /* 0x0050800004287984 */ /* 0x0002a20000000c00 */
[----:B------:R-:W-:-:S03]  /*5c90*/  IMAD.WIDE.U32 R14, R13, c[0x0][0x338], R8 ;  /* 0x0000ce000d0e7a25 */ /* 0x000fc600078e0008 */
[----:B------:R1:W3:Y:S01]  /*5ca0*/  LDS.128 R36, [R4+0x6080] ;  /* 0x0060800004247984 */ /* 0x0002e20000000c00 */
[----:B------:R-:W-:-:S03]  /*5cb0*/  IMAD.IADD R15, R15, 0x1, R3 ;  /* 0x000000010f0f7824 */ /* 0x000fc600078e0203 */
[----:B------:R1:W4:Y:S01]  /*5cc0*/  LDS.128 R32, [R4+0x7080] ;  /* 0x0070800004207984 */ /* 0x0003220000000c00 */
[----:B------:R-:W-:Y:S02]  /*5cd0*/  IMAD.U32 R3, RZ, RZ, UR11 ;  /* 0x0000000bff037e24 */ /* 0x000fe4000f8e00ff */
[----:B------:R-:W-:Y:S01]  /*5ce0*/  IMAD.WIDE.U32 R14, R12, c[0x0][0x340], R14 ;  /* 0x0000d0000c0e7a25 */ /* 0x000fe200078e000e */
[----:B------:R1:W5:Y:S03]  /*5cf0*/  LDS.128 R28, [R4+0x80] ;  /* 0x00008000041c7984 */ /* 0x0003660000000c00 */
[----:B------:R-:W-:Y:S01]  /*5d00*/  IMAD.WIDE R44, R3, 0x80, R10 ;  /* 0x00000080032c7825 */ /* 0x000fe200078e020a */
[----:B------:R1:W1:Y:S03]  /*5d10*/  LDS.128 R24, [R4+0x1080] ;  /* 0x0010800004187984 */ /* 0x0002660000000c00 */
[----:B------:R-:W-:Y:S01]  /*5d20*/  IMAD.IADD R47, R15, 0x1, R5 ;  /* 0x000000010f2f7824 */ /* 0x000fe200078e0205 */
[----:B------:R1:W1:Y:S04]  /*5d30*/  LDS.128 R20, [R4+0x2080] ;  /* 0x0020800004147984 */ /* 0x0002680000000c00 */
[----:B------:R1:W1:Y:S01]  /*5d40*/  LDS.128 R16, [R4+0x3080] ;  /* 0x0030800004107984 */ /* 0x0002620000000c00 */
[----:B------:R-:W-:Y:S05]  /*5d50*/  @P0 BRA `(.L_x_241) ;  /* 0x0000009000000947 */ /* 0x000fea0003800000 */
[----:B-1----:R-:W1:Y:S01]  /*5d60*/  LDS.128 R4, [R4+0x4080] ;  /* 0x0040800004047984 */ /* 0x002e620000000c00 */
[----:B------:R-:W-:Y:S01]  /*5d70*/  MOV R46, R14 ;  /* 0x0000000e002e7202 */ /* 0x000fe20000000f00 */
[----:B------:R-:W-:-:S04]  /*5d80*/  IMAD R3, R45, c[0x0][0x330], RZ ;  /* 0x0000cc002d037a24 */ /* 0x000fc800078e02ff */
[----:B------:R-:W-:-:S04]  /*5d90*/  IMAD.WIDE.U32 R48, R44, c[0x0][0x330], R46 ;  /* 0x0000cc002c307a25 */ /* 0x000fc800078e002e */
[----:B------:R-:W-:Y:S01]  /*5da0*/  IMAD R3, R44, c[0x0][0x334], R3 ;  /* 0x0000cd002c037a24 */ /* 0x000fe200078e0203 */
[----:B------:R-:W-:-:S04]  /*5db0*/  LEA R50, P0, R48, c[0x0][0x318], 0x1 ;  /* 0x0000c60030327a11 */ /* 0x000fc800078008ff */
[----:B------:R-:W-:-:S04]  /*5dc0*/  IADD3 R3, R49, R3, RZ ;  /* 0x0000000331037210 */ /* 0x000fc80007ffe0ff */
[----:B------:R-:W-:-:S05]  /*5dd0*/  LEA.HI.X R51, R48, c[0x0][0x31c], R3, 0x1, P0 ;  /* 0x0000c70030337a11 */ /* 0x000fca00000f0c03 */
[----:B-1----:R1:W-:Y:S02]  /*5de0*/  STG.E.128 [R50.64], R4 ;  /* 0x0000000432007986 */ /* 0x0023e4000c101d16 */
.L_x_241:
[----:B------:R-:W-:Y:S05]  /*5df0*/  BSYNC B0 ;  /* 0x0000000000007941 */ /* 0x000fea0003800000 */
.L_x_240:
[----:B------:R-:W-:Y:S01]  /*5e00*/  IADD3 R3, R10, 0x20, RZ ;  /* 0x000000200a037810 */ /* 0x000fe20007ffe0ff */
[----:B------:R-:W-:Y:S03]  /*5e10*/  BSSY B0, `(.L_x_242) ;  /* 0x000000f000007945 */ /* 0x000fe60003800000 */
[----:B------:R-:W-:-:S04]  /*5e20*/  ISETP.GE.AND P3, PT, R3, UR4, PT ;  /* 0x0000000403007c0c */ /* 0x000fc8000bf66270 */
        /* <DEDUP_REMOVED lines=13> */
.L_x_243:
[----:B------:R-:W-:Y:S05]  /*5f00*/  BSYNC B0 ;  /* 0x0000000000007941 */ /* 0x000fea0003800000 */
.L_x_242:
        /* <DEDUP_REMOVED lines=15> */
[----:B---3--:R1:W-:Y:S02]  /*6000*/  STG.E.128 [R4.64], R36 ;  /* 0x0000002404007986 */ /* 0x0083e4000c101d16 */
.L_x_245:
[----:B------:R-:W-:Y:S05]  /*6010*/  BSYNC B0 ;  /* 0x0000000000007941 */ /* 0x000fea0003800000 */
.L_x_244:
        /* <DEDUP_REMOVED lines=15> */
[----:B----4-:R1:W-:Y:S02]  /*6110*/  STG.E.128 [R4.64], R32 ;  /* 0x0000002004007986 */ /* 0x0103e4000c101d16 */
.L_x_247:
[----:B------:R-:W-:Y:S05]  /*6120*/  BSYNC B0 ;  /* 0x0000000000007941 */ /* 0x000fea0003800000 */
.L_x_246:
        /* <DEDUP_REMOVED lines=18> */
[----:B-----5:R1:W-:Y:S02]  /*6250*/  STG.E.128 [R2.64], R28 ;  /* 0x0000001c02007986 */ /* 0x0203e4000c101d16 */
.L_x_249:
[----:B------:R-:W-:Y:S05]  /*6260*/  BSYNC B0 ;  /* 0x0000000000007941 */ /* 0x000fea0003800000 */
.L_x_248:
        /* <DEDUP_REMOVED lines=14> */
.L_x_251:
[----:B------:R-:W-:Y:S05]  /*6350*/  BSYNC B0 ;  /* 0x0000000000007941 */ /* 0x000fea0003800000 */
.L_x_250:
        /* <DEDUP_REMOVED lines=14> */
.L_x_253:
[----:B------:R-:W-:Y:S05]  /*6440*/  BSYNC B0 ;  /* 0x0000000000007941 */ /* 0x000fea0003800000 */
.L_x_252:
        /* <DEDUP_REMOVED lines=11> */
[----:B------:R-:W-:Y:S01]  /*6500*/  STG.E.128 [R2.64], R16 ;  /* 0x0000001002007986 */ /* 0x000fe2000c101d16 */
[----:B------:R-:W-:Y:S05]  /*6510*/  EXIT ;  /* 0x000000000000794d */ /* 0x000fea0003800000 */
.L_x_239:
[----:B------:R-:W1:Y:S01]  /*6520*/  S2R R0, SR_CTAID.Y ;  /* 0x0000000000007919 */ /* 0x000e620000002600 */
[----:B------:R-:W-:Y:S01]  /*6530*/  SHF.R.S32.HI R3, RZ, 0x1f, R208 ;  /* 0x0000001fff037819 */ /* 0x000fe200000114d0 */
[----:B------:R-:W-:Y:S01]  /*6540*/  ULDC UR4, c[0x0][0x2f0] ;  /* 0x0000bc0000047ab9 */ /* 0x000fe20000000800 */
[----:B------:R-:W-:Y:S01]  /*6550*/  MOV R15, UR11 ;  /* 0x0000000b000f7c02 */ /* 0x000fe20008000f00 */
[----:B------:R-:W2:Y:S01]  /*6560*/  S2R R2, SR_CTAID.Z ;  /* 0x0000000000027919 */ /* 0x000ea20000002700 */
[----:B------:R-:W-:Y:S01]  /*6570*/  LEA.HI R16, R3, R208, RZ, 0x3 ;  /* 0x000000d003107211 */ /* 0x000fe200078f18ff */
[----:B------:R-:W-:Y:S01]  /*6580*/  UIADD3 UR4, -UR12, UR4, URZ ;  /* 0x000000040c047290 */ /* 0x000fe2000fffe13f */
[----:B------:R-:W-:Y:S02]  /*6590*/  BSSY B0, `(.L_x_254) ;  /* 0x000001e000007945 */ /* 0x000fe40003800000 */
[----:B------:R-:W-:-:S02]  /*65a0*/  LOP3.LUT R3, R16, 0x1ffffff8, RZ, 0xc0, !PT ;  /* 0x1ffffff810037812 */ /* 0x000fc400078ec0ff */
[----:B------:R-:W-:-:S03]  /*65b0*/  SHF.R.S32.HI R16, RZ, 0x3, R16 ;  /* 0x00000003ff107819 */ /* 0x000fc60000011410 */
[----:B------:R-:W-:Y:S01]  /*65c0*/  IMAD.IADD R3, R208, 0x1, -R3 ;  /* 0x00000001d0037824 */ /* 0x000fe200078e0a03 */
[----:B------:R-:W-:Y:S02]  /*65d0*/  ISETP.GE.AND P4, PT, R16, UR4, PT ;  /* 0x0000000410007c0c */ /* 0x000fe4000bf86270 */
[----:B------:R-:W-:Y:S01]  /*65e0*/  SHF.R.S32.HI R17, RZ, 0x1f, R16 ;  /* 0x0000001fff117819 */ /* 0x000fe20000011410 */
[----:B------:R-:W-:-:S04]  /*65f0*/  IMAD.SHL.U32 R12, R3, 0x8, RZ ;  /* 0x00000008030c7824 */ /* 0x000fc800078e00ff */
[----:B------:R-:W-:Y:S01]  /*6600*/  IMAD.WIDE R14, R15, 0x80, R16 ;  /* 0x000000800f0e7825 */ /* 0x000fe200078e0210 */
[----:B------:R-:W-:Y:S02]  /*6610*/  SHF.R.S32.HI R13, RZ, 0x1f, R12 ;  /* 0x0000001fff0d7819 */ /* 0x000fe4000001140c */
[----:B-1----:R-:W-:Y:S02]  /*6620*/  SHF.R.S32.HI R6, RZ, 0x1f, R0 ;  /* 0x0000001fff067819 */ /* 0x002fe40000011400 */
[----:B------:R-:W-:Y:S01]  /*6630*/  ISETP.GE.OR P0, PT, R12, c[0x0][0x2f4], P4 ;  /* 0x0000bd000c007a0c */ /* 0x000fe20002706670 */
[----:B------:R-:W-:Y:S01]  /*6640*/  IMAD.WIDE.U32 R8, R0, c[0x0][0x308], R12 ;  /* 0x0000c20000087a25 */ /* 0x000fe200078e000c */
[----:B--2---:R-:W-:-:S03]  /*6650*/  SHF.R.S32.HI R5, RZ, 0x1f, R2 ;  /* 0x0000001fff057819 */ /* 0x004fc60000011402 */
[----:B------:R-:W-:-:S04]  /*6660*/  IMAD R3, R6, c[0x0][0x308], RZ ;  /* 0x0000c20006037a24 */ /* 0x000fc800078e02ff */
[----:B------:R-:W-:-:S05]  /*6670*/  IMAD R10, R0, c[0x0][0x30c], R3 ;  /* 0x0000c300000a7a24 */ /* 0x000fca00078e0203 */
[----:B------:R-:W-:Y:S01]  /*6680*/  IADD3 R11, R9, R10, RZ ;  /* 0x0000000a090b7210 */ /* 0x000fe20007ffe0ff */
        /* <DEDUP_REMOVED lines=14> */
.L_x_255:
[----:B------:R-:W-:Y:S05]  /*6770*/  BSYNC B0 ;  /* 0x0000000000007941 */ /* 0x000fea0003800000 */
.L_x_254:
[----:B------:R-:W-:Y:S01]  /*6780*/  IADD3 R3, R16, 0x20, RZ ;  /* 0x0000002010037810 */ /* 0x000fe20007ffe0ff */
[----:B------:R-:W-:Y:S03]  /*6790*/  BSSY B0, `(.L_x_256) ;  /* 0x000000f000007945 */ /* 0x000fe60003800000 */
[----:B------:R-:W-:-:S04]  /*67a0*/  ISETP.GE.AND P3, PT, R3, UR4, PT ;  /* 0x0000000403007c0c */ /* 0x000fc8000bf66270 */
        /* <DEDUP_REMOVED lines=8> */
[----:B-1----:R-:W-:-:S03]  /*6830*/  LEA R20, P0, R18, c[0x0][0x2e8], 0x1 ;  /* 0x0000ba0012147a11 */ /* 0x002fc600078008ff */
[----:B------:R-:W-:-:S05]  /*6840*/  IMAD R3, R4, c[0x0][0x304], R3 ;  /* 0x0000c10004037a24 */ /* 0x000fca00078e0203 */
[----:B------:R-:W-:-:S04]  /*6850*/  IADD3 R3, R19, R3, RZ ;  /* 0x0000000313037210 */ /* 0x000fc80007ffe0ff */
[----:B------:R-:W-:-:S05]  /*6860*/  LEA.HI.X R21, R18, c[0x0][0x2ec], R3, 0x1, P0 ;  /* 0x0000bb0012157a11 */ /* 0x000fca00000f0c03 */
[----:B------:R1:W-:Y:S02]  /*6870*/  STG.E.128 [R20.64], RZ ;  /* 0x000000ff14007986 */ /* 0x0003e4000c101d16 */
.L_x_257:
[----:B------:R-:W-:Y:S05]  /*6880*/  BSYNC B0 ;  /* 0x0000000000007941 */ /* 0x000fea0003800000 */
.L_x_256:
        /* <DEDUP_REMOVED lines=16> */
.L_x_259:
[----:B------:R-:W-:Y:S05]  /*6990*/  BSYNC B0 ;  /* 0x0000000000007941 */ /* 0x000fea0003800000 */
.L_x_258:
[----:B------:R-:W-:Y:S01]  /*69a0*/  IADD3 R16, R16, 0x60, RZ ;  /* 0x0000006010107810 */ /* 0x000fe20007ffe0ff */
[----:B------:R-:W-:Y:S03]  /*69b0*/  BSSY B0, `(.L_x_260) ;  /* 0x000000e000007945 */ /* 0x000fe60003800000 */
[----:B------:R-:W-:-:S04]  /*69c0*/  ISETP.GE.AND P1, PT, R16, UR4, PT ;  /* 0x0000000410007c0c */ /* 0x000fc8000bf26270 */
[----:B------:R-:W-:-:S13]  /*69d0*/  ISETP.GE.OR P0, PT, R12, c[0x0][0x2f4], P1 ;  /* 0x0000bd000c007a0c */ /* 0x000fda0000f06670 */
[----:B------:R-:W-:Y:S05]  /*69e0*/  @P0 BRA `(.L_x_261) ;  /* 0x000000a000000947 */ /* 0x000fea0003800000 */
[----:B------:R-:W-:Y:S02]  /*69f0*/  IADD3 R4, P0, R14, 0x60, RZ ;  /* 0x000000600e047810 */ /* 0x000fe40007f1e0ff */
[----:B------:R-:W-:Y:S02]  /*6a00*/  MOV R8, R10 ;  /* 0x0000000a00087202 */ /* 0x000fe40000000f00 */
[----:B------:R-:W-:-:S03]  /*6a10*/  IADD3.X R3, RZ, R15, RZ, P0, !PT ;  /* 0x0000000fff037210 */ /* 0x000fc600007fe4ff */
[----:B------:R-:W-:-:S04]  /*6a20*/  IMAD.WIDE.U32 R8, R4, c[0x0][0x300], R8 ;  /* 0x0000c00004087a25 */ /* 0x000fc800078e0008 */
[----:B------:R-:W-:Y:S01]  /*6a30*/  IMAD R3, R3, c[0x0][0x300], RZ ;  /* 0x0000c00003037a24 */ /* 0x000fe200078e02ff */
[----:B------:R-:W-:-:S03]  /*6a40*/  LEA R10, P0, R8, c[0x0][0x2e8], 0x1 ;  /* 0x0000ba00080a7a11 */ /* 0x000fc600078008ff */
[----:B------:R-:W-:-:S05]  /*6a50*/  IMAD R3, R4, c[0x0][0x304], R3 ;  /* 0x0000c10004037a24 */ /* 0x000fca00078e0203 */
[----:B------:R-:W-:-:S04]  /*6a60*/  IADD3 R3, R9, R3, RZ ;  /* 0x0000000309037210 */ /* 0x000fc80007ffe0ff */
[----:B------:R-:W-:-:S05]  /*6a70*/  LEA.HI.X R11, R8, c[0x0][0x2ec], R3, 0x1, P0 ;  /* 0x0000bb00080b7a11 */ /* 0x000fca00000f0c03 */
[----:B------:R2:W-:Y:S02]  /*6a80*/  STG.E.128 [R10.64], RZ ;  /* 0x000000ff0a007986 */ /* 0x0005e4000c101d16 */
.L_x_261:
[----:B------:R-:W-:Y:S05]  /*6a90*/  BSYNC B0 ;  /* 0x0000000000007941 */ /* 0x000fea0003800000 */
.L_x_260:
[----:B------:R-:W-:Y:S01]  /*6aa0*/  IMAD R3, R6, c[0x0][0x338], RZ ;  /* 0x0000ce0006037a24 */ /* 0x000fe200078e02ff */
[----:B------:R-:W-:Y:S01]  /*6ab0*/  ISETP.GE.OR P4, PT, R12, c[0x0][0x324], P4 ;  /* 0x0000c9000c007a0c */ /* 0x000fe20002786670 */
[C---:B------:R-:W-:Y:S01]  /*6ac0*/  IMAD.WIDE.U32 R6, R0.reuse, c[0x0][0x338], R12 ;  /* 0x0000ce0000067a25 */ /* 0x040fe200078e000c */
        /* <DEDUP_REMOVED lines=16> */
.L_x_263:
[----:B------:R-:W-:Y:S05]  /*6bd0*/  BSYNC B0 ;  /* 0x0000000000007941 */ /* 0x000fea0003800000 */
.L_x_262:
[----:B------:R-:W-:Y:S01]  /*6be0*/  ISETP.GE.OR P3, PT, R12, c[0x0][0x324], P3 ;  /* 0x0000c9000c007a0c */ /* 0x000fe20001f66670 */
[----:B------:R-:W-:-:S12]  /*6bf0*/  BSSY B0, `(.L_x_264) ;  /* 0x000000d000007945 */ /* 0x000fd80003800000 */
[----:B------:R-:W-:Y:S05]  /*6c00*/  @P3 BRA `(.L_x_265) ;  /* 0x000000b000003947 */ /* 0x000fea0003800000 */
[----:B---3--:R-:W-:Y:S01]  /*6c10*/  IADD3 R3, P0, R14, 0x20, RZ ;  /* 0x000000200e037810 */ /* 0x008fe20007f1e0ff */
        /* <DEDUP_REMOVED lines=9> */
[----:B------:R3:W-:Y:S02]  /*6cb0*/  STG.E.128 [R2.64], RZ ;  /* 0x000000ff02007986 */ /* 0x0007e4000c101d16 */
.L_x_265:
[----:B------:R-:W-:Y:S05]  /*6cc0*/  BSYNC B0 ;  /* 0x0000000000007941 */ /* 0x000fea0003800000 */
.L_x_264:
        /* <DEDUP_REMOVED lines=14> */
.L_x_267:
[----:B------:R-:W-:Y:S05]  /*6db0*/  BSYNC B0 ;  /* 0x0000000000007941 */ /* 0x000fea0003800000 */
.L_x_266:
[----:B------:R-:W-:-:S13]  /*6dc0*/  ISETP.GE.OR P1, PT, R12, c[0x0][0x324], P1 ;  /* 0x0000c9000c007a0c */ /* 0x000fda0000f26670 */
[----:B------:R-:W-:Y:S05]  /*6dd0*/  @P1 EXIT ;  /* 0x000000000000194d */ /* 0x000fea0003800000 */
[----:B------:R-:W-:Y:S02]  /*6de0*/  IADD3 R0, P0, R14, 0x60, RZ ;  /* 0x000000600e007810 */ /* 0x000fe40007f1e0ff */
[----:B------:R-:W-:Y:S02]  /*6df0*/  MOV R4, R6 ;  /* 0x0000000600047202 */ /* 0x000fe40000000f00 */
[----:B---3--:R-:W-:-:S03]  /*6e00*/  IADD3.X R3, RZ, R15, RZ, P0, !PT ;  /* 0x0000000fff037210 */ /* 0x008fc600007fe4ff */
[----:B------:R-:W-:-:S04]  /*6e10*/  IMAD.WIDE.U32 R4, R0, c[0x0][0x330], R4 ;  /* 0x0000cc0000047a25 */ /* 0x000fc800078e0004 */
[----:B------:R-:W-:Y:S01]  /*6e20*/  IMAD R3, R3, c[0x0][0x330], RZ ;  /* 0x0000cc0003037a24 */ /* 0x000fe200078e02ff */
[----:B------:R-:W-:-:S03]  /*6e30*/  LEA R2, P0, R4, c[0x0][0x318], 0x1 ;  /* 0x0000c60004027a11 */ /* 0x000fc600078008ff */
[----:B------:R-:W-:-:S05]  /*6e40*/  IMAD R3, R0, c[0x0][0x334], R3 ;  /* 0x0000cd0000037a24 */ /* 0x000fca00078e0203 */
[----:B------:R-:W-:-:S04]  /*6e50*/  IADD3 R3, R5, R3, RZ ;  /* 0x0000000305037210 */ /* 0x000fc80007ffe0ff */
[----:B------:R-:W-:-:S05]  /*6e60*/  LEA.HI.X R3, R4, c[0x0][0x31c], R3, 0x1, P0 ;  /* 0x0000c70004037a11 */ /* 0x000fca00000f0c03 */
[----:B------:R-:W-:Y:S01]  /*6e70*/  STG.E.128 [R2.64], RZ ;  /* 0x000000ff02007986 */ /* 0x000fe2000c101d16 */
[----:B------:R-:W-:Y:S05]  /*6e80*/  EXIT ;  /* 0x000000000000794d */ /* 0x000fea0003800000 */
.L_x_268:
        /* <DEDUP_REMOVED lines=15> */
.L_x_1802:


//--------------------- .text._ZN7cutlass13device_kernelIN5flash19enable_sm80_to_sm89INS1_16FlashAttnBwdSm80INS1_25CollectiveMainloopBwdSm80ILi2ELi2EN4cute5tupleIJNS5_1CILi64EEENS7_ILi128EEES8_EEENS_6half_tEfNS_4arch4Sm80ELb0ELb1ELb0ELb0ELb1ELb0ELb0ELb0ELi2ELi2ELi4ELi2ELb1EEENS1_21CollectiveEpilogueBwdISA_SB_SD_Li256ELb0ELb0ELi2EEENS1_19SingleTileSchedulerILb0ELb0ELb0ELi128EEEEEEEEEvNT_6ParamsE --------------------------
	.section	.text._ZN7cutlass13device_kernelIN5flash19enable_sm80_to_sm89INS1_16FlashAttnBwdSm80INS1_25CollectiveMainloopBwdSm80ILi2ELi2EN4cute5tupleIJNS5_1CILi64EEENS7_ILi128EEES8_EEENS_6half_tEfNS_4arch4Sm80ELb0ELb1ELb0ELb0ELb1ELb0ELb0ELb0ELi2ELi2ELi4ELi2ELb1EEENS1_21CollectiveEpilogueBwdISA_SB_SD_Li256ELb0ELb0ELi2EEENS1_19SingleTileSchedulerILb0ELb0ELb0ELi128EEEEEEEEEvNT_6ParamsE,"ax",@progbits
	.sectioninfo	@"SHI_REGISTERS=245"
	.align	128
.text._ZN7cutlass13device_kernelIN5flash19enable_sm80_to_sm89INS1_16FlashAttnBwdSm80INS1_25CollectiveMainloopBwdSm80ILi2ELi2EN4cute5tupleIJNS5_1CILi64EEENS7_ILi128EEES8_EEENS_6half_tEfNS_4arch4Sm80ELb0ELb1ELb0ELb0ELb1ELb0ELb0ELb0ELi2ELi2ELi4ELi2ELb1EEENS1_21CollectiveEpilogueBwdISA_SB_SD_Li256ELb0ELb0ELi2EEENS1_19SingleTileSchedulerILb0ELb0ELb0ELi128EEEEEEEEEvNT_6ParamsE:
        .type           _ZN7cutlass13device_kernelIN5flash19enable_sm80_to_sm89INS1_16FlashAttnBwdSm80INS1_25CollectiveMainloopBwdSm80ILi2ELi2EN4cute5tupleIJNS5_1CILi64EEENS7_ILi128EEES8_EEENS_6half_tEfNS_4arch4Sm80ELb0ELb1ELb0ELb0ELb1ELb0ELb0ELb0ELi2ELi2ELi4ELi2ELb1EEENS1_21CollectiveEpilogueBwdISA_SB_SD_Li256ELb0ELb0ELi2EEENS1_19SingleTileSchedulerILb0ELb0ELb0ELi128EEEEEEEEEvNT_6ParamsE,@function
        .size           _ZN7cutlass13device_kernelIN5flash19enable_sm80_to_sm89INS1_16FlashAttnBwdSm80INS1_25CollectiveMainloopBwdSm80ILi2ELi2EN4cute5tupleIJNS5_1CILi64EEENS7_ILi128EEES8_EEENS_6half_tEfNS_4arch4Sm80ELb0ELb1ELb0ELb0ELb1ELb0ELb0ELb0ELi2ELi2ELi4ELi2ELb1EEENS1_21CollectiveEpilogueBwdISA_SB_SD_Li256ELb0ELb0ELi2EEENS1_19SingleTileSchedulerILb0ELb0ELb0ELi128EEEEEEEEEvNT_6ParamsE,(.L_x_1803 - _ZN7cutlass13device_kernelIN5flash19enable_sm80_to_sm89INS1_16FlashAttnBwdSm80INS1_25CollectiveMainloopBwdSm80ILi2ELi2EN4cute5tupleIJNS5_1CILi64EEENS7_ILi128EEES8_EEENS_6half_tEfNS_4arch4Sm80ELb0ELb1ELb0ELb0ELb1ELb0ELb0ELb0ELi2ELi2ELi4ELi2ELb1EEENS1_21CollectiveEpilogueBwdISA_SB_SD_Li256ELb0ELb0ELi2EEENS1_19SingleTileSchedulerILb0ELb0ELb0ELi128EEEEEEEEEvNT_6ParamsE)
        .other          _ZN7cutlass13device_kernelIN5flash19enable_sm80_to_sm89INS1_16FlashAttnBwdSm80INS1_25CollectiveMainloopBwdSm80ILi2ELi2EN4cute5tupleIJNS5_1CILi64EEENS7_ILi128EEES8_EEENS_6half_tEfNS_4arch4Sm80ELb0ELb1ELb0ELb0ELb1ELb0ELb0ELb0ELi2ELi2ELi4ELi2ELb1EEENS1_21CollectiveEpilogueBwdISA_SB_SD_Li256ELb0ELb0ELi2EEENS1_19SingleTileSchedulerILb0ELb0ELb0ELi128EEEEEEEEEvNT_6ParamsE,@"STO_CUDA_ENTRY STV_DEFAULT"
_ZN7cutlass13device_kernelIN5flash19enable_sm80_to_sm89INS1_16FlashAttnBwdSm80INS1_25CollectiveMainloopBwdSm80ILi2ELi2EN4cute5tupleIJNS5_1CILi64EEENS7_ILi128EEES8_EEENS_6half_tEfNS_4arch4Sm80ELb0ELb1ELb0ELb0ELb1ELb0ELb0ELb0ELi2ELi2ELi4ELi2ELb1EEENS1_21CollectiveEpilogueBwdISA_SB_SD_Li256ELb0ELb0ELi2EEENS1_19SingleTileSchedulerILb0ELb0ELb0ELi128EEEEEEEEEvNT_6ParamsE:
        /* <DEDUP_REMOVED lines=25> */
.L_x_269:
        /* <DEDUP_REMOVED lines=379> */
.L_x_272:
[----:B------:R-:W-:Y:S05]  /*1940*/  BSYNC B0 ;  /* 0x0000000000007941 */ /* 0x000fea0003800000 */
.L_x_271:
        /* <DEDUP_REMOVED lines=88> */
.L_x_291:
        /* <DEDUP_REMOVED lines=82> */
.L_x_275:
[----:B------:R-:W-:Y:S04]  /*23f0*/  MOV R36, 0x1 ;  /* 0x0000000100247802 */ /* 0x000fe80000000f00 */
[----:B------:R-:W-:Y:S11]  /*2400*/  ISETP.NE.AND P2, PT, R36, c[0x0][0x2a8], PT ;  /* 0x0000aa0024007a0c */ /* 0x000ff60003f45270 */
[----:B------:R-:W-:Y:S02]  /*2410*/  @!UPT UIADD3 URZ, URZ, URZ, URZ ;  /* 0x0000003f3f3ff290 */ /* 0x000fe4000fffe03f */
[----:B------:R-:W-:Y:S05]  /*2420*/  @P2 IMAD.HI.U32 R36, R37, c[0x0][0x2ac], RZ ;  /* 0x0000ab0025242a27 */ /* 0x000fea00078e00ff */
[----:B------:R-:W-:Y:S02]  /*2430*/  @P2 SHF.R.U32.HI R37, RZ, c[0x0][0x2b0], R36 ;  /* 0x0000ac00ff252a19 */ /* 0x000fe40000011624 */
.L_x_276:
[----:B------:R-:W-:Y:S05]  /*2440*/  BSYNC B0 ;  /* 0x0000000000007941 */ /* 0x000fea0003800000 */
.L_x_274:
        /* <DEDUP_REMOVED lines=9> */
.L_x_273:
        /* <DEDUP_REMOVED lines=19> */
.L_x_279:
[----:B------:R-:W-:Y:S04]  /*2610*/  MOV R36, 0x1 ;  /* 0x0000000100247802 */ /* 0x000fe80000000f00 */
[----:B------:R-:W-:Y:S11]  /*2620*/  ISETP.NE.AND P2, PT, R36, c[0x0][0x2a8], PT ;  /* 0x0000aa0024007a0c */ /* 0x000ff60003f45270 */
[----:B------:R-:W-:Y:S02]  /*2630*/  @!UPT UIADD3 URZ, URZ, URZ, URZ ;  /* 0x0000003f3f3ff290 */ /* 0x000fe4000fffe03f */
[----:B------:R-:W-:Y:S05]  /*2640*/  @P2 IMAD.HI.U32 R36, R37, c[0x0][0x2ac], RZ ;  /* 0x0000ab0025242a27 */ /* 0x000fea00078e00ff */
[----:B------:R-:W-:Y:S02]  /*2650*/  @P2 SHF.R.U32.HI R37, RZ, c[0x0][0x2b0], R36 ;  /* 0x0000ac00ff252a19 */ /* 0x000fe40000011624 */
.L_x_280:
[----:B------:R-:W-:Y:S05]  /*2660*/  BSYNC B0 ;  /* 0x0000000000007941 */ /* 0x000fea0003800000 */
.L_x_278:
[----:B------:R-:W-:Y:S04]  /*2670*/  IMAD.MOV.U32 R36, RZ, RZ, c[0x0][0x2a8] ;  /* 0x0000aa00ff247624 */ /* 0x000fe800078e00ff */
[----:B------:R-:W-:Y:S04]  /*2680*/  IMAD R36, R37, R36, -UR12 ;  /* 0x8000000c25247e24 */ /* 0x000fe8000f8e0224 */
[----:B------:R-:W-:Y:S05]  /*2690*/  IMAD.IADD R37, R36, 0x1, -R223 ;  /* 0x0000000124257824 */ /* 0x000fea00078e0adf */
[----:B------:R-:W-:Y:S02]  /*26a0*/  IADD3 R36, R37, c[0x0][0x2a8], RZ ;  /* 0x0000aa0025247a10 */ /* 0x000fe40007ffe0ff */
[----:B------:R-:W-:Y:S02]  /*26b0*/  IMNMX R238, R238, R37, !PT ;  /* 0x00000025eeee7217 */ /* 0x000fe40007800200 */
[----:B------:R-:W-:Y:S02]  /*26c0*/  IMNMX R237, R237, R36, PT ;  /* 0x00000024eded7217 */ /* 0x000fe40003800200 */
.L_x_277:
        /* <DEDUP_REMOVED lines=19> */
.L_x_283:
[----:B------:R-:W-:Y:S04]  /*2800*/  MOV R36, 0x1 ;  /* 0x0000000100247802 */ /* 0x000fe80000000f00 */
[----:B------:R-:W-:Y:S11]  /*2810*/  ISETP.NE.AND P2, PT, R36, c[0x0][0x2a8], PT ;  /* 0x0000aa0024007a0c */ /* 0x000ff60003f45270 */
[----:B------:R-:W-:Y:S02]  /*2820*/  @!UPT UIADD3 URZ, URZ, URZ, URZ ;  /* 0x0000003f3f3ff290 */ /* 0x000fe4000fffe03f */
[----:B------:R-:W-:Y:S05]  /*2830*/  @P2 IMAD.HI.U32 R36, R37, c[0x0][0x2ac], RZ ;  /* 0x0000ab0025242a27 */ /* 0x000fea00078e00ff */
[----:B------:R-:W-:Y:S02]  /*2840*/  @P2 SHF.R.U32.HI R37, RZ, c[0x0][0x2b0], R36 ;  /* 0x0000ac00ff252a19 */ /* 0x000fe40000011624 */
.L_x_284:
[----:B------:R-:W-:Y:S05]  /*2850*/  BSYNC B0 ;  /* 0x0000000000007941 */ /* 0x000fea0003800000 */
.L_x_282:
[----:B------:R-:W-:Y:S04]  /*2860*/  IMAD.MOV.U32 R36, RZ, RZ, c[0x0][0x2a8] ;  /* 0x0000aa00ff247624 */ /* 0x000fe800078e00ff */
[----:B------:R-:W-:Y:S04]  /*2870*/  IMAD R36, R37, R36, -UR12 ;  /* 0x8000000c25247e24 */ /* 0x000fe8000f8e0224 */
[----:B------:R-:W-:Y:S05]  /*2880*/  IMAD.IADD R37, R36, 0x1, -R223 ;  /* 0x0000000124257824 */ /* 0x000fea00078e0adf */
[----:B------:R-:W-:Y:S02]  /*2890*/  IADD3 R36, R37, c[0x0][0x2a8], RZ ;  /* 0x0000aa0025247a10 */ /* 0x000fe40007ffe0ff */
[----:B------:R-:W-:Y:S02]  /*28a0*/  IMNMX R234, R234, R37, !PT ;  /* 0x00000025eaea7217 */ /* 0x000fe40007800200 */
[----:B------:R-:W-:Y:S02]  /*28b0*/  IMNMX R203, R203, R36, PT ;  /* 0x00000024cbcb7217 */ /* 0x000fe40003800200 */
.L_x_281:
        /* <DEDUP_REMOVED lines=19> */
.L_x_287:
[----:B------:R-:W-:Y:S04]  /*29f0*/  MOV R36, 0x1 ;  /* 0x0000000100247802 */ /* 0x000fe80000000f00 */
[----:B------:R-:W-:Y:S11]  /*2a00*/  ISETP.NE.AND P1, PT, R36, c[0x0][0x2a8], PT ;  /* 0x0000aa0024007a0c */ /* 0x000ff60003f25270 */
[----:B------:R-:W-:Y:S02]  /*2a10*/  @!UPT UIADD3 URZ, URZ, URZ, URZ ;  /* 0x0000003f3f3ff290 */ /* 0x000fe4000fffe03f */
[----:B------:R-:W-:Y:S05]  /*2a20*/  @P1 IMAD.HI.U32 R36, R37, c[0x0][0x2ac], RZ ;  /* 0x0000ab0025241a27 */ /* 0x000fea00078e00ff */
[----:B------:R-:W-:Y:S02]  /*2a30*/  @P1 SHF.R.U32.HI R37, RZ, c[0x0][0x2b0], R36 ;  /* 0x0000ac00ff251a19 */ /* 0x000fe40000011624 */
.L_x_288:
[----:B------:R-:W-:Y:S05]  /*2a40*/  BSYNC B0 ;  /* 0x0000000000007941 */ /* 0x000fea0003800000 */
.L_x_286:
[----:B------:R-:W-:Y:S04]  /*2a50*/  IMAD.MOV.U32 R36, RZ, RZ, c[0x0][0x2a8] ;  /* 0x0000aa00ff247624 */ /* 0x000fe800078e00ff */
[----:B------:R-:W-:Y:S04]  /*2a60*/  IMAD R36, R37, R36, -UR12 ;  /* 0x8000000c25247e24 */ /* 0x000fe8000f8e0224 */
[----:B------:R-:W-:Y:S05]  /*2a70*/  IMAD.IADD R36, R36, 0x1, -R223 ;  /* 0x0000000124247824 */ /* 0x000fea00078e0adf */
[----:B------:R-:W-:Y:S02]  /*2a80*/  IADD3 R37, R36, c[0x0][0x2a8], RZ ;  /* 0x0000aa0024257a10 */ /* 0x000fe40007ffe0ff */
[----:B------:R-:W-:Y:S02]  /*2a90*/  IMNMX R191, R191, R36, !PT ;  /* 0x00000024bfbf7217 */ /* 0x000fe40007800200 */
[----:B------:R-:W-:Y:S02]  /*2aa0*/  IMNMX R188, R188, R37, PT ;  /* 0x00000025bcbc7217 */ /* 0x000fe40003800200 */
.L_x_285:
        /* <DEDUP_REMOVED lines=54> */
.L_x_289:
        /* <DEDUP_REMOVED lines=441> */
.L_x_290:
        /* <DEDUP_REMOVED lines=172> */
.L_x_270:
        /* <DEDUP_REMOVED lines=153> */
.L_x_294:
[----:B------:R-:W-:Y:S05]  /*5df0*/  BSYNC B0 ;  /* 0x0000000000007941 */ /* 0x000fea0003800000 */
.L_x_293:
        /* <DEDUP_REMOVED lines=16> */
.L_x_296:
[----:B------:R-:W-:Y:S05]  /*5f00*/  BSYNC B0 ;  /* 0x0000000000007941 */ /* 0x000fea0003800000 */
.L_x_295:
        /* <DEDUP_REMOVED lines=16> */
.L_x_298:
[----:B------:R-:W-:Y:S05]  /*6010*/  BSYNC B0 ;  /* 0x0000000000007941 */ /* 0x000fea0003800000 */
.L_x_297:
        /* <DEDUP_REMOVED lines=16> */
.L_x_300:
[----:B------:R-:W-:Y:S05]  /*6120*/  BSYNC B0 ;  /* 0x0000000000007941 */ /* 0x000fea0003800000 */
.L_x_299:
        /* <DEDUP_REMOVED lines=19> */
.L_x_302:
[----:B------:R-:W-:Y:S05]  /*6260*/  BSYNC B0 ;  /* 0x0000000000007941 */ /* 0x000fea0003800000 */
.L_x_301:
        /* <DEDUP_REMOVED lines=14> */
.L_x_304:
[----:B------:R-:W-:Y:S05]  /*6350*/  BSYNC B0 ;  /* 0x0000000000007941 */ /* 0x000fea0003800000 */
.L_x_303:
        /* <DEDUP_REMOVED lines=14> */
.L_x_306:
[----:B------:R-:W-:Y:S05]  /*6440*/  BSYNC B0 ;  /* 0x0000000000007941 */ /* 0x000fea0003800000 */
.L_x_305:
        /* <DEDUP_REMOVED lines=13> */
.L_x_292:
        /* <DEDUP_REMOVED lines=37> */
.L_x_308:
[----:B------:R-:W-:Y:S05]  /*6770*/  BSYNC B0 ;  /* 0x0000000000007941 */ /* 0x000fea0003800000 */
.L_x_307:
        /* <DEDUP_REMOVED lines=16> */
.L_x_310:
[----:B------:R-:W-:Y:S05]  /*6880*/  BSYNC B0 ;  /* 0x0000000000007941 */ /* 0x000fea0003800000 */
.L_x_309:
        /* <DEDUP_REMOVED lines=16> */
.L_x_312:
[----:B------:R-:W-:Y:S05]  /*6990*/  BSYNC B0 ;  /* 0x0000000000007941 */ /* 0x000fea0003800000 */
.L_x_311:
        /* <DEDUP_REMOVED lines=15> */
.L_x_314:
[----:B------:R-:W-:Y:S05]  /*6a90*/  BSYNC B0 ;  /* 0x0000000000007941 */ /* 0x000fea0003800000 */
.L_x_313:
        /* <DEDUP_REMOVED lines=19> */
.L_x_316:
[----:B------:R-:W-:Y:S05]  /*6bd0*/  BSYNC B0 ;  /* 0x0000000000007941 */ /* 0x000fea0003800000 */
.L_x_315:
        /* <DEDUP_REMOVED lines=14> */
.L_x_318:
[----:B------:R-:W-:Y:S05]  /*6cc0*/  BSYNC B0 ;  /* 0x0000000000007941 */ /* 0x000fea0003800000 */
.L_x_317:
        /* <DEDUP_REMOVED lines=14> */
.L_x_320:
[----:B------:R-:W-:Y:S05]  /*6db0*/  BSYNC B0 ;  /* 0x0000000000007941 */ /* 0x000fea0003800000 */
.L_x_319:
        /* <DEDUP_REMOVED lines=13> */
.L_x_321:
        /* <DEDUP_REMOVED lines=15> */
.L_x_1803:


//--------------------- .text._ZN7cutlass13device_kernelIN5flash19enable_sm80_to_sm89INS1_16FlashAttnBwdSm80INS1_25CollectiveMainloopBwdSm80ILi2ELi2EN4cute5tupleIJNS5_1CILi64EEENS7_ILi128EEES8_EEENS_6half_tEfNS_4arch4Sm80ELb0ELb1ELb0ELb0ELb0ELb0ELb0ELb0ELi2ELi2ELi4ELi2ELb1EEENS1_24CollectiveEpilogueBwdGQAISA_fSD_Li256ELb0ELb0EEENS1_19SingleTileSchedulerILb0ELb0ELb0ELi128EEEEEEEEEvNT_6ParamsE --------------------------
	.section	.text._ZN7cutlass13device_kernelIN5flash19enable_sm80_to_sm89INS1_16FlashAttnBwdSm80INS1_25CollectiveMainloopBwdSm80ILi2ELi2EN4cute5tupleIJNS5_1CILi64EEENS7_ILi128EEES8_EEENS_6half_tEfNS_4arch4Sm80ELb0ELb1ELb0ELb0ELb0ELb0ELb0ELb0ELi2ELi2ELi4ELi2ELb1EEENS1_24CollectiveEpilogueBwdGQAISA_fSD_Li256ELb0ELb0EEENS1_19SingleTileSchedulerILb0ELb0ELb0ELi128EEEEEEEEEvNT_6ParamsE,"ax",@progbits
	.sectioninfo	@"SHI_REGISTERS=245"
	.align	128
.text._ZN7cutlass13device_kernelIN5flash19enable_sm80_to_sm89INS1_16FlashAttnBwdSm80INS1_25CollectiveMainloopBwdSm80ILi2ELi2EN4cute5tupleIJNS5_1CILi64EEENS7_ILi128EEES8_EEENS_6half_tEfNS_4arch4Sm80ELb0ELb1ELb0ELb0ELb0ELb0ELb0ELb0ELi2ELi2ELi4ELi2ELb1EEENS1_24CollectiveEpilogueBwdGQAISA_fSD_Li256ELb0ELb0EEENS1_19SingleTileSchedulerILb0ELb0ELb0ELi128EEEEEEEEEvNT_6ParamsE:
        .type           _ZN7cutlass13device_kernelIN5flash19enable_sm80_to_sm89INS1_16FlashAttnBwdSm80INS1_25CollectiveMainloopBwdSm80ILi2ELi2EN4cute5tupleIJNS5_1CILi64EEENS7_ILi128EEES8_EEENS_6half_tEfNS_4arch4Sm80ELb0ELb1ELb0ELb0ELb0ELb0ELb0ELb0ELi2ELi2ELi4ELi2ELb1EEENS1_24CollectiveEpilogueBwdGQAISA_fSD_Li256ELb0ELb0EEENS1_19SingleTileSchedulerILb0ELb0ELb0ELi128EEEEEEEEEvNT_6ParamsE,@function
        .size           _ZN7cutlass13device_kernelIN5flash19enable_sm80_to_sm89INS1_16FlashAttnBwdSm80INS1_25CollectiveMainloopBwdSm80ILi2ELi2EN4cute5tupleIJNS5_1CILi64EEENS7_ILi128EEES8_EEENS_6half_tEfNS_4arch4Sm80ELb0ELb1ELb0ELb0ELb0ELb0ELb0ELb0ELi2ELi2ELi4ELi2ELb1EEENS1_24CollectiveEpilogueBwdGQAISA_fSD_Li256ELb0ELb0EEENS1_19SingleTileSchedulerILb0ELb0ELb0ELi128EEEEEEEEEvNT_6ParamsE,(.L_x_1804 - _ZN7cutlass13device_kernelIN5flash19enable_sm80_to_sm89INS1_16FlashAttnBwdSm80INS1_25CollectiveMainloopBwdSm80ILi2ELi2EN4cute5tupleIJNS5_1CILi64EEENS7_ILi128EEES8_EEENS_6half_tEfNS_4arch4Sm80ELb0ELb1ELb0ELb0ELb0ELb0ELb0ELb0ELi2ELi2ELi4ELi2ELb1EEENS1_24CollectiveEpilogueBwdGQAISA_fSD_Li256ELb0ELb0EEENS1_19SingleTileSchedulerILb0ELb0ELb0ELi128EEEEEEEEEvNT_6ParamsE)
        .other          _ZN7cutlass13device_kernelIN5flash19enable_sm80_to_sm89INS1_16FlashAttnBwdSm80INS1_25CollectiveMainloopBwdSm80ILi2ELi2EN4cute5tupleIJNS5_1CILi64EEENS7_ILi128EEES8_EEENS_6half_tEfNS_4arch4Sm80ELb0ELb1ELb0ELb0ELb0ELb0ELb0ELb0ELi2ELi2ELi4ELi2ELb1EEENS1_24CollectiveEpilogueBwdGQAISA_fSD_Li256ELb0ELb0EEENS1_19SingleTileSchedulerILb0ELb0ELb0ELi128EEEEEEEEEvNT_6ParamsE,@"STO_CUDA_ENTRY STV_DEFAULT"
_ZN7cutlass13device_kernelIN5flash19enable_sm80_to_sm89INS1_16FlashAttnBwdSm80INS1_25CollectiveMainloopBwdSm80ILi2ELi2EN4cute5tupleIJNS5_1CILi64EEENS7_ILi128EEES8_EEENS_6half_tEfNS_4arch4Sm80ELb0ELb1ELb0ELb0ELb0ELb0ELb0ELb0ELi2ELi2ELi4ELi2ELb1EEENS1_24CollectiveEpilogueBwdGQAISA_fSD_Li256ELb0ELb0EEENS1_19SingleTileSchedulerILb0ELb0ELb0ELi128EEEEEEEEEvNT_6ParamsE:
        /* <DEDUP_REMOVED lines=25> */
.L_x_322:
        /* <DEDUP_REMOVED lines=379> */
.L_x_325:
[----:B------:R-:W-:Y:S05]  /*1940*/  BSYNC B0 ;  /* 0x0000000000007941 */ /* 0x000fea0003800000 */
.L_x_324:
[----:B-1--45:R-:W-:Y:S01]  /*1950*/  LOP3.LUT R5, R12, 0xffffffe0, RZ, 0xc0, !PT ;  /* 0xffffffe00c057812 */ /* 0x032fe200078ec0ff */
[----:B------:R-:W-:Y:S01]  /*1960*/  IMAD R6, R9, c[0x0][0x238], RZ ;  /* 0x00008e0009067a24 */ /* 0x000fe200078e02ff */
[----:B------:R-:W-:Y:S01]  /*1970*/  SHF.R.S32.HI R8, RZ, 0x1f, R13 ;  /* 0x0000001fff087819 */ /* 0x000fe2000001140d */
[----:B------:R-:W-:Y:S01]  /*1980*/  ULDC.64 UR4, c[0x0][0x240] ;  /* 0x0000900000047ab9 */ /* 0x000fe20000000a00 */
[----:B------:R-:W-:Y:S01]  /*1990*/  SHF.R.S32.HI R209, RZ, 0x1f, R208 ;  /* 0x0000001fffd17819 */ /* 0x000fe200000114d0 */
[----:B------:R-:W-:Y:S01]  /*19a0*/  IMAD.IADD R4, R208, 0x1, -R5 ;  /* 0x00000001d0047824 */ /* 0x000fe200078e0a05 */
[----:B------:R-:W-:Y:S01]  /*19b0*/  LEA.HI R8, R8, R13, RZ, 0x2 ;  /* 0x0000000d08087211 */ /* 0x000fe200078f10ff */
[C---:B------:R-:W-:Y:S01]  /*19c0*/  IMAD R6, R7.reuse, c[0x0][0x23c], R6 ;  /* 0x00008f0007067a24 */ /* 0x040fe200078e0206 */
[----:B------:R-:W0:Y:S01]  /*19d0*/  LDGDEPBAR ;  /* 0x00000000000079af */ /* 0x000e220000000000 */
[----:B------:R-:W-:Y:S01]  /*19e0*/  IMAD.WIDE.U32 R16, R7, c[0x0][0x238], R208 ;  /* 0x00008e0007107a25 */ /* 0x000fe200078e00d0 */
[----:B------:R-:W-:Y:S01]  /*19f0*/  SHF.R.S32.HI R5, RZ, 0x1f, R4 ;  /* 0x0000001fff057819 */ /* 0x000fe20000011404 */
[----:B------:R-:W-:Y:S01]  /*1a00*/  UIMAD UR4, UR15, UR4, URZ ;  /* 0x000000040f0472a4 */ /* 0x000fe2000f8e023f */
[----:B------:R-:W-:Y:S01]  /*1a10*/  LOP3.LUT R8, R8, 0x1ffffffc, RZ, 0xc0, !PT ;  /* 0x1ffffffc08087812 */ /* 0x000fe200078ec0ff */
[----:B------:R-:W-:Y:S01]  /*1a20*/  UMOV UR32, 0x1 ;  /* 0x0000000100207882 */ /* 0x000fe20000000000 */
[----:B------:R-:W-:Y:S01]  /*1a30*/  LEA.HI R5, R5, R4, RZ, 0x2 ;  /* 0x0000000405057211 */ /* 0x000fe200078f10ff */
[----:B------:R-:W-:Y:S01]  /*1a40*/  ULDC UR15, c[0x0][0x198] ;  /* 0x00006600000f7ab9 */ /* 0x000fe20000000800 */
[----:B------:R-:W-:Y:S01]  /*1a50*/  LOP3.LUT P5, RZ, R11, 0x4, RZ, 0xc0, !PT ;  /* 0x000000040bff7812 */ /* 0x000fe200078ac0ff */
[----:B------:R-:W-:Y:S01]  /*1a60*/  IMAD.IADD R8, R13, 0x1, -R8 ;  /* 0x000000010d087824 */ /* 0x000fe200078e0a08 */
[----:B------:R-:W-:Y:S01]  /*1a70*/  SHF.R.S32.HI R7, RZ, 0x2, R5 ;  /* 0x00000002ff077819 */ /* 0x000fe20000011405 */
[----:B------:R-:W-:Y:S01]  /*1a80*/  UIADD3 UR15, -UR13, UR15, UR32 ;  /* 0x0000000f0d0f7290 */ /* 0x000fe2000fffe120 */
[----:B------:R-:W-:Y:S01]  /*1a90*/  LOP3.LUT R5, R5, 0x7ffffffc, RZ, 0xc0, !PT ;  /* 0x7ffffffc05057812 */ /* 0x000fe200078ec0ff */
[----:B------:R-:W-:Y:S01]  /*1aa0*/  IMAD.IADD R17, R17, 0x1, R6 ;  /* 0x0000000111117824 */ /* 0x000fe200078e0206 */
[----:B------:R-:W-:Y:S01]  /*1ab0*/  R2P PR, R14, 0x6 ;  /* 0x000000060e007804 */ /* 0x000fe20000000000 */
[----:B------:R-:W-:Y:S01]  /*1ac0*/  UIMAD UR33, UR12, UR5, UR4 ;  /* 0x000000050c2172a4 */ /* 0x000fe2000f8e0204 */
[----:B------:R-:W-:Y:S01]  /*1ad0*/  LEA R207, R18, 0xc480, 0x1 ;  /* 0x0000c48012cf7811 */ /* 0x000fe200078e08ff */
[----:B------:R-:W-:Y:S01]  /*1ae0*/  IMAD.IADD R5, R4, 0x1, -R5 ;  /* 0x0000000104057824 */ /* 0x000fe200078e0a05 */
[----:B------:R-:W-:Y:S01]  /*1af0*/  ULDC UR5, c[0x0][0x2a0] ;  /* 0x0000a80000057ab9 */ /* 0x000fe20000000800 */
[----:B------:R-:W-:Y:S01]  /*1b00*/  IMAD.U32 R228, RZ, RZ, UR15 ;  /* 0x0000000fffe47e24 */ /* 0x000fe2000f8e00ff */
[----:B------:R-:W-:Y:S01]  /*1b10*/  SEL R195, R193, 0xffffffe0, !P2 ;  /* 0xffffffe0c1c37807 */ /* 0x000fe20005000000 */
[----:B------:R-:W-:Y:S01]  /*1b20*/  IMAD R223, R8, 0x4, R5 ;  /* 0x0000000408df7824 */ /* 0x000fe200078e0205 */
[----:B------:R-:W-:Y:S01]  /*1b30*/  ULOP3.LUT UR5, URZ, UR5, URZ, 0x33, !UPT ;  /* 0x000000053f057292 */ /* 0x000fe2000f8e333f */
[----:B------:R-:W-:Y:S01]  /*1b40*/  IMAD.WIDE.U32 R230, R230, c[0x0][0x240], R16 ;  /* 0x00009000e6e67a25 */ /* 0x000fe200078e0010 */
[----:B------:R-:W-:Y:S01]  /*1b50*/  IADD3 R224, R207, 0x40, RZ ;  /* 0x00000040cfe07810 */ /* 0x000fe20007ffe0ff */
[----:B------:R-:W-:Y:S01]  /*1b60*/  CS2R R126, SRZ ;  /* 0x00000000007e7805 */ /* 0x000fe2000001ff00 */
[----:B------:R-:W-:Y:S01]  /*1b70*/  LEA R196, R196, 0x80, 0x1 ;  /* 0x00000080c4c47811 */ /* 0x000fe200078e08ff */
[----:B------:R-:W-:Y:S01]  /*1b80*/  IMAD.SHL.U32 R223, R223, 0x2, RZ ;  /* 0x00000002dfdf7824 */ /* 0x000fe200078e00ff */
[----:B------:R-:W-:Y:S01]  /*1b90*/  CS2R R124, SRZ ;  /* 0x00000000007c7805 */ /* 0x000fe2000001ff00 */
[----:B------:R-:W-:Y:S01]  /*1ba0*/  IMAD R220, R220, 0x10, R7 ;  /* 0x00000010dcdc7824 */ /* 0x000fe200078e0207 */
[----:B------:R-:W-:Y:S01]  /*1bb0*/  CS2R R130, SRZ ;  /* 0x0000000000827805 */ /* 0x000fe2000001ff00 */
[----:B------:R-:W-:Y:S01]  /*1bc0*/  IMAD.SHL.U32 R197, R197, 0x2, RZ ;  /* 0x00000002c5c57824 */ /* 0x000fe200078e00ff */
        /* <DEDUP_REMOVED lines=35> */
[----:B------:R-:W-:Y:S01]  /*1e00*/  UMOV UR7, 0x1 ;  /* 0x0000000100077882 */ /* 0x000fe20000000000 */
[----:B------:R-:W-:Y:S01]  /*1e10*/  IADD3 R225, R231, UR33, RZ ;  /* 0x00000021e7e17c10 */ /* 0x000fe2000fffe0ff */
[----:B------:R-:W-:Y:S01]  /*1e20*/  UMOV UR6, URZ ;  /* 0x0000003f00067c82 */ /* 0x000fe20008000000 */
[----:B------:R-:W-:Y:S01]  /*1e30*/  IADD3 R229, -R223, UR20, RZ ;  /* 0x00000014dfe57c10 */ /* 0x000fe2000fffe1ff */
[----:B------:R-:W-:Y:S01]  /*1e40*/  UISETP.GT.AND UP4, UPT, UR11, -0x1, UPT ;  /* 0xffffffff0b00788c */ /* 0x000fe2000bf84270 */
[C---:B------:R-:W-:Y:S01]  /*1e50*/  IADD3 R227, R228.reuse, c[0x0][0x2a4], RZ ;  /* 0x0000a900e4e37a10 */ /* 0x040fe20007ffe0ff */
[----:B------:R-:W-:Y:S01]  /*1e60*/  UISETP.LE.AND UP3, UPT, UR32, UR4, UPT ;  /* 0x000000042000728c */ /* 0x000fe2000bf63270 */
[----:B------:R-:W-:Y:S01]  /*1e70*/  IADD3 R226, R228, UR5, RZ ;  /* 0x00000005e4e27c10 */ /* 0x000fe2000fffe0ff */
[----:B------:R-:W-:-:S02]  /*1e80*/  UMOV UR5, URZ ;  /* 0x0000003f00057c82 */ /* 0x000fc40008000000 */
.L_x_344:
        /* <DEDUP_REMOVED lines=82> */
.L_x_328:
[----:B------:R-:W-:Y:S04]  /*23b0*/  MOV R36, 0x1 ;  /* 0x0000000100247802 */ /* 0x000fe80000000f00 */
[----:B------:R-:W-:Y:S11]  /*23c0*/  ISETP.NE.AND P2, PT, R36, c[0x0][0x2a8], PT ;  /* 0x0000aa0024007a0c */ /* 0x000ff60003f45270 */
[----:B------:R-:W-:Y:S02]  /*23d0*/  @!UPT UIADD3 URZ, URZ, URZ, URZ ;  /* 0x0000003f3f3ff290 */ /* 0x000fe4000fffe03f */
[----:B------:R-:W-:Y:S05]  /*23e0*/  @P2 IMAD.HI.U32 R36, R37, c[0x0][0x2ac], RZ ;  /* 0x0000ab0025242a27 */ /* 0x000fea00078e00ff */
[----:B------:R-:W-:Y:S02]  /*23f0*/  @P2 SHF.R.U32.HI R37, RZ, c[0x0][0x2b0], R36 ;  /* 0x0000ac00ff252a19 */ /* 0x000fe40000011624 */
.L_x_329:
[----:B------:R-:W-:Y:S05]  /*2400*/  BSYNC B0 ;  /* 0x0000000000007941 */ /* 0x000fea0003800000 */
.L_x_327:
        /* <DEDUP_REMOVED lines=8> */
.L_x_326:
[----:B------:R-:W-:Y:S04]  /*2490*/  IADD3 R37, R141, 0x8, RZ ;  /* 0x000000088d257810 */ /* 0x000fe80007ffe0ff */
[----:B------:R-:W-:Y:S01]  /*24a0*/  IADD3 R36, R37, c[0x0][0x2a4], R228 ;  /* 0x0000a90025247a10 */ /* 0x000fe20007ffe0e4 */
[----:B------:R-:W-:Y:S03]  /*24b0*/  IMAD.IADD R238, R226, 0x1, R37 ;  /* 0x00000001e2ee7824 */ /* 0x000fe600078e0225 */
        /* <DEDUP_REMOVED lines=16> */
.L_x_332:
[----:B------:R-:W-:Y:S04]  /*25c0*/  MOV R36, 0x1 ;  /* 0x0000000100247802 */ /* 0x000fe80000000f00 */
[----:B------:R-:W-:Y:S11]  /*25d0*/  ISETP.NE.AND P2, PT, R36, c[0x0][0x2a8], PT ;  /* 0x0000aa0024007a0c */ /* 0x000ff60003f45270 */
[----:B------:R-:W-:Y:S02]  /*25e0*/  @!UPT UIADD3 URZ, URZ, URZ, URZ ;  /* 0x0000003f3f3ff290 */ /* 0x000fe4000fffe03f */
[----:B------:R-:W-:Y:S05]  /*25f0*/  @P2 IMAD.HI.U32 R36, R37, c[0x0][0x2ac], RZ ;  /* 0x0000ab0025242a27 */ /* 0x000fea00078e00ff */
[----:B------:R-:W-:Y:S02]  /*2600*/  @P2 SHF.R.U32.HI R37, RZ, c[0x0][0x2b0], R36 ;  /* 0x0000ac00ff252a19 */ /* 0x000fe40000011624 */
.L_x_333:
[----:B------:R-:W-:Y:S05]  /*2610*/  BSYNC B0 ;  /* 0x0000000000007941 */ /* 0x000fea0003800000 */
.L_x_331:
[----:B------:R-:W-:Y:S04]  /*2620*/  IMAD.MOV.U32 R36, RZ, RZ, c[0x0][0x2a8] ;  /* 0x0000aa00ff247624 */ /* 0x000fe800078e00ff */
[----:B------:R-:W-:Y:S04]  /*2630*/  IMAD R36, R37, R36, -UR13 ;  /* 0x8000000d25247e24 */ /* 0x000fe8000f8e0224 */
[----:B------:R-:W-:Y:S05]  /*2640*/  IMAD.IADD R37, R36, 0x1, -R223 ;  /* 0x0000000124257824 */ /* 0x000fea00078e0adf */
[----:B------:R-:W-:Y:S02]  /*2650*/  IADD3 R36, R37, c[0x0][0x2a8], RZ ;  /* 0x0000aa0025247a10 */ /* 0x000fe40007ffe0ff */
[----:B------:R-:W-:Y:S02]  /*2660*/  IMNMX R238, R238, R37, !PT ;  /* 0x00000025eeee7217 */ /* 0x000fe40007800200 */
[----:B------:R-:W-:Y:S02]  /*2670*/  IMNMX R237, R237, R36, PT ;  /* 0x00000024eded7217 */ /* 0x000fe40003800200 */
.L_x_330:
[----:B------:R-:W-:Y:S04]  /*2680*/  IADD3 R37, R141, 0x20, RZ ;  /* 0x000000208d257810 */ /* 0x000fe80007ffe0ff */
[----:B------:R-:W-:Y:S01]  /*2690*/  IADD3 R36, R37, c[0x0][0x2a4], R228 ;  /* 0x0000a90025247a10 */ /* 0x000fe20007ffe0e4 */
[----:B------:R-:W-:Y:S03]  /*26a0*/  IMAD.IADD R234, R226, 0x1, R37 ;  /* 0x00000001e2ea7824 */ /* 0x000fe600078e0225 */
        /* <DEDUP_REMOVED lines=16> */
.L_x_336:
[----:B------:R-:W-:Y:S04]  /*27b0*/  MOV R36, 0x1 ;  /* 0x0000000100247802 */ /* 0x000fe80000000f00 */
[----:B------:R-:W-:Y:S11]  /*27c0*/  ISETP.NE.AND P2, PT, R36, c[0x0][0x2a8], PT ;  /* 0x0000aa0024007a0c */ /* 0x000ff60003f45270 */
[----:B------:R-:W-:Y:S02]  /*27d0*/  @!UPT UIADD3 URZ, URZ, URZ, URZ ;  /* 0x0000003f3f3ff290 */ /* 0x000fe4000fffe03f */
[----:B------:R-:W-:Y:S05]  /*27e0*/  @P2 IMAD.HI.U32 R36, R37, c[0x0][0x2ac], RZ ;  /* 0x0000ab0025242a27 */ /* 0x000fea00078e00ff */
[----:B------:R-:W-:Y:S02]  /*27f0*/  @P2 SHF.R.U32.HI R37, RZ, c[0x0][0x2b0], R36 ;  /* 0x0000ac00ff252a19 */ /* 0x000fe40000011624 */
.L_x_337:
[----:B------:R-:W-:Y:S05]  /*2800*/  BSYNC B0 ;  /* 0x0000000000007941 */ /* 0x000fea0003800000 */
.L_x_335:
[----:B------:R-:W-:Y:S04]  /*2810*/  IMAD.MOV.U32 R36, RZ, RZ, c[0x0][0x2a8] ;  /* 0x0000aa00ff247624 */ /* 0x000fe800078e00ff */
[----:B------:R-:W-:Y:S04]  /*2820*/  IMAD R36, R37, R36, -UR13 ;  /* 0x8000000d25247e24 */ /* 0x000fe8000f8e0224 */
[----:B------:R-:W-:Y:S05]  /*2830*/  IMAD.IADD R37, R36, 0x1, -R223 ;  /* 0x0000000124257824 */ /* 0x000fea00078e0adf */
[----:B------:R-:W-:Y:S02]  /*2840*/  IADD3 R36, R37, c[0x0][0x2a8], RZ ;  /* 0x0000aa0025247a10 */ /* 0x000fe40007ffe0ff */
[----:B------:R-:W-:Y:S02]  /*2850*/  IMNMX R234, R234, R37, !PT ;  /* 0x00000025eaea7217 */ /* 0x000fe40007800200 */
[----:B------:R-:W-:Y:S02]  /*2860*/  IMNMX R203, R203, R36, PT ;  /* 0x00000024cbcb7217 */ /* 0x000fe40003800200 */
.L_x_334:
        /* <DEDUP_REMOVED lines=19> */
.L_x_340:
[----:B------:R-:W-:Y:S04]  /*29a0*/  MOV R36, 0x1 ;  /* 0x0000000100247802 */ /* 0x000fe80000000f00 */
[----:B------:R-:W-:Y:S11]  /*29b0*/  ISETP.NE.AND P1, PT, R36, c[0x0][0x2a8], PT ;  /* 0x0000aa0024007a0c */ /* 0x000ff60003f25270 */
[----:B------:R-:W-:Y:S02]  /*29c0*/  @!UPT UIADD3 URZ, URZ, URZ, URZ ;  /* 0x0000003f3f3ff290 */ /* 0x000fe4000fffe03f */
[----:B------:R-:W-:Y:S05]  /*29d0*/  @P1 IMAD.HI.U32 R36, R37, c[0x0][0x2ac], RZ ;  /* 0x0000ab0025241a27 */ /* 0x000fea00078e00ff */
[----:B------:R-:W-:Y:S02]  /*29e0*/  @P1 SHF.R.U32.HI R37, RZ, c[0x0][0x2b0], R36 ;  /* 0x0000ac00ff251a19 */ /* 0x000fe40000011624 */
.L_x_341:
[----:B------:R-:W-:Y:S05]  /*29f0*/  BSYNC B0 ;  /* 0x0000000000007941 */ /* 0x000fea0003800000 */
.L_x_339:
[----:B------:R-:W-:Y:S04]  /*2a00*/  IMAD.MOV.U32 R36, RZ, RZ, c[0x0][0x2a8] ;  /* 0x0000aa00ff247624 */ /* 0x000fe800078e00ff */
[----:B------:R-:W-:Y:S04]  /*2a10*/  IMAD R36, R37, R36, -UR13 ;  /* 0x8000000d25247e24 */ /* 0x000fe8000f8e0224 */
[----:B------:R-:W-:Y:S05]  /*2a20*/  IMAD.IADD R36, R36, 0x1, -R223 ;  /* 0x0000000124247824 */ /* 0x000fea00078e0adf */
[----:B------:R-:W-:Y:S02]  /*2a30*/  IADD3 R37, R36, c[0x0][0x2a8], RZ ;  /* 0x0000aa0024257a10 */ /* 0x000fe40007ffe0ff */
[----:B------:R-:W-:Y:S02]  /*2a40*/  IMNMX R191, R191, R36, !PT ;  /* 0x00000024bfbf7217 */ /* 0x000fe40007800200 */
[----:B------:R-:W-:Y:S02]  /*2a50*/  IMNMX R188, R188, R37, PT ;  /* 0x00000025bcbc7217 */ /* 0x000fe40003800200 */
.L_x_338:
        /* <DEDUP_REMOVED lines=54> */
.L_x_342:
        /* <DEDUP_REMOVED lines=441> */
.L_x_343:
        /* <DEDUP_REMOVED lines=172> */
.L_x_323:
[----:B------:R-:W-:Y:S05]  /*5410*/  @P1 EXIT ;  /* 0x000000000000194d */ /* 0x000fea0003800000 */
[----:B------:R-:W1:Y:S01]  /*5420*/  S2R R2, SR_CTAID.Y ;  /* 0x0000000000027919 */ /* 0x000e620000002600 */
[----:B------:R-:W-:Y:S01]  /*5430*/  MOV R0, 0x1 ;  /* 0x0000000100007802 */ /* 0x000fe20000000f00 */
[----:B------:R-:W-:-:S02]  /*5440*/  USHF.L.U32 UR5, UR11, 0xd, URZ ;  /* 0x0000000d0b057899 */ /* 0x000fc4000800063f */
[----:B------:R-:W-:Y:S01]  /*5450*/  BAR.SYNC.DEFER_BLOCKING 0x1, 0x100 ;  /* 0x0044000000007b1d */ /* 0x000fe20000010000 */
[----:B------:R-:W-:Y:S01]  /*5460*/  ISETP.NE.AND P1, PT, R0, c[0x0][0x338], PT ;  /* 0x0000ce0000007a0c */ /* 0x000fe20003f25270 */
[----:B------:R-:W-:Y:S02]  /*5470*/  USHF.R.S32.HI UR4, URZ, 0x1f, UR5 ;  /* 0x0000001f3f047899 */ /* 0x000fe40008011405 */
[C---:B------:R-:W-:Y:S02]  /*5480*/  IADD3 R6, P0, R208.reuse, UR5, RZ ;  /* 0x00000005d0067c10 */ /* 0x040fe4000ff1e0ff */
[----:B------:R-:W2:Y:S02]  /*5490*/  S2R R0, SR_CTAID.Z ;  /* 0x0000000000007919 */ /* 0x000ea40000002700 */
[----:B------:R-:W-:-:S06]  /*54a0*/  LEA.HI.X.SX32 R7, R208, UR4, 0x1, P0 ;  /* 0x00000004d0077c11 */ /* 0x000fcc00080f0eff */
[----:B-1----:R-:W-:-:S05]  /*54b0*/  @P1 IMAD.HI.U32 R3, R2, c[0x0][0x33c], RZ ;  /* 0x0000cf0002031a27 */ /* 0x002fca00078e00ff */
[----:B------:R-:W-:-:S04]  /*54c0*/  @P1 SHF.R.U32.HI R2, RZ, c[0x0][0x340], R3 ;  /* 0x0000d000ff021a19 */ /* 0x000fc80000011603 */
[----:B------:R-:W-:Y:S01]  /*54d0*/  SHF.R.S32.HI R5, RZ, 0x1f, R2 ;  /* 0x0000001fff057819 */ /* 0x000fe20000011402 */
[----:B------:R-:W-:-:S04]  /*54e0*/  IMAD.WIDE.U32 R8, R2, c[0x0][0x328], R6 ;  /* 0x0000ca0002087a25 */ /* 0x000fc800078e0006 */
[C---:B------:R-:W-:Y:S02]  /*54f0*/  IMAD R3, R5.reuse, c[0x0][0x328], RZ ;  /* 0x0000ca0005037a24 */ /* 0x040fe400078e02ff */
[----:B------:R-:W-:Y:S02]  /*5500*/  IMAD R5, R5, c[0x0][0x300], RZ ;  /* 0x0000c00005057a24 */ /* 0x000fe400078e02ff */
[----:B------:R-:W-:-:S04]  /*5510*/  IMAD.WIDE.U32 R6, R2, c[0x0][0x300], R6 ;  /* 0x0000c00002067a25 */ /* 0x000fc800078e0006 */
[C---:B------:R-:W-:Y:S02]  /*5520*/  IMAD R3, R2.reuse, c[0x0][0x32c], R3 ;  /* 0x0000cb0002037a24 */ /* 0x040fe400078e0203 */
[----:B------:R-:W-:Y:S01]  /*5530*/  IMAD R4, R2, c[0x0][0x304], R5 ;  /* 0x0000c10002047a24 */ /* 0x000fe200078e0205 */
[----:B--2---:R-:W-:Y:S02]  /*5540*/  SHF.R.S32.HI R2, RZ, 0x1f, R0 ;  /* 0x0000001fff027819 */ /* 0x004fe40000011400 */
[----:B------:R-:W-:Y:S02]  /*5550*/  IADD3 R9, R9, R3, RZ ;  /* 0x0000000309097210 */ /* 0x000fe40007ffe0ff */
[----:B------:R-:W-:Y:S01]  /*5560*/  IADD3 R7, R7, R4, RZ ;  /* 0x0000000407077210 */ /* 0x000fe20007ffe0ff */
[----:B------:R-:W-:Y:S02]  /*5570*/  IMAD R3, R2, c[0x0][0x330], RZ ;  /* 0x0000cc0002037a24 */ /* 0x000fe400078e02ff */
[----:B------:R-:W-:-:S04]  /*5580*/  IMAD.WIDE.U32 R8, R0, c[0x0][0x330], R8 ;  /* 0x0000cc0000087a25 */ /* 0x000fc800078e0008 */
[----:B------:R-:W-:Y:S01]  /*5590*/  IMAD R3, R0, c[0x0][0x334], R3 ;  /* 0x0000cd0000037a24 */ /* 0x000fe200078e0203 */
[----:B------:R-:W-:Y:S01]  /*55a0*/  LEA R10, P1, R8, c[0x0][0x310], 0x2 ;  /* 0x0000c400080a7a11 */ /* 0x000fe200078210ff */
[----:B------:R-:W-:Y:S02]  /*55b0*/  IMAD R5, R2, c[0x0][0x308], RZ ;  /* 0x0000c20002057a24 */ /* 0x000fe400078e02ff */
[----:B------:R-:W-:Y:S01]  /*55c0*/  IMAD.WIDE.U32 R6, R0, c[0x0][0x308], R6 ;  /* 0x0000c20000067a25 */ /* 0x000fe200078e0006 */
[----:B------:R-:W-:-:S03]  /*55d0*/  IADD3 R3, R9, R3, RZ ;  /* 0x0000000309037210 */ /* 0x000fc60007ffe0ff */
[----:B------:R-:W-:Y:S01]  /*55e0*/  IMAD R5, R0, c[0x0][0x30c], R5 ;  /* 0x0000c30000057a24 */ /* 0x000fe200078e0205 */
[----:B------:R-:W-:Y:S02]  /*55f0*/  LEA.HI.X R11, R8, c[0x0][0x314], R3, 0x2, P1 ;  /* 0x0000c500080b7a11 */ /* 0x000fe400008f1403 */
[C---:B------:R-:W-:Y:S02]  /*5600*/  LEA R2, P0, R6.reuse, c[0x0][0x2e8], 0x2 ;  /* 0x0000ba0006027a11 */ /* 0x040fe400078010ff */
[----:B------:R-:W-:Y:S01]  /*5610*/  IADD3 R5, R7, R5, RZ ;  /* 0x0000000507057210 */ /* 0x000fe20007ffe0ff */
[----:B------:R-:W-:Y:S03]  /*5620*/  RED.E.ADD.F32.FTZ.RN.STRONG.GPU [R10.64], R68 ;  /* 0x000000440a00798e */ /* 0x000fe6000c10e796 */
[----:B------:R-:W-:Y:S01]  /*5630*/  LEA.HI.X R3, R6, c[0x0][0x2ec], R5, 0x2, P0 ;  /* 0x0000bb0006037a11 */ /* 0x000fe200000f1405 */
        /* <DEDUP_REMOVED lines=64> */
.L_x_345:
        /* <DEDUP_REMOVED lines=12> */
.L_x_1804:


//--------------------- .text._ZN7cutlass13device_kernelIN5flash19enable_sm80_to_sm89INS1_16FlashAttnBwdSm80INS1_25CollectiveMainloopBwdSm80ILi2ELi2EN4cute5tupleIJNS5_1CILi64EEENS7_ILi128EEES8_EEENS_6half_tEfNS_4arch4Sm80ELb0ELb1ELb0ELb0ELb1ELb0ELb0ELb0ELi2ELi2ELi4ELi2ELb1EEENS1_24CollectiveEpilogueBwdGQAISA_fSD_Li256ELb0ELb1EEENS1_19SingleTileSchedulerILb0ELb0ELb0ELi128EEEEEEEEEvNT_6ParamsE --------------------------
	.section	.text._ZN7cutlass13device_kernelIN5flash19enable_sm80_to_sm89INS1_16FlashAttnBwdSm80INS1_25CollectiveMainloopBwdSm80ILi2ELi2EN4cute5tupleIJNS5_1CILi64EEENS7_ILi128EEES8_EEENS_6half_tEfNS_4arch4Sm80ELb0ELb1ELb0ELb0ELb1ELb0ELb0ELb0ELi2ELi2ELi4ELi2ELb1EEENS1_24CollectiveEpilogueBwdGQAISA_fSD_Li256ELb0ELb1EEENS1_19SingleTileSchedulerILb0ELb0ELb0ELi128EEEEEEEEEvNT_6ParamsE,"ax",@progbits
	.sectioninfo	@"SHI_REGISTERS=245"
	.align	128
.text._ZN7cutlass13device_kernelIN5flash19enable_sm80_to_sm89INS1_16FlashAttnBwdSm80INS1_25CollectiveMainloopBwdSm80ILi2ELi2EN4cute5tupleIJNS5_1CILi64EEENS7_ILi128EEES8_EEENS_6half_tEfNS_4arch4Sm80ELb0ELb1ELb0ELb0ELb1ELb0ELb0ELb0ELi2ELi2ELi4ELi2ELb1EEENS1_24CollectiveEpilogueBwdGQAISA_fSD_Li256ELb0ELb1EEENS1_19SingleTileSchedulerILb0ELb0ELb0ELi128EEEEEEEEEvNT_6ParamsE:
        .type           _ZN7cutlass13device_kernelIN5flash19enable_sm80_to_sm89INS1_16FlashAttnBwdSm80INS1_25CollectiveMainloopBwdSm80ILi2ELi2EN4cute5tupleIJNS5_1CILi64EEENS7_ILi128EEES8_EEENS_6half_tEfNS_4arch4Sm80ELb0ELb1ELb0ELb0ELb1ELb0ELb0ELb0ELi2ELi2ELi4ELi2ELb1EEENS1_24CollectiveEpilogueBwdGQAISA_fSD_Li256ELb0ELb1EEENS1_19SingleTileSchedulerILb0ELb0ELb0ELi128EEEEEEEEEvNT_6ParamsE,@function
        .size           _ZN7cutlass13device_kernelIN5flash19enable_sm80_to_sm89INS1_16FlashAttnBwdSm80INS1_25CollectiveMainloopBwdSm80ILi2ELi2EN4cute5tupleIJNS5_1CILi64EEENS7_ILi128EEES8_EEENS_6half_tEfNS_4arch4Sm80ELb0ELb1ELb0ELb0ELb1ELb0ELb0ELb0ELi2ELi2ELi4ELi2ELb1EEENS1_24CollectiveEpilogueBwdGQAISA_fSD_Li256ELb0ELb1EEENS1_19SingleTileSchedulerILb0ELb0ELb0ELi128EEEEEEEEEvNT_6ParamsE,(.L_x_1805 - _ZN7cutlass13device_kernelIN5flash19enable_sm80_to_sm89INS1_16FlashAttnBwdSm80INS1_25CollectiveMainloopBwdSm80ILi2ELi2EN4cute5tupleIJNS5_1CILi64EEENS7_ILi128EEES8_EEENS_6half_tEfNS_4arch4Sm80ELb0ELb1ELb0ELb0ELb1ELb0ELb0ELb0ELi2ELi2ELi4ELi2ELb1EEENS1_24CollectiveEpilogueBwdGQAISA_fSD_Li256ELb0ELb1EEENS1_19SingleTileSchedulerILb0ELb0ELb0ELi128EEEEEEEEEvNT_6ParamsE)
        .other          _ZN7cutlass13device_kernelIN5flash19enable_sm80_to_sm89INS1_16FlashAttnBwdSm80INS1_25CollectiveMainloopBwdSm80ILi2ELi2EN4cute5tupleIJNS5_1CILi64EEENS7_ILi128EEES8_EEENS_6half_tEfNS_4arch4Sm80ELb0ELb1ELb0ELb0ELb1ELb0ELb0ELb0ELi2ELi2ELi4ELi2ELb1EEENS1_24CollectiveEpilogueBwdGQAISA_fSD_Li256ELb0ELb1EEENS1_19SingleTileSchedulerILb0ELb0ELb0ELi128EEEEEEEEEvNT_6ParamsE,@"STO_CUDA_ENTRY STV_DEFAULT"
_ZN7cutlass13device_kernelIN5flash19enable_sm80_to_sm89INS1_16FlashAttnBwdSm80INS1_25CollectiveMainloopBwdSm80ILi2ELi2EN4cute5tupleIJNS5_1CILi64EEENS7_ILi128EEES8_EEENS_6half_tEfNS_4arch4Sm80ELb0ELb1ELb0ELb0ELb1ELb0ELb0ELb0ELi2ELi2ELi4ELi2ELb1EEENS1_24CollectiveEpilogueBwdGQAISA_fSD_Li256ELb0ELb1EEENS1_19SingleTileSchedulerILb0ELb0ELb0ELi128EEEEEEEEEvNT_6ParamsE:
        /* <DEDUP_REMOVED lines=25> */
.L_x_346:
        /* <DEDUP_REMOVED lines=335> */
[----:B-----5:R-:W-:Y:S01]  /*1680*/  IADD3 R34, P1, R28, UR5, RZ ;  /* 0x000000051c227c10 */ /* 0x020fe2000ff3e0ff */
[----:B------:R-:W-:Y:S01]  /*1690*/  IMAD.IADD R25, R208, 0x1, -R25 ;  /* 0x00000001d0197824 */ /* 0x000fe200078e0a19 */
[----:B------:R-:W-:Y:S01]  /*16a0*/  LOP3.LUT R24, R20, 0x8, R19, 0xf8, !PT ;  /* 0x0000000814187812 */ /* 0x000fe200078ef813 */
[----:B-1----:R-:W-:Y:S01]  /*16b0*/  @!P0 IMAD.SHL.U32 R33, R208, 0x10, RZ ;  /* 0x00000010d0218824 */ /* 0x002fe200078e00ff */
        /* <DEDUP_REMOVED lines=17> */
[----:B--2-4-:R-:W-:Y:S01]  /*17d0*/  SHF.R.S32.HI R5, RZ, 0x1f, R19 ;  /* 0x0000001fff057819 */ /* 0x014fe20000011413 */
        /* <DEDUP_REMOVED lines=22> */
.L_x_349:
[----:B------:R-:W-:Y:S05]  /*1940*/  BSYNC B0 ;  /* 0x0000000000007941 */ /* 0x000fea0003800000 */
.L_x_348:
[----:B-12-4-:R-:W-:Y:S01]  /*1950*/  LOP3.LUT R5, R12, 0xffffffe0, RZ, 0xc0, !PT ;  /* 0xffffffe00c057812 */ /* 0x016fe200078ec0ff */
        /* <DEDUP_REMOVED lines=12> */
[----:B------:R-:W-:Y:S01]  /*1a20*/  UIADD3 UR33, -UR13, UR33, UR34 ;  /* 0x000000210d217290 */ /* 0x000fe2000fffe122 */
[----:B------:R-:W-:Y:S01]  /*1a30*/  LEA.HI R8, R8, R5, RZ, 0x2 ;  /* 0x0000000508087211 */ /* 0x000fe200078f10ff */
[----:B------:R-:W-:Y:S01]  /*1a40*/  ULDC.64 UR4, c[0x0][0x240] ;  /* 0x0000900000047ab9 */ /* 0x000fe20000000a00 */
[----:B------:R-:W-:Y:S01]  /*1a50*/  LOP3.LUT P5, RZ, R11, 0x4, RZ, 0xc0, !PT ;  /* 0x000000040bff7812 */ /* 0x000fe200078ac0ff */
[----:B------:R-:W-:Y:S01]  /*1a60*/  IMAD.IADD R223, R13, 0x1, -R6 ;  /* 0x000000010ddf7824 */ /* 0x000fe200078e0a06 */
[----:B------:R-:W-:Y:S01]  /*1a70*/  SHF.R.S32.HI R7, RZ, 0x2, R8 ;  /* 0x00000002ff077819 */ /* 0x000fe20000011408 */
[----:B------:R-:W-:Y:S01]  /*1a80*/  UIMAD UR4, UR15, UR4, URZ ;  /* 0x000000040f0472a4 */ /* 0x000fe2000f8e023f */
[----:B------:R-:W-:Y:S01]  /*1a90*/  LOP3.LUT R8, R8, 0x7ffffffc, RZ, 0xc0, !PT ;  /* 0x7ffffffc08087812 */ /* 0x000fe200078ec0ff */
[----:B------:R-:W-:Y:S01]  /*1aa0*/  IMAD.IADD R17, R17, 0x1, R4 ;  /* 0x0000000111117824 */ /* 0x000fe200078e0204 */
[----:B------:R-:W-:Y:S01]  /*1ab0*/  R2P PR, R14, 0x6 ;  /* 0x000000060e007804 */ /* 0x000fe20000000000 */
[----:B------:R-:W-:Y:S01]  /*1ac0*/  IMAD.U32 R228, RZ, RZ, UR33 ;  /* 0x00000021ffe47e24 */ /* 0x000fe2000f8e00ff */
[----:B------:R-:W-:Y:S01]  /*1ad0*/  ULDC UR32, c[0x0][0x2a0] ;  /* 0x0000a80000207ab9 */ /* 0x000fe20000000800 */
[----:B------:R-:W-:Y:S01]  /*1ae0*/  IMAD.IADD R8, R5, 0x1, -R8 ;  /* 0x0000000105087824 */ /* 0x000fe200078e0a08 */
[----:B------:R-:W-:Y:S01]  /*1af0*/  UIMAD UR35, UR12, UR5, UR4 ;  /* 0x000000050c2372a4 */ /* 0x000fe2000f8e0204 */
[----:B------:R-:W-:Y:S01]  /*1b00*/  IMAD.WIDE.U32 R230, R230, c[0x0][0x240], R16 ;  /* 0x00009000e6e67a25 */ /* 0x000fe200078e0010 */
[----:B------:R-:W-:Y:S01]  /*1b10*/  ULOP3.LUT UR32, URZ, UR32, URZ, 0x33, !UPT ;  /* 0x000000203f207292 */ /* 0x000fe2000f8e333f */
[----:B------:R-:W-:Y:S01]  /*1b20*/  LEA R207, R18, 0xc480, 0x1 ;  /* 0x0000c48012cf7811 */ /* 0x000fe200078e08ff */
[----:B------:R-:W-:Y:S01]  /*1b30*/  ULDC UR15, c[0x0][0x2a8] ;  /* 0x0000aa00000f7ab9 */ /* 0x000fe20000000800 */
[----:B------:R-:W-:Y:S01]  /*1b40*/  IMAD R223, R223, 0x4, R8 ;  /* 0x00000004dfdf7824 */ /* 0x000fe200078e0208 */
[----:B------:R-:W-:Y:S01]  /*1b50*/  SEL R195, R193, 0xffffffe0, !P2 ;  /* 0xffffffe0c1c37807 */ /* 0x000fe20005000000 */
[----:B------:R-:W-:Y:S01]  /*1b60*/  IMAD R220, R220, 0x10, R7 ;  /* 0x00000010dcdc7824 */ /* 0x000fe200078e0207 */
[----:B------:R-:W-:Y:S01]  /*1b70*/  IADD3 R224, R207, 0x40, RZ ;  /* 0x00000040cfe07810 */ /* 0x000fe20007ffe0ff */
[----:B------:R-:W-:Y:S01]  /*1b80*/  IMAD.SHL.U32 R223, R223, 0x2, RZ ;  /* 0x00000002dfdf7824 */ /* 0x000fe200078e00ff */
[----:B------:R-:W-:Y:S01]  /*1b90*/  ULDC UR5, c[0x0][0x2a0] ;  /* 0x0000a80000057ab9 */ /* 0x000fe20000000800 */
[----:B------:R-:W-:Y:S01]  /*1ba0*/  IMAD.SHL.U32 R197, R197, 0x2, RZ ;  /* 0x00000002c5c57824 */ /* 0x000fe200078e00ff */
[----:B------:R-:W-:Y:S01]  /*1bb0*/  LEA R196, R196, 0x80, 0x1 ;  /* 0x00000080c4c47811 */ /* 0x000fe200078e08ff */
        /* <DEDUP_REMOVED lines=49> */
.L_x_368:
        /* <DEDUP_REMOVED lines=82> */
.L_x_352:
[----:B------:R-:W-:Y:S04]  /*23f0*/  MOV R36, 0x1 ;  /* 0x0000000100247802 */ /* 0x000fe80000000f00 */
[----:B------:R-:W-:Y:S11]  /*2400*/  ISETP.NE.AND P2, PT, R36, c[0x0][0x2a8], PT ;  /* 0x0000aa0024007a0c */ /* 0x000ff60003f45270 */
[----:B------:R-:W-:Y:S02]  /*2410*/  @!UPT UIADD3 URZ, URZ, URZ, URZ ;  /* 0x0000003f3f3ff290 */ /* 0x000fe4000fffe03f */
[----:B------:R-:W-:Y:S05]  /*2420*/  @P2 IMAD.HI.U32 R36, R37, c[0x0][0x2ac], RZ ;  /* 0x0000ab0025242a27 */ /* 0x000fea00078e00ff */
[----:B------:R-:W-:Y:S02]  /*2430*/  @P2 SHF.R.U32.HI R37, RZ, c[0x0][0x2b0], R36 ;  /* 0x0000ac00ff252a19 */ /* 0x000fe40000011624 */
.L_x_353:
[----:B------:R-:W-:Y:S05]  /*2440*/  BSYNC B0 ;  /* 0x0000000000007941 */ /* 0x000fea0003800000 */
.L_x_351:
        /* <DEDUP_REMOVED lines=9> */
.L_x_350:
        /* <DEDUP_REMOVED lines=19> */
.L_x_356:
[----:B------:R-:W-:Y:S04]  /*2610*/  MOV R36, 0x1 ;  /* 0x0000000100247802 */ /* 0x000fe80000000f00 */
[----:B------:R-:W-:Y:S11]  /*2620*/  ISETP.NE.AND P2, PT, R36, c[0x0][0x2a8], PT ;  /* 0x0000aa0024007a0c */ /* 0x000ff60003f45270 */
[----:B------:R-:W-:Y:S02]  /*2630*/  @!UPT UIADD3 URZ, URZ, URZ, URZ ;  /* 0x0000003f3f3ff290 */ /* 0x000fe4000fffe03f */
[----:B------:R-:W-:Y:S05]  /*2640*/  @P2 IMAD.HI.U32 R36, R37, c[0x0][0x2ac], RZ ;  /* 0x0000ab0025242a27 */ /* 0x000fea00078e00ff */
[----:B------:R-:W-:Y:S02]  /*2650*/  @P2 SHF.R.U32.HI R37, RZ, c[0x0][0x2b0], R36 ;  /* 0x0000ac00ff252a19 */ /* 0x000fe40000011624 */
.L_x_357:
[----:B------:R-:W-:Y:S05]  /*2660*/  BSYNC B0 ;  /* 0x0000000000007941 */ /* 0x000fea0003800000 */
.L_x_355:
[----:B------:R-:W-:Y:S04]  /*2670*/  IMAD.MOV.U32 R36, RZ, RZ, c[0x0][0x2a8] ;  /* 0x0000aa00ff247624 */ /* 0x000fe800078e00ff */
[----:B------:R-:W-:Y:S04]  /*2680*/  IMAD R36, R37, R36, -UR13 ;  /* 0x8000000d25247e24 */ /* 0x000fe8000f8e0224 */
[----:B------:R-:W-:Y:S05]  /*2690*/  IMAD.IADD R37, R36, 0x1, -R223 ;  /* 0x0000000124257824 */ /* 0x000fea00078e0adf */
[----:B------:R-:W-:Y:S02]  /*26a0*/  IADD3 R36, R37, c[0x0][0x2a8], RZ ;  /* 0x0000aa0025247a10 */ /* 0x000fe40007ffe0ff */
[----:B------:R-:W-:Y:S02]  /*26b0*/  IMNMX R238, R238, R37, !PT ;  /* 0x00000025eeee7217 */ /* 0x000fe40007800200 */
[----:B------:R-:W-:Y:S02]  /*26c0*/  IMNMX R237, R237, R36, PT ;  /* 0x00000024eded7217 */ /* 0x000fe40003800200 */
.L_x_354:
        /* <DEDUP_REMOVED lines=19> */
.L_x_360:
[----:B------:R-:W-:Y:S04]  /*2800*/  MOV R36, 0x1 ;  /* 0x0000000100247802 */ /* 0x000fe80000000f00 */
[----:B------:R-:W-:Y:S11]  /*2810*/  ISETP.NE.AND P2, PT, R36, c[0x0][0x2a8], PT ;  /* 0x0000aa0024007a0c */ /* 0x000ff60003f45270 */
[----:B------:R-:W-:Y:S02]  /*2820*/  @!UPT UIADD3 URZ, URZ, URZ, URZ ;  /* 0x0000003f3f3ff290 */ /* 0x000fe4000fffe03f */
[----:B------:R-:W-:Y:S05]  /*2830*/  @P2 IMAD.HI.U32 R36, R37, c[0x0][0x2ac], RZ ;  /* 0x0000ab0025242a27 */ /* 0x000fea00078e00ff */
[----:B------:R-:W-:Y:S02]  /*2840*/  @P2 SHF.R.U32.HI R37, RZ, c[0x0][0x2b0], R36 ;  /* 0x0000ac00ff252a19 */ /* 0x000fe40000011624 */
.L_x_361:
[----:B------:R-:W-:Y:S05]  /*2850*/  BSYNC B0 ;  /* 0x0000000000007941 */ /* 0x000fea0003800000 */
.L_x_359:
[----:B------:R-:W-:Y:S04]  /*2860*/  IMAD.MOV.U32 R36, RZ, RZ, c[0x0][0x2a8] ;  /* 0x0000aa00ff247624 */ /* 0x000fe800078e00ff */
[----:B------:R-:W-:Y:S04]  /*2870*/  IMAD R36, R37, R36, -UR13 ;  /* 0x8000000d25247e24 */ /* 0x000fe8000f8e0224 */
[----:B------:R-:W-:Y:S05]  /*2880*/  IMAD.IADD R37, R36, 0x1, -R223 ;  /* 0x0000000124257824 */ /* 0x000fea00078e0adf */
[----:B------:R-:W-:Y:S02]  /*2890*/  IADD3 R36, R37, c[0x0][0x2a8], RZ ;  /* 0x0000aa0025247a10 */ /* 0x000fe40007ffe0ff */
[----:B------:R-:W-:Y:S02]  /*28a0*/  IMNMX R234, R234, R37, !PT ;  /* 0x00000025eaea7217 */ /* 0x000fe40007800200 */
[----:B------:R-:W-:Y:S02]  /*28b0*/  IMNMX R203, R203, R36, PT ;  /* 0x00000024cbcb7217 */ /* 0x000fe40003800200 */
.L_x_358:
        /* <DEDUP_REMOVED lines=19> */
.L_x_364:
[----:B------:R-:W-:Y:S04]  /*29f0*/  MOV R36, 0x1 ;  /* 0x0000000100247802 */ /* 0x000fe80000000f00 */
[----:B------:R-:W-:Y:S11]  /*2a00*/  ISETP.NE.AND P1, PT, R36, c[0x0][0x2a8], PT ;  /* 0x0000aa0024007a0c */ /* 0x000ff60003f25270 */
[----:B------:R-:W-:Y:S02]  /*2a10*/  @!UPT UIADD3 URZ, URZ, URZ, URZ ;  /* 0x0000003f3f3ff290 */ /* 0x000fe4000fffe03f */
[----:B------:R-:W-:Y:S05]  /*2a20*/  @P1 IMAD.HI.U32 R36, R37, c[0x0][0x2ac], RZ ;  /* 0x0000ab0025241a27 */ /* 0x000fea00078e00ff */
[----:B------:R-:W-:Y:S02]  /*2a30*/  @P1 SHF.R.U32.HI R37, RZ, c[0x0][0x2b0], R36 ;  /* 0x0000ac00ff251a19 */ /* 0x000fe40000011624 */
.L_x_365:
[----:B------:R-:W-:Y:S05]  /*2a40*/  BSYNC B0 ;  /* 0x0000000000007941 */ /* 0x000fea0003800000 */
.L_x_363:
[----:B------:R-:W-:Y:S04]  /*2a50*/  IMAD.MOV.U32 R36, RZ, RZ, c[0x0][0x2a8] ;  /* 0x0000aa00ff247624 */ /* 0x000fe800078e00ff */
[----:B------:R-:W-:Y:S04]  /*2a60*/  IMAD R36, R37, R36, -UR13 ;  /* 0x8000000d25247e24 */ /* 0x000fe8000f8e0224 */
[----:B------:R-:W-:Y:S05]  /*2a70*/  IMAD.IADD R36, R36, 0x1, -R223 ;  /* 0x0000000124247824 */ /* 0x000fea00078e0adf */
[----:B------:R-:W-:Y:S02]  /*2a80*/  IADD3 R37, R36, c[0x0][0x2a8], RZ ;  /* 0x0000aa0024257a10 */ /* 0x000fe40007ffe0ff */
[----:B------:R-:W-:Y:S02]  /*2a90*/  IMNMX R191, R191, R36, !PT ;  /* 0x00000024bfbf7217 */ /* 0x000fe40007800200 */
[----:B------:R-:W-:Y:S02]  /*2aa0*/  IMNMX R188, R188, R37, PT ;  /* 0x00000025bcbc7217 */ /* 0x000fe40003800200 */
.L_x_362:
[----:B------:R-:W-:Y:S04]  /*2ab0*/  DEPBAR.LE SB0, 0x1 ;  /* 0x000080400000791a */ /* 0x000fe80000000000 */
[----:B------:R-:W-:Y:S01]  /*2ac0*/  BAR.SYNC.DEFER_BLOCKING 0x0 ;  /* 0x0000000000007b1d */ /* 0x000fe20000010000 */
[----:B------:R-:W-:Y:S04]  /*2ad0*/  IADD3 R232, R233, 0x1, RZ ;  /* 0x00000001e9e87810 */ /* 0x000fe80007ffe0ff */
[----:B------:R-:W-:Y:S01]  /*2ae0*/  ISETP.GE.AND P1, PT, R232, UR14, PT ;  /* 0x0000000ee8007c0c */ /* 0x000fe2000bf26270 */
[----:B------:R1:W2:Y:S04]  /*2af0*/  LDSM.16.M88.4 R132, [R182+0x8080] ;  /* 0x00808000b684783b */ /* 0x0002a80000000200 */
[----:B------:R1:W3:Y:S04]  /*2b00*/  LDSM.16.M88.4 R140, [R182+0x9080] ;  /* 0x00908000b68c783b */ /* 0x0002e80000000200 */
[----:B------:R1:W4:Y:S04]  /*2b10*/  LDSM.16.M88.4 R148, [R181+0x8080] ;  /* 0x00808000b594783b */ /* 0x0003280000000200 */
[----:B------:R1:W1:Y:S01]  /*2b20*/  LDSM.16.M88.4 R156, [R181+0x9080] ;  /* 0x00908000b59c783b */ /* 0x0002620000000200 */
[----:B------:R-:W-:-:S05]  /*2b30*/  @P1 BRA `(.L_x_366) ;  /* 0x000002d000001947 */ /* 0x000fca0003800000 */
[----:B------:R-:W-:Y:S01]  /*2b40*/  IMAD.MOV.U32 R43, RZ, RZ, c[0x0][0x168] ;  /* 0x00005a00ff2b7624 */ /* 0x000fe200078e00ff */
[----:B------:R-:W-:Y:S01]  /*2b50*/  SHF.R.S32.HI R38, RZ, 0x1f, R232 ;  /* 0x0000001fff267819 */ /* 0x000fe200000114e8 */
[C---:B------:R-:W-:Y:S01]  /*2b60*/  IMAD.WIDE.U32 R44, R232.reuse, c[0x0][0x178], RZ ;  /* 0x00005e00e82c7a25 */ /* 0x040fe200078e00ff */
[----:B------:R-:W-:Y:S01]  /*2b70*/  @!P0 LEA R41, R233, 0x40, 0x6 ;  /* 0x00000040e9298811 */ /* 0x000fe200078e30ff */
[----:B------:R-:W5:Y:S02]  /*2b80*/  S2R R37, SR_CTAID.Y ;  /* 0x0000000000257919 */ /* 0x000f640000002600 */
[----:B------:R-:W-:Y:S02]  /*2b90*/  IMAD R43, R232, -0x40, R43 ;  /* 0xffffffc0e82b7824 */ /* 0x000fe400078e022b */
[----:B------:R-:W-:Y:S02]  /*2ba0*/  IMAD R38, R38, c[0x0][0x178], RZ ;  /* 0x00005e0026267a24 */ /* 0x000fe400078e02ff */
[----:B------:R-:W-:Y:S02]  /*2bb0*/  IMAD.IADD R43, R43, 0x1, -R210 ;  /* 0x000000012b2b7824 */ /* 0x000fe400078e0ad2 */
[----:B------:R-:W-:Y:S04]  /*2bc0*/  IMAD R38, R232, c[0x0][0x17c], R38 ;  /* 0x00005f00e8267a24 */ /* 0x000fe800078e0226 */
[----:B------:R-:W-:Y:S01]  /*2bd0*/  IMAD.IADD R38, R45, 0x1, R38 ;  /* 0x000000012d267824 */ /* 0x000fe200078e0226 */
[----:B-----5:R-:W-:Y:S01]  /*2be0*/  SHF.R.S32.HI R36, RZ, 0x1f, R37 ;  /* 0x0000001fff247819 */ /* 0x020fe20000011425 */
        /* <DEDUP_REMOVED lines=34> */
.L_x_366:
[-C--:B--2-4-:R-:W-:Y:S01]  /*2e10*/  HMMA.16816.F32 R36, R132, R136.reuse, RZ ;  /* 0x000000888424723c */ /* 0x094fe200000018ff */
[----:B------:R-:W0:Y:S01]  /*2e20*/  LDGDEPBAR ;  /* 0x00000000000079af */ /* 0x000e220000000000 */
[----:B------:R-:W-:Y:S02]  /*2e30*/  PLOP3.LUT P1, PT, PT, PT, UP4, 0x80, 0x0 ;  /* 0x000000000000781c */ /* 0x000fe40003f2f048 */
[----:B-1----:R-:W-:Y:S02]  /*2e40*/  LEA R181, R180, 0x8080, 0x1 ;  /* 0x00008080b4b57811 */ /* 0x002fe400078e08ff */
        /* <DEDUP_REMOVED lines=36> */
[-C--:B------:R-:W-:Y:S04]  /*3090*/  HMMA.16816.F32 R36, R148, R152.reuse, R36 ;  /* 0x000000989424723c */ /* 0x080fe80000001824 */
[----:B------:R-:W-:Y:S01]  /*30a0*/  MUFU.EX2 R190, R190 ;  /* 0x000000be00be7308 */ /* 0x000fe20000000800 */
[----:B------:R-:W-:Y:S02]  /*30b0*/  FSEL R235, R21, -INF , !P2 ;  /* 0xff80000015eb7808 */ /* 0x000fe40005000000 */
[----:B------:R-:W-:Y:S01]  /*30c0*/  ISETP.GT.AND P2, PT, R204, 0x61, P1 ;  /* 0x00000061cc00780c */ /* 0x000fe20000f44270 */
[C---:B------:R-:W-:Y:S04]  /*30d0*/  HMMA.16816.F32 R40, R156.reuse, R152, R40 ;  /* 0x000000989c28723c */ /* 0x040fe80000001828 */
        /* <DEDUP_REMOVED lines=337> */
[----:B------:R3:W2:Y:S07]  /*45f0*/  LDSM.16.M88.4 R180, [R203+0x10480] ;  /* 0x01048000cbb4783b */ /* 0x0006ae0000000200 */
        /* <DEDUP_REMOVED lines=58> */
.L_x_367:
[-C--:B-1-34-:R-:W-:Y:S01]  /*49a0*/  HMMA.16816.F32 R4, R24, R28.reuse, RZ ;  /* 0x0000001c1804723c */ /* 0x09afe200000018ff */
        /* <DEDUP_REMOVED lines=171> */
.L_x_347:
[----:B------:R-:W-:Y:S05]  /*5460*/  @P1 EXIT ;  /* 0x000000000000194d */ /* 0x000fea0003800000 */
[----:B------:R-:W1:Y:S01]  /*5470*/  S2R R0, SR_CTAID.Y ;  /* 0x0000000000007919 */ /* 0x000e620000002600 */
[----:B------:R-:W-:Y:S01]  /*5480*/  IMAD.MOV.U32 R3, RZ, RZ, 0x1 ;  /* 0x00000001ff037424 */ /* 0x000fe200078e00ff */
[----:B------:R-:W-:Y:S01]  /*5490*/  ULDC UR5, c[0x0][0x358] ;  /* 0x0000d60000057ab9 */ /* 0x000fe20000000800 */
[----:B------:R-:W-:Y:S01]  /*54a0*/  BSSY B0, `(.L_x_369) ;  /* 0x000001e000007945 */ /* 0x000fe20003800000 */
[----:B------:R-:W2:Y:S01]  /*54b0*/  S2R R2, SR_CTAID.Z ;  /* 0x0000000000027919 */ /* 0x000ea20000002700 */
[----:B------:R-:W-:-:S03]  /*54c0*/  UIMAD UR5, UR11, UR5, URZ ;  /* 0x000000050b0572a4 */ /* 0x000fc6000f8e023f */
[----:B------:R-:W-:Y:S01]  /*54d0*/  BAR.SYNC.DEFER_BLOCKING 0x1, 0x100 ;  /* 0x0044000000007b1d */ /* 0x000fe20000010000 */
[----:B------:R-:W-:-:S05]  /*54e0*/  ISETP.NE.AND P0, PT, R3, c[0x0][0x338], PT ;  /* 0x0000ce0003007a0c */ /* 0x000fca0003f05270 */
[----:B------:R-:W-:Y:S02]  /*54f0*/  ULDC UR4, c[0x0][0x2f4] ;  /* 0x0000bd0000047ab9 */ /* 0x000fe40000000800 */
[----:B------:R-:W-:-:S04]  /*5500*/  UIMAD UR5, UR5, UR4, URZ ;  /* 0x00000004050572a4 */ /* 0x000fc8000f8e023f */
[----:B------:R-:W-:Y:S02]  /*5510*/  USHF.R.S32.HI UR4, URZ, 0x1f, UR5 ;  /* 0x0000001f3f047899 */ /* 0x000fe40008011405 */
[----:B-1----:R-:W-:-:S04]  /*5520*/  @P0 IMAD.HI.U32 R3, R0, c[0x0][0x33c], RZ ;  /* 0x0000cf0000030a27 */ /* 0x002fc800078e00ff */
[----:B--2---:R-:W-:Y:S02]  /*5530*/  IMAD R7, R2, c[0x0][0x2f4], RZ ;  /* 0x0000bd0002077a24 */ /* 0x004fe400078e02ff */
[----:B------:R-:W-:Y:S01]  /*5540*/  IMAD.MOV.U32 R10, RZ, RZ, R0 ;  /* 0x000000ffff0a7224 */ /* 0x000fe200078e0000 */
[----:B------:R-:W-:Y:S02]  /*5550*/  @P0 SHF.R.U32.HI R10, RZ, c[0x0][0x340], R3 ;  /* 0x0000d000ff0a0a19 */ /* 0x000fe40000011603 */
[----:B------:R-:W-:Y:S02]  /*5560*/  SHF.R.S32.HI R4, RZ, 0x1f, R7 ;  /* 0x0000001fff047819 */ /* 0x000fe40000011407 */
[--C-:B------:R-:W-:Y:S02]  /*5570*/  IADD3 R7, P1, P0, R7, UR5, R10.reuse ;  /* 0x0000000507077c10 */ /* 0x100fe4000f83e00a */
[----:B------:R-:W-:-:S03]  /*5580*/  SHF.R.S32.HI R5, RZ, 0x1f, R10 ;  /* 0x0000001fff057819 */ /* 0x000fc6000001140a */
[C---:B------:R-:W-:Y:S01]  /*5590*/  IMAD.SHL.U32 R3, R7.reuse, 0x4, RZ ;  /* 0x0000000407037824 */ /* 0x040fe200078e00ff */
[----:B------:R-:W-:Y:S02]  /*55a0*/  IADD3.X R4, R4, UR4, R5, P1, P0 ;  /* 0x0000000404047c10 */ /* 0x000fe40008fe0405 */
[----:B------:R-:W-:Y:S02]  /*55b0*/  ISETP.NE.AND P1, PT, R208, RZ, PT ;  /* 0x000000ffd000720c */ /* 0x000fe40003f25270 */
[----:B------:R-:W-:Y:S01]  /*55c0*/  SHF.L.U64.HI R4, R7, 0x2, R4 ;  /* 0x0000000207047819 */ /* 0x000fe20000010204 */
[----:B------:R-:W-:Y:S01]  /*55d0*/  IMAD.MOV R7, RZ, RZ, -R10 ;  /* 0x000000ffff077224 */ /* 0x000fe200078e0a0a */
[----:B------:R-:W-:-:S03]  /*55e0*/  IADD3 R14, P0, R3, c[0x0][0x350], RZ ;  /* 0x0000d400030e7a10 */ /* 0x000fc60007f1e0ff */
[----:B------:R-:W-:Y:S01]  /*55f0*/  IMAD R6, R7, c[0x0][0x338], R0 ;  /* 0x0000ce0007067a24 */ /* 0x000fe200078e0200 */
[----:B------:R-:W-:Y:S02]  /*5600*/  IADD3.X R15, R4, c[0x0][0x354], RZ, P0, !PT ;  /* 0x0000d500040f7a10 */ /* 0x000fe400007fe4ff */
[----:B------:R-:W-:-:S03]  /*5610*/  SHF.R.S32.HI R0, RZ, 0x1f, R2 ;  /* 0x0000001fff007819 */ /* 0x000fc60000011402 */
[----:B------:R-:W-:Y:S05]  /*5620*/  @P1 BRA `(.L_x_370) ;  /* 0x0000005000001947 */ /* 0x000fea0003800000 */
.L_x_371:
[----:B------:R-:W2:Y:S01]  /*5630*/  LDG.E.STRONG.GPU R7, [R14.64] ;  /* 0x000000160e077981 */ /* 0x000ea2000c1ef900 */
[----:B------:R-:W-:Y:S01]  /*5640*/  YIELD ;  /* 0x0000000000007946 */ /* 0x000fe20003800000 */
[----:B--2---:R-:W-:Y:S01]  /*5650*/  ISETP.NE.AND P0, PT, R7, R6, PT ;  /* 0x000000060700720c */ /* 0x004fe20003f05270 */
[----:B------:R-:W-:-:S12]  /*5660*/  CCTL.IVALL ;  /* 0x00000000ff00798f */ /* 0x000fd80002000000 */
[----:B------:R-:W-:Y:S05]  /*5670*/  @P0 BRA `(.L_x_371) ;  /* 0xffffffb000000947 */ /* 0x000fea000383ffff */
.L_x_370:
[----:B------:R-:W-:Y:S05]  /*5680*/  BSYNC B0 ;  /* 0x0000000000007941 */ /* 0x000fea0003800000 */
.L_x_369:
[----:B------:R-:W-:Y:S01]  /*5690*/  MOV R8, 0xffffffff ;  /* 0xffffffff00087802 */ /* 0x000fe20000000f00 */
[----:B------:R-:W-:Y:S05]  /*56a0*/  BRA.CONV ~URZ, `(.L_x_372) ;  /* 0x000000237f007947 */ /* 0x000fea000b800000 */
[----:B------:R-:W-:Y:S02]  /*56b0*/  MOV R12, 0x56d0 ;  /* 0x000056d0000c7802 */ /* 0x000fe40000000f00 */
[----:B------:R-:W-:Y:S05]  /*56c0*/  CALL.REL.NOINC `($__internal_2_$__cuda_sm70_warpsync) ;  /* 0x0000088000007944 */ /* 0x000fea0003c00000 */
.L_x_372:
[----:B------:R-:W-:Y:S01]  /*56d0*/  USHF.L.U32 UR5, UR11, 0xd, URZ ;  /* 0x0000000d0b057899 */ /* 0x000fe2000800063f */
[----:B------:R-:W-:Y:S01]  /*56e0*/  IMAD R7, R5, c[0x0][0x328], RZ ;  /* 0x0000ca0005077a24 */ /* 0x000fe200078e02ff */
[----:B------:R-:W-:-:S06]  /*56f0*/  NOP ;  /* 0x0000000000007918 */ /* 0x000fcc0000000000 */
[----:B------:R-:W-:Y:S01]  /*5700*/  USHF.R.S32.HI UR4, URZ, 0x1f, UR5 ;  /* 0x0000001f3f047899 */ /* 0x000fe20008011405 */
[----:B------:R-:W-:Y:S01]  /*5710*/  IADD3 R16, P0, R208, UR5, RZ ;  /* 0x00000005d0107c10 */ /* 0x000fe2000ff1e0ff */
[----:B------:R-:W-:Y:S02]  /*5720*/  IMAD R9, R10, c[0x0][0x32c], R7 ;  /* 0x0000cb000a097a24 */ /* 0x000fe400078e0207 */
[----:B------:R-:W-:Y:S02]  /*5730*/  IMAD R7, R0, c[0x0][0x330], RZ ;  /* 0x0000cc0000077a24 */ /* 0x000fe400078e02ff */
[----:B------:R-:W-:Y:S02]  /*5740*/  LEA.HI.X.SX32 R17, R208, UR4, 0x1, P0 ;  /* 0x00000004d0117c11 */ /* 0x000fe400080f0eff */
[----:B------:R-:W-:-:S03]  /*5750*/  IMAD R7, R2, c[0x0][0x334], R7 ;  /* 0x0000cd0002077a24 */ /* 0x000fc600078e0207 */
[----:B------:R-:W-:-:S05]  /*5760*/  IMAD.WIDE.U32 R12, R10, c[0x0][0x328], R16 ;  /* 0x0000ca000a0c7a25 */ /* 0x000fca00078e0010 */
        /* <DEDUP_REMOVED lines=39> */
[----:B-1----:R-:W-:Y:S05]  /*59e0*/  CALL.REL.NOINC `($__internal_2_$__cuda_sm70_warpsync) ;  /* 0x0000056000007944 */ /* 0x002fea0003c00000 */
.L_x_373:
        /* <DEDUP_REMOVED lines=12> */
.L_x_375:
[----:B------:R-:W-:Y:S05]  /*5ab0*/  BSYNC B0 ;  /* 0x0000000000007941 */ /* 0x000fea0003800000 */
.L_x_374:
[----:B--2---:R-:W-:Y:S01]  /*5ac0*/  IADD3 R14, P0, R3, c[0x0][0x348], RZ ;  /* 0x0000d200030e7a10 */ /* 0x004fe20007f1e0ff */
[----:B------:R-:W-:Y:S03]  /*5ad0*/  BSSY B0, `(.L_x_376) ;  /* 0x0000008000007945 */ /* 0x000fe60003800000 */
[----:B------:R-:W-:Y:S01]  /*5ae0*/  IADD3.X R15, R4, c[0x0][0x34c], RZ, P0, !PT ;  /* 0x0000d300040f7a10 */ /* 0x000fe200007fe4ff */
[----:B------:R-:W-:Y:S05]  /*5af0*/  @P1 BRA `(.L_x_377) ;  /* 0x0000005000001947 */ /* 0x000fea0003800000 */
.L_x_378:
[----:B------:R-:W2:Y:S01]  /*5b00*/  LDG.E.STRONG.GPU R3, [R14.64] ;  /* 0x000000160e037981 */ /* 0x000ea2000c1ef900 */
[----:B------:R-:W-:Y:S01]  /*5b10*/  YIELD ;  /* 0x0000000000007946 */ /* 0x000fe20003800000 */
[----:B--2---:R-:W-:Y:S01]  /*5b20*/  ISETP.NE.AND P0, PT, R3, R6, PT ;  /* 0x000000060300720c */ /* 0x004fe20003f05270 */
[----:B------:R-:W-:-:S12]  /*5b30*/  CCTL.IVALL ;  /* 0x00000000ff00798f */ /* 0x000fd80002000000 */
[----:B------:R-:W-:Y:S05]  /*5b40*/  @P0 BRA `(.L_x_378) ;  /* 0xffffffb000000947 */ /* 0x000fea000383ffff */
.L_x_377:
[----:B------:R-:W-:Y:S05]  /*5b50*/  BSYNC B0 ;  /* 0x0000000000007941 */ /* 0x000fea0003800000 */
.L_x_376:
[----:B------:R-:W-:Y:S05]  /*5b60*/  BRA.CONV ~URZ, `(.L_x_379) ;  /* 0x000000237f007947 */ /* 0x000fea000b800000 */
[----:B------:R-:W-:Y:S02]  /*5b70*/  MOV R12, 0x5b90 ;  /* 0x00005b90000c7802 */ /* 0x000fe40000000f00 */
[----:B-1----:R-:W-:Y:S05]  /*5b80*/  CALL.REL.NOINC `($__internal_2_$__cuda_sm70_warpsync) ;  /* 0x000003c000007944 */ /* 0x002fea0003c00000 */
.L_x_379:
[----:B------:R-:W-:Y:S01]  /*5b90*/  MOV R6, R16 ;  /* 0x0000001000067202 */ /* 0x000fe20000000f00 */
[----:B------:R-:W-:Y:S01]  /*5ba0*/  IMAD R5, R5, c[0x0][0x300], RZ ;  /* 0x0000c00005057a24 */ /* 0x000fe200078e02ff */
[----:B------:R-:W-:Y:S01]  /*5bb0*/  MOV R7, R17 ;  /* 0x0000001100077202 */ /* 0x000fe20000000f00 */
[----:B------:R-:W-:Y:S01]  /*5bc0*/  IMAD R3, R0, c[0x0][0x308], RZ ;  /* 0x0000c20000037a24 */ /* 0x000fe200078e02ff */
[----:B------:R-:W-:-:S06]  /*5bd0*/  NOP ;  /* 0x0000000000007918 */ /* 0x000fcc0000000000 */
[----:B------:R-:W-:-:S04]  /*5be0*/  IMAD.WIDE.U32 R6, R10, c[0x0][0x300], R6 ;  /* 0x0000c0000a067a25 */ /* 0x000fc800078e0006 */
[----:B------:R-:W-:Y:S02]  /*5bf0*/  IMAD R5, R10, c[0x0][0x304], R5 ;  /* 0x0000c1000a057a24 */ /* 0x000fe400078e0205 */
[----:B------:R-:W-:-:S03]  /*5c00*/  IMAD R3, R2, c[0x0][0x30c], R3 ;  /* 0x0000c30002037a24 */ /* 0x000fc600078e0203 */
        /* <DEDUP_REMOVED lines=39> */
[----:B-12---:R-:W-:Y:S05]  /*5e80*/  CALL.REL.NOINC `($__internal_2_$__cuda_sm70_warpsync) ;  /* 0x000000c000007944 */ /* 0x006fea0003c00000 */
.L_x_380:
[----:B------:R-:W-:-:S06]  /*5e90*/  NOP ;  /* 0x0000000000007918 */ /* 0x000fcc0000000000 */
[----:B------:R-:W-:Y:S05]  /*5ea0*/  @P1 EXIT ;  /* 0x000000000000194d */ /* 0x000fea0003800000 */
[----:B------:R-:W-:Y:S01]  /*5eb0*/  @!PT LDS RZ, [RZ] ;  /* 0x00000000fffff984 */ /* 0x000fe20000000800 */
[----:B------:R-:W-:Y:S01]  /*5ec0*/  @!PT LDS RZ, [RZ] ;  /* 0x00000000fffff984 */ /* 0x000fe20000000800 */
[----:B------:R-:W-:Y:S01]  /*5ed0*/  @!PT LDS RZ, [RZ] ;  /* 0x00000000fffff984 */ /* 0x000fe20000000800 */
[----:B------:R-:W-:Y:S01]  /*5ee0*/  @!PT LDS RZ, [RZ] ;  /* 0x00000000fffff984 */ /* 0x000fe20000000800 */
[----:B------:R-:W-:Y:S06]  /*5ef0*/  MEMBAR.ALL.GPU ;  /* 0x0000000000007992 */ /* 0x000fec000000a000 */
[----:B--2---:R-:W-:Y:S01]  /*5f00*/  MOV R3, 0x1 ;  /* 0x0000000100037802 */ /* 0x004fe20000000f00 */
[----:B------:R-:W-:-:S00]  /*5f10*/  ERRBAR ;  /* 0x00000000000079ab */ /* 0x000fc00000000000 */
[----:B012345:R-:W-:-:S05]  /*5f20*/  CCTL.IVALL ;  /* 0x00000000ff00798f */ /* 0x03ffca0002000000 */
[----:B------:R-:W-:Y:S01]  /*5f30*/  RED.E.ADD.S32.STRONG.GPU [R14.64], R3 ;  /* 0x000000030e00798e */ /* 0x000fe2000c10e396 */
[----:B------:R-:W-:Y:S05]  /*5f40*/  EXIT ;  /* 0x000000000000794d */ /* 0x000fea0003800000 */
        .weak           $__internal_2_$__cuda_sm70_warpsync
        .type           $__internal_2_$__cuda_sm70_warpsync,@function
        .size           $__internal_2_$__cuda_sm70_warpsync,(.L_x_1805 - $__internal_2_$__cuda_sm70_warpsync)
$__internal_2_$__cuda_sm70_warpsync:
[----:B------:R-:W-:Y:S01]  /*5f50*/  MOV R13, 0x0 ;  /* 0x00000000000d7802 */ /* 0x000fe20000000f00 */
[----:B------:R-:W-:Y:S04]  /*5f60*/  WARPSYNC R8 ;  /* 0x0000000800007348 */ /* 0x000fe80003800000 */
[----:B------:R-:W-:Y:S05]  /*5f70*/  RET.REL.NODEC R12 `(_ZN7cutlass13device_kernelIN5flash19enable_sm80_to_sm89INS1_16FlashAttnBwdSm80INS1_25CollectiveMainloopBwdSm80ILi2ELi2EN4cute5tupleIJNS5_1CILi64EEENS7_ILi128EEES8_EEENS_6half_tEfNS_4arch4Sm80ELb0ELb1ELb0ELb0ELb1ELb0ELb0ELb0ELi2ELi2ELi4ELi2ELb1EEENS1_24CollectiveEpilogueBwdGQAISA_fSD_Li256ELb0ELb1EEENS1_19SingleTileSchedulerILb0ELb0ELb0ELi128EEEEEEEEEvNT_6ParamsE) ;  /* 0xffffa0800c007950 */ /* 0x000fea0003c3ffff */
.L_x_381:
        /* <DEDUP_REMOVED lines=16> */
.L_x_1805:


//--------------------- .text._ZN7cutlass13device_kernelIN5flash19enable_sm80_to_sm89INS1_16FlashAttnBwdSm80INS1_25CollectiveMainloopBwdSm80ILi2ELi2EN4cute5tupleIJNS5_1CILi64EEENS7_ILi128EEES8_EEENS_6half_tEfNS_4arch4Sm80ELb0ELb1ELb0ELb1ELb0ELb0ELb0ELb0ELi2ELi2ELi4ELi2ELb1EEENS1_21CollectiveEpilogueBwdISA_SB_SD_Li256ELb1ELb0ELi2EEENS1_19SingleTileSchedulerILb1ELb0ELb0ELi128EEEEEEEEEvNT_6ParamsE --------------------------
	.section	.text._ZN7cutlass13device_kernelIN5flash19enable_sm80_to_sm89INS1_16FlashAttnBwdSm80INS1_25CollectiveMainloopBwdSm80ILi2ELi2EN4cute5tupleIJNS5_1CILi64EEENS7_ILi128EEES8_EEENS_6half_tEfNS_4arch4Sm80ELb0ELb1ELb0ELb1ELb0ELb0ELb0ELb0ELi2ELi2ELi4ELi2ELb1EEENS1_21CollectiveEpilogueBwdISA_SB_SD_Li256ELb1ELb0ELi2EEENS1_19SingleTileSchedulerILb1ELb0ELb0ELi128EEEEEEEEEvNT_6ParamsE,"ax",@progbits
	.sectioninfo	@"SHI_REGISTERS=255"
	.align	128
.text._ZN7cutlass13device_kernelIN5flash19enable_sm80_to_sm89INS1_16FlashAttnBwdSm80INS1_25CollectiveMainloopBwdSm80ILi2ELi2EN4cute5tupleIJNS5_1CILi64EEENS7_ILi128EEES8_EEENS_6half_tEfNS_4arch4Sm80ELb0ELb1ELb0ELb1ELb0ELb0ELb0ELb0ELi2ELi2ELi4ELi2ELb1EEENS1_21CollectiveEpilogueBwdISA_SB_SD_Li256ELb1ELb0ELi2EEENS1_19SingleTileSchedulerILb1ELb0ELb0ELi128EEEEEEEEEvNT_6ParamsE:
        .type           _ZN7cutlass13device_kernelIN5flash19enable_sm80_to_sm89INS1_16FlashAttnBwdSm80INS1_25CollectiveMainloopBwdSm80ILi2ELi2EN4cute5tupleIJNS5_1CILi64EEENS7_ILi128EEES8_EEENS_6half_tEfNS_4arch4Sm80ELb0ELb1ELb0ELb1ELb0ELb0ELb0ELb0ELi2ELi2ELi4ELi2ELb1EEENS1_21CollectiveEpilogueBwdISA_SB_SD_Li256ELb1ELb0ELi2EEENS1_19SingleTileSchedulerILb1ELb0ELb0ELi128EEEEEEEEEvNT_6ParamsE,@function
        .size           _ZN7cutlass13device_kernelIN5flash19enable_sm80_to_sm89INS1_16FlashAttnBwdSm80INS1_25CollectiveMainloopBwdSm80ILi2ELi2EN4cute5tupleIJNS5_1CILi64EEENS7_ILi128EEES8_EEENS_6half_tEfNS_4arch4Sm80ELb0ELb1ELb0ELb1ELb0ELb0ELb0ELb0ELi2ELi2ELi4ELi2ELb1EEENS1_21CollectiveEpilogueBwdISA_SB_SD_Li256ELb1ELb0ELi2EEENS1_19SingleTileSchedulerILb1ELb0ELb0ELi128EEEEEEEEEvNT_6ParamsE,(.L_x_1807 - _ZN7cutlass13device_kernelIN5flash19enable_sm80_to_sm89INS1_16FlashAttnBwdSm80INS1_25CollectiveMainloopBwdSm80ILi2ELi2EN4cute5tupleIJNS5_1CILi64EEENS7_ILi128EEES8_EEENS_6half_tEfNS_4arch4Sm80ELb0ELb1ELb0ELb1ELb0ELb0ELb0ELb0ELi2ELi2ELi4ELi2ELb1EEENS1_21CollectiveEpilogueBwdISA_SB_SD_Li256ELb1ELb0ELi2EEENS1_19SingleTileSchedulerILb1ELb0ELb0ELi128EEEEEEEEEvNT_6ParamsE)
        .other          _ZN7cutlass13device_kernelIN5flash19enable_sm80_to_sm89INS1_16FlashAttnBwdSm80INS1_25CollectiveMainloopBwdSm80ILi2ELi2EN4cute5tupleIJNS5_1CILi64EEENS7_ILi128EEES8_EEENS_6half_tEfNS_4arch4Sm80ELb0ELb1ELb0ELb1ELb0ELb0ELb0ELb0ELi2ELi2ELi4ELi2ELb1EEENS1_21CollectiveEpilogueBwdISA_SB_SD_Li256ELb1ELb0ELi2EEENS1_19SingleTileSchedulerILb1ELb0ELb0ELi128EEEEEEEEEvNT_6ParamsE,@"STO_CUDA_ENTRY STV_DEFAULT"
_ZN7cutlass13device_kernelIN5flash19enable_sm80_to_sm89INS1_16FlashAttnBwdSm80INS1_25CollectiveMainloopBwdSm80ILi2ELi2EN4cute5tupleIJNS5_1CILi64EEENS7_ILi128EEES8_EEENS_6half_tEfNS_4arch4Sm80ELb0ELb1ELb0ELb1ELb0ELb0ELb0ELb0ELi2ELi2ELi4ELi2ELb1EEENS1_21CollectiveEpilogueBwdISA_SB_SD_Li256ELb1ELb0ELi2EEENS1_19SingleTileSchedulerILb1ELb0ELb0ELi128EEEEEEEEEvNT_6ParamsE:
        /* <DEDUP_REMOVED lines=17> */
.L_x_383:
        /* <DEDUP_REMOVED lines=8> */
.L_x_385:
[----:B------:R-:W-:Y:S02]  /*0190*/  MOV R0, c[0x0][0x3a4] ;  /* 0x0000e90000007a02 */ /* 0x000fe40000000f00 */
.L_x_384:
[----:B------:R-:W-:-:S05]  /*01a0*/  IMAD.SHL.U32 R217, R211, 0x80, RZ ;  /* 0x00000080d3d97824 */ /* 0x000fca00078e00ff */
[----:B-----5:R-:W-:-:S04]  /*01b0*/  ISETP.GE.AND P0, PT, R217, R0, PT ;  /* 0x00000000d900720c */ /* 0x020fc80003f06270 */
[----:B------:R-:W-:Y:S01]  /*01c0*/  SEL R216, R216, 0xffffffff, !P0 ;  /* 0xffffffffd8d87807 */ /* 0x000fe20004000000 */
[----:B------:R-:W-:Y:S05]  /*01d0*/  BRA `(.L_x_386) ;  /* 0x0000011000007947 */ /* 0x000fea0003800000 */
.L_x_382:
[----:B---34-:R-:W-:-:S04]  /*01e0*/  ISETP.NE.U32.AND P0, PT, RZ, c[0x0][0x3c0], PT ;  /* 0x0000f000ff007a0c */ /* 0x018fc80003f05070 */
[----:B------:R-:W-:-:S13]  /*01f0*/  ISETP.NE.AND.EX P0, PT, RZ, c[0x0][0x3c4], PT, P0 ;  /* 0x0000f100ff007a0c */ /* 0x000fda0003f05300 */
[----:B------:R-:W-:Y:S05]  /*0200*/  @!P0 BRA `(.L_x_387) ;  /* 0x0000002000008947 */ /* 0x000fea0003800000 */
[----:B------:R1:W5:Y:S01]  /*0210*/  LDG.E R0, [R4.64] ;  /* 0x0000000a04007981 */ /* 0x000362000c1e1900 */
[----:B------:R-:W-:Y:S05]  /*0220*/  BRA `(.L_x_388) ;  /* 0x0000009000007947 */ /* 0x000fea0003800000 */
.L_x_387:
        /* <DEDUP_REMOVED lines=8> */
.L_x_389:
[----:B------:R-:W-:Y:S02]  /*02b0*/  MOV R0, c[0x0][0x3a4] ;  /* 0x0000e90000007a02 */ /* 0x000fe40000000f00 */
.L_x_388:
[----:B------:R-:W-:-:S05]  /*02c0*/  IMAD.SHL.U32 R217, R211, 0x80, RZ ;  /* 0x00000080d3d97824 */ /* 0x000fca00078e00ff */
[----:B-----5:R-:W-:-:S04]  /*02d0*/  ISETP.GE.AND P0, PT, R217, R0, PT ;  /* 0x00000000d900720c */ /* 0x020fc80003f06270 */
[----:B------:R-:W-:-:S04]  /*02e0*/  SEL R216, R216, 0xffffffff, !P0 ;  /* 0xffffffffd8d87807 */ /* 0x000fc80004000000 */
.L_x_386:
        /* <DEDUP_REMOVED lines=11> */
[----:B-1----:R-:W-:Y:S02]  /*03a0*/  IMAD.MOV.U32 R5, RZ, RZ, RZ ;  /* 0x000000ffff057224 */ /* 0x002fe400078e00ff */
[----:B------:R-:W-:Y:S02]  /*03b0*/  IMAD.MOV.U32 R9, RZ, RZ, RZ ;  /* 0x000000ffff097224 */ /* 0x000fe400078e00ff */
[CC--:B------:R-:W-:Y:S02]  /*03c0*/  @P0 IMAD.WIDE R18, R216.reuse, R11.reuse, c[0x0][0x2d8] ;  /* 0x0000b600d8120625 */ /* 0x0c0fe400078e020b */
[----:B------:R1:W5:Y:S02]  /*03d0*/  @P3 LDG.E R5, [R14.64] ;  /* 0x0000000a0e053981 */ /* 0x000364000c1e1900 */
[----:B------:R-:W-:-:S02]  /*03e0*/  IMAD.WIDE R12, R216, R11, c[0x0][0x2d0] ;  /* 0x0000b400d80c7625 */ /* 0x000fc400078e020b */
[----:B------:R1:W5:Y:S04]  /*03f0*/  @P0 LDG.E R215, [R18.64] ;  /* 0x0000000a12d70981 */ /* 0x000368000c1e1900 */
[----:B------:R1:W5:Y:S01]  /*0400*/  @P4 LDG.E R9, [R12.64] ;  /* 0x0000000a0c094981 */ /* 0x000362000c1e1900 */
[----:B------:R-:W-:Y:S02]  /*0410*/  IMAD.MOV.U32 R208, RZ, RZ, RZ ;  /* 0x000000ffffd07224 */ /* 0x000fe400078e00ff */
[----:B------:R-:W-:Y:S02]  /*0420*/  IMAD.MOV.U32 R214, RZ, RZ, c[0x0][0x198] ;  /* 0x00006600ffd67624 */ /* 0x000fe400078e00ff */
[----:B--2---:R-:W-:-:S05]  /*0430*/  @P3 IMAD R17, R216, 0x40, R17 ;  /* 0x00000040d8113824 */ /* 0x004fca00078e0211 */
[----:B------:R-:W-:-:S04]  /*0440*/  @P3 SHF.R.S32.HI R0, RZ, 0x1f, R17 ;  /* 0x0000001fff003819 */ /* 0x000fc80000011411 */
[----:B------:R-:W-:-:S04]  /*0450*/  @P3 LEA.HI R0, R0, R17, RZ, 0x6 ;  /* 0x0000001100003211 */ /* 0x000fc800078f30ff */
[----:B------:R-:W-:Y:S01]  /*0460*/  @P3 LOP3.LUT R208, R0, 0xffffffc0, RZ, 0xc0, !PT ;  /* 0xffffffc000d03812 */ /* 0x000fe200078ec0ff */
[----:B------:R-:W-:Y:S05]  /*0470*/  @P0 BRA `(.L_x_390) ;  /* 0x0000004000000947 */ /* 0x000fea0003800000 */
[----:B-1----:R-:W-:Y:S05]  /*0480*/  @!P3 BRA `(.L_x_390) ;  /* 0x000000300000b947 */ /* 0x002fea0003800000 */
[----:B-----5:R-:W2:Y:S04]  /*0490*/  LDG.E R215, [R14.64] ;  /* 0x0000000a0ed77981 */ /* 0x020ea8000c1e1900 */
[----:B------:R-:W2:Y:S02]  /*04a0*/  LDG.E R0, [R14.64+0x4] ;  /* 0x0000040a0e007981 */ /* 0x000ea4000c1e1900 */
[----:B--2---:R-:W-:Y:S02]  /*04b0*/  IADD3 R215, -R215, R0, RZ ;  /* 0x00000000d7d77210 */ /* 0x004fe40007ffe1ff */
.L_x_390:
[----:B-1----:R-:W-:-:S04]  /*04c0*/  ISETP.NE.U32.AND P0, PT, RZ, c[0x0][0x2e0], PT ;  /* 0x0000b800ff007a0c */ /* 0x002fc80003f05070 */
[----:B------:R-:W-:-:S13]  /*04d0*/  ISETP.NE.AND.EX P0, PT, RZ, c[0x0][0x2e4], PT, P0 ;  /* 0x0000b900ff007a0c */ /* 0x000fda0003f05300 */
[----:B------:R-:W-:Y:S05]  /*04e0*/  @!P0 BRA `(.L_x_391) ;  /* 0x0000003000008947 */ /* 0x000fea0003800000 */
[----:B------:R-:W-:-:S05]  /*04f0*/  IMAD.WIDE R10, R216, R11, c[0x0][0x2e0] ;  /* 0x0000b800d80a7625 */ /* 0x000fca00078e020b */
[----:B------:R1:W5:Y:S01]  /*0500*/  LDG.E R214, [R10.64] ;  /* 0x0000000a0ad67981 */ /* 0x000362000c1e1900 */
[----:B------:R-:W-:Y:S05]  /*0510*/  BRA `(.L_x_392) ;  /* 0x0000004000007947 */ /* 0x000fea0003800000 */
.L_x_391:
[----:B------:R-:W-:Y:S05]  /*0520*/  @!P4 BRA `(.L_x_392) ;  /* 0x000000300000c947 */ /* 0x000fea0003800000 */
[----:B------:R-:W2:Y:S04]  /*0530*/  LDG.E R214, [R12.64] ;  /* 0x0000000a0cd67981 */ /* 0x000ea8000c1e1900 */
[----:B------:R-:W2:Y:S02]  /*0540*/  LDG.E R11, [R12.64+0x4] ;  /* 0x0000040a0c0b7981 */ /* 0x000ea4000c1e1900 */
[----:B--2---:R-:W-:Y:S02]  /*0550*/  IADD3 R214, -R214, R11, RZ ;  /* 0x0000000bd6d67210 */ /* 0x004fe40007ffe1ff */
.L_x_392:
[----:B------:R-:W-:Y:S02]  /*0560*/  ISETP.GE.AND P0, PT, R211, RZ, PT ;  /* 0x000000ffd300720c */ /* 0x000fe40003f06270 */
[----:B-1---5:R-:W-:-:S04]  /*0570*/  IADD3 R11, R215, 0x3f, RZ ;  /* 0x0000003fd70b7810 */ /* 0x022fc80007ffe0ff */
[----:B------:R-:W-:-:S04]  /*0580*/  SHF.R.S32.HI R0, RZ, 0x1f, R11 ;  /* 0x0000001fff007819 */ /* 0x000fc8000001140b */
[----:B------:R-:W-:-:S04]  /*0590*/  LEA.HI R0, R0, R11, RZ, 0x6 ;  /* 0x0000000b00007211 */ /* 0x000fc800078f30ff */
[----:B------:R-:W-:Y:S01]  /*05a0*/  SHF.R.S32.HI R213, RZ, 0x6, R0 ;  /* 0x00000006ffd57819 */ /* 0x000fe20000011400 */
[----:B------:R-:W-:Y:S05]  /*05b0*/  @!P0 BRA `(.L_x_393) ;  /* 0x0000007000008947 */ /* 0x000fea0003800000 */
[----:B------:R-:W-:-:S05]  /*05c0*/  IADD3 R0, -R214, 0xbf, RZ ;  /* 0x000000bfd6007810 */ /* 0x000fca0007ffe1ff */
[----:B------:R-:W-:-:S05]  /*05d0*/  IMAD R0, R211, 0x80, R0 ;  /* 0x00000080d3007824 */ /* 0x000fca00078e0200 */
[----:B------:R-:W-:-:S04]  /*05e0*/  IADD3 R11, R0, c[0x0][0x2a0], R215 ;  /* 0x0000a800000b7a10 */ /* 0x000fc80007ffe0d7 */
[----:B------:R-:W-:-:S04]  /*05f0*/  SHF.R.S32.HI R0, RZ, 0x1f, R11 ;  /* 0x0000001fff007819 */ /* 0x000fc8000001140b */
[----:B------:R-:W-:-:S04]  /*0600*/  LEA.HI R0, R0, R11, RZ, 0x6 ;  /* 0x0000000b00007211 */ /* 0x000fc800078f30ff */
[----:B------:R-:W-:-:S04]  /*0610*/  SHF.R.S32.HI R0, RZ, 0x6, R0 ;  /* 0x00000006ff007819 */ /* 0x000fc80000011400 */
[----:B------:R-:W-:Y:S02]  /*0620*/  IMNMX R213, R213, R0, PT ;  /* 0x00000000d5d57217 */ /* 0x000fe40003800200 */
.L_x_393:
[----:B------:R-:W-:Y:S01]  /*0630*/  IADD3 R0, R217, -c[0x0][0x2a4], -R214 ;  /* 0x8000a900d9007a10 */ /* 0x000fe20007ffe8d6 */
[----:B------:R-:W-:Y:S01]  /*0640*/  CS2R R126, SRZ ;  /* 0x00000000007e7805 */ /* 0x000fe2000001ff00 */
[----:B------:R-:W-:Y:S01]  /*0650*/  PLOP3.LUT P1, PT, PT, PT, PT, 0x80, 0x0 ;  /* 0x000000000000781c */ /* 0x000fe20003f2f070 */
[----:B------:R-:W-:Y:S01]  /*0660*/  CS2R R124, SRZ ;  /* 0x00000000007c7805 */ /* 0x000fe2000001ff00 */
[----:B------:R-:W-:Y:S01]  /*0670*/  CS2R R130, SRZ ;  /* 0x0000000000827805 */ /* 0x000fe2000001ff00 */
[----:B------:R-:W-:Y:S01]  /*0680*/  IMAD.IADD R0, R0, 0x1, R215 ;  /* 0x0000000100007824 */ /* 0x000fe200078e02d7 */
[----:B------:R-:W-:Y:S01]  /*0690*/  CS2R R128, SRZ ;  /* 0x0000000000807805 */ /* 0x000fe2000001ff00 */
[----:B------:R-:W-:Y:S01]  /*06a0*/  CS2R R122, SRZ ;  /* 0x00000000007a7805 */ /* 0x000fe2000001ff00 */
[----:B------:R-:W-:Y:S01]  /*06b0*/  CS2R R120, SRZ ;  /* 0x0000000000787805 */ /* 0x000fe2000001ff00 */
[----:B------:R-:W-:Y:S01]  /*06c0*/  CS2R R118, SRZ ;  /* 0x0000000000767805 */ /* 0x000fe2000001ff00 */
[----:B------:R-:W-:Y:S01]  /*06d0*/  SHF.R.S32.HI R239, RZ, 0x1f, R0 ;  /* 0x0000001fffef7819 */ /* 0x000fe20000011400 */
[----:B------:R-:W-:Y:S01]  /*06e0*/  CS2R R116, SRZ ;  /* 0x0000000000747805 */ /* 0x000fe2000001ff00 */
[----:B------:R-:W-:Y:S01]  /*06f0*/  CS2R R110, SRZ ;  /* 0x00000000006e7805 */ /* 0x000fe2000001ff00 */
[----:B------:R-:W-:Y:S01]  /*0700*/  CS2R R108, SRZ ;  /* 0x00000000006c7805 */ /* 0x000fe2000001ff00 */
[----:B------:R-:W-:Y:S01]  /*0710*/  LEA.HI R239, R239, R0, RZ, 0x6 ;  /* 0x00000000efef7211 */ /* 0x000fe200078f30ff */
[----:B------:R-:W-:Y:S01]  /*0720*/  CS2R R114, SRZ ;  /* 0x0000000000727805 */ /* 0x000fe2000001ff00 */
[----:B------:R-:W-:Y:S01]  /*0730*/  CS2R R112, SRZ ;  /* 0x0000000000707805 */ /* 0x000fe2000001ff00 */
[----:B------:R-:W-:Y:S01]  /*0740*/  CS2R R106, SRZ ;  /* 0x00000000006a7805 */ /* 0x000fe2000001ff00 */
[----:B------:R-:W-:Y:S01]  /*0750*/  SHF.R.S32.HI R239, RZ, 0x6, R239 ;  /* 0x00000006ffef7819 */ /* 0x000fe200000114ef */
[----:B------:R-:W-:Y:S01]  /*0760*/  CS2R R104, SRZ ;  /* 0x0000000000687805 */ /* 0x000fe2000001ff00 */
[----:B------:R-:W-:Y:S01]  /*0770*/  CS2R R102, SRZ ;  /* 0x0000000000667805 */ /* 0x000fe2000001ff00 */
[----:B------:R-:W-:Y:S01]  /*0780*/  CS2R R100, SRZ ;  /* 0x0000000000647805 */ /* 0x000fe2000001ff00 */
[----:B------:R-:W-:Y:S01]  /*0790*/  IMNMX R239, RZ, R239, !PT ;  /* 0x000000efffef7217 */ /* 0x000fe20007800200 */
[----:B------:R-:W-:Y:S01]  /*07a0*/  CS2R R94, SRZ ;  /* 0x00000000005e7805 */ /* 0x000fe2000001ff00 */
[----:B------:R-:W-:Y:S01]  /*07b0*/  CS2R R92, SRZ ;  /* 0x00000000005c7805 */ /* 0x000fe2000001ff00 */
[----:B------:R-:W-:Y:S01]  /*07c0*/  CS2R R98, SRZ ;  /* 0x0000000000627805 */ /* 0x000fe2000001ff00 */
[----:B------:R-:W-:Y:S01]  /*07d0*/  ISETP.GT.AND P0, PT, R213, R239, PT ;  /* 0x000000efd500720c */ /* 0x000fe20003f04270 */
        /* <DEDUP_REMOVED lines=16> */
[--C-:B------:R-:W-:Y:S01]  /*08e0*/  IMAD.MOV.U32 R8, RZ, RZ, R3.reuse ;  /* 0x000000ffff087224 */ /* 0x100fe200078e0003 */
[----:B------:R-:W-:Y:S01]  /*08f0*/  SHF.R.S32.HI R10, RZ, 0x1f, R3 ;  /* 0x0000001fff0a7819 */ /* 0x000fe20000011403 */
[----:B------:R-:W-:Y:S01]  /*0900*/  IMAD.SHL.U32 R222, R6, 0x4, RZ ;  /* 0x0000000406de7824 */ /* 0x000fe200078e00ff */
[----:B------:R-:W-:Y:S01]  /*0910*/  ISETP.NE.AND P2, PT, R0, 0x1, PT ;  /* 0x000000010000780c */ /* 0x000fe20003f45270 */
[----:B------:R-:W-:Y:S01]  /*0920*/  IMAD.SHL.U32 R205, R208, 0x40, RZ ;  /* 0x00000040d0cd7824 */ /* 0x000fe200078e00ff */
[----:B------:R-:W-:Y:S01]  /*0930*/  LEA.HI R15, R13, R6, RZ, 0x3 ;  /* 0x000000060d0f7211 */ /* 0x000fe200078f18ff */
[C---:B------:R-:W-:Y:S01]  /*0940*/  IMAD R0, R10.reuse, c[0x0][0x238], RZ ;  /* 0x00008e000a007a24 */ /* 0x040fe200078e02ff */
[----:B------:R-:W-:Y:S01]  /*0950*/  SHF.R.S32.HI R19, RZ, 0x1f, R216 ;  /* 0x0000001fff137819 */ /* 0x000fe200000114d8 */
[C---:B------:R-:W-:Y:S01]  /*0960*/  IMAD R30, R10.reuse, c[0x0][0x270], RZ ;  /* 0x00009c000a1e7a24 */ /* 0x040fe200078e02ff */
[----:B------:R-:W-:Y:S01]  /*0970*/  SHF.R.S32.HI R212, RZ, 0x3, R15 ;  /* 0x00000003ffd47819 */ /* 0x000fe2000001140f */
[----:B------:R-:W-:Y:S01]  /*0980*/  IMAD R11, R3, c[0x0][0x23c], R0 ;  /* 0x00008f00030b7a24 */ /* 0x000fe200078e0200 */
[----:B------:R-:W-:Y:S01]  /*0990*/  SEL R12, R19, RZ, !P3 ;  /* 0x000000ff130c7207 */ /* 0x000fe20005800000 */
[----:B------:R-:W-:Y:S01]  /*09a0*/  IMAD R28, R10, c[0x0][0x288], RZ ;  /* 0x0000a2000a1c7a24 */ /* 0x000fe200078e02ff */
[----:B------:R-:W-:Y:S01]  /*09b0*/  SHF.R.S32.HI R2, RZ, 0x1f, R212 ;  /* 0x0000001fff027819 */ /* 0x000fe200000114d4 */
[C---:B------:R-:W-:Y:S01]  /*09c0*/  IMAD R30, R3.reuse, c[0x0][0x274], R30 ;  /* 0x00009d00031e7a24 */ /* 0x040fe200078e021e */
[C---:B------:R-:W-:Y:S01]  /*09d0*/  IADD3 R26, P0, R212.reuse, R9, RZ ;  /* 0x00000009d41a7210 */ /* 0x040fe20007f1e0ff */
[----:B------:R-:W-:Y:S01]  /*09e0*/  @P2 IMAD.HI.U32 R0, R3, c[0x0][0x24c], RZ ;  /* 0x0000930003002a27 */ /* 0x000fe200078e00ff */
[----:B------:R-:W-:Y:S01]  /*09f0*/  IADD3 R220, P1, R212, R5, RZ ;  /* 0x00000005d4dc7210 */ /* 0x000fe20007f3e0ff */
[----:B------:R-:W-:Y:S01]  /*0a00*/  ULDC.64 UR4, c[0x0][0x1d8] ;  /* 0x0000760000047ab9 */ /* 0x000fe20000000a00 */
[-C--:B------:R-:W-:Y:S01]  /*0a10*/  LEA.HI.X.SX32 R27, R9, R2.reuse, 0x1, P0 ;  /* 0x00000002091b7211 */ /* 0x080fe200000f0eff */
[----:B------:R-:W-:Y:S01]  /*0a20*/  IMAD R28, R3, c[0x0][0x28c], R28 ;  /* 0x0000a300031c7a24 */ /* 0x000fe200078e021c */
[----:B------:R-:W-:Y:S01]  /*0a30*/  LOP3.LUT R9, R15, 0xfffffff8, RZ, 0xc0, !PT ;  /* 0xfffffff80f097812 */ /* 0x000fe200078ec0ff */
[----:B------:R-:W-:Y:S01]  /*0a40*/  IMAD.IADD R237, R214, 0x1, -R217 ;  /* 0x00000001d6ed7824 */ /* 0x000fe200078e0ad9 */
[----:B------:R-:W-:Y:S01]  /*0a50*/  @P2 SHF.R.U32.HI R8, RZ, c[0x0][0x250], R0 ;  /* 0x00009400ff082a19 */ /* 0x000fe20000011600 */
[----:B------:R-:W-:Y:S01]  /*0a60*/  IMAD R207, R12, c[0x0][0x290], RZ ;  /* 0x0000a4000ccf7a24 */ /* 0x000fe200078e02ff */
[--C-:B------:R-:W-:Y:S01]  /*0a70*/  SHF.R.S32.HI R7, RZ, 0x1f, R6.reuse ;  /* 0x0000001fff077819 */ /* 0x100fe20000011406 */
[----:B------:R-:W-:Y:S01]  /*0a80*/  IMAD.IADD R16, R6, 0x1, -R9 ;  /* 0x0000000106107824 */ /* 0x000fe200078e0a09 */
[----:B------:R-:W-:Y:S01]  /*0a90*/  LEA.HI.X.SX32 R0, R5, R2, 0x1, P1 ;  /* 0x0000000205007211 */ /* 0x000fe200008f0eff */
[----:B------:R-:W-:Y:S01]  /*0aa0*/  IMAD R9, R12, c[0x0][0x240], RZ ;  /* 0x000090000c097a24 */ /* 0x000fe200078e02ff */
[----:B------:R-:W-:Y:S01]  /*0ab0*/  SEL R2, R216, RZ, !P3 ;  /* 0x000000ffd8027207 */ /* 0x000fe20005800000 */
[----:B------:R-:W-:Y:S01]  /*0ac0*/  IMAD.WIDE.U32 R24, R3, c[0x0][0x238], R6 ;  /* 0x00008e0003187a25 */ /* 0x000fe200078e0006 */
[----:B------:R-:W-:Y:S01]  /*0ad0*/  SHF.R.S32.HI R223, RZ, 0x1f, R222 ;  /* 0x0000001fffdf7819 */ /* 0x000fe200000114de */
[----:B------:R-:W-:Y:S01]  /*0ae0*/  USHF.L.U32 UR6, UR4, 0x6, URZ ;  /* 0x0000000604067899 */ /* 0x000fe2000800063f */
[----:B------:R-:W-:Y:S01]  /*0af0*/  SHF.R.S32.HI R20, RZ, 0x1f, R8 ;  /* 0x0000001fff147819 */ /* 0x000fe20000011408 */
[----:B------:R-:W-:Y:S01]  /*0b00*/  IMAD R204, R2, c[0x0][0x244], R9 ;  /* 0x0000910002cc7a24 */ /* 0x000fe200078e0209 */
[-C--:B------:R-:W-:Y:S01]  /*0b10*/  LEA.HI R18, R13, R6.reuse, RZ, 0x4 ;  /* 0x000000060d127211 */ /* 0x080fe200078f20ff */
[----:B------:R-:W-:Y:S01]  /*0b20*/  IMAD.WIDE.U32 R36, R3, c[0x0][0x270], R222 ;  /* 0x00009c0003247a25 */ /* 0x000fe200078e00de */
[----:B------:R-:W-:Y:S01]  /*0b30*/  SHF.R.S32.HI R5, RZ, 0x1f, R205 ;  /* 0x0000001fff057819 */ /* 0x000fe200000114cd */
[----:B------:R-:W-:Y:S01]  /*0b40*/  UMOV UR8, 0x6 ;  /* 0x0000000600087882 */ /* 0x000fe20000000000 */
[----:B------:R-:W-:Y:S01]  /*0b50*/  SEL R19, R19, RZ, !P4 ;  /* 0x000000ff13137207 */ /* 0x000fe20006000000 */
[----:B------:R-:W-:Y:S01]  /*0b60*/  IMAD.SHL.U32 R22, R16, 0x8, RZ ;  /* 0x0000000810167824 */ /* 0x000fe200078e00ff */
[----:B------:R-:W-:Y:S01]  /*0b70*/  SEL R17, R216, RZ, !P4 ;  /* 0x000000ffd8117207 */ /* 0x000fe20006000000 */
[----:B------:R-:W-:Y:S01]  /*0b80*/  IMAD R9, R20, c[0x0][0x1e0], RZ ;  /* 0x0000780014097a24 */ /* 0x000fe200078e02ff */
[----:B------:R-:W-:Y:S01]  /*0b90*/  USHF.L.U64.HI UR5, UR4, UR8, UR5 ;  /* 0x0000000804057299 */ /* 0x000fe20008010205 */
[----:B------:R-:W-:Y:S01]  /*0ba0*/  IMAD.IADD R25, R25, 0x1, R11 ;  /* 0x0000000119197824 */ /* 0x000fe200078e020b */
[----:B------:R-:W-:Y:S01]  /*0bb0*/  SHF.R.S32.HI R23, RZ, 0x1f, R22 ;  /* 0x0000001fff177819 */ /* 0x000fe20000011416 */
[----:B------:R-:W-:Y:S01]  /*0bc0*/  IMAD.WIDE.U32 R34, R3, c[0x0][0x288], R222 ;  /* 0x0000a20003227a25 */ /* 0x000fe200078e00de */
[----:B------:R-:W-:-:S03]  /*0bd0*/  LEA.HI R198, R13, R6, RZ, 0x7 ;  /* 0x000000060dc67211 */ /* 0x000fc600078f38ff */
[----:B------:R-:W-:Y:S01]  /*0be0*/  IMAD.IADD R31, R37, 0x1, R30 ;  /* 0x00000001251f7824 */ /* 0x000fe200078e021e */
[----:B------:R-:W-:Y:S01]  /*0bf0*/  SHF.R.U32.HI R198, RZ, 0x4, R198 ;  /* 0x00000004ffc67819 */ /* 0x000fe200000116c6 */
[----:B------:R-:W-:Y:S01]  /*0c00*/  IMAD R32, R8, c[0x0][0x1e4], R9 ;  /* 0x0000790008207a24 */ /* 0x000fe200078e0209 */
[----:B------:R-:W-:Y:S01]  /*0c10*/  SHF.R.S32.HI R9, RZ, 0x4, R18 ;  /* 0x00000004ff097819 */ /* 0x000fe20000011412 */
[----:B------:R-:W-:Y:S02]  /*0c20*/  IMAD.IADD R29, R35, 0x1, R28 ;  /* 0x00000001231d7824 */ /* 0x000fe400078e021c */
[----:B------:R-:W-:Y:S01]  /*0c30*/  IMAD.WIDE.U32 R24, R2, c[0x0][0x240], R24 ;  /* 0x0000900002187a25 */ /* 0x000fe200078e0018 */
[----:B------:R-:W-:-:S03]  /*0c40*/  LEA.HI R14, R18, R9, RZ, 0x1 ;  /* 0x00000009120e7211 */ /* 0x000fc600078f08ff */
[----:B------:R-:W-:Y:S01]  /*0c50*/  IMAD.MOV.U32 R30, RZ, RZ, R36 ;  /* 0x000000ffff1e7224 */ /* 0x000fe200078e0024 */
[----:B------:R-:W-:Y:S01]  /*0c60*/  IADD3 R205, P1, R205, R24, RZ ;  /* 0x00000018cdcd7210 */ /* 0x000fe20007f3e0ff */
[----:B------:R-:W-:Y:S01]  /*0c70*/  IMAD.MOV.U32 R28, RZ, RZ, R34 ;  /* 0x000000ffff1c7224 */ /* 0x000fe200078e0022 */
[----:B------:R-:W-:Y:S01]  /*0c80*/  LOP3.LUT R14, R14, 0xfffffffe, RZ, 0xc0, !PT ;  /* 0xfffffffe0e0e7812 */ /* 0x000fe200078ec0ff */
[----:B------:R-:W-:Y:S01]  /*0c90*/  IMAD.IADD R4, R237, 0x1, -R212 ;  /* 0x00000001ed047824 */ /* 0x000fe200078e0ad4 */
[----:B------:R-:W-:Y:S01]  /*0ca0*/  IADD3.X R204, R5, R25, R204, P1, !PT ;  /* 0x0000001905cc7210 */ /* 0x000fe20000ffe4cc */
[----:B------:R-:W-:-:S03]  /*0cb0*/  IMAD.WIDE.U32 R30, R2, c[0x0][0x278], R30 ;  /* 0x00009e00021e7a25 */ /* 0x000fc600078e001e */
[----:B------:R-:W-:Y:S01]  /*0cc0*/  ISETP.GE.AND P2, PT, R4, 0x1, PT ;  /* 0x000000010400780c */ /* 0x000fe20003f46270 */
[----:B------:R-:W-:Y:S01]  /*0cd0*/  IMAD.WIDE.U32 R38, R8, c[0x0][0x1e0], R22 ;  /* 0x0000780008267a25 */ /* 0x000fe200078e0016 */
[C---:B------:R-:W-:Y:S02]  /*0ce0*/  ISETP.GE.AND P0, PT, R4.reuse, 0x21, PT ;  /* 0x000000210400780c */ /* 0x040fe40003f06270 */
[----:B------:R-:W-:Y:S01]  /*0cf0*/  ISETP.GE.AND P6, PT, R4, 0x41, PT ;  /* 0x000000410400780c */ /* 0x000fe20003fc6270 */
[----:B------:R-:W-:Y:S01]  /*0d00*/  IMAD.WIDE.U32 R28, R2, c[0x0][0x290], R28 ;  /* 0x0000a400021c7a25 */ /* 0x000fe200078e001c */
[----:B------:R-:W-:Y:S02]  /*0d10*/  ISETP.GE.AND P3, PT, R4, 0x61, PT ;  /* 0x000000610400780c */ /* 0x000fe40003f66270 */
[----:B------:R-:W-:Y:S01]  /*0d20*/  SHF.R.S32.HI R4, RZ, 0x1f, R208 ;  /* 0x0000001fff047819 */ /* 0x000fe200000114d0 */
[----:B------:R-:W-:Y:S01]  /*0d30*/  IMAD.IADD R33, R39, 0x1, R32 ;  /* 0x0000000127217824 */ /* 0x000fe200078e0220 */
[C---:B------:R-:W-:Y:S01]  /*0d40*/  IADD3 R210, P4, R208.reuse, R30, RZ ;  /* 0x0000001ed0d27210 */ /* 0x040fe20007f9e0ff */
[----:B------:R-:W-:Y:S01]  /*0d50*/  IMAD R24, R19, c[0x0][0x1e8], RZ ;  /* 0x00007a0013187a24 */ /* 0x000fe200078e02ff */
[----:B------:R-:W-:Y:S01]  /*0d60*/  IADD3 R208, P1, R208, R28, RZ ;  /* 0x0000001cd0d07210 */ /* 0x000fe20007f3e0ff */
[----:B------:R-:W-:Y:S01]  /*0d70*/  IMAD R207, R2, c[0x0][0x294], R207 ;  /* 0x0000a50002cf7a24 */ /* 0x000fe200078e02cf */
[C---:B------:R-:W-:Y:S01]  /*0d80*/  ISETP.GE.OR P5, PT, R22.reuse, c[0x0][0x1cc], !P0 ;  /* 0x0000730016007a0c */ /* 0x040fe200047a6670 */
[----:B------:R-:W-:Y:S01]  /*0d90*/  IMAD.MOV.U32 R32, RZ, RZ, R38 ;  /* 0x000000ffff207224 */ /* 0x000fe200078e0026 */
[----:B------:R-:W-:Y:S01]  /*0da0*/  ISETP.GE.OR P0, PT, R22, c[0x0][0x19c], !P0 ;  /* 0x0000670016007a0c */ /* 0x000fe20004706670 */
[----:B------:R-:W-:Y:S01]  /*0db0*/  IMAD R5, R17, c[0x0][0x1ec], R24 ;  /* 0x00007b0011057a24 */ /* 0x000fe200078e0218 */
[----:B------:R-:W-:Y:S01]  /*0dc0*/  IADD3.X R207, R4, R29, R207, P1, !PT ;  /* 0x0000001d04cf7210 */ /* 0x000fe20000ffe4cf */
[----:B------:R-:W-:Y:S01]  /*0dd0*/  IMAD.IADD R14, R9, 0x1, -R14 ;  /* 0x00000001090e7824 */ /* 0x000fe200078e0a0e */
[----:B------:R-:W-:Y:S01]  /*0de0*/  LEA.HI R9, R13, R6, RZ, 0x6 ;  /* 0x000000060d097211 */ /* 0x000fe200078f30ff */
[----:B------:R-:W-:-:S02]  /*0df0*/  IMAD R209, R12, c[0x0][0x278], RZ ;  /* 0x00009e000cd17a24 */ /* 0x000fc400078e02ff */
[----:B------:R-:W-:Y:S01]  /*0e00*/  IMAD.WIDE.U32 R24, R17, c[0x0][0x1e8], R32 ;  /* 0x00007a0011187a25 */ /* 0x000fe200078e0020 */
[----:B------:R-:W-:-:S03]  /*0e10*/  SHF.R.S32.HI R9, RZ, 0x6, R9 ;  /* 0x00000006ff097819 */ /* 0x000fc60000011409 */
[----:B------:R-:W-:-:S04]  /*0e20*/  IMAD.WIDE R26, R211, 0x80, R26 ;  /* 0x00000080d31a7825 */ /* 0x000fc800078e021a */
[----:B------:R-:W-:Y:S02]  /*0e30*/  IMAD.SHL.U32 R29, R212, 0x40, RZ ;  /* 0x00000040d41d7824 */ /* 0x000fe400078e00ff */
[----:B------:R-:W-:Y:S02]  /*0e40*/  IMAD R209, R2, c[0x0][0x27c], R209 ;  /* 0x00009f0002d17a24 */ /* 0x000fe400078e02d1 */
[----:B------:R-:W-:Y:S01]  /*0e50*/  IMAD.IADD R25, R25, 0x1, R5 ;  /* 0x0000000119197824 */ /* 0x000fe200078e0205 */
[----:B------:R-:W-:Y:S01]  /*0e60*/  LOP3.LUT R29, R29, 0x1c0, RZ, 0xc0, !PT ;  /* 0x000001c01d1d7812 */ /* 0x000fe200078ec0ff */
[----:B------:R-:W-:Y:S01]  /*0e70*/  IMAD R5, R27, c[0x0][0x1d8], RZ ;  /* 0x000076001b057a24 */ /* 0x000fe200078e02ff */
[----:B------:R-:W-:Y:S01]  /*0e80*/  IADD3.X R209, R4, R31, R209, P4, !PT ;  /* 0x0000001f04d17210 */ /* 0x000fe200027fe4d1 */
[C---:B------:R-:W-:Y:S01]  /*0e90*/  IMAD.WIDE.U32 R24, R26.reuse, c[0x0][0x1d8], R24 ;  /* 0x000076001a187a25 */ /* 0x040fe200078e0018 */
[----:B------:R-:W-:Y:S02]  /*0ea0*/  LOP3.LUT R21, R29, 0x38, R22, 0xf8, !PT ;  /* 0x000000381d157812 */ /* 0x000fe400078ef816 */
[----:B------:R-:W-:Y:S01]  /*0eb0*/  SHF.R.U32.HI R4, RZ, 0x3, R29 ;  /* 0x00000003ff047819 */ /* 0x000fe2000001161d */
[----:B------:R-:W-:Y:S01]  /*0ec0*/  IMAD R5, R26, c[0x0][0x1dc], R5 ;  /* 0x000077001a057a24 */ /* 0x000fe200078e0205 */
[----:B------:R-:W-:Y:S01]  /*0ed0*/  ISETP.GE.OR P4, PT, R22, c[0x0][0x1cc], !P2 ;  /* 0x0000730016007a0c */ /* 0x000fe20005786670 */
[----:B------:R-:W-:Y:S01]  /*0ee0*/  IMAD.SHL.U32 R11, R9, 0x200, RZ ;  /* 0x00000200090b7824 */ /* 0x000fe200078e00ff */
[----:B------:R-:W-:Y:S01]  /*0ef0*/  LEA R28, P1, R24, c[0x0][0x1c0], 0x1 ;  /* 0x00007000181c7a11 */ /* 0x000fe200078208ff */
[----:B------:R-:W-:Y:S01]  /*0f00*/  IMAD.IADD R5, R25, 0x1, R5 ;  /* 0x0000000119057824 */ /* 0x000fe200078e0205 */
[----:B------:R-:W-:Y:S01]  /*0f10*/  ISETP.GE.OR P2, PT, R22, c[0x0][0x19c], !P2 ;  /* 0x0000670016007a0c */ /* 0x000fe20005746670 */
[----:B------:R-:W-:Y:S01]  /*0f20*/  IMAD R25, R20, c[0x0][0x1b0], RZ ;  /* 0x00006c0014197a24 */ /* 0x000fe200078e02ff */
[----:B------:R-:W-:Y:S01]  /*0f30*/  LOP3.LUT R21, R11, R21, R4, 0xf6, !PT ;  /* 0x000000150b157212 */ /* 0x000fe200078ef604 */
[----:B------:R-:W-:Y:S01]  /*0f40*/  IMAD.WIDE.U32 R30, R8, c[0x0][0x1b0], R22 ;  /* 0x00006c00081e7a25 */ /* 0x000fe200078e0016 */
[----:B------:R-:W-:-:S02]  /*0f50*/  LEA.HI R4, R13, R6, RZ, 0x2 ;  /* 0x000000060d047211 */ /* 0x000fc400078f10ff */
[----:B------:R-:W-:Y:S01]  /*0f60*/  LEA.HI.X R29, R24, c[0x0][0x1c4], R5, 0x1, P1 ;  /* 0x00007100181d7a11 */ /* 0x000fe200008f0c05 */
[----:B------:R-:W-:Y:S01]  /*0f70*/  IMAD.SHL.U32 R5, R21, 0x2, RZ ;  /* 0x0000000215057824 */ /* 0x000fe200078e00ff */
[--C-:B------:R-:W-:Y:S01]  /*0f80*/  SHF.R.S32.HI R24, RZ, 0x2, R4.reuse ;  /* 0x00000002ff187819 */ /* 0x100fe20000011404 */
[----:B------:R-:W-:Y:S01]  /*0f90*/  IMAD R25, R8, c[0x0][0x1b4], R25 ;  /* 0x00006d0008197a24 */ /* 0x000fe200078e0219 */
[----:B------:R-:W-:Y:S01]  /*0fa0*/  SHF.R.S32.HI R21, RZ, 0x1f, R4 ;  /* 0x0000001fff157819 */ /* 0x000fe20000011404 */
[----:B------:R-:W-:Y:S01]  /*0fb0*/  IMAD R20, R19, c[0x0][0x1b8], RZ ;  /* 0x00006e0013147a24 */ /* 0x000fe200078e02ff */
[----:B------:R-:W-:Y:S01]  /*0fc0*/  @!PT LDS RZ, [RZ] ;  /* 0x00000000fffff984 */ /* 0x000fe20000000800 */
[----:B------:R-:W-:Y:S01]  /*0fd0*/  @!PT LDS RZ, [RZ] ;  /* 0x00000000fffff984 */ /* 0x000fe20000000800 */
[----:B------:R-:W-:Y:S01]  /*0fe0*/  @!PT LDS RZ, [RZ] ;  /* 0x00000000fffff984 */ /* 0x000fe20000000800 */
[----:B------:R1:W-:Y:S01]  /*0ff0*/  LDGSTS.E.BYPASS.LTC128B.128 [R5+0x4080], [R28.64], !P4 ;  /* 0x040800001c057fae */ /* 0x0003e2000e101d4a */
[----:B------:R-:W-:Y:S01]  /*1000*/  IADD3 R32, P1, R28, UR6, RZ ;  /* 0x000000061c207c10 */ /* 0x000fe2000ff3e0ff */
[----:B------:R-:W-:Y:S01]  /*1010*/  IMAD.IADD R31, R31, 0x1, R25 ;  /* 0x000000011f1f7824 */ /* 0x000fe200078e0219 */
[----:B------:R-:W-:Y:S01]  /*1020*/  ISETP.GE.OR P4, PT, R22, c[0x0][0x1cc], !P6 ;  /* 0x0000730016007a0c */ /* 0x000fe20007786670 */
[----:B------:R-:W-:Y:S01]  /*1030*/  IMAD R20, R17, c[0x0][0x1bc], R20 ;  /* 0x00006f0011147a24 */ /* 0x000fe200078e0214 */
[----:B------:R-:W-:Y:S01]  /*1040*/  LEA.HI R21, R21, R24, RZ, 0x3 ;  /* 0x0000001815157211 */ /* 0x000fe200078f18ff */
[----:B------:R-:W-:Y:S01]  /*1050*/  IMAD R197, R14, 0x800, R11 ;  /* 0x000008000ec57824 */ /* 0x000fe200078e020b */
[----:B------:R-:W-:Y:S01]  /*1060*/  IADD3.X R33, R29, UR5, RZ, P1, !PT ;  /* 0x000000051d217c10 */ /* 0x000fe20008ffe4ff */
[----:B------:R-:W-:Y:S01]  /*1070*/  IMAD R11, R0, c[0x0][0x178], RZ ;  /* 0x00005e00000b7a24 */ /* 0x000fe200078e02ff */
[----:B------:R-:W-:Y:S01]  /*1080*/  LOP3.LUT R21, R21, 0xfffffff8, RZ, 0xc0, !PT ;  /* 0xfffffff815157812 */ /* 0x000fe200078ec0ff */
[----:B------:R-:W-:Y:S01]  /*1090*/  IMAD.MOV.U32 R201, RZ, RZ, 0x40 ;  /* 0x00000040ffc97424 */ /* 0x000fe200078e00ff */
[C---:B------:R-:W-:Y:S01]  /*10a0*/  ISETP.GE.OR P6, PT, R22.reuse, c[0x0][0x19c], !P6 ;  /* 0x0000670016007a0c */ /* 0x040fe200077c6670 */
[----:B------:R2:W-:Y:S01]  /*10b0*/  LDGSTS.E.BYPASS.LTC128B.128 [R5+0x5080], [R32.64], !P5 ;  /* 0x0508000020057fae */ /* 0x0005e2000e901d4a */
[----:B------:R-:W-:Y:S01]  /*10c0*/  ISETP.GE.AND P5, PT, R22, c[0x0][0x16c], PT ;  /* 0x00005b0016007a0c */ /* 0x000fe20003fa6270 */
[----:B------:R-:W-:Y:S01]  /*10d0*/  IMAD.IADD R8, R24, 0x1, -R21 ;  /* 0x0000000118087824 */ /* 0x000fe200078e0a15 */
[----:B------:R-:W-:Y:S01]  /*10e0*/  LOP3.LUT R21, R18, 0xfffffff0, RZ, 0xc0, !PT ;  /* 0xfffffff012157812 */ /* 0x000fe200078ec0ff */
[----:B------:R-:W-:Y:S01]  /*10f0*/  IMAD.WIDE.U32 R24, R17, c[0x0][0x1b8], R30 ;  /* 0x00006e0011187a25 */ /* 0x000fe200078e001e */
[----:B------:R-:W-:-:S02]  /*1100*/  IADD3 R229, R5, 0x4080, RZ ;  /* 0x0000408005e57810 */ /* 0x000fc40007ffe0ff */
[----:B------:R-:W-:Y:S01]  /*1110*/  IADD3 R228, R5, 0x8080, RZ ;  /* 0x0000808005e47810 */ /* 0x000fe20007ffe0ff */
[----:B------:R-:W-:Y:S02]  /*1120*/  IMAD R17, R27, c[0x0][0x1a8], RZ ;  /* 0x00006a001b117a24 */ /* 0x000fe400078e02ff */
[----:B------:R-:W-:Y:S02]  /*1130*/  IMAD.IADD R25, R25, 0x1, R20 ;  /* 0x0000000119197824 */ /* 0x000fe400078e0214 */
[C---:B------:R-:W-:Y:S02]  /*1140*/  IMAD R17, R26.reuse, c[0x0][0x1ac], R17 ;  /* 0x00006b001a117a24 */ /* 0x040fe400078e0211 */
[----:B------:R-:W-:Y:S01]  /*1150*/  IMAD.WIDE.U32 R26, R26, c[0x0][0x1a8], R24 ;  /* 0x00006a001a1a7a25 */ /* 0x000fe200078e0018 */
[----:B-1----:R-:W-:-:S03]  /*1160*/  IADD3 R28, P1, R32, UR6, RZ ;  /* 0x00000006201c7c10 */ /* 0x002fc6000ff3e0ff */
[----:B------:R-:W-:Y:S01]  /*1170*/  IMAD.IADD R19, R27, 0x1, R17 ;  /* 0x000000011b137824 */ /* 0x000fe200078e0211 */
[----:B------:R-:W-:Y:S01]  /*1180*/  IADD3.X R29, R33, UR5, RZ, P1, !PT ;  /* 0x00000005211d7c10 */ /* 0x000fe20008ffe4ff */
[C-C-:B------:R-:W-:Y:S01]  /*1190*/  IMAD.WIDE.U32 R24, R3.reuse, c[0x0][0x180], R22.reuse ;  /* 0x0000600003187a25 */ /* 0x140fe200078e0016 */
[C---:B------:R-:W-:Y:S02]  /*11a0*/  ISETP.GE.OR P1, PT, R22.reuse, c[0x0][0x1cc], !P3 ;  /* 0x0000730016007a0c */ /* 0x040fe40005f26670 */
[----:B------:R-:W-:Y:S01]  /*11b0*/  ISETP.GE.OR P3, PT, R22, c[0x0][0x19c], !P3 ;  /* 0x0000670016007a0c */ /* 0x000fe20005f66670 */
[----:B------:R1:W-:Y:S01]  /*11c0*/  LDGSTS.E.BYPASS.LTC128B.128 [R5+0x6080], [R28.64], !P4 ;  /* 0x060800001c057fae */ /* 0x0003e2000e101d4a */
[----:B------:R-:W-:Y:S01]  /*11d0*/  IADD3 R34, P4, R28, UR6, RZ ;  /* 0x000000061c227c10 */ /* 0x000fe2000ff9e0ff */
[----:B------:R-:W-:Y:S01]  /*11e0*/  IMAD.WIDE.U32 R30, R3, c[0x0][0x210], R22 ;  /* 0x00008400031e7a25 */ /* 0x000fe200078e0016 */
[----:B------:R-:W-:Y:S02]  /*11f0*/  ULDC.64 UR6, c[0x0][0x208] ;  /* 0x0000820000067ab9 */ /* 0x000fe40000000a00 */
[----:B------:R-:W-:Y:S01]  /*1200*/  IADD3.X R35, R29, UR5, RZ, P4, !PT ;  /* 0x000000051d237c10 */ /* 0x000fe2000a7fe4ff */
[----:B------:R-:W-:Y:S01]  /*1210*/  ULDC.64 UR4, c[0x0][0x1a8] ;  /* 0x00006a0000047ab9 */ /* 0x000fe20000000a00 */
[----:B------:R-:W-:Y:S01]  /*1220*/  ISETP.GE.AND P4, PT, R22, c[0x0][0x1fc], PT ;  /* 0x00007f0016007a0c */ /* 0x000fe20003f86270 */
[----:B------:R-:W-:Y:S01]  /*1230*/  USHF.L.U32 UR13, UR4, 0x6, URZ ;  /* 0x00000006040d7899 */ /* 0x000fe2000800063f */
[----:B------:R-:W-:Y:S01]  /*1240*/  IMAD R20, R10, c[0x0][0x180], RZ ;  /* 0x000060000a147a24 */ /* 0x000fe200078e02ff */
[----:B------:R3:W-:Y:S01]  /*1250*/  LDGSTS.E.BYPASS.LTC128B.128 [R5+0x7080], [R34.64], !P1 ;  /* 0x0708000022057fae */ /* 0x0007e2000c901d4a */
[C---:B--2---:R-:W-:Y:S01]  /*1260*/  LEA R32, P1, R26.reuse, c[0x0][0x190], 0x1 ;  /* 0x000064001a207a11 */ /* 0x044fe200078208ff */
[----:B------:R-:W-:Y:S01]  /*1270*/  USHF.L.U64.HI UR5, UR4, UR8, UR5 ;  /* 0x0000000804057299 */ /* 0x000fe20008010205 */
[----:B------:R-:W-:Y:S01]  /*1280*/  IMAD R20, R3, c[0x0][0x184], R20 ;  /* 0x0000610003147a24 */ /* 0x000fe200078e0214 */
[----:B------:R-:W0:Y:S01]  /*1290*/  LDGDEPBAR ;  /* 0x00000000000079af */ /* 0x000e220000000000 */
[----:B------:R-:W-:Y:S01]  /*12a0*/  LEA.HI.X R33, R26, c[0x0][0x194], R19, 0x1, P1 ;  /* 0x000065001a217a11 */ /* 0x000fe200008f0c13 */
[----:B------:R-:W-:Y:S01]  /*12b0*/  IMAD R19, R12, c[0x0][0x218], RZ ;  /* 0x000086000c137a24 */ /* 0x000fe200078e02ff */
[----:B------:R-:W-:Y:S01]  /*12c0*/  IADD3 R22, P1, R32, UR13, RZ ;  /* 0x0000000d20167c10 */ /* 0x000fe2000ff3e0ff */
[----:B------:R-:W-:Y:S01]  /*12d0*/  IMAD.IADD R25, R25, 0x1, R20 ;  /* 0x0000000119197824 */ /* 0x000fe200078e0214 */
[----:B------:R-:W-:Y:S01]  /*12e0*/  USHF.L.U64.HI UR9, UR6, UR8, UR7 ;  /* 0x0000000806097299 */ /* 0x000fe20008010207 */
[----:B------:R3:W-:Y:S01]  /*12f0*/  LDGSTS.E.BYPASS.LTC128B.128 [R5+0x80], [R32.64], !P2 ;  /* 0x0008000020057fae */ /* 0x0007e2000d101d4a */
[----:B------:R-:W-:Y:S01]  /*1300*/  IADD3.X R23, R33, UR5, RZ, P1, !PT ;  /* 0x0000000521177c10 */ /* 0x000fe20008ffe4ff */
[----:B------:R-:W-:Y:S01]  /*1310*/  IMAD.WIDE.U32 R218, R2, c[0x0][0x188], R24 ;  /* 0x0000620002da7a25 */ /* 0x000fe200078e0018 */
[C---:B------:R-:W-:Y:S01]  /*1320*/  LOP3.LUT P2, RZ, R16.reuse, 0x4, RZ, 0xc0, !PT ;  /* 0x0000000410ff7812 */ /* 0x040fe2000784c0ff */
[----:B------:R-:W-:Y:S01]  /*1330*/  USHF.L.U32 UR12, UR6, 0x6, URZ ;  /* 0x00000006060c7899 */ /* 0x000fe2000800063f */
[----:B------:R-:W-:Y:S01]  /*1340*/  LOP3.LUT P1, RZ, R16, 0x2, RZ, 0xc0, !PT ;  /* 0x0000000210ff7812 */ /* 0x000fe2000782c0ff */
[----:B------:R2:W-:Y:S01]  /*1350*/  LDGSTS.E.BYPASS.LTC128B.128 [R5+0x1080], [R22.64], !P0 ;  /* 0x0108000016057fae */ /* 0x0005e2000c101d4a */
[----:B-1----:R-:W-:Y:S01]  /*1360*/  IMAD R28, R10, c[0x0][0x210], RZ ;  /* 0x000084000a1c7a24 */ /* 0x002fe200078e02ff */
[----:B------:R-:W-:Y:S01]  /*1370*/  LEA.HI R10, R13, R6, RZ, 0x5 ;  /* 0x000000060d0a7211 */ /* 0x000fe200078f28ff */
[----:B------:R-:W-:-:S02]  /*1380*/  IMAD.SHL.U32 R26, R16, 0x40, RZ ;  /* 0x00000040101a7824 */ /* 0x000fc400078e00ff */
[----:B------:R-:W-:Y:S01]  /*1390*/  IMAD R28, R3, c[0x0][0x214], R28 ;  /* 0x00008500031c7a24 */ /* 0x000fe200078e021c */
[----:B------:R-:W-:Y:S01]  /*13a0*/  SHF.R.S32.HI R17, RZ, 0x5, R10 ;  /* 0x00000005ff117819 */ /* 0x000fe2000001140a */
[----:B------:R-:W-:Y:S01]  /*13b0*/  IMAD R3, R12, c[0x0][0x188], RZ ;  /* 0x000062000c037a24 */ /* 0x000fe200078e02ff */
[----:B------:R-:W-:Y:S01]  /*13c0*/  LOP3.LUT R26, R26, 0x1c0, RZ, 0xc0, !PT ;  /* 0x000001c01a1a7812 */ /* 0x000fe200078ec0ff */
[----:B------:R-:W-:Y:S01]  /*13d0*/  IMAD.IADD R29, R31, 0x1, R28 ;  /* 0x000000011f1d7824 */ /* 0x000fe200078e021c */
[----:B------:R-:W-:Y:S01]  /*13e0*/  LEA.HI R20, R10, R17, RZ, 0x1 ;  /* 0x000000110a147211 */ /* 0x000fe200078f08ff */
[----:B------:R-:W-:Y:S01]  /*13f0*/  IMAD.MOV.U32 R28, RZ, RZ, R30 ;  /* 0x000000ffff1c7224 */ /* 0x000fe200078e001e */
[----:B------:R-:W-:Y:S01]  /*1400*/  IADD3 R30, P0, R22, UR13, RZ ;  /* 0x0000000d161e7c10 */ /* 0x000fe2000ff1e0ff */
[----:B------:R-:W-:Y:S01]  /*1410*/  IMAD R12, R2, c[0x0][0x21c], R19 ;  /* 0x00008700020c7a24 */ /* 0x000fe200078e0213 */
[----:B------:R-:W-:Y:S01]  /*1420*/  LOP3.LUT R20, R20, 0xfffffffe, RZ, 0xc0, !PT ;  /* 0xfffffffe14147812 */ /* 0x000fe200078ec0ff */
[----:B------:R-:W-:Y:S01]  /*1430*/  IMAD.WIDE.U32 R28, R2, c[0x0][0x218], R28 ;  /* 0x00008600021c7a25 */ /* 0x000fe200078e001c */
[----:B------:R-:W-:-:S02]  /*1440*/  IADD3.X R31, R23, UR5, RZ, P0, !PT ;  /* 0x00000005171f7c10 */ /* 0x000fc400087fe4ff */
[----:B------:R-:W-:Y:S01]  /*1450*/  LOP3.LUT R16, R26, 0x8, R15, 0xf8, !PT ;  /* 0x000000081a107812 */ /* 0x000fe200078ef80f */
[----:B------:R-:W-:Y:S01]  /*1460*/  IMAD.MOV.U32 R24, RZ, RZ, R28 ;  /* 0x000000ffff187224 */ /* 0x000fe200078e001c */
[----:B------:R-:W-:Y:S01]  /*1470*/  IADD3 R28, P0, R30, UR13, RZ ;  /* 0x0000000d1e1c7c10 */ /* 0x000fe2000ff1e0ff */
[----:B------:R-:W-:Y:S01]  /*1480*/  IMAD.IADD R25, R29, 0x1, R12 ;  /* 0x000000011d197824 */ /* 0x000fe200078e020c */
[----:B------:R1:W-:Y:S01]  /*1490*/  LDGSTS.E.BYPASS.LTC128B.128 [R5+0x2080], [R30.64], !P6 ;  /* 0x020800001e057fae */ /* 0x0003e2000f101d4a */
[----:B------:R-:W-:Y:S01]  /*14a0*/  IMAD.IADD R199, R17, 0x1, -R20 ;  /* 0x0000000111c77824 */ /* 0x000fe200078e0a14 */
[----:B------:R-:W-:Y:S01]  /*14b0*/  IADD3.X R29, R31, UR5, RZ, P0, !PT ;  /* 0x000000051f1d7c10 */ /* 0x000fe200087fe4ff */
[----:B------:R-:W-:Y:S01]  /*14c0*/  IMAD.SHL.U32 R17, R17, 0x10, RZ ;  /* 0x0000001011117824 */ /* 0x000fe200078e00ff */
[----:B------:R-:W-:Y:S01]  /*14d0*/  ULDC.64 UR4, c[0x0][0x178] ;  /* 0x00005e0000047ab9 */ /* 0x000fe20000000a00 */
[----:B------:R-:W-:Y:S01]  /*14e0*/  IMAD R3, R2, c[0x0][0x18c], R3 ;  /* 0x0000630002037a24 */ /* 0x000fe200078e0203 */
[----:B------:R-:W-:Y:S01]  /*14f0*/  SHF.R.S32.HI R2, RZ, 0x1f, R239 ;  /* 0x0000001fff027819 */ /* 0x000fe200000114ef */
[----:B------:R4:W-:Y:S01]  /*1500*/  LDGSTS.E.BYPASS.LTC128B.128 [R5+0x3080], [R28.64], !P3 ;  /* 0x030800001c057fae */ /* 0x0009e2000d901d4a */
[----:B------:R-:W-:Y:S01]  /*1510*/  LOP3.LUT R20, R26, 0x30, R17, 0xf8, !PT ;  /* 0x000000301a147812 */ /* 0x000fe200078ef811 */
[----:B------:R-:W-:Y:S01]  /*1520*/  IMAD.IADD R219, R219, 0x1, R3 ;  /* 0x00000001dbdb7824 */ /* 0x000fe200078e0203 */
[----:B------:R-:W-:Y:S01]  /*1530*/  SHF.R.U32.HI R17, RZ, 0x3, R26 ;  /* 0x00000003ff117819 */ /* 0x000fe2000001161a */
[----:B------:R-:W0:Y:S01]  /*1540*/  LDGDEPBAR ;  /* 0x00000000000079af */ /* 0x000e220000000000 */
[C---:B------:R-:W-:Y:S01]  /*1550*/  IMAD R3, R239.reuse, UR9, RZ ;  /* 0x00000009ef037c24 */ /* 0x040fe2000f8e02ff */
[----:B------:R-:W-:Y:S01]  /*1560*/  USHF.L.U32 UR13, UR4, 0x6, URZ ;  /* 0x00000006040d7899 */ /* 0x000fe2000800063f */
[-C--:B------:R-:W-:Y:S01]  /*1570*/  LOP3.LUT R16, R16, R17.reuse, RZ, 0x3c, !PT ;  /* 0x0000001110107212 */ /* 0x080fe200078e3cff */
[----:B------:R-:W-:Y:S01]  /*1580*/  IMAD.WIDE.U32 R26, R239, c[0x0][0x178], RZ ;  /* 0x00005e00ef1a7a25 */ /* 0x000fe200078e00ff */
[----:B------:R-:W-:Y:S01]  /*1590*/  USHF.L.U64.HI UR8, UR4, UR8, UR5 ;  /* 0x0000000804087299 */ /* 0x000fe20008010205 */
[----:B------:R-:W-:Y:S01]  /*15a0*/  LOP3.LUT R20, R20, 0x8, R15, 0xf8, !PT ;  /* 0x0000000814147812 */ /* 0x000fe200078ef80f */
[----:B------:R-:W-:Y:S01]  /*15b0*/  USHF.L.U32 UR5, UR6, 0x5, URZ ;  /* 0x0000000506057899 */ /* 0x000fe2000800063f */
[----:B------:R-:W-:Y:S01]  /*15c0*/  IMAD.IADD R197, R197, 0x1, R16 ;  /* 0x00000001c5c57824 */ /* 0x000fe200078e0210 */
[----:B------:R-:W-:Y:S01]  /*15d0*/  UMOV UR4, 0x5 ;  /* 0x0000000500047882 */ /* 0x000fe20000000000 */
[----:B------:R-:W-:Y:S01]  /*15e0*/  IMAD R16, R2, UR12, R3 ;  /* 0x0000000c02107c24 */ /* 0x000fe2000f8e0203 */
[----:B------:R-:W-:Y:S01]  /*15f0*/  LOP3.LUT R17, R20, R17, RZ, 0x3c, !PT ;  /* 0x0000001114117212 */ /* 0x000fe200078e3cff */
[----:B------:R-:W-:Y:S01]  /*1600*/  IMAD R2, R2, c[0x0][0x178], RZ ;  /* 0x00005e0002027a24 */ /* 0x000fe200078e02ff */
[----:B------:R-:W-:Y:S01]  /*1610*/  USHF.L.U64.HI UR4, UR6, UR4, UR7 ;  /* 0x0000000406047299 */ /* 0x000fe20008010207 */
[C---:B------:R-:W-:Y:S01]  /*1620*/  IMAD R11, R220.reuse, c[0x0][0x17c], R11 ;  /* 0x00005f00dc0b7a24 */ /* 0x040fe200078e020b */
[----:B------:R-:W-:Y:S01]  /*1630*/  USHF.L.U32 UR6, UR5, 0x1, URZ ;  /* 0x0000000105067899 */ /* 0x000fe2000800063f */
[----:B------:R-:W-:Y:S01]  /*1640*/  IMAD R3, R239, c[0x0][0x17c], R2 ;  /* 0x00005f00ef037a24 */ /* 0x000fe200078e0202 */
[----:B------:R-:W-:Y:S01]  /*1650*/  USHF.L.U64.HI UR4, UR5, 0x1, UR4 ;  /* 0x0000000105047899 */ /* 0x000fe20008010204 */
[----:B------:R-:W-:-:S04]  /*1660*/  IMAD.WIDE.U32 R218, R220, c[0x0][0x178], R218 ;  /* 0x00005e00dcda7a25 */ /* 0x000fc800078e00da */
[----:B------:R-:W-:Y:S01]  /*1670*/  IMAD.IADD R3, R27, 0x1, R3 ;  /* 0x000000011b037824 */ /* 0x000fe200078e0203 */
[----:B------:R-:W-:Y:S01]  /*1680*/  LEA R2, P0, R26, R218, 0x6 ;  /* 0x000000da1a027211 */ /* 0x000fe200078030ff */
[----:B------:R-:W-:Y:S01]  /*1690*/  IMAD.IADD R206, R219, 0x1, R11 ;  /* 0x00000001dbce7824 */ /* 0x000fe200078e020b */
[----:B------:R-:W-:-:S04]  /*16a0*/  DEPBAR.LE SB0, 0x1 ;  /* 0x000080400000791a */ /* 0x000fc80000000000 */
[----:B------:R-:W-:Y:S01]  /*16b0*/  LEA.HI.X R3, R26, R206, R3, 0x6, P0 ;  /* 0x000000ce1a037211 */ /* 0x000fe200000f3403 */
[----:B------:R-:W-:Y:S01]  /*16c0*/  IMAD.MOV.U32 R192, RZ, RZ, 0x20 ;  /* 0x00000020ffc07424 */ /* 0x000fe200078e00ff */
[----:B------:R-:W-:Y:S01]  /*16d0*/  BAR.SYNC.DEFER_BLOCKING 0x0 ;  /* 0x0000000000007b1d */ /* 0x000fe20000010000 */
[----:B--2---:R-:W-:Y:S01]  /*16e0*/  LEA R22, P0, R2, c[0x0][0x160], 0x1 ;  /* 0x0000580002167a11 */ /* 0x004fe200078008ff */
[----:B------:R-:W-:Y:S02]  /*16f0*/  IMAD.SHL.U32 R197, R197, 0x2, RZ ;  /* 0x00000002c5c57824 */ /* 0x000fe400078e00ff */
[----:B------:R-:W-:Y:S01]  /*1700*/  IMAD R227, R0, c[0x0][0x208], RZ ;  /* 0x0000820000e37a24 */ /* 0x000fe200078e02ff */
[----:B------:R-:W-:Y:S01]  /*1710*/  LEA.HI.X R23, R2, c[0x0][0x164], R3, 0x1, P0 ;  /* 0x0000590002177a11 */ /* 0x000fe200000f0c03 */
[----:B------:R-:W-:Y:S01]  /*1720*/  IMAD.SHL.U32 R11, R239, 0x40, RZ ;  /* 0x00000040ef0b7824 */ /* 0x000fe200078e00ff */
[----:B------:R-:W-:Y:S01]  /*1730*/  SEL R2, R201, 0xffffffc0, !P2 ;  /* 0xffffffc0c9027807 */ /* 0x000fe20005000000 */
[----:B------:R-:W-:Y:S01]  /*1740*/  IMAD R227, R220, c[0x0][0x20c], R227 ;  /* 0x00008300dce37a24 */ /* 0x000fe200078e02e3 */
[----:B------:R-:W-:Y:S01]  /*1750*/  SEL R0, R192, 0xffffffe0, !P1 ;  /* 0xffffffe0c0007807 */ /* 0x000fe20004800000 */
[----:B------:R-:W-:Y:S01]  /*1760*/  IMAD.WIDE.U32 R220, R220, c[0x0][0x208], R24 ;  /* 0x00008200dcdc7a25 */ /* 0x000fe200078e0018 */
[----:B------:R-:W-:-:S02]  /*1770*/  IADD3 R12, -R212, R215, -R11 ;  /* 0x000000d7d40c7210 */ /* 0x000fc40007ffe90b */
[----:B------:R-:W-:Y:S01]  /*1780*/  ISETP.GT.AND P1, PT, R6, 0xf, PT ;  /* 0x0000000f0600780c */ /* 0x000fe20003f24270 */
[C---:B------:R-:W-:Y:S01]  /*1790*/  IMAD.IADD R2, R197.reuse, 0x1, R2 ;  /* 0x00000001c5027824 */ /* 0x040fe200078e0202 */
[C---:B------:R-:W-:Y:S01]  /*17a0*/  ISETP.LT.OR P0, PT, R12.reuse, 0x1, P5 ;  /* 0x000000010c00780c */ /* 0x040fe20002f01670 */
[----:B------:R-:W-:Y:S01]  /*17b0*/  IMAD.IADD R3, R197, 0x1, R0 ;  /* 0x00000001c5037824 */ /* 0x000fe200078e0200 */
[----:B------:R-:W-:Y:S01]  /*17c0*/  ISETP.LT.OR P6, PT, R12, 0x21, P5 ;  /* 0x000000210c00780c */ /* 0x000fe20002fc1670 */
[----:B------:R-:W-:Y:S01]  /*17d0*/  IMAD.IADD R0, R0, 0x1, R2 ;  /* 0x0000000100007824 */ /* 0x000fe200078e0202 */
[C---:B------:R-:W-:Y:S01]  /*17e0*/  ISETP.LT.OR P3, PT, R12.reuse, 0x1, P4 ;  /* 0x000000010c00780c */ /* 0x040fe20002761670 */
[----:B------:R-:W-:Y:S01]  /*17f0*/  IMAD.IADD R227, R221, 0x1, R227 ;  /* 0x00000001dde37824 */ /* 0x000fe200078e02e3 */
[----:B------:R-:W-:Y:S01]  /*1800*/  ISETP.LT.OR P2, PT, R12, 0x21, P4 ;  /* 0x000000210c00780c */ /* 0x000fe20002741670 */
[----:B------:R-:W-:Y:S01]  /*1810*/  IMAD.MOV.U32 R226, RZ, RZ, R220 ;  /* 0x000000ffffe27224 */ /* 0x000fe200078e00dc */
[----:B------:R3:W2:Y:S01]  /*1820*/  LDSM.16.M88.4 R136, [R197+0x4080] ;  /* 0x00408000c588783b */ /* 0x0006a20000000200 */
[----:B------:R-:W-:-:S02]  /*1830*/  IMAD.IADD R21, R6, 0x1, -R21 ;  /* 0x0000000106157824 */ /* 0x000fc400078e0a15 */
[----:B------:R-:W-:Y:S01]  /*1840*/  IMAD.WIDE.U32 R18, R239, UR12, R226 ;  /* 0x0000000cef127c25 */ /* 0x000fe2000f8e00e2 */
[----:B------:R3:W1:Y:S02]  /*1850*/  LDSM.16.M88.4 R144, [R197+0x6080] ;  /* 0x00608000c590783b */ /* 0x0006640000000200 */
[----:B------:R-:W-:Y:S01]  /*1860*/  SHF.R.S32.HI R12, RZ, 0x1f, R21 ;  /* 0x0000001fff0c7819 */ /* 0x000fe20000011415 */
[----:B------:R-:W-:Y:S01]  /*1870*/  IMAD.IADD R16, R19, 0x1, R16 ;  /* 0x0000000113107824 */ /* 0x000fe200078e0210 */
[----:B------:R3:W1:Y:S01]  /*1880*/  LDSM.16.M88.4 R152, [R3+0x4080] ;  /* 0x004080000398783b */ /* 0x0006620000000200 */
[----:B------:R-:W-:Y:S01]  /*1890*/  IMAD.SHL.U32 R19, R14, 0x10, RZ ;  /* 0x000000100e137824 */ /* 0x000fe200078e00ff */
[----:B------:R-:W-:Y:S01]  /*18a0*/  LEA.HI R15, R12, R21, RZ, 0x3 ;  /* 0x000000150c0f7211 */ /* 0x000fe200078f18ff */
[----:B------:R-:W-:Y:S01]  /*18b0*/  IMAD.SHL.U32 R20, R9, 0x8, RZ ;  /* 0x0000000809147824 */ /* 0x000fe200078e00ff */
[----:B------:R3:W1:Y:S01]  /*18c0*/  LDSM.16.M88.4 R160, [R3+0x6080] ;  /* 0x0060800003a0783b */ /* 0x0006620000000200 */
[----:B------:R-:W-:Y:S01]  /*18d0*/  IMAD R196, R14, 0x200, R17 ;  /* 0x000002000ec47824 */ /* 0x000fe200078e0211 */
[----:B------:R-:W-:Y:S01]  /*18e0*/  LOP3.LUT R19, R19, 0x10, RZ, 0xc0, !PT ;  /* 0x0000001013137812 */ /* 0x000fe200078ec0ff */
[C---:B------:R-:W-:Y:S01]  /*18f0*/  IMAD.SHL.U32 R195, R15.reuse, 0x40, RZ ;  /* 0x000000400fc37824 */ /* 0x040fe200078e00ff */
[----:B------:R3:W1:Y:S01]  /*1900*/  LDSM.16.M88.4 R164, [R2+0x4080] ;  /* 0x0040800002a4783b */ /* 0x0006620000000200 */
[----:B------:R-:W-:-:S02]  /*1910*/  LOP3.LUT R12, R15, 0xfffffff8, RZ, 0xc0, !PT ;  /* 0xfffffff80f0c7812 */ /* 0x000fc400078ec0ff */
[----:B------:R-:W-:Y:S01]  /*1920*/  LOP3.LUT R198, R19, 0x8, R198, 0xf8, !PT ;  /* 0x0000000813c67812 */ /* 0x000fe200078ef8c6 */
[----:B------:R3:W1:Y:S01]  /*1930*/  LDSM.16.M88.4 R168, [R2+0x6080] ;  /* 0x0060800002a8783b */ /* 0x0006620000000200 */
[----:B------:R-:W-:Y:S01]  /*1940*/  IMAD.SHL.U32 R19, R8, 0x40, RZ ;  /* 0x0000004008137824 */ /* 0x000fe200078e00ff */
[----:B------:R-:W-:Y:S01]  /*1950*/  LOP3.LUT R20, R20, 0x18, RZ, 0xc0, !PT ;  /* 0x0000001814147812 */ /* 0x000fe200078ec0ff */
[----:B------:R-:W-:Y:S01]  /*1960*/  IMAD.IADD R12, R21, 0x1, -R12 ;  /* 0x00000001150c7824 */ /* 0x000fe200078e0a0c */
[----:B------:R3:W1:Y:S01]  /*1970*/  LDSM.16.M88.4 R172, [R0+0x4080] ;  /* 0x0040800000ac783b */ /* 0x0006620000000200 */
[----:B------:R-:W-:Y:S01]  /*1980*/  IMAD.SHL.U32 R21, R14, 0x20, RZ ;  /* 0x000000200e157824 */ /* 0x000fe200078e00ff */
[----:B------:R-:W-:Y:S02]  /*1990*/  LOP3.LUT R19, R19, 0x1c0, RZ, 0xc0, !PT ;  /* 0x000001c013137812 */ /* 0x000fe400078ec0ff */
[----:B------:R3:W1:Y:S01]  /*19a0*/  LDSM.16.M88.4 R176, [R0+0x6080] ;  /* 0x0060800000b0783b */ /* 0x0006620000000200 */
[----:B------:R-:W-:-:S03]  /*19b0*/  LOP3.LUT R195, R195, 0xfffffe00, RZ, 0xc0, !PT ;  /* 0xfffffe00c3c37812 */ /* 0x000fc600078ec0ff */
[----:B------:R-:W-:Y:S06]  /*19c0*/  BAR.SYNC.DEFER_BLOCKING 0x0 ;  /* 0x0000000000007b1d */ /* 0x000fec0000010000 */
[----:B------:R-:W-:Y:S01]  /*19d0*/  @!PT LDS RZ, [RZ] ;  /* 0x00000000fffff984 */ /* 0x000fe20000000800 */
[----:B------:R-:W-:Y:S01]  /*19e0*/  @!PT LDS RZ, [RZ] ;  /* 0x00000000fffff984 */ /* 0x000fe20000000800 */
[----:B------:R-:W-:Y:S01]  /*19f0*/  @!PT LDS RZ, [RZ] ;  /* 0x00000000fffff984 */ /* 0x000fe20000000800 */
[----:B------:R5:W-:Y:S01]  /*1a00*/  LDGSTS.E.BYPASS.LTC128B.128 [R5+0x4080], [R22.64], !P0 ;  /* 0x0408000016057fae */ /* 0x000be2000c101d4a */
[----:B------:R-:W-:-:S04]  /*1a10*/  IADD3 R26, P0, R22, UR13, RZ ;  /* 0x0000000d161a7c10 */ /* 0x000fc8000ff1e0ff */
[----:B------:R-:W-:-:S05]  /*1a20*/  IADD3.X R27, R23, UR8, RZ, P0, !PT ;  /* 0x00000008171b7c10 */ /* 0x000fca00087fe4ff */
[----:B------:R3:W-:Y:S01]  /*1a30*/  LDGSTS.E.BYPASS.LTC128B.128 [R5+0x5080], [R26.64], !P6 ;  /* 0x050800001a057fae */ /* 0x0007e2000f101d4a */
[----:B-----5:R-:W-:-:S04]  /*1a40*/  LEA R22, P0, R18, c[0x0][0x1f0], 0x1 ;  /* 0x00007c0012167a11 */ /* 0x020fc800078008ff */
[----:B------:R-:W-:Y:S02]  /*1a50*/  LEA.HI.X R23, R18, c[0x0][0x1f4], R16, 0x1, P0 ;  /* 0x00007d0012177a11 */ /* 0x000fe400000f0c10 */
[----:B------:R-:W-:Y:S02]  /*1a60*/  SHF.R.S32.HI R16, RZ, 0x1f, R11 ;  /* 0x0000001fff107819 */ /* 0x000fe4000001140b */
[----:B------:R-:W-:-:S05]  /*1a70*/  @!P1 IADD3 R18, P0, R11, R210, RZ ;  /* 0x000000d20b129210 */ /* 0x000fca0007f1e0ff */
[----:B------:R-:W-:Y:S01]  /*1a80*/  @!P1 IMAD.X R13, R16, 0x1, R209, P0 ;  /* 0x00000001100d9824 */ /* 0x000fe200000e06d1 */
[----:B------:R-:W-:-:S04]  /*1a90*/  @!P1 LEA R24, P0, R18, c[0x0][0x258], 0x2 ;  /* 0x0000960012189a11 */ /* 0x000fc800078010ff */
[----:B------:R-:W-:Y:S02]  /*1aa0*/  @!P1 LEA.HI.X R25, R18, c[0x0][0x25c], R13, 0x2, P0 ;  /* 0x0000970012199a11 */ /* 0x000fe400000f140d */
[----:B------:R-:W-:Y:S02]  /*1ab0*/  IADD3 R18, P0, R11, R208, RZ ;  /* 0x000000d00b127210 */ /* 0x000fe40007f1e0ff */
[----:B------:R-:W-:-:S03]  /*1ac0*/  SHF.R.U32.HI R13, RZ, 0x3, R19 ;  /* 0x00000003ff0d7819 */ /* 0x000fc60000011613 */
[----:B------:R-:W-:Y:S01]  /*1ad0*/  IMAD.X R11, R16, 0x1, R207, P0 ;  /* 0x00000001100b7824 */ /* 0x000fe200000e06cf */
[----:B----4-:R-:W-:Y:S02]  /*1ae0*/  LEA R28, P0, R18, c[0x0][0x280], 0x2 ;  /* 0x0000a000121c7a11 */ /* 0x010fe400078010ff */
[----:B------:R-:W-:Y:S01]  /*1af0*/  LOP3.LUT R13, R13, R19, R20, 0x1e, !PT ;  /* 0x000000130d0d7212 */ /* 0x000fe200078e1e14 */
[----:B------:R-:W-:Y:S01]  /*1b00*/  @!P1 IMAD.SHL.U32 R19, R6, 0x10, RZ ;  /* 0x0000001006139824 */ /* 0x000fe200078e00ff */
[----:B------:R-:W-:Y:S01]  /*1b10*/  LEA.HI.X R29, R18, c[0x0][0x284], R11, 0x2, P0 ;  /* 0x0000a100121d7a11 */ /* 0x000fe200000f140b */
[----:B------:R-:W-:Y:S01]  /*1b20*/  IMAD.SHL.U32 R18, R12, 0x40, RZ ;  /* 0x000000400c127824 */ /* 0x000fe200078e00ff */
[----:B------:R-:W-:Y:S02]  /*1b30*/  LOP3.LUT R11, R10, 0xffffffe0, RZ, 0xc0, !PT ;  /* 0xffffffe00a0b7812 */ /* 0x000fe400078ec0ff */
[----:B------:R4:W-:Y:S01]  /*1b40*/  @!P1 LDGSTS.E.BYPASS.LTC128B.128 [R19+0xc080], [R24.64] ;  /* 0x0c08000018139fae */ /* 0x0009e2000b901d4a */
[----:B-1----:R-:W-:-:S02]  /*1b50*/  IADD3 R30, P0, R22, UR6, RZ ;  /* 0x00000006161e7c10 */ /* 0x002fc4000ff1e0ff */
[----:B------:R-:W-:Y:S01]  /*1b60*/  IMAD.IADD R11, R6, 0x1, -R11 ;  /* 0x00000001060b7824 */ /* 0x000fe200078e0a0b */
[----:B------:R-:W-:Y:S01]  /*1b70*/  LOP3.LUT R18, R18, 0x1c0, RZ, 0xc0, !PT ;  /* 0x000001c012127812 */ /* 0x000fe200078ec0ff */
[----:B------:R-:W0:Y:S01]  /*1b80*/  LDGDEPBAR ;  /* 0x00000000000079af */ /* 0x000e220000000000 */
[----:B------:R-:W-:Y:S02]  /*1b90*/  IADD3.X R31, R23, UR4, RZ, P0, !PT ;  /* 0x00000004171f7c10 */ /* 0x000fe400087fe4ff */
[----:B------:R-:W-:Y:S01]  /*1ba0*/  SHF.R.S32.HI R10, RZ, 0x1f, R11 ;  /* 0x0000001fff0a7819 */ /* 0x000fe2000001140b */
[----:B------:R3:W-:Y:S01]  /*1bb0*/  LDGSTS.E.BYPASS.LTC128B.128 [R5+0x8080], [R22.64], !P3 ;  /* 0x0808000016057fae */ /* 0x0007e2000d901d4a */
[----:B------:R-:W-:Y:S01]  /*1bc0*/  LOP3.LUT R16, R20, 0x20, R21, 0xf8, !PT ;  /* 0x0000002014107812 */ /* 0x000fe200078ef815 */
[----:B------:R-:W-:Y:S01]  /*1bd0*/  @!P1 IMAD.SHL.U32 R21, R6, 0x10, RZ ;  /* 0x0000001006159824 */ /* 0x000fe200078e00ff */
[----:B------:R-:W-:Y:S01]  /*1be0*/  LEA.HI R10, R10, R11, RZ, 0x2 ;  /* 0x0000000b0a0a7211 */ /* 0x000fe200078f10ff */
[----:B------:R3:W-:Y:S01]  /*1bf0*/  LDGSTS.E.BYPASS.LTC128B.128 [R5+0x9080], [R30.64], !P2 ;  /* 0x090800001e057fae */ /* 0x0007e2000d101d4a */
[----:B------:R-:W-:-:S02]  /*1c00*/  SHF.R.U32.HI R17, RZ, 0x3, R18 ;  /* 0x00000003ff117819 */ /* 0x000fc40000011612 */
[----:B------:R-:W-:Y:S01]  /*1c10*/  SHF.R.S32.HI R224, RZ, 0x2, R10 ;  /* 0x00000002ffe07819 */ /* 0x000fe2000001140a */
[----:B------:R3:W-:Y:S01]  /*1c20*/  @!P1 LDGSTS.E.BYPASS.LTC128B.128 [R21+0xc280], [R28.64] ;  /* 0x0c2800001c159fae */ /* 0x0007e2000b901d4a */
[C-C-:B------:R-:W-:Y:S02]  /*1c30*/  LOP3.LUT R198, R17.reuse, R198, R18.reuse, 0x1e, !PT ;  /* 0x000000c611c67212 */ /* 0x140fe400078e1e12 */
[----:B------:R-:W-:Y:S01]  /*1c40*/  LOP3.LUT R16, R17, R16, R18, 0x1e, !PT ;  /* 0x0000001011107212 */ /* 0x000fe200078e1e12 */
[C---:B------:R-:W-:Y:S01]  /*1c50*/  IMAD R224, R199.reuse, 0x10, R224 ;  /* 0x00000010c7e07824 */ /* 0x040fe200078e02e0 */
[----:B------:R-:W0:Y:S01]  /*1c60*/  LDGDEPBAR ;  /* 0x00000000000079af */ /* 0x000e220000000000 */
[----:B------:R-:W-:Y:S01]  /*1c70*/  IMAD.SHL.U32 R199, R199, 0x400, RZ ;  /* 0x00000400c7c77824 */ /* 0x000fe200078e00ff */
[----:B------:R-:W-:Y:S02]  /*1c80*/  LOP3.LUT R198, R198, R195, RZ, 0xfc, !PT ;  /* 0x000000c3c6c67212 */ /* 0x000fe400078efcff */
[----:B------:R-:W0:Y:S01]  /*1c90*/  LDGDEPBAR ;  /* 0x00000000000079af */ /* 0x000e220000000000 */
[----:B----4-:R-:W-:Y:S01]  /*1ca0*/  IMAD.SHL.U32 R25, R14, 0x8, RZ ;  /* 0x000000080e197824 */ /* 0x010fe200078e00ff */
[----:B------:R-:W-:-:S02]  /*1cb0*/  IADD3 R14, R239, 0x1, RZ ;  /* 0x00000001ef0e7810 */ /* 0x000fc40007ffe0ff */
[----:B------:R-:W-:Y:S02]  /*1cc0*/  LOP3.LUT R19, R4, 0x7ffffffc, RZ, 0xc0, !PT ;  /* 0x7ffffffc04137812 */ /* 0x000fe400078ec0ff */
[----:B------:R-:W-:Y:S02]  /*1cd0*/  ISETP.GE.AND P0, PT, R14, R213, PT ;  /* 0x000000d50e00720c */ /* 0x000fe40003f06270 */
[----:B------:R-:W-:Y:S01]  /*1ce0*/  LOP3.LUT R4, R18, 0x8, R25, 0xf8, !PT ;  /* 0x0000000812047812 */ /* 0x000fe200078ef819 */
[----:B------:R-:W-:Y:S01]  /*1cf0*/  IMAD.IADD R18, R6, 0x1, -R19 ;  /* 0x0000000106127824 */ /* 0x000fe200078e0a13 */
[----:B------:R-:W-:Y:S02]  /*1d00*/  LOP3.LUT P3, RZ, R12, 0x4, RZ, 0xc0, !PT ;  /* 0x000000040cff7812 */ /* 0x000fe4000786c0ff */
[----:B------:R-:W-:Y:S01]  /*1d10*/  LOP3.LUT R4, R4, R17, RZ, 0x3c, !PT ;  /* 0x0000001104047212 */ /* 0x000fe200078e3cff */
[----:B------:R-:W-:-:S03]  /*1d20*/  IMAD R18, R18, 0x2, R199 ;  /* 0x0000000212127824 */ /* 0x000fc600078e02c7 */
[-C--:B------:R-:W-:Y:S01]  /*1d30*/  IADD3 R199, R4, R195.reuse, R199 ;  /* 0x000000c304c77210 */ /* 0x080fe20007ffe0c7 */
[----:B------:R-:W-:Y:S01]  /*1d40*/  IMAD.IADD R13, R18, 0x1, R13 ;  /* 0x00000001120d7824 */ /* 0x000fe200078e020d */
[----:B------:R-:W-:Y:S01]  /*1d50*/  LOP3.LUT R195, R16, R195, RZ, 0xfc, !PT ;  /* 0x000000c310c37212 */ /* 0x000fe200078efcff */
[----:B------:R-:W-:Y:S05]  /*1d60*/  @P0 BRA `(.L_x_395) ;  /* 0x0000018000000947 */ /* 0x000fea0003800000 */
[----:B--23--:R-:W-:Y:S01]  /*1d70*/  SHF.R.S32.HI R15, RZ, 0x1f, R14 ;  /* 0x0000001fff0f7819 */ /* 0x00cfe2000001140e */
[C---:B------:R-:W-:Y:S01]  /*1d80*/  IMAD R4, R14.reuse, UR9, RZ ;  /* 0x000000090e047c24 */ /* 0x040fe2000f8e02ff */
[----:B------:R-:W-:Y:S01]  /*1d90*/  BSSY B0, `(.L_x_395) ;  /* 0x0000015000007945 */ /* 0x000fe20003800000 */
[C---:B------:R-:W-:Y:S02]  /*1da0*/  IMAD.SHL.U32 R16, R14.reuse, 0x40, RZ ;  /* 0x000000400e107824 */ /* 0x040fe400078e00ff */
[----:B------:R-:W-:-:S03]  /*1db0*/  IMAD.WIDE.U32 R18, R14, UR12, R226 ;  /* 0x0000000c0e127c25 */ /* 0x000fc6000f8e00e2 */
[----:B------:R-:W-:Y:S01]  /*1dc0*/  IADD3 R14, -R212, R215, -R16 ;  /* 0x000000d7d40e7210 */ /* 0x000fe20007ffe910 */
[----:B------:R-:W-:Y:S01]  /*1dd0*/  IMAD R4, R15, UR12, R4 ;  /* 0x0000000c0f047c24 */ /* 0x000fe2000f8e0204 */
[----:B------:R-:W-:Y:S02]  /*1de0*/  LEA R20, P0, R18, c[0x0][0x1f0], 0x1 ;  /* 0x00007c0012147a11 */ /* 0x000fe400078008ff */
[C---:B------:R-:W-:Y:S01]  /*1df0*/  ISETP.LT.OR P6, PT, R14.reuse, 0x1, P4 ;  /* 0x000000010e00780c */ /* 0x040fe200027c1670 */
[----:B------:R-:W-:Y:S01]  /*1e00*/  IMAD.IADD R4, R19, 0x1, R4 ;  /* 0x0000000113047824 */ /* 0x000fe200078e0204 */
[----:B------:R-:W-:-:S04]  /*1e10*/  ISETP.LT.OR P2, PT, R14, 0x21, P4 ;  /* 0x000000210e00780c */ /* 0x000fc80002741670 */
[----:B------:R-:W-:Y:S02]  /*1e20*/  LEA.HI.X R21, R18, c[0x0][0x1f4], R4, 0x1, P0 ;  /* 0x00007d0012157a11 */ /* 0x000fe400000f0c04 */
[----:B------:R-:W-:-:S04]  /*1e30*/  IADD3 R18, P0, R20, UR6, RZ ;  /* 0x0000000614127c10 */ /* 0x000fc8000ff1e0ff */
[----:B------:R-:W-:Y:S01]  /*1e40*/  IADD3.X R19, R21, UR4, RZ, P0, !PT ;  /* 0x0000000415137c10 */ /* 0x000fe200087fe4ff */
[----:B------:R1:W-:Y:S04]  /*1e50*/  LDGSTS.E.BYPASS.LTC128B.128 [R5+0xa080], [R20.64], !P6 ;  /* 0x0a08000014057fae */ /* 0x0003e8000f101d4a */
[----:B------:R1:W-:Y:S01]  /*1e60*/  LDGSTS.E.BYPASS.LTC128B.128 [R5+0xb080], [R18.64], !P2 ;  /* 0x0b08000012057fae */ /* 0x0003e2000d101d4a */
[----:B------:R-:W-:-:S04]  /*1e70*/  IADD3 R4, P2, R16, R208, RZ ;  /* 0x000000d010047210 */ /* 0x000fc80007f5e0ff */
[----:B------:R-:W-:Y:S02]  /*1e80*/  LEA R14, P0, R4, c[0x0][0x280], 0x2 ;  /* 0x0000a000040e7a11 */ /* 0x000fe400078010ff */
[----:B------:R-:W-:-:S04]  /*1e90*/  LEA.HI.X.SX32 R15, R16, R207, 0x1, P2 ;  /* 0x000000cf100f7211 */ /* 0x000fc800010f0eff */
[----:B------:R-:W-:Y:S01]  /*1ea0*/  LEA.HI.X R15, R4, c[0x0][0x284], R15, 0x2, P0 ;  /* 0x0000a100040f7a11 */ /* 0x000fe200000f140f */
[----:B------:R-:W-:Y:S05]  /*1eb0*/  @P1 BRA `(.L_x_396) ;  /* 0x0000002000001947 */ /* 0x000fea0003800000 */
[----:B------:R-:W-:-:S05]  /*1ec0*/  SHF.L.U32 R6, R6, 0x4, RZ ;  /* 0x0000000406067819 */ /* 0x000fca00000006ff */
[----:B------:R2:W-:Y:S02]  /*1ed0*/  LDGSTS.E.BYPASS.LTC128B.128 [R6+0xc380], [R14.64] ;  /* 0x0c3800000e067fae */ /* 0x0005e4000b901d4a */
.L_x_396:
[----:B------:R-:W-:Y:S05]  /*1ee0*/  BSYNC B0 ;  /* 0x0000000000007941 */ /* 0x000fea0003800000 */
.L_x_395:
[----:B--23--:R-:W-:Y:S01]  /*1ef0*/  SHF.R.S32.HI R6, RZ, 0x1f, R9 ;  /* 0x0000001fff067819 */ /* 0x00cfe20000011409 */
[----:B------:R-:W0:Y:S01]  /*1f00*/  LDGDEPBAR ;  /* 0x00000000000079af */ /* 0x000e220000000000 */
[----:B------:R-:W-:Y:S01]  /*1f10*/  LOP3.LUT R10, R10, 0x7ffffffc, RZ, 0xc0, !PT ;  /* 0x7ffffffc0a0a7812 */ /* 0x000fe200078ec0ff */
[----:B------:R-:W-:Y:S01]  /*1f20*/  ULDC UR6, c[0x0][0x2a0] ;  /* 0x0000a80000067ab9 */ /* 0x000fe20000000800 */
[----:B------:R-:W-:Y:S01]  /*1f30*/  LEA.HI R6, R6, R9, RZ, 0x2 ;  /* 0x0000000906067211 */ /* 0x000fe200078f10ff */
[----:B------:R-:W-:Y:S01]  /*1f40*/  ULOP3.LUT UR6, URZ, UR6, URZ, 0x33, !UPT ;  /* 0x000000063f067292 */ /* 0x000fe2000f8e333f */
[----:B------:R-:W-:Y:S01]  /*1f50*/  LOP3.LUT P6, RZ, R8, 0x4, RZ, 0xc0, !PT ;  /* 0x0000000408ff7812 */ /* 0x000fe200078cc0ff */
[----:B------:R-:W-:Y:S01]  /*1f60*/  IMAD.IADD R10, R11, 0x1, -R10 ;  /* 0x000000010b0a7824 */ /* 0x000fe200078e0a0a */
[----:B------:R-:W-:Y:S01]  /*1f70*/  LOP3.LUT R6, R6, 0x1ffffffc, RZ, 0xc0, !PT ;  /* 0x1ffffffc06067812 */ /* 0x000fe200078ec0ff */
[----:B------:R-:W-:Y:S01]  /*1f80*/  IMAD.MOV.U32 R4, RZ, RZ, 0x1 ;  /* 0x00000001ff047424 */ /* 0x000fe200078e00ff */
[----:B------:R-:W-:Y:S01]  /*1f90*/  IADD3 R234, R214, 0x1, -R217 ;  /* 0x00000001d6ea7810 */ /* 0x000fe20007ffe8d9 */
[----:B------:R-:W-:Y:S01]  /*1fa0*/  IMAD.SHL.U32 R196, R196, 0x2, RZ ;  /* 0x00000002c4c47824 */ /* 0x000fe200078e00ff */
[----:B------:R-:W-:Y:S01]  /*1fb0*/  LEA R225, R13, 0xc480, 0x1 ;  /* 0x0000c4800de17811 */ /* 0x000fe200078e08ff */
[----:B------:R-:W-:Y:S01]  /*1fc0*/  IMAD.IADD R9, R9, 0x1, -R6 ;  /* 0x0000000109097824 */ /* 0x000fe200078e0a06 */
[----:B-1----:R-:W-:Y:S01]  /*1fd0*/  SEL R5, R192, 0xffffffe0, !P3 ;  /* 0xffffffe0c0057807 */ /* 0x002fe20005800000 */
[----:B------:R-:W-:Y:S01]  /*1fe0*/  IMAD.MOV.U32 R230, RZ, RZ, 0x1 ;  /* 0x00000001ffe67424 */ /* 0x000fe200078e00ff */
[----:B------:R-:W-:Y:S01]  /*1ff0*/  LOP3.LUT P0, RZ, R12, 0x2, RZ, 0xc0, !PT ;  /* 0x000000020cff7812 */ /* 0x000fe2000780c0ff */
[----:B------:R-:W-:Y:S01]  /*2000*/  IMAD R232, R9, 0x4, R10 ;  /* 0x0000000409e87824 */ /* 0x000fe200078e020a */
[----:B------:R-:W-:Y:S01]  /*2010*/  IADD3 R233, R225, 0x40, RZ ;  /* 0x00000040e1e97810 */ /* 0x000fe20007ffe0ff */
[----:B------:R-:W-:Y:S01]  /*2020*/  IMAD.MOV.U32 R231, RZ, RZ, RZ ;  /* 0x000000ffffe77224 */ /* 0x000fe200078e00ff */
[----:B------:R-:W-:Y:S01]  /*2030*/  ISETP.LE.AND P2, PT, R4, c[0x0][0x2a8], PT ;  /* 0x0000aa0004007a0c */ /* 0x000fe20003f43270 */
[----:B------:R-:W-:Y:S01]  /*2040*/  IMAD.SHL.U32 R232, R232, 0x2, RZ ;  /* 0x00000002e8e87824 */ /* 0x000fe200078e00ff */
[----:B------:R-:W-:Y:S01]  /*2050*/  LEA R195, R195, 0x80, 0x1 ;  /* 0x00000080c3c37811 */ /* 0x000fe200078e08ff */
[----:B------:R-:W-:Y:S01]  /*2060*/  IMAD.MOV.U32 R193, RZ, RZ, RZ ;  /* 0x000000ffffc17224 */ /* 0x000fe200078e00ff */
[----:B------:R-:W-:Y:S01]  /*2070*/  SEL R201, R201, 0xffffffc0, !P3 ;  /* 0xffffffc0c9c97807 */ /* 0x000fe20005800000 */
[----:B------:R-:W-:Y:S01]  /*2080*/  CS2R R126, SRZ ;  /* 0x00000000007e7805 */ /* 0x000fe2000001ff00 */
[----:B------:R-:W-:Y:S01]  /*2090*/  IADD3 R234, -R232, R234, -R215 ;  /* 0x000000eae8ea7210 */ /* 0x000fe20007ffe9d7 */
        /* <DEDUP_REMOVED lines=32> */
[----:B------:R-:W-:Y:S01]  /*22a0*/  SEL R192, R192, 0xffffffe0, !P0 ;  /* 0xffffffe0c0c07807 */ /* 0x000fe20004000000 */
[----:B------:R-:W-:Y:S01]  /*22b0*/  IMAD.IADD R237, R237, 0x1, -R232 ;  /* 0x00000001eded7824 */ /* 0x000fe200078e0ae8 */
[----:B------:R-:W-:Y:S01]  /*22c0*/  @P6 IADD3 R233, R225, -0x40, RZ ;  /* 0xffffffc0e1e96810 */ /* 0x000fe20007ffe0ff */
[----:B------:R-:W-:Y:S01]  /*22d0*/  ULDC UR5, c[0x0][0x2a0] ;  /* 0x0000a80000057ab9 */ /* 0x000fe20000000800 */
[C---:B------:R-:W-:Y:S01]  /*22e0*/  IADD3 R236, R234.reuse, c[0x0][0x2a4], RZ ;  /* 0x0000a900eaec7a10 */ /* 0x040fe20007ffe0ff */
[----:B------:R-:W-:Y:S01]  /*22f0*/  ULDC UR4, c[0x0][0x2a0] ;  /* 0x0000a80000047ab9 */ /* 0x000fe20000000800 */
[----:B------:R-:W-:Y:S01]  /*2300*/  IADD3 R235, R234, UR6, RZ ;  /* 0x00000006eaeb7c10 */ /* 0x000fe2000fffe0ff */
[----:B------:R-:W-:-:S02]  /*2310*/  ULOP3.LUT UR5, URZ, UR5, URZ, 0x33, !UPT ;  /* 0x000000053f057292 */ /* 0x000fc4000f8e333f */
[----:B------:R-:W-:Y:S02]  /*2320*/  ULOP3.LUT UR4, URZ, UR4, URZ, 0x33, !UPT ;  /* 0x000000043f047292 */ /* 0x000fe4000f8e333f */
.L_x_415:
[----:B------:R-:W-:Y:S04]  /*2330*/  DEPBAR.LE SB0, 0x1 ;  /* 0x000080400000791a */ /* 0x000fe80000000000 */
[----:B------:R-:W-:Y:S01]  /*2340*/  BAR.SYNC.DEFER_BLOCKING 0x0 ;  /* 0x0000000000007b1d */ /* 0x000fe20000010000 */
[C---:B------:R-:W-:Y:S01]  /*2350*/  IMAD.SHL.U32 R180, R193.reuse, 0x1000, RZ ;  /* 0x00001000c1b47824 */ /* 0x040fe200078e00ff */
[----:B------:R-:W-:Y:S01]  /*2360*/  LEA R185, R193, R224, 0x6 ;  /* 0x000000e0c1b97211 */ /* 0x000fe200078e30ff */
[----:B------:R-:W-:Y:S02]  /*2370*/  IMAD R133, R239, 0x40, R224 ;  /* 0x00000040ef857824 */ /* 0x000fe400078e02e0 */
[----:B------:R-:W-:Y:S03]  /*2380*/  IMAD.IADD R181, R199, 0x1, R180 ;  /* 0x00000001c7b57824 */ /* 0x000fe600078e02b4 */
[----:B------:R-:W-:Y:S02]  /*2390*/  IADD3 R244, R133, R236, RZ ;  /* 0x000000ec85f47210 */ /* 0x000fe40007ffe0ff */
[----:B------:R-:W-:Y:S02]  /*23a0*/  SHF.L.U32 R183, R181, 0x1, RZ ;  /* 0x00000001b5b77819 */ /* 0x000fe400000006ff */
[----:B------:R-:W-:Y:S02]  /*23b0*/  IADD3 R242, R133, R235, RZ ;  /* 0x000000eb85f27210 */ /* 0x000fe40007ffe0ff */
[C---:B------:R-:W-:Y:S01]  /*23c0*/  IADD3 R132, R183.reuse, R201, RZ ;  /* 0x000000c9b7847210 */ /* 0x040fe20007ffe0ff */
[----:B------:R-:W-:Y:S01]  /*23d0*/  IMAD.IADD R182, R183, 0x1, R192 ;  /* 0x00000001b7b67824 */ /* 0x000fe200078e02c0 */
[----:B------:R-:W-:Y:S03]  /*23e0*/  IMNMX R244, R237, R244, PT ;  /* 0x000000f4edf47217 */ /* 0x000fe60003800200 */
[----:B------:R-:W-:Y:S01]  /*23f0*/  IMAD.IADD R201, R201, 0x1, R182 ;  /* 0x00000001c9c97824 */ /* 0x000fe200078e02b6 */
[----:B------:R-:W-:Y:S05]  /*2400*/  LDSM.16.M88.4 R40, [R197+0x80] ;  /* 0x00008000c528783b */ /* 0x000fea0000000200 */
[----:B------:R-:W1:Y:S05]  /*2410*/  LDSM.16.M88.4 R36, [R183+0x4080] ;  /* 0x00408000b724783b */ /* 0x000e6a0000000200 */
        /* <DEDUP_REMOVED lines=13> */
[C---:B------:R-:W-:Y:S01]  /*24f0*/  HMMA.16816.F32 R16, R36.reuse, R42, RZ ;  /* 0x0000002a2410723c */ /* 0x040fe200000018ff */
[----:B------:R-:W-:Y:S07]  /*2500*/  LDSM.16.M88.4 R40, [R2+0x80] ;  /* 0x000080000228783b */ /* 0x000fee0000000200 */
[-C--:B---3--:R-:W-:Y:S08]  /*2510*/  HMMA.16816.F32 R20, R36, R48.reuse, RZ ;  /* 0x000000302414723c */ /* 0x088ff000000018ff */
[C---:B------:R-:W-:Y:S08]  /*2520*/  HMMA.16816.F32 R24, R44.reuse, R48, RZ ;  /* 0x000000302c18723c */ /* 0x040ff000000018ff */
[-C--:B------:R-:W-:Y:S01]  /*2530*/  HMMA.16816.F32 R28, R44, R50.reuse, RZ ;  /* 0x000000322c1c723c */ /* 0x080fe200000018ff */
[----:B------:R-:W-:Y:S07]  /*2540*/  LDSM.16.M88.4 R44, [R132+0x5080] ;  /* 0x00508000842c783b */ /* 0x000fee0000000200 */
[----:B------:R-:W-:Y:S01]  /*2550*/  HMMA.16816.F32 R32, R36, R50, RZ ;  /* 0x000000322420723c */ /* 0x000fe200000018ff */
[----:B------:R-:W1:Y:S05]  /*2560*/  LDSM.16.M88.4 R36, [R132+0x4080] ;  /* 0x004080008424783b */ /* 0x000e6a0000000200 */
[----:B------:R-:W2:Y:S02]  /*2570*/  LDSM.16.M88.4 R48, [R2+0x2080] ;  /* 0x002080000230783b */ /* 0x000ea40000000200 */
[-C--:B----4-:R-:W-:Y:S08]  /*2580*/  HMMA.16816.F32 R4, R52, R56.reuse, R4 ;  /* 0x000000383404723c */ /* 0x090ff00000001804 */
[C---:B-----5:R-:W-:Y:S08]  /*2590*/  HMMA.16816.F32 R8, R60.reuse, R56, R8 ;  /* 0x000000383c08723c */ /* 0x060ff00000001808 */
[-C--:B------:R-:W-:Y:S08]  /*25a0*/  HMMA.16816.F32 R12, R60, R58.reuse, R12 ;  /* 0x0000003a3c0c723c */ /* 0x080ff0000000180c */
[C---:B------:R-:W-:Y:S01]  /*25b0*/  HMMA.16816.F32 R16, R52.reuse, R58, R16 ;  /* 0x0000003a3410723c */ /* 0x040fe20000001810 */
[----:B------:R-:W-:Y:S07]  /*25c0*/  LDSM.16.M88.4 R56, [R0+0x80] ;  /* 0x000080000038783b */ /* 0x000fee0000000200 */
[-C--:B------:R-:W-:Y:S08]  /*25d0*/  HMMA.16816.F32 R20, R52, R64.reuse, R20 ;  /* 0x000000403414723c */ /* 0x080ff00000001814 */
[C---:B------:R-:W-:Y:S08]  /*25e0*/  HMMA.16816.F32 R24, R60.reuse, R64, R24 ;  /* 0x000000403c18723c */ /* 0x040ff00000001818 */
[-C--:B------:R-:W-:Y:S01]  /*25f0*/  HMMA.16816.F32 R28, R60, R66.reuse, R28 ;  /* 0x000000423c1c723c */ /* 0x080fe2000000181c */
[----:B------:R-:W-:Y:S07]  /*2600*/  LDSM.16.M88.4 R60, [R201+0x5080] ;  /* 0x00508000c93c783b */ /* 0x000fee0000000200 */
[----:B------:R-:W-:Y:S01]  /*2610*/  HMMA.16816.F32 R32, R52, R66, R32 ;  /* 0x000000423420723c */ /* 0x000fe20000001820 */
[----:B------:R-:W3:Y:S05]  /*2620*/  LDSM.16.M88.4 R52, [R201+0x4080] ;  /* 0x00408000c934783b */ /* 0x000eea0000000200 */
[----:B------:R-:W4:Y:S02]  /*2630*/  LDSM.16.M88.4 R64, [R0+0x2080] ;  /* 0x002080000040783b */ /* 0x000f240000000200 */
[-C--:B-1----:R-:W-:Y:S08]  /*2640*/  HMMA.16816.F32 R4, R36, R40.reuse, R4 ;  /* 0x000000282404723c */ /* 0x082ff00000001804 */
[C---:B------:R-:W-:Y:S08]  /*2650*/  HMMA.16816.F32 R8, R44.reuse, R40, R8 ;  /* 0x000000282c08723c */ /* 0x040ff00000001808 */
[-C--:B------:R-:W-:Y:S08]  /*2660*/  HMMA.16816.F32 R12, R44, R42.reuse, R12 ;  /* 0x0000002a2c0c723c */ /* 0x080ff0000000180c */
[C---:B------:R-:W-:Y:S08]  /*2670*/  HMMA.16816.F32 R16, R36.reuse, R42, R16 ;  /* 0x0000002a2410723c */ /* 0x040ff00000001810 */
[-C--:B--2---:R-:W-:Y:S08]  /*2680*/  HMMA.16816.F32 R20, R36, R48.reuse, R20 ;  /* 0x000000302414723c */ /* 0x084ff00000001814 */
[C---:B------:R-:W-:Y:S08]  /*2690*/  HMMA.16816.F32 R24, R44.reuse, R48, R24 ;  /* 0x000000302c18723c */ /* 0x040ff00000001818 */
[-C--:B------:R-:W-:Y:S08]  /*26a0*/  HMMA.16816.F32 R28, R44, R50.reuse, R28 ;  /* 0x000000322c1c723c */ /* 0x080ff0000000181c */
[----:B------:R-:W-:Y:S08]  /*26b0*/  HMMA.16816.F32 R32, R36, R50, R32 ;  /* 0x000000322420723c */ /* 0x000ff00000001820 */
[-C--:B---3--:R-:W-:Y:S08]  /*26c0*/  HMMA.16816.F32 R4, R52, R56.reuse, R4 ;  /* 0x000000383404723c */ /* 0x088ff00000001804 */
[C---:B------:R-:W-:Y:S08]  /*26d0*/  HMMA.16816.F32 R8, R60.reuse, R56, R8 ;  /* 0x000000383c08723c */ /* 0x040ff00000001808 */
[-C--:B------:R-:W-:Y:S08]  /*26e0*/  HMMA.16816.F32 R12, R60, R58.reuse, R12 ;  /* 0x0000003a3c0c723c */ /* 0x080ff0000000180c */
[C---:B------:R-:W-:Y:S08]  /*26f0*/  HMMA.16816.F32 R16, R52.reuse, R58, R16 ;  /* 0x0000003a3410723c */ /* 0x040ff00000001810 */
[-C--:B----4-:R-:W-:Y:S08]  /*2700*/  HMMA.16816.F32 R20, R52, R64.reuse, R20 ;  /* 0x000000403414723c */ /* 0x090ff00000001814 */
[C---:B------:R-:W-:Y:S08]  /*2710*/  HMMA.16816.F32 R24, R60.reuse, R64, R24 ;  /* 0x000000403c18723c */ /* 0x040ff00000001818 */
[-C--:B------:R-:W-:Y:S08]  /*2720*/  HMMA.16816.F32 R28, R60, R66.reuse, R28 ;  /* 0x000000423c1c723c */ /* 0x080ff0000000181c */
[----:B------:R-:W-:Y:S01]  /*2730*/  HMMA.16816.F32 R32, R52, R66, R32 ;  /* 0x000000423420723c */ /* 0x000fe20000001820 */
[----:B------:R-:W-:-:S08]  /*2740*/  @!P2 BRA `(.L_x_397) ;  /* 0x000001b00000a947 */ /* 0x000fd00003800000 */
[----:B------:R-:W-:Y:S01]  /*2750*/  IADD3 R38, R133, R214, -R215 ;  /* 0x000000d685267210 */ /* 0x000fe20007ffe8d7 */
[----:B------:R-:W-:Y:S03]  /*2760*/  BSSY B0, `(.L_x_398) ;  /* 0x0000011000007945 */ /* 0x000fe60003800000 */
        /* <DEDUP_REMOVED lines=11> */
.L_x_399:
[----:B------:R-:W-:Y:S04]  /*2820*/  MOV R36, 0x1 ;  /* 0x0000000100247802 */ /* 0x000fe80000000f00 */
[----:B------:R-:W-:Y:S11]  /*2830*/  ISETP.NE.AND P0, PT, R36, c[0x0][0x2a8], PT ;  /* 0x0000aa0024007a0c */ /* 0x000ff60003f05270 */
[----:B------:R-:W-:Y:S02]  /*2840*/  @!UPT UIADD3 URZ, URZ, URZ, URZ ;  /* 0x0000003f3f3ff290 */ /* 0x000fe4000fffe03f */
[----:B------:R-:W-:Y:S05]  /*2850*/  @P0 IMAD.HI.U32 R36, R38, c[0x0][0x2ac], RZ ;  /* 0x0000ab0026240a27 */ /* 0x000fea00078e00ff */
[----:B------:R-:W-:Y:S02]  /*2860*/  @P0 SHF.R.U32.HI R38, RZ, c[0x0][0x2b0], R36 ;  /* 0x0000ac00ff260a19 */ /* 0x000fe40000011624 */
.L_x_400:
[----:B------:R-:W-:Y:S05]  /*2870*/  BSYNC B0 ;  /* 0x0000000000007941 */ /* 0x000fea0003800000 */
.L_x_398:
[C-C-:B------:R-:W-:Y:S01]  /*2880*/  IADD3 R36, R133.reuse, c[0x0][0x2a4], R234.reuse ;  /* 0x0000a90085247a10 */ /* 0x140fe20007ffe0ea */
[----:B------:R-:W-:Y:S01]  /*2890*/  IMAD R37, R38, c[0x0][0x2a8], -R217 ;  /* 0x0000aa0026257a24 */ /* 0x000fe200078e0ad9 */
[----:B------:R-:W-:Y:S03]  /*28a0*/  IADD3 R39, R133, UR5, R234 ;  /* 0x0000000585277c10 */ /* 0x000fe6000fffe0ea */
[----:B------:R-:W-:Y:S01]  /*28b0*/  IMAD.IADD R242, R37, 0x1, -R232 ;  /* 0x0000000125f27824 */ /* 0x000fe200078e0ae8 */
[----:B------:R-:W-:Y:S04]  /*28c0*/  IMNMX R37, R237, R36, PT ;  /* 0x00000024ed257217 */ /* 0x000fe80003800200 */
[----:B------:R-:W-:Y:S02]  /*28d0*/  IADD3 R244, R242, c[0x0][0x2a8], RZ ;  /* 0x0000aa00f2f47a10 */ /* 0x000fe40007ffe0ff */
[----:B------:R-:W-:Y:S02]  /*28e0*/  IMNMX R242, R39, R242, !PT ;  /* 0x000000f227f27217 */ /* 0x000fe40007800200 */
[----:B------:R-:W-:Y:S02]  /*28f0*/  IMNMX R244, R37, R244, PT ;  /* 0x000000f425f47217 */ /* 0x000fe40003800200 */
.L_x_397:
[----:B------:R-:W-:Y:S04]  /*2900*/  IADD3 R37, R133, 0x8, RZ ;  /* 0x0000000885257810 */ /* 0x000fe80007ffe0ff */
[C-C-:B------:R-:W-:Y:S02]  /*2910*/  IADD3 R36, R37.reuse, c[0x0][0x2a4], R234.reuse ;  /* 0x0000a90025247a10 */ /* 0x140fe40007ffe0ea */
[----:B------:R-:W-:Y:S02]  /*2920*/  IADD3 R251, R37, UR4, R234 ;  /* 0x0000000425fb7c10 */ /* 0x000fe4000fffe0ea */
[----:B------:R-:W-:Y:S01]  /*2930*/  IMNMX R245, R237, R36, PT ;  /* 0x00000024edf57217 */ /* 0x000fe20003800200 */
[----:B------:R-:W-:-:S06]  /*2940*/  @!P2 BRA `(.L_x_401) ;  /* 0x000001800000a947 */ /* 0x000fcc0003800000 */
[----:B------:R-:W-:Y:S01]  /*2950*/  IADD3 R38, -R215, R214, R37 ;  /* 0x000000d6d7267210 */ /* 0x000fe20007ffe125 */
        /* <DEDUP_REMOVED lines=12> */
.L_x_403:
[----:B------:R-:W-:Y:S04]  /*2a20*/  MOV R36, 0x1 ;  /* 0x0000000100247802 */ /* 0x000fe80000000f00 */
[----:B------:R-:W-:Y:S11]  /*2a30*/  ISETP.NE.AND P0, PT, R36, c[0x0][0x2a8], PT ;  /* 0x0000aa0024007a0c */ /* 0x000ff60003f05270 */
[----:B------:R-:W-:Y:S02]  /*2a40*/  @!UPT UIADD3 URZ, URZ, URZ, URZ ;  /* 0x0000003f3f3ff290 */ /* 0x000fe4000fffe03f */
[----:B------:R-:W-:Y:S05]  /*2a50*/  @P0 IMAD.HI.U32 R36, R38, c[0x0][0x2ac], RZ ;  /* 0x0000ab0026240a27 */ /* 0x000fea00078e00ff */
[----:B------:R-:W-:Y:S02]  /*2a60*/  @P0 SHF.R.U32.HI R38, RZ, c[0x0][0x2b0], R36 ;  /* 0x0000ac00ff260a19 */ /* 0x000fe40000011624 */
.L_x_404:
[----:B------:R-:W-:Y:S05]  /*2a70*/  BSYNC B0 ;  /* 0x0000000000007941 */ /* 0x000fea0003800000 */
.L_x_402:
[----:B------:R-:W-:Y:S04]  /*2a80*/  IMAD R37, R38, c[0x0][0x2a8], -R217 ;  /* 0x0000aa0026257a24 */ /* 0x000fe800078e0ad9 */
[----:B------:R-:W-:Y:S05]  /*2a90*/  IMAD.IADD R38, R37, 0x1, -R232 ;  /* 0x0000000125267824 */ /* 0x000fea00078e0ae8 */
[----:B------:R-:W-:Y:S02]  /*2aa0*/  IADD3 R36, R38, c[0x0][0x2a8], RZ ;  /* 0x0000aa0026247a10 */ /* 0x000fe40007ffe0ff */
[----:B------:R-:W-:Y:S02]  /*2ab0*/  IMNMX R251, R251, R38, !PT ;  /* 0x00000026fbfb7217 */ /* 0x000fe40007800200 */
[----:B------:R-:W-:Y:S02]  /*2ac0*/  IMNMX R245, R245, R36, PT ;  /* 0x00000024f5f57217 */ /* 0x000fe40003800200 */
.L_x_401:
[----:B------:R-:W-:Y:S04]  /*2ad0*/  IADD3 R37, R133, 0x20, RZ ;  /* 0x0000002085257810 */ /* 0x000fe80007ffe0ff */
[C-C-:B------:R-:W-:Y:S02]  /*2ae0*/  IADD3 R202, R37.reuse, c[0x0][0x2a4], R234.reuse ;  /* 0x0000a90025ca7a10 */ /* 0x140fe40007ffe0ea */
[----:B------:R-:W-:Y:S02]  /*2af0*/  IADD3 R240, R37, UR4, R234 ;  /* 0x0000000425f07c10 */ /* 0x000fe4000fffe0ea */
[----:B------:R-:W-:Y:S01]  /*2b00*/  IMNMX R202, R237, R202, PT ;  /* 0x000000caedca7217 */ /* 0x000fe20003800200 */
[----:B------:R-:W-:-:S05]  /*2b10*/  @!P2 BRA `(.L_x_405) ;  /* 0x000001800000a947 */ /* 0x000fca0003800000 */
        /* <DEDUP_REMOVED lines=13> */
.L_x_407:
[----:B------:R-:W-:Y:S04]  /*2bf0*/  MOV R36, 0x1 ;  /* 0x0000000100247802 */ /* 0x000fe80000000f00 */
[----:B------:R-:W-:Y:S11]  /*2c00*/  ISETP.NE.AND P0, PT, R36, c[0x0][0x2a8], PT ;  /* 0x0000aa0024007a0c */ /* 0x000ff60003f05270 */
[----:B------:R-:W-:Y:S02]  /*2c10*/  @!UPT UIADD3 URZ, URZ, URZ, URZ ;  /* 0x0000003f3f3ff290 */ /* 0x000fe4000fffe03f */
[----:B------:R-:W-:Y:S05]  /*2c20*/  @P0 IMAD.HI.U32 R36, R38, c[0x0][0x2ac], RZ ;  /* 0x0000ab0026240a27 */ /* 0x000fea00078e00ff */
[----:B------:R-:W-:Y:S02]  /*2c30*/  @P0 SHF.R.U32.HI R38, RZ, c[0x0][0x2b0], R36 ;  /* 0x0000ac00ff260a19 */ /* 0x000fe40000011624 */
.L_x_408:
[----:B------:R-:W-:Y:S05]  /*2c40*/  BSYNC B0 ;  /* 0x0000000000007941 */ /* 0x000fea0003800000 */
.L_x_406:
[----:B------:R-:W-:Y:S04]  /*2c50*/  IMAD R39, R38, c[0x0][0x2a8], -R217 ;  /* 0x0000aa0026277a24 */ /* 0x000fe800078e0ad9 */
[----:B------:R-:W-:Y:S05]  /*2c60*/  IMAD.IADD R39, R39, 0x1, -R232 ;  /* 0x0000000127277824 */ /* 0x000fea00078e0ae8 */
[----:B------:R-:W-:Y:S02]  /*2c70*/  IADD3 R37, R39, c[0x0][0x2a8], RZ ;  /* 0x0000aa0027257a10 */ /* 0x000fe40007ffe0ff */
[----:B------:R-:W-:Y:S02]  /*2c80*/  IMNMX R240, R240, R39, !PT ;  /* 0x00000027f0f07217 */ /* 0x000fe40007800200 */
[----:B------:R-:W-:Y:S02]  /*2c90*/  IMNMX R202, R202, R37, PT ;  /* 0x00000025caca7217 */ /* 0x000fe40003800200 */
.L_x_405:
        /* <DEDUP_REMOVED lines=18> */
.L_x_411:
[----:B------:R-:W-:Y:S04]  /*2dc0*/  MOV R36, 0x1 ;  /* 0x0000000100247802 */ /* 0x000fe80000000f00 */
[----:B------:R-:W-:Y:S11]  /*2dd0*/  ISETP.NE.AND P0, PT, R36, c[0x0][0x2a8], PT ;  /* 0x0000aa0024007a0c */ /* 0x000ff60003f05270 */
[----:B------:R-:W-:Y:S02]  /*2de0*/  @!UPT UIADD3 URZ, URZ, URZ, URZ ;  /* 0x0000003f3f3ff290 */ /* 0x000fe4000fffe03f */
[----:B------:R-:W-:Y:S05]  /*2df0*/  @P0 IMAD.HI.U32 R36, R38, c[0x0][0x2ac], RZ ;  /* 0x0000ab0026240a27 */ /* 0x000fea00078e00ff */
[----:B------:R-:W-:Y:S02]  /*2e00*/  @P0 SHF.R.U32.HI R38, RZ, c[0x0][0x2b0], R36 ;  /* 0x0000ac00ff260a19 */ /* 0x000fe40000011624 */
.L_x_412:
[----:B------:R-:W-:Y:S05]  /*2e10*/  BSYNC B0 ;  /* 0x0000000000007941 */ /* 0x000fea0003800000 */
.L_x_410:
[----:B------:R-:W-:Y:S04]  /*2e20*/  IMAD R37, R38, c[0x0][0x2a8], -R217 ;  /* 0x0000aa0026257a24 */ /* 0x000fe800078e0ad9 */
[----:B------:R-:W-:Y:S05]  /*2e30*/  IMAD.IADD R36, R37, 0x1, -R232 ;  /* 0x0000000125247824 */ /* 0x000fea00078e0ae8 */
[----:B------:R-:W-:Y:S02]  /*2e40*/  IADD3 R37, R36, c[0x0][0x2a8], RZ ;  /* 0x0000aa0024257a10 */ /* 0x000fe40007ffe0ff */
[----:B------:R-:W-:Y:S02]  /*2e50*/  IMNMX R189, R189, R36, !PT ;  /* 0x00000024bdbd7217 */ /* 0x000fe40007800200 */
[----:B------:R-:W-:Y:S02]  /*2e60*/  IMNMX R188, R188, R37, PT ;  /* 0x00000025bcbc7217 */ /* 0x000fe40003800200 */
.L_x_409:
[----:B------:R-:W-:Y:S04]  /*2e70*/  DEPBAR.LE SB0, 0x1 ;  /* 0x000080400000791a */ /* 0x000fe80000000000 */
[----:B------:R-:W-:Y:S01]  /*2e80*/  BAR.SYNC.DEFER_BLOCKING 0x0 ;  /* 0x0000000000007b1d */ /* 0x000fe20000010000 */
[----:B------:R-:W-:Y:S04]  /*2e90*/  IADD3 R238, R239, 0x1, RZ ;  /* 0x00000001efee7810 */ /* 0x000fe80007ffe0ff */
[----:B------:R-:W-:Y:S01]  /*2ea0*/  ISETP.GE.AND P0, PT, R238, R213, PT ;  /* 0x000000d5ee00720c */ /* 0x000fe20003f06270 */
[----:B------:R1:W2:Y:S04]  /*2eb0*/  LDSM.16.M88.4 R132, [R183+0x8080] ;  /* 0x00808000b784783b */ /* 0x0002a80000000200 */
[----:B------:R1:W3:Y:S04]  /*2ec0*/  LDSM.16.M88.4 R140, [R183+0x9080] ;  /* 0x00908000b78c783b */ /* 0x0002e80000000200 */
[----:B------:R1:W4:Y:S04]  /*2ed0*/  LDSM.16.M88.4 R148, [R182+0x8080] ;  /* 0x00808000b694783b */ /* 0x0003280000000200 */
[----:B------:R1:W1:Y:S01]  /*2ee0*/  LDSM.16.M88.4 R156, [R182+0x9080] ;  /* 0x00908000b69c783b */ /* 0x0002620000000200 */
[----:B------:R-:W-:-:S05]  /*2ef0*/  @P0 BRA `(.L_x_413) ;  /* 0x000001d000000947 */ /* 0x000fca0003800000 */
[----:B------:R-:W-:Y:S01]  /*2f00*/  SHF.R.S32.HI R43, RZ, 0x1f, R238 ;  /* 0x0000001fff2b7819 */ /* 0x000fe200000114ee */
[----:B------:R-:W-:Y:S01]  /*2f10*/  IMAD.WIDE.U32 R40, R238, c[0x0][0x178], RZ ;  /* 0x00005e00ee287a25 */ /* 0x000fe200078e00ff */
[----:B------:R-:W-:Y:S03]  /*2f20*/  @!P1 LEA R38, R239, 0x40, 0x6 ;  /* 0x00000040ef269811 */ /* 0x000fe600078e30ff */
[----:B------:R-:W-:Y:S01]  /*2f30*/  IMAD R43, R43, c[0x0][0x178], RZ ;  /* 0x00005e002b2b7a24 */ /* 0x000fe200078e02ff */
[----:B------:R-:W-:Y:S02]  /*2f40*/  @!P1 IADD3 R39, P0, R38, R210, RZ ;  /* 0x000000d226279210 */ /* 0x000fe40007f1e0ff */
[----:B------:R-:W-:Y:S01]  /*2f50*/  LEA R37, P6, R40, R218, 0x6 ;  /* 0x000000da28257211 */ /* 0x000fe200078c30ff */
[----:B------:R-:W-:Y:S01]  /*2f60*/  IMAD R43, R238, c[0x0][0x17c], R43 ;  /* 0x00005f00ee2b7a24 */ /* 0x000fe200078e022b */
[----:B------:R-:W-:Y:S02]  /*2f70*/  @!P1 LEA.HI.X.SX32 R38, R38, R209, 0x1, P0 ;  /* 0x000000d126269211 */ /* 0x000fe400000f0eff */
[----:B------:R-:W-:Y:S01]  /*2f80*/  @!P1 LEA R44, P0, R39, c[0x0][0x258], 0x2 ;  /* 0x00009600272c9a11 */ /* 0x000fe200078010ff */
[----:B------:R-:W-:Y:S02]  /*2f90*/  IMAD.IADD R43, R41, 0x1, R43 ;  /* 0x00000001292b7824 */ /* 0x000fe400078e022b */
[----:B------:R-:W-:Y:S01]  /*2fa0*/  IMAD R41, R238, -0x40, R215 ;  /* 0xffffffc0ee297824 */ /* 0x000fe200078e02d7 */
[----:B------:R-:W-:Y:S01]  /*2fb0*/  @!P1 LEA.HI.X R45, R39, c[0x0][0x25c], R38, 0x2, P0 ;  /* 0x00009700272d9a11 */ /* 0x000fe200000f1426 */
[----:B------:R-:W-:Y:S01]  /*2fc0*/  IMAD R39, R230, 0x2000, R229 ;  /* 0x00002000e6277824 */ /* 0x000fe200078e02e5 */
[----:B------:R-:W-:Y:S01]  /*2fd0*/  LEA.HI.X R36, R40, R206, R43, 0x6, P6 ;  /* 0x000000ce28247211 */ /* 0x000fe200030f342b */
[----:B------:R-:W-:Y:S01]  /*2fe0*/  IMAD.IADD R41, R41, 0x1, -R212 ;  /* 0x0000000129297824 */ /* 0x000fe200078e0ad4 */
[----:B------:R-:W-:Y:S04]  /*2ff0*/  LEA R42, P6, R37, c[0x0][0x160], 0x1 ;  /* 0x00005800252a7a11 */ /* 0x000fe800078c08ff */
[----:B------:R-:W-:Y:S02]  /*3000*/  ISETP.LT.OR P0, PT, R41, 0x1, P5 ;  /* 0x000000012900780c */ /* 0x000fe40002f01670 */
[----:B------:R-:W-:Y:S01]  /*3010*/  LEA.HI.X R43, R37, c[0x0][0x164], R36, 0x1, P6 ;  /* 0x00005900252b7a11 */ /* 0x000fe200030f0c24 */
[----:B------:R-:W-:Y:S01]  /*3020*/  @!P1 IMAD R36, R230, 0x40, R222 ;  /* 0x00000040e6249824 */ /* 0x000fe200078e02de */
[----:B------:R-:W-:Y:S03]  /*3030*/  IADD3 R46, P6, R42, UR13, RZ ;  /* 0x0000000d2a2e7c10 */ /* 0x000fe6000ffde0ff */
[----:B------:R-:W-:Y:S01]  /*3040*/  @!P1 IMAD.SHL.U32 R37, R36, 0x4, RZ ;  /* 0x0000000424259824 */ /* 0x000fe200078e00ff */
[----:B------:R-:W-:Y:S02]  /*3050*/  IADD3.X R47, R43, UR8, RZ, P6, !PT ;  /* 0x000000082b2f7c10 */ /* 0x000fe4000b7fe4ff */
[----:B------:R-:W-:Y:S03]  /*3060*/  ISETP.LT.OR P6, PT, R41, 0x21, P5 ;  /* 0x000000212900780c */ /* 0x000fe60002fc1670 */
[----:B------:R-:W-:Y:S01]  /*3070*/  @!PT LDS RZ, [RZ] ;  /* 0x00000000fffff984 */ /* 0x000fe20000000800 */
[----:B------:R-:W-:Y:S01]  /*3080*/  @!PT LDS RZ, [RZ] ;  /* 0x00000000fffff984 */ /* 0x000fe20000000800 */
[----:B------:R-:W-:Y:S01]  /*3090*/  @!PT LDS RZ, [RZ] ;  /* 0x00000000fffff984 */ /* 0x000fe20000000800 */
[----:B------:R4:W-:Y:S10]  /*30a0*/  LDGSTS.E.BYPASS.LTC128B.128 [R39], [R42.64], !P0 ;  /* 0x000000002a277fae */ /* 0x0009f4000c101d4a */
[----:B------:R4:W-:Y:S06]  /*30b0*/  LDGSTS.E.BYPASS.LTC128B.128 [R39+0x1000], [R46.64], !P6 ;  /* 0x010000002e277fae */ /* 0x0009ec000f101d4a */
[----:B------:R4:W-:Y:S02]  /*30c0*/  @!P1 LDGSTS.E.BYPASS.LTC128B.128 [R37+0xc080], [R44.64] ;  /* 0x0c0800002c259fae */ /* 0x0009e4000b901d4a */
.L_x_413:
[-C--:B--2-4-:R-:W-:Y:S01]  /*30d0*/  HMMA.16816.F32 R36, R132, R136.reuse, RZ ;  /* 0x000000888424723c */ /* 0x094fe200000018ff */
[----:B------:R-:W0:Y:S02]  /*30e0*/  LDGDEPBAR ;  /* 0x00000000000079af */ /* 0x000e240000000000 */
[----:B------:R-:W-:Y:S01]  /*30f0*/  ISETP.GT.AND P0, PT, R211, -0x1, PT ;  /* 0xffffffffd300780c */ /* 0x000fe20003f04270 */
[----:B------:R-:W-:Y:S03]  /*3100*/  IMAD.MOV.U32 R249, RZ, RZ, 0x40 ;  /* 0x00000040fff97424 */ /* 0x000fe600078e00ff */
[----:B------:R-:W-:Y:S01]  /*3110*/  ISETP.GT.AND P6, PT, R242, RZ, P0 ;  /* 0x000000fff200720c */ /* 0x000fe200007c4270 */
[C---:B---3--:R-:W-:Y:S03]  /*3120*/  HMMA.16816.F32 R40, R140.reuse, R136, RZ ;  /* 0x000000888c28723c */ /* 0x048fe600000018ff */
[----:B------:R-:W-:Y:S04]  /*3130*/  ISETP.LT.OR P6, PT, R244, 0x1, P6 ;  /* 0x00000001f400780c */ /* 0x000fe800037c1670 */
[----:B------:R-:W-:Y:S01]  /*3140*/  FSEL R190, R4, -INF , !P6 ;  /* 0xff80000004be7808 */ /* 0x000fe20007000000 */
[-C--:B------:R-:W-:Y:S01]  /*3150*/  HMMA.16816.F32 R44, R140, R138.reuse, RZ ;  /* 0x0000008a8c2c723c */ /* 0x080fe200000018ff */
[----:B------:R-:W-:Y:S03]  /*3160*/  ISETP.GT.AND P6, PT, R242, 0x1, P0 ;  /* 0x00000001f200780c */ /* 0x000fe600007c4270 */
[--C-:B-1----:R-:W-:Y:S01]  /*3170*/  FFMA.FTZ R183, R190, c[0x0][0x29c], -R241.reuse ;  /* 0x0000a700beb77a23 */ /* 0x102fe200000108f1 */
[----:B------:R-:W-:Y:S03]  /*3180*/  ISETP.LT.OR P6, PT, R244, 0x2, P6 ;  /* 0x00000002f400780c */ /* 0x000fe600037c1670 */
[C---:B------:R-:W-:Y:S02]  /*3190*/  HMMA.16816.F32 R48, R132.reuse, R138, RZ ;  /* 0x0000008a8430723c */ /* 0x040fe400000018ff */
[----:B------:R-:W-:Y:S02]  /*31a0*/  MUFU.EX2 R183, R183 ;  /* 0x000000b700b77308 */ /* 0x000fe40000000800 */
[----:B------:R-:W-:Y:S02]  /*31b0*/  FSEL R182, R5, -INF , !P6 ;  /* 0xff80000005b67808 */ /* 0x000fe40007000000 */
[----:B------:R-:W-:Y:S02]  /*31c0*/  ISETP.GT.AND P6, PT, R251, RZ, P0 ;  /* 0x000000fffb00720c */ /* 0x000fe400007c4270 */
[-C--:B------:R-:W-:Y:S01]  /*31d0*/  HMMA.16816.F32 R52, R132, R144.reuse, RZ ;  /* 0x000000908434723c */ /* 0x080fe200000018ff */
[--C-:B------:R-:W-:Y:S01]  /*31e0*/  FFMA.FTZ R190, R182, c[0x0][0x29c], -R241.reuse ;  /* 0x0000a700b6be7a23 */ /* 0x100fe200000108f1 */
[----:B------:R-:W-:Y:S04]  /*31f0*/  ISETP.LT.OR P6, PT, R245, 0x1, P6 ;  /* 0x00000001f500780c */ /* 0x000fe800037c1670 */
[----:B------:R-:W-:Y:S01]  /*3200*/  FSEL R247, R6, -INF , !P6 ;  /* 0xff80000006f77808 */ /* 0x000fe20007000000 */
[----:B------:R-:W-:Y:S01]  /*3210*/  MUFU.EX2 R190, R190 ;  /* 0x000000be00be7308 */ /* 0x000fe20000000800 */
[C---:B------:R-:W-:Y:S02]  /*3220*/  HMMA.16816.F32 R56, R140.reuse, R144, RZ ;  /* 0x000000908c38723c */ /* 0x040fe400000018ff */
[----:B------:R-:W-:Y:S04]  /*3230*/  ISETP.GT.AND P6, PT, R251, 0x1, P0 ;  /* 0x00000001fb00780c */ /* 0x000fe800007c4270 */
[----:B------:R-:W-:Y:S02]  /*3240*/  ISETP.LT.OR P6, PT, R245, 0x2, P6 ;  /* 0x00000002f500780c */ /* 0x000fe400037c1670 */
[-C--:B------:R-:W-:Y:S04]  /*3250*/  HMMA.16816.F32 R60, R140, R146.reuse, RZ ;  /* 0x000000928c3c723c */ /* 0x080fe800000018ff */
[----:B------:R-:W-:Y:S02]  /*3260*/  FSEL R243, R7, -INF , !P6 ;  /* 0xff80000007f37808 */ /* 0x000fe40007000000 */
[----:B------:R-:W-:Y:S02]  /*3270*/  ISETP.GT.AND P6, PT, R242, 0x20, P0 ;  /* 0x00000020f200780c */ /* 0x000fe400007c4270 */
[----:B------:R-:W-:Y:S02]  /*3280*/  HMMA.16816.F32 R64, R132, R146, RZ ;  /* 0x000000928440723c */ /* 0x000fe400000018ff */
[----:B------:R-:W-:Y:S04]  /*3290*/  ISETP.LT.OR P6, PT, R244, 0x21, P6 ;  /* 0x00000021f400780c */ /* 0x000fe800037c1670 */
[----:B------:R-:W-:Y:S02]  /*32a0*/  FSEL R248, R16, -INF , !P6 ;  /* 0xff80000010f87808 */ /* 0x000fe40007000000 */
[-C--:B------:R-:W-:Y:S05]  /*32b0*/  HMMA.16816.F32 R36, R148, R152.reuse, R36 ;  /* 0x000000989424723c */ /* 0x080fea0000001824 */
[----:B------:R-:W-:Y:S01]  /*32c0*/  ISETP.GT.AND P6, PT, R242, 0x21, P0 ;  /* 0x00000021f200780c */ /* 0x000fe200007c4270 */
[--C-:B------:R-:W-:Y:S02]  /*32d0*/  FFMA.FTZ R191, R248, c[0x0][0x29c], -R241.reuse ;  /* 0x0000a700f8bf7a23 */ /* 0x100fe400000108f1 */
[C---:B------:R-:W-:Y:S04]  /*32e0*/  HMMA.16816.F32 R40, R156.reuse, R152, R40 ;  /* 0x000000989c28723c */ /* 0x040fe80000001828 */
[----:B------:R-:W-:Y:S01]  /*32f0*/  ISETP.LT.OR P6, PT, R244, 0x22, P6 ;  /* 0x00000022f400780c */ /* 0x000fe200037c1670 */
[----:B------:R-:W-:Y:S03]  /*3300*/  MUFU.EX2 R191, R191 ;  /* 0x000000bf00bf7308 */ /* 0x000fe60000000800 */
[-C--:B------:R-:W-:Y:S04]  /*3310*/  HMMA.16816.F32 R44, R156, R154.reuse, R44 ;  /* 0x0000009a9c2c723c */ /* 0x080fe8000000182c */
[----:B------:R-:W-:Y:S02]  /*3320*/  FSEL R200, R17, -INF , !P6 ;  /* 0xff80000011c87808 */ /* 0x000fe40007000000 */
[----:B------:R-:W-:Y:S02]  /*3330*/  ISETP.GT.AND P6, PT, R251, 0x20, P0 ;  /* 0x00000020fb00780c */ /* 0x000fe400007c4270 */
[C---:B------:R-:W-:Y:S04]  /*3340*/  HMMA.16816.F32 R48, R148.reuse, R154, R48 ;  /* 0x0000009a9430723c */ /* 0x040fe80000001830 */
[----:B------:R-:W-:Y:S01]  /*3350*/  ISETP.LT.OR P6, PT, R245, 0x21, P6 ;  /* 0x00000021f500780c */ /* 0x000fe200037c1670 */
[----:B------:R-:W-:Y:S03]  /*3360*/  FFMA.FTZ R200, R200, c[0x0][0x29c], -R241 ;  /* 0x0000a700c8c87a23 */ /* 0x000fe600000108f1 */
[-C--:B------:R-:W-:Y:S03]  /*3370*/  HMMA.16816.F32 R52, R148, R160.reuse, R52 ;  /* 0x000000a09434723c */ /* 0x080fe60000001834 */
[----:B------:R-:W-:Y:S01]  /*3380*/  MUFU.EX2 R200, R200 ;  /* 0x000000c800c87308 */ /* 0x000fe20000000800 */
[----:B------:R-:W-:Y:S02]  /*3390*/  FSEL R252, R18, -INF , !P6 ;  /* 0xff80000012fc7808 */ /* 0x000fe40007000000 */
[----:B------:R-:W-:Y:S02]  /*33a0*/  ISETP.GT.AND P6, PT, R251, 0x21, P0 ;  /* 0x00000021fb00780c */ /* 0x000fe400007c4270 */
[C---:B------:R-:W-:Y:S04]  /*33b0*/  HMMA.16816.F32 R56, R156.reuse, R160, R56 ;  /* 0x000000a09c38723c */ /* 0x040fe80000001838 */
[----:B------:R-:W-:Y:S04]  /*33c0*/  ISETP.LT.OR P6, PT, R245, 0x22, P6 ;  /* 0x00000022f500780c */ /* 0x000fe800037c1670 */
[-C--:B------:R-:W-:Y:S04]  /*33d0*/  HMMA.16816.F32 R60, R156, R162.reuse, R60 ;  /* 0x000000a29c3c723c */ /* 0x080fe8000000183c */
[----:B------:R-:W-:Y:S02]  /*33e0*/  FSEL R246, R19, -INF , !P6 ;  /* 0xff80000013f67808 */ /* 0x000fe40007000000 */
[----:B------:R-:W-:Y:S02]  /*33f0*/  ISETP.GT.AND P6, PT, R242, 0x40, P0 ;  /* 0x00000040f200780c */ /* 0x000fe400007c4270 */
[----:B------:R-:W-:Y:S04]  /*3400*/  HMMA.16816.F32 R64, R148, R162, R64 ;  /* 0x000000a29440723c */ /* 0x000fe80000001840 */
[----:B------:R-:W-:Y:S01]  /*3410*/  ISETP.LT.OR P6, PT, R244, 0x41, P6 ;  /* 0x00000041f400780c */ /* 0x000fe200037c1670 */
[----:B------:R-:W-:Y:S03]  /*3420*/  FFMA.FTZ R246, R246, c[0x0][0x29c], -R187 ;  /* 0x0000a700f6f67a23 */ /* 0x000fe600000108bb */
[----:B------:R-:W-:Y:S02]  /*3430*/  FSEL R201, R20, -INF , !P6 ;  /* 0xff80000014c97808 */ /* 0x000fe40007000000 */
[----:B------:R-:W-:Y:S01]  /*3440*/  ISETP.GT.AND P6, PT, R242, 0x41, P0 ;  /* 0x00000041f200780c */ /* 0x000fe200007c4270 */
[----:B------:R-:W-:Y:S02]  /*3450*/  MUFU.EX2 R246, R246 ;  /* 0x000000f600f67308 */ /* 0x000fe40000000800 */
[--C-:B------:R-:W-:Y:S01]  /*3460*/  FFMA.FTZ R203, R201, c[0x0][0x29c], -R241.reuse ;  /* 0x0000a700c9cb7a23 */ /* 0x100fe200000108f1 */
[----:B------:R-:W-:Y:S04]  /*3470*/  ISETP.LT.OR P6, PT, R244, 0x42, P6 ;  /* 0x00000042f400780c */ /* 0x000fe800037c1670 */
[----:B------:R-:W-:Y:S02]  /*3480*/  FSEL R182, R21, -INF , !P6 ;  /* 0xff80000015b67808 */ /* 0x000fe40007000000 */
[----:B------:R-:W-:Y:S01]  /*3490*/  ISETP.GT.AND P6, PT, R251, 0x40, P0 ;  /* 0x00000040fb00780c */ /* 0x000fe200007c4270 */
[----:B------:R-:W-:Y:S02]  /*34a0*/  MUFU.EX2 R203, R203 ;  /* 0x000000cb00cb7308 */ /* 0x000fe40000000800 */
[----:B------:R-:W-:Y:S01]  /*34b0*/  FFMA.FTZ R5, R182, c[0x0][0x29c], -R241 ;  /* 0x0000a700b6057a23 */ /* 0x000fe200000108f1 */
[----:B------:R-:W-:Y:S02]  /*34c0*/  ISETP.LT.OR P6, PT, R245, 0x41, P6 ;  /* 0x00000041f500780c */ /* 0x000fe400037c1670 */
[----:B------:R-:W-:Y:S02]  /*34d0*/  LEA R182, R181, 0x8080, 0x1 ;  /* 0x00008080b5b67811 */ /* 0x000fe400078e08ff */
[----:B------:R-:W-:Y:S02]  /*34e0*/  FSEL R250, R22, -INF , !P6 ;  /* 0xff80000016fa7808 */ /* 0x000fe40007000000 */
[----:B------:R-:W-:Y:S04]  /*34f0*/  ISETP.GT.AND P6, PT, R251, 0x41, P0 ;  /* 0x00000041fb00780c */ /* 0x000fe800007c4270 */
[----:B------:R-:W-:Y:S04]  /*3500*/  ISETP.LT.OR P6, PT, R245, 0x42, P6 ;  /* 0x00000042f500780c */ /* 0x000fe800037c1670 */
[----:B------:R-:W-:Y:S02]  /*3510*/  FSEL R248, R23, -INF , !P6 ;  /* 0xff80000017f87808 */ /* 0x000fe40007000000 */
[----:B------:R-:W-:Y:S03]  /*3520*/  ISETP.GT.AND P6, PT, R242, 0x60, P0 ;  /* 0x00000060f200780c */ /* 0x000fe600007c4270 */
[----:B------:R-:W-:Y:S01]  /*3530*/  FFMA.FTZ R248, R248, c[0x0][0x29c], -R187 ;  /* 0x0000a700f8f87a23 */ /* 0x000fe200000108bb */
[----:B------:R-:W-:Y:S04]  /*3540*/  ISETP.LT.OR P6, PT, R244, 0x61, P6 ;  /* 0x00000061f400780c */ /* 0x000fe800037c1670 */
[----:B------:R-:W-:Y:S01]  /*3550*/  FSEL R201, R32, -INF , !P6 ;  /* 0xff80000020c97808 */ /* 0x000fe20007000000 */
[----:B------:R-:W-:Y:S01]  /*3560*/  MUFU.EX2 R248, R248 ;  /* 0x000000f800f87308 */ /* 0x000fe20000000800 */
[----:B------:R-:W-:Y:S03]  /*3570*/  ISETP.GT.AND P6, PT, R242, 0x61, P0 ;  /* 0x00000061f200780c */ /* 0x000fe600007c4270 */
[--C-:B------:R-:W-:Y:S01]  /*3580*/  FFMA.FTZ R181, R201, c[0x0][0x29c], -R241.reuse ;  /* 0x0000a700c9b57a23 */ /* 0x100fe200000108f1 */
[----:B------:R-:W-:Y:S02]  /*3590*/  SEL R201, R249, 0xffffffc0, !P3 ;  /* 0xffffffc0f9c97807 */ /* 0x000fe40005800000 */
[----:B------:R-:W-:Y:S03]  /*35a0*/  ISETP.LT.OR P6, PT, R244, 0x62, P6 ;  /* 0x00000062f400780c */ /* 0x000fe600037c1670 */
[----:B------:R-:W-:Y:S01]  /*35b0*/  MUFU.EX2 R242, R5 ;  /* 0x0000000500f27308 */ /* 0x000fe20000000800 */
[----:B------:R-:W-:Y:S01]  /*35c0*/  FSEL R244, R33, -INF , !P6 ;  /* 0xff80000021f47808 */ /* 0x000fe20007000000 */
[----:B------:R-:W-:Y:S01]  /*35d0*/  IMAD.IADD R33, R201, 0x1, R182 ;  /* 0x00000001c9217824 */ /* 0x000fe200078e02b6 */
[----:B------:R-:W-:Y:S02]  /*35e0*/  ISETP.GT.AND P6, PT, R251, 0x60, P0 ;  /* 0x00000060fb00780c */ /* 0x000fe400007c4270 */
[----:B------:R-:W-:Y:S01]  /*35f0*/  IADD3 R182, R201, R182, R192 ;  /* 0x000000b6c9b67210 */ /* 0x000fe20007ffe0c0 */
[----:B------:R-:W-:Y:S01]  /*3600*/  FFMA.FTZ R241, R244, c[0x0][0x29c], -R241 ;  /* 0x0000a700f4f17a23 */ /* 0x000fe200000108f1 */
[----:B------:R-:W1:Y:S01]  /*3610*/  LDSM.16.M88.4 R132, [R33] ;  /* 0x000000002184783b */ /* 0x000e620000000200 */
[----:B------:R-:W-:Y:S02]  /*3620*/  ISETP.LT.OR P6, PT, R245, 0x61, P6 ;  /* 0x00000061f500780c */ /* 0x000fe400037c1670 */
[----:B------:R2:W-:Y:S02]  /*3630*/  MUFU.EX2 R244, R241 ;  /* 0x000000f100f47308 */ /* 0x0005e40000000800 */
[----:B------:R-:W-:Y:S01]  /*3640*/  FSEL R249, R34, -INF , !P6 ;  /* 0xff80000022f97808 */ /* 0x000fe20007000000 */
[--C-:B------:R-:W-:Y:S01]  /*3650*/  FFMA.FTZ R34, R247, c[0x0][0x29c], -R187.reuse ;  /* 0x0000a700f7227a23 */ /* 0x100fe200000108bb */
[----:B------:R-:W-:Y:S01]  /*3660*/  ISETP.GT.AND P6, PT, R251, 0x61, P0 ;  /* 0x00000061fb00780c */ /* 0x000fe200007c4270 */
[----:B------:R3:W4:Y:S03]  /*3670*/  LDSM.16.M88.4 R140, [R33+0x1000] ;  /* 0x00100000218c783b */ /* 0x0007260000000200 */
[----:B------:R-:W-:Y:S02]  /*3680*/  ISETP.LT.OR P6, PT, R245, 0x62, P6 ;  /* 0x00000062f500780c */ /* 0x000fe400037c1670 */
[----:B------:R-:W5:Y:S02]  /*3690*/  MUFU.EX2 R181, R181 ;  /* 0x000000b500b57308 */ /* 0x000f640000000800 */
[----:B------:R-:W-:Y:S01]  /*36a0*/  FSEL R247, R35, -INF , !P6 ;  /* 0xff80000023f77808 */ /* 0x000fe20007000000 */
[----:B------:R-:W-:Y:S01]  /*36b0*/  LDSM.16.M88.4 R148, [R182+0x1000] ;  /* 0x00100000b694783b */ /* 0x000fe20000000200 */
[----:B------:R-:W-:Y:S01]  /*36c0*/  ISETP.GT.AND P6, PT, R240, RZ, P0 ;  /* 0x000000fff000720c */ /* 0x000fe200007c4270 */
[--C-:B------:R-:W-:Y:S02]  /*36d0*/  FFMA.FTZ R35, R243, c[0x0][0x29c], -R187.reuse ;  /* 0x0000a700f3237a23 */ /* 0x100fe400000108bb */
[--C-:B------:R-:W-:Y:S01]  /*36e0*/  FFMA.FTZ R243, R250, c[0x0][0x29c], -R187.reuse ;  /* 0x0000a700faf37a23 */ /* 0x100fe200000108bb */
[----:B------:R-:W-:Y:S02]  /*36f0*/  ISETP.LT.OR P6, PT, R202, 0x1, P6 ;  /* 0x00000001ca00780c */ /* 0x000fe400037c1670 */
[----:B------:R-:W2:Y:S02]  /*3700*/  MUFU.EX2 R34, R34 ;  /* 0x0000002200227308 */ /* 0x000ea40000000800 */
[----:B------:R-:W-:Y:S02]  /*3710*/  FSEL R251, R8, -INF , !P6 ;  /* 0xff80000008fb7808 */ /* 0x000fe40007000000 */
[----:B------:R-:W-:Y:S04]  /*3720*/  ISETP.GT.AND P6, PT, R240, 0x1, P0 ;  /* 0x00000001f000780c */ /* 0x000fe800007c4270 */
[----:B------:R-:W-:Y:S01]  /*3730*/  ISETP.LT.OR P6, PT, R202, 0x2, P6 ;  /* 0x00000002ca00780c */ /* 0x000fe200037c1670 */
[--C-:B---3--:R-:W-:Y:S01]  /*3740*/  FFMA.FTZ R33, R252, c[0x0][0x29c], -R187.reuse ;  /* 0x0000a700fc217a23 */ /* 0x108fe200000108bb */
[----:B------:R-:W3:Y:S02]  /*3750*/  MUFU.EX2 R35, R35 ;  /* 0x0000002300237308 */ /* 0x000ee40000000800 */
[----:B------:R-:W-:Y:S02]  /*3760*/  FSEL R252, R9, -INF , !P6 ;  /* 0xff80000009fc7808 */ /* 0x000fe40007000000 */
[C---:B------:R-:W-:Y:S01]  /*3770*/  ISETP.GT.AND P6, PT, R189.reuse, RZ, P0 ;  /* 0x000000ffbd00720c */ /* 0x040fe200007c4270 */
[-C--:B-1----:R-:W-:Y:S05]  /*3780*/  HMMA.16816.F32 R36, R132, R164.reuse, R36 ;  /* 0x000000a48424723c */ /* 0x082fea0000001824 */
[----:B------:R-:W1:Y:S01]  /*3790*/  MUFU.EX2 R33, R33 ;  /* 0x0000002100217308 */ /* 0x000e620000000800 */
[----:B------:R-:W-:Y:S02]  /*37a0*/  ISETP.LT.OR P6, PT, R188, 0x1, P6 ;  /* 0x00000001bc00780c */ /* 0x000fe400037c1670 */
[C---:B----4-:R-:W-:Y:S04]  /*37b0*/  HMMA.16816.F32 R40, R140.reuse, R164, R40 ;  /* 0x000000a48c28723c */ /* 0x050fe80000001828 */
[----:B--2---:R-:W-:Y:S03]  /*37c0*/  FSEL R241, R10, -INF , !P6 ;  /* 0xff8000000af17808 */ /* 0x004fe60007000000 */
[----:B------:R-:W2:Y:S01]  /*37d0*/  MUFU.EX2 R243, R243 ;  /* 0x000000f300f37308 */ /* 0x000ea20000000800 */
[----:B------:R-:W-:Y:S01]  /*37e0*/  ISETP.GT.AND P6, PT, R189, 0x1, P0 ;  /* 0x00000001bd00780c */ /* 0x000fe200007c4270 */
[-C--:B------:R-:W-:Y:S03]  /*37f0*/  HMMA.16816.F32 R44, R140, R166.reuse, R44 ;  /* 0x000000a68c2c723c */ /* 0x080fe6000000182c */
[----:B------:R-:W-:Y:S01]  /*3800*/  ISETP.LT.OR P6, PT, R188, 0x2, P6 ;  /* 0x00000002bc00780c */ /* 0x000fe200037c1670 */
[--C-:B------:R-:W-:Y:S03]  /*3810*/  FFMA.FTZ R241, R241, c[0x0][0x29c], -R184.reuse ;  /* 0x0000a700f1f17a23 */ /* 0x100fe600000108b8 */
[----:B------:R-:W-:Y:S01]  /*3820*/  FSEL R245, R11, -INF , !P6 ;  /* 0xff8000000bf57808 */ /* 0x000fe20007000000 */
[C---:B------:R-:W-:Y:S01]  /*3830*/  HMMA.16816.F32 R48, R132.reuse, R166, R48 ;  /* 0x000000a68430723c */ /* 0x040fe20000001830 */
[----:B------:R-:W4:Y:S01]  /*3840*/  LDSM.16.M88.4 R8, [R182] ;  /* 0x00000000b608783b */ /* 0x000f220000000200 */
[----:B------:R-:W-:Y:S02]  /*3850*/  MUFU.EX2 R241, R241 ;  /* 0x000000f100f17308 */ /* 0x000fe40000000800 */
[----:B------:R-:W-:Y:S01]  /*3860*/  ISETP.GT.AND P6, PT, R240, 0x20, P0 ;  /* 0x00000020f000780c */ /* 0x000fe200007c4270 */
[----:B------:R-:W-:Y:S03]  /*3870*/  FFMA.FTZ R245, R245, c[0x0][0x29c], -R184 ;  /* 0x0000a700f5f57a23 */ /* 0x000fe600000108b8 */
[-C--:B------:R-:W-:Y:S03]  /*3880*/  HMMA.16816.F32 R52, R132, R168.reuse, R52 ;  /* 0x000000a88434723c */ /* 0x080fe60000001834 */
[----:B------:R-:W-:Y:S04]  /*3890*/  ISETP.LT.OR P6, PT, R202, 0x21, P6 ;  /* 0x00000021ca00780c */ /* 0x000fe800037c1670 */
[----:B------:R-:W-:Y:S01]  /*38a0*/  FSEL R250, R12, -INF , !P6 ;  /* 0xff8000000cfa7808 */ /* 0x000fe20007000000 */
[C---:B------:R-:W-:Y:S04]  /*38b0*/  HMMA.16816.F32 R56, R140.reuse, R168, R56 ;  /* 0x000000a88c38723c */ /* 0x040fe80000001838 */
[----:B------:R-:W-:Y:S01]  /*38c0*/  ISETP.GT.AND P6, PT, R240, 0x21, P0 ;  /* 0x00000021f000780c */ /* 0x000fe200007c4270 */
[--C-:B------:R-:W-:Y:S02]  /*38d0*/  FFMA.FTZ R12, R249, c[0x0][0x29c], -R187.reuse ;  /* 0x0000a700f90c7a23 */ /* 0x100fe400000108bb */
[----:B------:R-:W-:Y:S01]  /*38e0*/  FFMA.FTZ R187, R247, c[0x0][0x29c], -R187 ;  /* 0x0000a700f7bb7a23 */ /* 0x000fe200000108bb */
[-C--:B------:R-:W-:Y:S03]  /*38f0*/  HMMA.16816.F32 R60, R140, R170.reuse, R60 ;  /* 0x000000aa8c3c723c */ /* 0x080fe6000000183c */
[----:B------:R-:W-:Y:S01]  /*3900*/  ISETP.LT.OR P6, PT, R202, 0x22, P6 ;  /* 0x00000022ca00780c */ /* 0x000fe200037c1670 */
[--C-:B------:R-:W-:Y:S01]  /*3910*/  FFMA.FTZ R247, R252, c[0x0][0x29c], -R186.reuse ;  /* 0x0000a700fcf77a23 */ /* 0x100fe200000108ba */
[----:B------:R-:W1:Y:S02]  /*3920*/  MUFU.EX2 R187, R187 ;  /* 0x000000bb00bb7308 */ /* 0x000e640000000800 */
[----:B------:R-:W-:Y:S01]  /*3930*/  FSEL R249, R13, -INF , !P6 ;  /* 0xff8000000df97808 */ /* 0x000fe20007000000 */
[----:B------:R-:W-:Y:S04]  /*3940*/  HMMA.16816.F32 R64, R132, R170, R64 ;  /* 0x000000aa8440723c */ /* 0x000fe80000001840 */
[----:B------:R-:W-:Y:S03]  /*3950*/  ISETP.GT.AND P6, PT, R189, 0x20, P0 ;  /* 0x00000020bd00780c */ /* 0x000fe600007c4270 */
[----:B------:R-:W1:Y:S01]  /*3960*/  MUFU.EX2 R12, R12 ;  /* 0x0000000c000c7308 */ /* 0x000e620000000800 */
[----:B------:R-:W-:Y:S01]  /*3970*/  ISETP.LT.OR P6, PT, R188, 0x21, P6 ;  /* 0x00000021bc00780c */ /* 0x000fe200037c1670 */
[-C--:B----4-:R-:W-:Y:S05]  /*3980*/  HMMA.16816.F32 R36, R8, R172.reuse, R36 ;  /* 0x000000ac0824723c */ /* 0x090fea0000001824 */
[----:B------:R-:W-:Y:S01]  /*3990*/  FSEL R13, R14, -INF , !P6 ;  /* 0xff8000000e0d7808 */ /* 0x000fe20007000000 */
[----:B------:R-:W-:Y:S01]  /*39a0*/  FFMA.FTZ R14, R251, c[0x0][0x29c], -R186 ;  /* 0x0000a700fb0e7a23 */ /* 0x000fe200000108ba */
[----:B------:R-:W-:Y:S01]  /*39b0*/  ISETP.GT.AND P6, PT, R189, 0x21, P0 ;  /* 0x00000021bd00780c */ /* 0x000fe200007c4270 */
[C---:B------:R-:W-:Y:S01]  /*39c0*/  HMMA.16816.F32 R40, R148.reuse, R172, R40 ;  /* 0x000000ac9428723c */ /* 0x040fe20000001828 */
[----:B------:R-:W-:Y:S03]  /*39d0*/  MUFU.EX2 R247, R247 ;  /* 0x000000f700f77308 */ /* 0x000fe60000000800 */
[----:B------:R-:W-:Y:S01]  /*39e0*/  ISETP.LT.OR P6, PT, R188, 0x22, P6 ;  /* 0x00000022bc00780c */ /* 0x000fe200037c1670 */
[--C-:B------:R-:W-:Y:S03]  /*39f0*/  FFMA.FTZ R13, R13, c[0x0][0x29c], -R184.reuse ;  /* 0x0000a7000d0d7a23 */ /* 0x100fe600000108b8 */
[----:B------:R-:W-:Y:S01]  /*3a00*/  FSEL R15, R15, -INF , !P6 ;  /* 0xff8000000f0f7808 */ /* 0x000fe20007000000 */
[-C--:B------:R-:W-:Y:S02]  /*3a10*/  HMMA.16816.F32 R44, R148, R174.reuse, R44 ;  /* 0x000000ae942c723c */ /* 0x080fe4000000182c */
[----:B------:R-:W4:Y:S01]  /*3a20*/  MUFU.EX2 R14, R14 ;  /* 0x0000000e000e7308 */ /* 0x000f220000000800 */
[----:B------:R-:W-:Y:S01]  /*3a30*/  ISETP.GT.AND P6, PT, R240, 0x40, P0 ;  /* 0x00000040f000780c */ /* 0x000fe200007c4270 */
[----:B------:R-:W-:Y:S03]  /*3a40*/  FFMA.FTZ R15, R15, c[0x0][0x29c], -R184 ;  /* 0x0000a7000f0f7a23 */ /* 0x000fe600000108b8 */
[----:B------:R-:W-:Y:S01]  /*3a50*/  ISETP.LT.OR P6, PT, R202, 0x41, P6 ;  /* 0x00000041ca00780c */ /* 0x000fe200037c1670 */
[C---:B------:R-:W-:Y:S04]  /*3a60*/  HMMA.16816.F32 R48, R8.reuse, R174, R48 ;  /* 0x000000ae0830723c */ /* 0x040fe80000001830 */
[----:B------:R-:W-:Y:S01]  /*3a70*/  FSEL R182, R24, -INF , !P6 ;  /* 0xff80000018b67808 */ /* 0x000fe20007000000 */
[--C-:B------:R-:W-:Y:S01]  /*3a80*/  FFMA.FTZ R24, R250, c[0x0][0x29c], -R186.reuse ;  /* 0x0000a700fa187a23 */ /* 0x100fe200000108ba */
[----:B------:R-:W-:Y:S01]  /*3a90*/  ISETP.GT.AND P6, PT, R240, 0x41, P0 ;  /* 0x00000041f000780c */ /* 0x000fe200007c4270 */
[----:B------:R1:W-:Y:S01]  /*3aa0*/  MUFU.EX2 R250, R15 ;  /* 0x0000000f00fa7308 */ /* 0x0003e20000000800 */
[-C--:B------:R-:W-:Y:S03]  /*3ab0*/  HMMA.16816.F32 R52, R8, R176.reuse, R52 ;  /* 0x000000b00834723c */ /* 0x080fe60000001834 */
[----:B------:R-:W-:Y:S01]  /*3ac0*/  ISETP.LT.OR P6, PT, R202, 0x42, P6 ;  /* 0x00000042ca00780c */ /* 0x000fe200037c1670 */
[--C-:B------:R-:W-:Y:S03]  /*3ad0*/  FFMA.FTZ R182, R182, c[0x0][0x29c], -R186.reuse ;  /* 0x0000a700b6b67a23 */ /* 0x100fe600000108ba */
[----:B------:R-:W-:Y:S01]  /*3ae0*/  FSEL R251, R25, -INF , !P6 ;  /* 0xff80000019fb7808 */ /* 0x000fe20007000000 */
[--C-:B------:R-:W-:Y:S01]  /*3af0*/  FFMA.FTZ R25, R249, c[0x0][0x29c], -R186.reuse ;  /* 0x0000a700f9197a23 */ /* 0x100fe200000108ba */
[----:B------:R-:W-:Y:S01]  /*3b00*/  ISETP.GT.AND P6, PT, R240, 0x60, P0 ;  /* 0x00000060f000780c */ /* 0x000fe200007c4270 */
[C---:B------:R-:W-:Y:S01]  /*3b10*/  HMMA.16816.F32 R56, R148.reuse, R176, R56 ;  /* 0x000000b09438723c */ /* 0x040fe20000001838 */
[----:B------:R-:W1:Y:S03]  /*3b20*/  MUFU.EX2 R24, R24 ;  /* 0x0000001800187308 */ /* 0x000e660000000800 */
[----:B------:R-:W-:Y:S04]  /*3b30*/  ISETP.LT.OR P6, PT, R202, 0x61, P6 ;  /* 0x00000061ca00780c */ /* 0x000fe800037c1670 */
[----:B------:R-:W-:Y:S01]  /*3b40*/  FSEL R249, R28, -INF , !P6 ;  /* 0xff8000001cf97808 */ /* 0x000fe20007000000 */
[-C--:B------:R-:W-:Y:S01]  /*3b50*/  HMMA.16816.F32 R60, R148, R178.reuse, R60 ;  /* 0x000000b2943c723c */ /* 0x080fe2000000183c */
[----:B------:R-:W1:Y:S01]  /*3b60*/  LDS R28, [R185.X4+0xc280] ;  /* 0x00c28000b91c7984 */ /* 0x000e620000004800 */
[----:B------:R-:W1:Y:S01]  /*3b70*/  MUFU.EX2 R25, R25 ;  /* 0x0000001900197308 */ /* 0x000e620000000800 */
[----:B------:R-:W-:Y:S02]  /*3b80*/  ISETP.GT.AND P6, PT, R240, 0x61, P0 ;  /* 0x00000061f000780c */ /* 0x000fe400007c4270 */
[----:B-----5:R-:W-:Y:S02]  /*3b90*/  F2FP.PACK_AB R240, R244, R181 ;  /* 0x000000b5f4f0723e */ /* 0x020fe400000000ff */
[----:B------:R-:W-:Y:S01]  /*3ba0*/  ISETP.LT.OR P6, PT, R202, 0x62, P6 ;  /* 0x00000062ca00780c */ /* 0x000fe200037c1670 */
[----:B------:R-:W-:Y:S04]  /*3bb0*/  HMMA.16816.F32 R64, R8, R178, R64 ;  /* 0x000000b20840723c */ /* 0x000fe80000001840 */
[----:B------:R-:W-:Y:S01]  /*3bc0*/  FSEL R202, R29, -INF , !P6 ;  /* 0xff8000001dca7808 */ /* 0x000fe20007000000 */
[--C-:B------:R-:W-:Y:S01]  /*3bd0*/  FFMA.FTZ R29, R251, c[0x0][0x29c], -R186.reuse ;  /* 0x0000a700fb1d7a23 */ /* 0x100fe200000108ba */
[----:B------:R-:W-:Y:S01]  /*3be0*/  ISETP.GT.AND P6, PT, R189, 0x40, P0 ;  /* 0x00000040bd00780c */ /* 0x000fe200007c4270 */
[----:B------:R-:W-:Y:S01]  /*3bf0*/  MUFU.EX2 R182, R182 ;  /* 0x000000b600b67308 */ /* 0x000fe20000000800 */
[----:B------:R-:W-:Y:S02]  /*3c00*/  F2FP.PACK_AB R10, R190, R183 ;  /* 0x000000b7be0a723e */ /* 0x000fe400000000ff */
[----:B------:R-:W-:Y:S04]  /*3c10*/  ISETP.LT.OR P6, PT, R188, 0x41, P6 ;  /* 0x00000041bc00780c */ /* 0x000fe800037c1670 */
[----:B------:R-:W-:Y:S01]  /*3c20*/  FSEL R251, R26, -INF , !P6 ;  /* 0xff8000001afb7808 */ /* 0x000fe20007000000 */
[--C-:B------:R-:W-:Y:S01]  /*3c30*/  FFMA.FTZ R26, R249, c[0x0][0x29c], -R186.reuse ;  /* 0x0000a700f91a7a23 */ /* 0x100fe200000108ba */
[----:B------:R-:W-:Y:S01]  /*3c40*/  ISETP.GT.AND P6, PT, R189, 0x41, P0 ;  /* 0x00000041bd00780c */ /* 0x000fe200007c4270 */
[----:B------:R-:W-:Y:S01]  /*3c50*/  FFMA.FTZ R186, R202, c[0x0][0x29c], -R186 ;  /* 0x0000a700caba7a23 */ /* 0x000fe200000108ba */
[----:B------:R-:W-:Y:S01]  /*3c60*/  MUFU.EX2 R29, R29 ;  /* 0x0000001d001d7308 */ /* 0x000fe20000000800 */
[--C-:B------:R-:W-:Y:S01]  /*3c70*/  FFMA.FTZ R251, R251, c[0x0][0x29c], -R184.reuse ;  /* 0x0000a700fbfb7a23 */ /* 0x100fe200000108b8 */
[C---:B------:R-:W-:Y:S04]  /*3c80*/  ISETP.LT.OR P6, PT, R188.reuse, 0x42, P6 ;  /* 0x00000042bc00780c */ /* 0x040fe800037c1670 */
[----:B------:R-:W-:Y:S02]  /*3c90*/  FSEL R27, R27, -INF , !P6 ;  /* 0xff8000001b1b7808 */ /* 0x000fe40007000000 */
[C---:B------:R-:W-:Y:S02]  /*3ca0*/  ISETP.GT.AND P6, PT, R189.reuse, 0x60, P0 ;  /* 0x00000060bd00780c */ /* 0x040fe400007c4270 */
[----:B------:R-:W-:Y:S01]  /*3cb0*/  ISETP.GT.AND P0, PT, R189, 0x61, P0 ;  /* 0x00000061bd00780c */ /* 0x000fe20000704270 */
[----:B------:R-:W-:Y:S01]  /*3cc0*/  MUFU.EX2 R13, R13 ;  /* 0x0000000d000d7308 */ /* 0x000fe20000000800 */
[----:B------:R-:W5:Y:S01]  /*3cd0*/  LDS R189, [R185.X4+0xc2a0] ;  /* 0x00c2a000b9bd7984 */ /* 0x000f620000004800 */
[C---:B------:R-:W-:Y:S01]  /*3ce0*/  ISETP.LT.OR P6, PT, R188.reuse, 0x61, P6 ;  /* 0x00000061bc00780c */ /* 0x040fe200037c1670 */
[----:B------:R-:W-:Y:S01]  /*3cf0*/  FFMA.FTZ R27, R27, c[0x0][0x29c], -R184 ;  /* 0x0000a7001b1b7a23 */ /* 0x000fe200000108b8 */
[----:B------:R-:W-:Y:S01]  /*3d00*/  ISETP.LT.OR P0, PT, R188, 0x62, P0 ;  /* 0x00000062bc00780c */ /* 0x000fe20000701670 */
[--C-:B-1----:R-:W-:Y:S01]  /*3d10*/  FADD.FTZ R9, R37, -R28.reuse ;  /* 0x8000001c25097221 */ /* 0x102fe20000010000 */
[----:B------:R-:W-:Y:S01]  /*3d20*/  FSEL R30, R30, -INF , !P6 ;  /* 0xff8000001e1e7808 */ /* 0x000fe20007000000 */
[----:B------:R-:W-:Y:S01]  /*3d30*/  FADD.FTZ R8, R36, -R28 ;  /* 0x8000001c24087221 */ /* 0x000fe20000010000 */
[----:B------:R-:W-:Y:S01]  /*3d40*/  FSEL R31, R31, -INF , !P0 ;  /* 0xff8000001f1f7808 */ /* 0x000fe20004000000 */
[----:B------:R-:W-:Y:S01]  /*3d50*/  FMUL.FTZ R11, R190, R9 ;  /* 0x00000009be0b7220 */ /* 0x000fe20000410000 */
[----:B------:R-:W-:Y:S01]  /*3d60*/  MUFU.EX2 R26, R26 ;  /* 0x0000001a001a7308 */ /* 0x000fe20000000800 */
[----:B------:R-:W1:Y:S01]  /*3d70*/  LDS R9, [R185.X4+0xc300] ;  /* 0x00c30000b9097984 */ /* 0x000e620000004800 */
[--C-:B------:R-:W-:Y:S02]  /*3d80*/  FFMA.FTZ R30, R30, c[0x0][0x29c], -R184.reuse ;  /* 0x0000a7001e1e7a23 */ /* 0x100fe400000108b8 */
[----:B------:R-:W-:Y:S01]  /*3d90*/  FFMA.FTZ R184, R31, c[0x0][0x29c], -R184 ;  /* 0x0000a7001fb87a23 */ /* 0x000fe200000108b8 */
[----:B------:R-:W1:Y:S01]  /*3da0*/  LDS R185, [R185.X4+0xc320] ;  /* 0x00c32000b9b97984 */ /* 0x000e620000004800 */
[--C-:B------:R-:W-:Y:S02]  /*3db0*/  FADD.FTZ R188, R48, -R28.reuse ;  /* 0x8000001c30bc7221 */ /* 0x100fe40000010000 */
[--C-:B------:R-:W-:Y:S01]  /*3dc0*/  FADD.FTZ R31, R49, -R28.reuse ;  /* 0x8000001c311f7221 */ /* 0x100fe20000010000 */
[----:B------:R1:W-:Y:S01]  /*3dd0*/  STS [R225], R10 ;  /* 0x0000000ae1007388 */ /* 0x0003e20000000800 */
[----:B------:R-:W-:Y:S01]  /*3de0*/  FMUL.FTZ R188, R191, R188 ;  /* 0x000000bcbfbc7220 */ /* 0x000fe20000410000 */
[----:B------:R-:W-:Y:S01]  /*3df0*/  MUFU.EX2 R249, R186 ;  /* 0x000000ba00f97308 */ /* 0x000fe20000000800 */
[----:B------:R-:W-:Y:S02]  /*3e00*/  FMUL.FTZ R8, R183, R8 ;  /* 0x00000008b7087220 */ /* 0x000fe40000410000 */
[C---:B------:R-:W-:Y:S01]  /*3e10*/  FMUL.FTZ R31, R200.reuse, R31 ;  /* 0x0000001fc81f7220 */ /* 0x040fe20000410000 */
[----:B------:R-:W-:Y:S01]  /*3e20*/  F2FP.PACK_AB R200, R200, R191 ;  /* 0x000000bfc8c8723e */ /* 0x000fe200000000ff */
[--C-:B------:R-:W-:Y:S01]  /*3e30*/  FADD.FTZ R190, R52, -R28.reuse ;  /* 0x8000001c34be7221 */ /* 0x100fe20000010000 */
[----:B------:R-:W-:Y:S01]  /*3e40*/  F2FP.PACK_AB R8, R11, R8 ;  /* 0x000000080b08723e */ /* 0x000fe200000000ff */
[--C-:B------:R-:W-:Y:S01]  /*3e50*/  FADD.FTZ R183, R53, -R28.reuse ;  /* 0x8000001c35b77221 */ /* 0x100fe20000010000 */
[----:B------:R-:W-:Y:S01]  /*3e60*/  F2FP.PACK_AB R188, R31, R188 ;  /* 0x000000bc1fbc723e */ /* 0x000fe200000000ff */
[--C-:B------:R-:W-:Y:S01]  /*3e70*/  FADD.FTZ R202, R64, -R28.reuse ;  /* 0x8000001c40ca7221 */ /* 0x100fe20000010000 */
[----:B------:R-:W-:Y:S01]  /*3e80*/  MUFU.EX2 R186, R245 ;  /* 0x000000f500ba7308 */ /* 0x000fe20000000800 */
[----:B------:R-:W-:Y:S02]  /*3e90*/  FADD.FTZ R11, R65, -R28 ;  /* 0x8000001c410b7221 */ /* 0x000fe40000010000 */
[----:B------:R-:W-:Y:S02]  /*3ea0*/  FMUL.FTZ R190, R203, R190 ;  /* 0x000000becbbe7220 */ /* 0x000fe40000410000 */
[C---:B------:R-:W-:Y:S01]  /*3eb0*/  FMUL.FTZ R183, R242.reuse, R183 ;  /* 0x000000b7f2b77220 */ /* 0x040fe20000410000 */
[----:B------:R-:W-:Y:S01]  /*3ec0*/  F2FP.PACK_AB R242, R242, R203 ;  /* 0x000000cbf2f2723e */ /* 0x000fe200000000ff */
[----:B------:R-:W-:Y:S02]  /*3ed0*/  FMUL.FTZ R202, R181, R202 ;  /* 0x000000cab5ca7220 */ /* 0x000fe40000410000 */
[----:B------:R-:W-:Y:S01]  /*3ee0*/  FMUL.FTZ R11, R244, R11 ;  /* 0x0000000bf40b7220 */ /* 0x000fe20000410000 */
[----:B------:R-:W-:Y:S01]  /*3ef0*/  F2FP.PACK_AB R190, R183, R190 ;  /* 0x000000beb7be723e */ /* 0x000fe200000000ff */
[--C-:B-----5:R-:W-:Y:S01]  /*3f00*/  FADD.FTZ R31, R38, -R189.reuse ;  /* 0x800000bd261f7221 */ /* 0x120fe20000010000 */
[----:B------:R-:W-:Y:S01]  /*3f10*/  MUFU.EX2 R251, R251 ;  /* 0x000000fb00fb7308 */ /* 0x000fe20000000800 */
[--C-:B------:R-:W-:Y:S01]  /*3f20*/  FADD.FTZ R28, R39, -R189.reuse ;  /* 0x800000bd271c7221 */ /* 0x100fe20000010000 */
[----:B------:R-:W-:Y:S01]  /*3f30*/  F2FP.PACK_AB R202, R11, R202 ;  /* 0x000000ca0bca723e */ /* 0x000fe200000000ff */
[--C-:B------:R-:W-:Y:S02]  /*3f40*/  FADD.FTZ R244, R50, -R189.reuse ;  /* 0x800000bd32f47221 */ /* 0x100fe40000010000 */
[--C-:B------:R-:W-:Y:S02]  /*3f50*/  FADD.FTZ R181, R55, -R189.reuse ;  /* 0x800000bd37b57221 */ /* 0x100fe40000010000 */
[----:B------:R-:W-:Y:S01]  /*3f60*/  FMUL.FTZ R31, R34, R31 ;  /* 0x0000001f221f7220 */ /* 0x000fe20000410000 */
[C---:B---3--:R-:W-:Y:S01]  /*3f70*/  F2FP.PACK_AB R34, R35.reuse, R34 ;  /* 0x000000222322723e */ /* 0x048fe200000000ff */
[----:B------:R-:W-:Y:S01]  /*3f80*/  FMUL.FTZ R28, R35, R28 ;  /* 0x0000001c231c7220 */ /* 0x000fe20000410000 */
[----:B------:R-:W-:Y:S01]  /*3f90*/  MUFU.EX2 R30, R30 ;  /* 0x0000001e001e7308 */ /* 0x000fe20000000800 */
[--C-:B------:R-:W-:Y:S02]  /*3fa0*/  FADD.FTZ R35, R51, -R189.reuse ;  /* 0x800000bd33237221 */ /* 0x100fe40000010000 */
[----:B------:R3:W-:Y:S01]  /*3fb0*/  STS [R225+0x400], R34 ;  /* 0x00040022e1007388 */ /* 0x0007e20000000800 */
[--C-:B------:R-:W-:Y:S01]  /*3fc0*/  FADD.FTZ R252, R54, -R189.reuse ;  /* 0x800000bd36fc7221 */ /* 0x100fe20000010000 */
[----:B------:R-:W-:Y:S01]  /*3fd0*/  F2FP.PACK_AB R28, R28, R31 ;  /* 0x0000001f1c1c723e */ /* 0x000fe200000000ff */
[--C-:B------:R-:W-:Y:S01]  /*3fe0*/  FADD.FTZ R183, R66, -R189.reuse ;  /* 0x800000bd42b77221 */ /* 0x100fe20000010000 */
[----:B------:R5:W-:Y:S01]  /*3ff0*/  STS [R233], R200 ;  /* 0x000000c8e9007388 */ /* 0x000be20000000800 */
[----:B------:R-:W-:Y:S01]  /*4000*/  FMUL.FTZ R244, R33, R244 ;  /* 0x000000f421f47220 */ /* 0x000fe20000410000 */
[C---:B------:R-:W-:Y:S01]  /*4010*/  F2FP.PACK_AB R33, R246.reuse, R33 ;  /* 0x00000021f621723e */ /* 0x040fe200000000ff */
[----:B------:R-:W-:Y:S01]  /*4020*/  FMUL.FTZ R35, R246, R35 ;  /* 0x00000023f6237220 */ /* 0x000fe20000410000 */
[C---:B--2---:R-:W-:Y:S01]  /*4030*/  F2FP.PACK_AB R246, R248.reuse, R243 ;  /* 0x000000f3f8f6723e */ /* 0x044fe200000000ff */
[----:B------:R-:W-:Y:S01]  /*4040*/  FMUL.FTZ R181, R248, R181 ;  /* 0x000000b5f8b57220 */ /* 0x000fe20000410000 */
[----:B------:R-:W2:Y:S01]  /*4050*/  MUFU.EX2 R27, R27 ;  /* 0x0000001b001b7308 */ /* 0x000ea20000000800 */
[----:B------:R-:W-:Y:S01]  /*4060*/  STS [R233+0x400], R33 ;  /* 0x00040021e9007388 */ /* 0x000fe20000000800 */
[----:B------:R-:W-:Y:S01]  /*4070*/  FADD.FTZ R248, R67, -R189 ;  /* 0x800000bd43f87221 */ /* 0x000fe20000010000 */
[----:B------:R-:W-:Y:S01]  /*4080*/  F2FP.PACK_AB R244, R35, R244 ;  /* 0x000000f423f4723e */ /* 0x000fe200000000ff */
[--C-:B-1----:R-:W-:Y:S02]  /*4090*/  FADD.FTZ R11, R40, -R9.reuse ;  /* 0x80000009280b7221 */ /* 0x102fe40000010000 */
[--C-:B------:R-:W-:Y:S02]  /*40a0*/  FADD.FTZ R15, R41, -R9.reuse ;  /* 0x80000009290f7221 */ /* 0x100fe40000010000 */
[----:B------:R-:W-:Y:S02]  /*40b0*/  FMUL.FTZ R248, R187, R248 ;  /* 0x000000f8bbf87220 */ /* 0x000fe40000410000 */
[----:B------:R-:W-:Y:S02]  /*40c0*/  FMUL.FTZ R252, R243, R252 ;  /* 0x000000fcf3fc7220 */ /* 0x000fe40000410000 */
[----:B------:R-:W-:Y:S01]  /*40d0*/  FMUL.FTZ R183, R12, R183 ;  /* 0x000000b70cb77220 */ /* 0x000fe20000410000 */
[----:B------:R-:W-:Y:S01]  /*40e0*/  F2FP.PACK_AB R12, R187, R12 ;  /* 0x0000000cbb0c723e */ /* 0x000fe200000000ff */
[--C-:B------:R-:W-:Y:S01]  /*40f0*/  FADD.FTZ R31, R44, -R9.reuse ;  /* 0x800000092c1f7221 */ /* 0x100fe20000010000 */
[----:B------:R-:W-:Y:S01]  /*4100*/  F2FP.PACK_AB R252, R181, R252 ;  /* 0x000000fcb5fc723e */ /* 0x000fe200000000ff */
[--C-:B------:R-:W-:Y:S01]  /*4110*/  FADD.FTZ R35, R45, -R9.reuse ;  /* 0x800000092d237221 */ /* 0x100fe20000010000 */
[----:B------:R-:W-:Y:S01]  /*4120*/  F2FP.PACK_AB R248, R248, R183 ;  /* 0x000000b7f8f8723e */ /* 0x000fe200000000ff */
[----:B----4-:R-:W-:Y:S01]  /*4130*/  FMUL.FTZ R11, R14, R11 ;  /* 0x0000000b0e0b7220 */ /* 0x010fe20000410000 */
[C---:B------:R-:W-:Y:S01]  /*4140*/  F2FP.PACK_AB R14, R247.reuse, R14 ;  /* 0x0000000ef70e723e */ /* 0x040fe200000000ff */
[----:B------:R-:W-:Y:S02]  /*4150*/  FMUL.FTZ R15, R247, R15 ;  /* 0x0000000ff70f7220 */ /* 0x000fe40000410000 */
[----:B------:R-:W-:Y:S01]  /*4160*/  FMUL.FTZ R31, R24, R31 ;  /* 0x0000001f181f7220 */ /* 0x000fe20000410000 */
[C---:B------:R-:W-:Y:S01]  /*4170*/  F2FP.PACK_AB R24, R25.reuse, R24 ;  /* 0x000000181918723e */ /* 0x040fe200000000ff */
[----:B------:R1:W-:Y:S01]  /*4180*/  STS [R225+0x1000], R14 ;  /* 0x0010000ee1007388 */ /* 0x0003e20000000800 */
[----:B------:R-:W-:Y:S01]  /*4190*/  FMUL.FTZ R35, R25, R35 ;  /* 0x0000002319237220 */ /* 0x000fe20000410000 */
[----:B------:R-:W-:Y:S01]  /*41a0*/  F2FP.PACK_AB R11, R15, R11 ;  /* 0x0000000b0f0b723e */ /* 0x000fe200000000ff */
[--C-:B------:R-:W-:Y:S01]  /*41b0*/  FADD.FTZ R25, R56, -R9.reuse ;  /* 0x8000000938197221 */ /* 0x100fe20000010000 */
[----:B------:R-:W1:Y:S01]  /*41c0*/  MUFU.EX2 R15, R184 ;  /* 0x000000b8000f7308 */ /* 0x000e620000000800 */
[--C-:B------:R-:W-:Y:S01]  /*41d0*/  FADD.FTZ R181, R57, -R9.reuse ;  /* 0x8000000939b57221 */ /* 0x100fe20000010000 */
[----:B--2---:R-:W-:Y:S01]  /*41e0*/  F2FP.PACK_AB R10, R27, R251 ;  /* 0x000000fb1b0a723e */ /* 0x004fe200000000ff */
[--C-:B------:R-:W-:Y:S01]  /*41f0*/  FADD.FTZ R183, R60, -R9.reuse ;  /* 0x800000093cb77221 */ /* 0x100fe20000010000 */
[----:B------:R-:W-:Y:S01]  /*4200*/  F2FP.PACK_AB R31, R35, R31 ;  /* 0x0000001f231f723e */ /* 0x000fe200000000ff */
[----:B------:R-:W-:Y:S02]  /*4210*/  FADD.FTZ R9, R61, -R9 ;  /* 0x800000093d097221 */ /* 0x000fe40000010000 */
[----:B------:R-:W-:Y:S01]  /*4220*/  FMUL.FTZ R183, R26, R183 ;  /* 0x000000b71ab77220 */ /* 0x000fe20000410000 */
[C---:B------:R-:W-:Y:S01]  /*4230*/  F2FP.PACK_AB R26, R249.reuse, R26 ;  /* 0x0000001af91a723e */ /* 0x040fe200000000ff */
[----:B------:R-:W-:Y:S02]  /*4240*/  FMUL.FTZ R9, R249, R9 ;  /* 0x00000009f9097220 */ /* 0x000fe40000410000 */
[----:B------:R-:W-:Y:S01]  /*4250*/  FMUL.FTZ R25, R182, R25 ;  /* 0x00000019b6197220 */ /* 0x000fe20000410000 */
[C---:B------:R-:W-:Y:S01]  /*4260*/  F2FP.PACK_AB R182, R29.reuse, R182 ;  /* 0x000000b61db6723e */ /* 0x040fe200000000ff */
[----:B------:R-:W-:Y:S01]  /*4270*/  FMUL.FTZ R181, R29, R181 ;  /* 0x000000b51db57220 */ /* 0x000fe20000410000 */
[----:B------:R-:W-:Y:S01]  /*4280*/  F2FP.PACK_AB R183, R9, R183 ;  /* 0x000000b709b7723e */ /* 0x000fe200000000ff */
[--C-:B---3--:R-:W-:Y:S01]  /*4290*/  FADD.FTZ R34, R42, -R185.reuse ;  /* 0x800000b92a227221 */ /* 0x108fe20000010000 */
[----:B------:R-:W-:Y:S01]  /*42a0*/  F2FP.PACK_AB R9, R186, R241 ;  /* 0x000000f1ba09723e */ /* 0x000fe200000000ff */
[--C-:B------:R-:W-:Y:S01]  /*42b0*/  FADD.FTZ R29, R43, -R185.reuse ;  /* 0x800000b92b1d7221 */ /* 0x100fe20000010000 */
[----:B------:R-:W-:Y:S01]  /*42c0*/  F2FP.PACK_AB R181, R181, R25 ;  /* 0x00000019b5b5723e */ /* 0x000fe200000000ff */
[----:B-----5:R-:W-:Y:S01]  /*42d0*/  IMAD.IADD R200, R198, 0x1, R180 ;  /* 0x00000001c6c87824 */ /* 0x020fe200078e02b4 */
[----:B------:R-:W-:Y:S01]  /*42e0*/  F2FP.PACK_AB R25, R250, R13 ;  /* 0x0000000dfa19723e */ /* 0x000fe200000000ff */
[----:B------:R2:W-:Y:S01]  /*42f0*/  STS [R225+0x1400], R9 ;  /* 0x00140009e1007388 */ /* 0x0005e20000000800 */
[----:B------:R-:W-:Y:S01]  /*4300*/  FMUL.FTZ R29, R186, R29 ;  /* 0x0000001dba1d7220 */ /* 0x000fe20000410000 */
[----:B-1----:R-:W-:Y:S02]  /*4310*/  F2FP.PACK_AB R14, R15, R30 ;  /* 0x0000001e0f0e723e */ /* 0x002fe400000000ff */
[----:B------:R1:W-:Y:S01]  /*4320*/  STS [R233+0x1000], R24 ;  /* 0x00100018e9007388 */ /* 0x0003e20000000800 */
[----:B------:R-:W-:Y:S02]  /*4330*/  IMAD.SHL.U32 R200, R200, 0x2, RZ ;  /* 0x00000002c8c87824 */ /* 0x000fe400078e00ff */
[----:B------:R-:W-:Y:S01]  /*4340*/  IMAD.SHL.U32 R203, R199, 0x2, RZ ;  /* 0x00000002c7cb7824 */ /* 0x000fe200078e00ff */
[----:B------:R-:W-:Y:S01]  /*4350*/  STS [R233+0x1400], R25 ;  /* 0x00140019e9007388 */ /* 0x000fe20000000800 */
[----:B------:R-:W-:Y:S02]  /*4360*/  IMAD.IADD R33, R201, 0x1, R200 ;  /* 0x00000001c9217824 */ /* 0x000fe400078e02c8 */
[----:B------:R-:W-:Y:S01]  /*4370*/  FMUL.FTZ R34, R241, R34 ;  /* 0x00000022f1227220 */ /* 0x000fe20000410000 */
[----:B------:R-:W-:Y:S04]  /*4380*/  STS [R225+0x2000], R242 ;  /* 0x002000f2e1007388 */ /* 0x000fe80000000800 */
[----:B------:R-:W-:Y:S01]  /*4390*/  STS [R225+0x2400], R246 ;  /* 0x002400f6e1007388 */ /* 0x000fe20000000800 */
[----:B------:R-:W-:Y:S03]  /*43a0*/  F2FP.PACK_AB R34, R29, R34 ;  /* 0x000000221d22723e */ /* 0x000fe600000000ff */
[----:B------:R-:W-:Y:S04]  /*43b0*/  STS [R233+0x2000], R240 ;  /* 0x002000f0e9007388 */ /* 0x000fe80000000800 */
[----:B------:R3:W-:Y:S01]  /*43c0*/  STS [R233+0x2400], R12 ;  /* 0x0024000ce9007388 */ /* 0x0007e20000000800 */
[--C-:B--2---:R-:W-:Y:S03]  /*43d0*/  FADD.FTZ R9, R47, -R185.reuse ;  /* 0x800000b92f097221 */ /* 0x104fe60000010000 */
[----:B------:R-:W-:Y:S01]  /*43e0*/  STS [R225+0x3000], R182 ;  /* 0x003000b6e1007388 */ /* 0x000fe20000000800 */
[--C-:B-1----:R-:W-:Y:S02]  /*43f0*/  FADD.FTZ R24, R46, -R185.reuse ;  /* 0x800000b92e187221 */ /* 0x102fe40000010000 */
[----:B------:R-:W-:Y:S01]  /*4400*/  FMUL.FTZ R9, R250, R9 ;  /* 0x00000009fa097220 */ /* 0x000fe20000410000 */
[----:B------:R1:W-:Y:S01]  /*4410*/  STS [R225+0x3400], R10 ;  /* 0x0034000ae1007388 */ /* 0x0003e20000000800 */
[----:B------:R-:W-:Y:S03]  /*4420*/  FMUL.FTZ R24, R13, R24 ;  /* 0x000000180d187220 */ /* 0x000fe60000410000 */
[----:B------:R-:W-:Y:S02]  /*4430*/  STS [R233+0x3000], R26 ;  /* 0x0030001ae9007388 */ /* 0x000fe40000000800 */
[----:B------:R-:W-:Y:S01]  /*4440*/  F2FP.PACK_AB R24, R9, R24 ;  /* 0x000000180918723e */ /* 0x000fe200000000ff */
[--C-:B------:R-:W-:Y:S01]  /*4450*/  FADD.FTZ R9, R62, -R185.reuse ;  /* 0x800000b93e097221 */ /* 0x100fe20000010000 */
[----:B------:R2:W-:Y:S03]  /*4460*/  STS [R233+0x3400], R14 ;  /* 0x0034000ee9007388 */ /* 0x0005e60000000800 */
[----:B------:R-:W-:Y:S01]  /*4470*/  FMUL.FTZ R9, R30, R9 ;  /* 0x000000091e097220 */ /* 0x000fe20000410000 */
[----:B------:R-:W-:Y:S01]  /*4480*/  BAR.SYNC.DEFER_BLOCKING 0x0 ;  /* 0x0000000000007b1d */ /* 0x000fe20000010000 */
[--C-:B---3--:R-:W-:Y:S04]  /*4490*/  FADD.FTZ R12, R59, -R185.reuse ;  /* 0x800000b93b0c7221 */ /* 0x108fe80000010000 */
[----:B------:R-:W-:Y:S02]  /*44a0*/  FMUL.FTZ R27, R27, R12 ;  /* 0x0000000c1b1b7220 */ /* 0x000fe40000410000 */
[--C-:B-1----:R-:W-:Y:S04]  /*44b0*/  FADD.FTZ R10, R58, -R185.reuse ;  /* 0x800000b93a0a7221 */ /* 0x102fe80000010000 */
[----:B------:R-:W-:Y:S02]  /*44c0*/  FMUL.FTZ R10, R251, R10 ;  /* 0x0000000afb0a7220 */ /* 0x000fe40000410000 */
[----:B--2---:R-:W-:Y:S03]  /*44d0*/  FADD.FTZ R14, R63, -R185 ;  /* 0x800000b93f0e7221 */ /* 0x004fe60000010000 */
[----:B------:R-:W-:Y:S01]  /*44e0*/  F2FP.PACK_AB R182, R27, R10 ;  /* 0x0000000a1bb6723e */ /* 0x000fe200000000ff */
[----:B------:R-:W-:Y:S01]  /*44f0*/  STS [R225+0x4000], R8 ;  /* 0x00400008e1007388 */ /* 0x000fe20000000800 */
[----:B------:R-:W-:Y:S03]  /*4500*/  FMUL.FTZ R14, R15, R14 ;  /* 0x0000000e0f0e7220 */ /* 0x000fe60000410000 */
[----:B------:R-:W-:Y:S02]  /*4510*/  STS [R225+0x4400], R28 ;  /* 0x0044001ce1007388 */ /* 0x000fe40000000800 */
[----:B------:R-:W-:Y:S02]  /*4520*/  F2FP.PACK_AB R184, R14, R9 ;  /* 0x000000090eb8723e */ /* 0x000fe400000000ff */
        /* <DEDUP_REMOVED lines=14> */
[----:B------:R-:W-:Y:S01]  /*4610*/  LDSM.16.MT88.4 R8, [R196+0xc480] ;  /* 0x00c48000c408783b */ /* 0x000fe20000004200 */
[----:B-1----:R-:W-:Y:S07]  /*4620*/  IMAD.IADD R202, R192, 0x1, R203 ;  /* 0x00000001c0ca7824 */ /* 0x002fee00078e02cb */
        /* <DEDUP_REMOVED lines=43> */
[----:B------:R3:W3:Y:S06]  /*48e0*/  LDSM.16.MT88.4 R28, [R195] ;  /* 0x00000000c31c783b */ /* 0x0006ec0000004200 */
[----:B------:R-:W-:Y:S01]  /*48f0*/  IADD3 R8, R239, 0x2, RZ ;  /* 0x00000002ef087810 */ /* 0x000fe20007ffe0ff */
[-C--:B-1----:R-:W-:Y:S01]  /*4900*/  HMMA.16816.F32 R68, R132, R140.reuse, R68 ;  /* 0x0000008c8444723c */ /* 0x082fe20000001844 */
[----:B------:R1:W1:Y:S04]  /*4910*/  LDSM.16.M88.4 R188, [R202+0x11480] ;  /* 0x01148000cabc783b */ /* 0x0002680000000200 */
[----:B------:R-:W-:Y:S03]  /*4920*/  ISETP.GE.AND P0, PT, R8, R213, PT ;  /* 0x000000d50800720c */ /* 0x000fe60003f06270 */
        /* <DEDUP_REMOVED lines=9> */
[----:B-1-34-:R-:W-:Y:S01]  /*49c0*/  SHF.R.S32.HI R9, RZ, 0x1f, R8 ;  /* 0x0000001fff097819 */ /* 0x01afe20000011408 */
[----:B------:R-:W-:Y:S04]  /*49d0*/  IMAD.WIDE.U32 R6, R8, c[0x0][0x208], RZ ;  /* 0x0000820008067a25 */ /* 0x000fe800078e00ff */
[----:B------:R-:W-:Y:S01]  /*49e0*/  IMAD R9, R9, c[0x0][0x208], RZ ;  /* 0x0000820009097a24 */ /* 0x000fe200078e02ff */
[----:B------:R-:W-:Y:S03]  /*49f0*/  LEA R5, P6, R6, R220, 0x6 ;  /* 0x000000dc06057211 */ /* 0x000fe600078c30ff */
[C---:B------:R-:W-:Y:S02]  /*4a00*/  IMAD R9, R8.reuse, c[0x0][0x20c], R9 ;  /* 0x0000830008097a24 */ /* 0x040fe400078e0209 */
[----:B------:R-:W-:Y:S02]  /*4a10*/  IMAD.SHL.U32 R8, R8, 0x40, RZ ;  /* 0x0000004008087824 */ /* 0x000fe400078e00ff */
[----:B------:R-:W-:Y:S03]  /*4a20*/  IMAD.IADD R9, R7, 0x1, R9 ;  /* 0x0000000107097824 */ /* 0x000fe600078e0209 */
[----:B------:R-:W-:Y:S02]  /*4a30*/  IADD3 R7, P0, R8, R208, RZ ;  /* 0x000000d008077210 */ /* 0x000fe40007f1e0ff */
[----:B------:R-:W-:Y:S02]  /*4a40*/  LEA.HI.X R4, R6, R227, R9, 0x6, P6 ;  /* 0x000000e306047211 */ /* 0x000fe400030f3409 */
[----:B------:R-:W-:Y:S02]  /*4a50*/  LEA.HI.X.SX32 R6, R8, R207, 0x1, P0 ;  /* 0x000000cf08067211 */ /* 0x000fe400000f0eff */
[----:B------:R-:W-:Y:S02]  /*4a60*/  LEA R10, P0, R7, c[0x0][0x280], 0x2 ;  /* 0x0000a000070a7a11 */ /* 0x000fe400078010ff */
[----:B------:R-:W-:Y:S02]  /*4a70*/  IADD3 R8, -R212, R215, -R8 ;  /* 0x000000d7d4087210 */ /* 0x000fe40007ffe908 */
[----:B------:R-:W-:Y:S02]  /*4a80*/  LEA R16, P6, R5, c[0x0][0x1f0], 0x1 ;  /* 0x00007c0005107a11 */ /* 0x000fe400078c08ff */
[----:B------:R-:W-:Y:S01]  /*4a90*/  LEA.HI.X R11, R7, c[0x0][0x284], R6, 0x2, P0 ;  /* 0x0000a100070b7a11 */ /* 0x000fe200000f1406 */
[----:B------:R-:W-:Y:S01]  /*4aa0*/  IMAD R7, R231, 0x2000, R228 ;  /* 0x00002000e7077824 */ /* 0x000fe200078e02e4 */
        /* <DEDUP_REMOVED lines=13> */
.L_x_414:
[-C--:B-1-34-:R-:W-:Y:S01]  /*4b80*/  HMMA.16816.F32 R4, R24, R28.reuse, RZ ;  /* 0x0000001c1804723c */ /* 0x09afe200000018ff */
[----:B------:R-:W-:Y:S02]  /*4b90*/  LDSM.16.MT88.4 R36, [R195+0x1800] ;  /* 0x00180000c324783b */ /* 0x000fe40000004200 */
[----:B------:R-:W-:Y:S01]  /*4ba0*/  ISETP.GE.AND P6, PT, R193, 0x1, PT ;  /* 0x00000001c100780c */ /* 0x000fe20003fc6270 */
[C---:B------:R-:W-:Y:S01]  /*4bb0*/  IMAD.IADD R45, R201.reuse, 0x1, R203 ;  /* 0x00000001c92d7824 */ /* 0x040fe200078e02cb */
[----:B------:R-:W0:Y:S01]  /*4bc0*/  LDGDEPBAR ;  /* 0x00000000000079af */ /* 0x000e220000000000 */
[----:B------:R-:W-:Y:S02]  /*4bd0*/  IMAD.IADD R44, R201, 0x1, R202 ;  /* 0x00000001c92c7824 */ /* 0x000fe400078e02ca */
[C---:B------:R-:W-:Y:S01]  /*4be0*/  HMMA.16816.F32 R8, R12.reuse, R28, RZ ;  /* 0x0000001c0c08723c */ /* 0x040fe200000018ff */
[----:B------:R-:W-:Y:S03]  /*4bf0*/  LDSM.16.M88.4 R20, [R45+0x10480] ;  /* 0x010480002d14783b */ /* 0x000fe60000000200 */
[----:B------:R-:W-:Y:S01]  /*4c00*/  IMAD.SHL.U32 R239, R239, 0x1000, RZ ;  /* 0x00001000efef7824 */ /* 0x000fe200078e00ff */
[----:B------:R-:W-:Y:S03]  /*4c10*/  LDSM.16.M88.4 R32, [R44+0x10480] ;  /* 0x010480002c20783b */ /* 0x000fe60000000200 */
[-C--:B------:R-:W-:Y:S01]  /*4c20*/  HMMA.16816.F32 R12, R12, R30.reuse, RZ ;  /* 0x0000001e0c0c723c */ /* 0x080fe200000018ff */
[----:B------:R-:W-:Y:S07]  /*4c30*/  LDSM.16.M88.4 R40, [R44+0x11480] ;  /* 0x011480002c28783b */ /* 0x000fee0000000200 */
        /* <DEDUP_REMOVED lines=49> */
[C---:B------:R-:W-:Y:S01]  /*4f50*/  ISETP.GE.AND P0, PT, R230.reuse, 0x1, PT ;  /* 0x00000001e600780c */ /* 0x040fe20003f06270 */
[-C--:B------:R-:W-:Y:S04]  /*4f60*/  HMMA.16816.F32 R12, R40, R38.reuse, R12 ;  /* 0x00000026280c723c */ /* 0x080fe8000000180c */
[----:B------:R-:W-:Y:S03]  /*4f70*/  IADD3 R230, R230, 0x1, RZ ;  /* 0x00000001e6e67810 */ /* 0x000fe60007ffe0ff */
[----:B------:R-:W-:Y:S01]  /*4f80*/  RED.E.ADD.F32.FTZ.RN.STRONG.GPU [R46.64], R4 ;  /* 0x000000042e00798e */ /* 0x000fe2000c10e78a */
[----:B------:R-:W-:Y:S03]  /*4f90*/  HMMA.16816.F32 R16, R32, R38, R16 ;  /* 0x000000262010723c */ /* 0x000fe60000001810 */
[----:B------:R-:W-:Y:S01]  /*4fa0*/  RED.E.ADD.F32.FTZ.RN.STRONG.GPU [R46.64+0x400], R5 ;  /* 0x000400052e00798e */ /* 0x000fe2000c10e78a */
[----:B------:R-:W-:Y:S02]  /*4fb0*/  SEL R230, R230, RZ, !P0 ;  /* 0x000000ffe6e67207 */ /* 0x000fe40004000000 */
[----:B------:R-:W-:Y:S01]  /*4fc0*/  ISETP.GE.AND P0, PT, R238, R213, PT ;  /* 0x000000d5ee00720c */ /* 0x000fe20003f06270 */
        /* <DEDUP_REMOVED lines=15> */
[C---:B------:R-:W-:Y:S01]  /*50c0*/  ISETP.GE.AND P6, PT, R231.reuse, 0x1, PT ;  /* 0x00000001e700780c */ /* 0x040fe20003fc6270 */
[----:B------:R-:W1:Y:S01]  /*50d0*/  LDSM.16.MT88.4 R8, [R200+0x4080] ;  /* 0x00408000c808783b */ /* 0x000e620000004200 */
[----:B------:R-:W-:Y:S03]  /*50e0*/  IADD3 R231, R231, 0x1, RZ ;  /* 0x00000001e7e77810 */ /* 0x000fe60007ffe0ff */
[----:B------:R-:W-:Y:S01]  /*50f0*/  RED.E.ADD.F32.FTZ.RN.STRONG.GPU [R46.64+0x3400], R13 ;  /* 0x0034000d2e00798e */ /* 0x000fe2000c10e78a */
[----:B------:R-:W-:Y:S03]  /*5100*/  SEL R231, R231, RZ, !P6 ;  /* 0x000000ffe7e77207 */ /* 0x000fe60007000000 */
        /* <DEDUP_REMOVED lines=81> */
.L_x_394:
[----:B------:R-:W-:Y:S05]  /*5620*/  @P1 BRA `(.L_x_416) ;  /* 0x000011e000001947 */ /* 0x000fea0003800000 */
[----:B------:R-:W1:Y:S01]  /*5630*/  S2R R0, SR_TID.X ;  /* 0x0000000000007919 */ /* 0x000e620000002100 */
        /* <DEDUP_REMOVED lines=14> */
[----:B-1----:R-:W-:Y:S02]  /*5720*/  SHF.R.S32.HI R3, RZ, 0x1f, R0 ;  /* 0x0000001fff037819 */ /* 0x002fe40000011400 */
        /* <DEDUP_REMOVED lines=83> */
[----:B-1----:R-:W-:-:S03]  /*5c60*/  IMAD.WIDE R4, R216, R13, c[0x0][0x358] ;  /* 0x0000d600d8047625 */ /* 0x002fc600078e020d */
[----:B------:R3:W-:Y:S04]  /*5c70*/  STS [R7+0x2080], R120 ;  /* 0x0020807807007388 */ /* 0x0007e80000000800 */
[----:B------:R3:W-:Y:S04]  /*5c80*/  STS [R7+0x2480], R122 ;  /* 0x0024807a07007388 */ /* 0x0007e80000000800 */
[----:B------:R3:W-:Y:S04]  /*5c90*/  STS [R11+0x2080], R124 ;  /* 0x0020807c0b007388 */ /* 0x0007e80000000800 */
[----:B------:R3:W-:Y:S04]  /*5ca0*/  STS [R11+0x2480], R126 ;  /* 0x0024807e0b007388 */ /* 0x0007e80000000800 */
[----:B------:R-:W-:Y:S01]  /*5cb0*/  BAR.SYNC.DEFER_BLOCKING 0x1, 0x100 ;  /* 0x0044000000007b1d */ /* 0x000fe20000010000 */
[----:B------:R-:W-:-:S02]  /*5cc0*/  IMAD.MOV.U32 R34, RZ, RZ, c[0x0][0x2f0] ;  /* 0x0000bc00ff227624 */ /* 0x000fc400078e00ff */
[----:B------:R-:W-:-:S03]  /*5cd0*/  @P0 IMAD.WIDE R12, R216, R13, c[0x0][0x360] ;  /* 0x0000d800d80c0625 */ /* 0x000fc600078e020d */
[----:B--2---:R-:W2:Y:S04]  /*5ce0*/  @P1 LDG.E R9, [R4.64] ;  /* 0x0000000a04091981 */ /* 0x004ea8000c1e1900 */
[----:B------:R3:W5:Y:S01]  /*5cf0*/  @P0 LDG.E R34, [R12.64] ;  /* 0x0000000a0c220981 */ /* 0x000762000c1e1900 */
[----:B------:R-:W-:Y:S02]  /*5d00*/  CS2R R38, SRZ ;  /* 0x0000000000267805 */ /* 0x000fe4000001ff00 */
[--C-:B--2---:R-:W-:Y:S01]  /*5d10*/  @P1 SHF.R.S32.HI R39, RZ, 0x1f, R9.reuse ;  /* 0x0000001fff271819 */ /* 0x104fe20000011409 */
[----:B------:R-:W-:Y:S01]  /*5d20*/  @P1 IMAD.MOV.U32 R38, RZ, RZ, R9 ;  /* 0x000000ffff261224 */ /* 0x000fe200078e0009 */
[----:B------:R-:W-:Y:S05]  /*5d30*/  @P0 BRA `(.L_x_417) ;  /* 0x0000004000000947 */ /* 0x000fea0003800000 */
[----:B---3--:R-:W-:Y:S05]  /*5d40*/  @!P1 BRA `(.L_x_417) ;  /* 0x0000003000009947 */ /* 0x008fea0003800000 */
[----:B-----5:R-:W2:Y:S04]  /*5d50*/  LDG.E R34, [R4.64] ;  /* 0x0000000a04227981 */ /* 0x020ea8000c1e1900 */
[----:B------:R-:W2:Y:S02]  /*5d60*/  LDG.E R7, [R4.64+0x4] ;  /* 0x0000040a04077981 */ /* 0x000ea4000c1e1900 */
[----:B--2---:R-:W-:-:S04]  /*5d70*/  IADD3 R34, -R34, R7, RZ ;  /* 0x0000000722227210 */ /* 0x004fc80007ffe1ff */
.L_x_417:
[----:B---3--:R-:W-:Y:S01]  /*5d80*/  LEA.HI R2, R3, R0, RZ, 0x3 ;  /* 0x0000000003027211 */ /* 0x008fe200078f18ff */
[----:B-----5:R-:W-:Y:S01]  /*5d90*/  IMAD.IADD R34, R34, 0x1, -R217 ;  /* 0x0000000122227824 */ /* 0x020fe200078e0ad9 */
[----:B------:R-:W-:Y:S01]  /*5da0*/  SHF.R.S32.HI R35, RZ, 0x1f, R216 ;  /* 0x0000001fff237819 */ /* 0x000fe200000114d8 */
[----:B------:R-:W-:Y:S01]  /*5db0*/  BSSY B0, `(.L_x_418) ;  /* 0x0000032000007945 */ /* 0x000fe20003800000 */
[----:B------:R-:W-:-:S02]  /*5dc0*/  LOP3.LUT R5, R2, 0x1ffffff8, RZ, 0xc0, !PT ;  /* 0x1ffffff802057812 */ /* 0x000fc400078ec0ff */
[----:B------:R-:W-:Y:S02]  /*5dd0*/  SHF.R.S32.HI R2, RZ, 0x3, R2 ;  /* 0x00000003ff027819 */ /* 0x000fe40000011402 */
[----:B------:R-:W-:Y:S01]  /*5de0*/  IMNMX R37, R34, 0x80, PT ;  /* 0x0000008022257817 */ /* 0x000fe20003800200 */
[----:B------:R-:W-:Y:S01]  /*5df0*/  IMAD.IADD R40, R0, 0x1, -R5 ;  /* 0x0000000100287824 */ /* 0x000fe200078e0a05 */
[----:B------:R-:W-:Y:S01]  /*5e00*/  LEA.HI R0, R3, R0, RZ, 0x6 ;  /* 0x0000000003007211 */ /* 0x000fe200078f30ff */
[----:B------:R-:W-:Y:S01]  /*5e10*/  IMAD.SHL.U32 R5, R2, 0x40, RZ ;  /* 0x0000004002057824 */ /* 0x000fe200078e00ff */
[----:B------:R-:W1:Y:S01]  /*5e20*/  S2R R3, SR_CTAID.Y ;  /* 0x0000000000037919 */ /* 0x000e620000002600 */
[----:B------:R-:W-:Y:S01]  /*5e30*/  IMAD.SHL.U32 R40, R40, 0x8, RZ ;  /* 0x0000000828287824 */ /* 0x000fe200078e00ff */
[----:B------:R-:W-:Y:S01]  /*5e40*/  IADD3 R44, P0, R2, R38, RZ ;  /* 0x00000026022c7210 */ /* 0x000fe20007f1e0ff */
[----:B------:R-:W-:Y:S01]  /*5e50*/  IMAD.SHL.U32 R0, R0, 0x8, RZ ;  /* 0x0000000800007824 */ /* 0x000fe200078e00ff */
[----:B------:R-:W-:-:S02]  /*5e60*/  LOP3.LUT R5, R5, 0x1c0, RZ, 0xc0, !PT ;  /* 0x000001c005057812 */ /* 0x000fc400078ec0ff */
[----:B------:R-:W-:Y:S02]  /*5e70*/  ISETP.GE.AND P3, PT, R2, R37, PT ;  /* 0x000000250200720c */ /* 0x000fe40003f66270 */
[--C-:B------:R-:W-:Y:S02]  /*5e80*/  LOP3.LUT R4, R5, 0x38, R40.reuse, 0xf8, !PT ;  /* 0x0000003805047812 */ /* 0x100fe400078ef828 */
[----:B------:R-:W-:Y:S02]  /*5e90*/  SHF.R.U32.HI R5, RZ, 0x3, R5 ;  /* 0x00000003ff057819 */ /* 0x000fe40000011605 */
[----:B------:R-:W-:Y:S02]  /*5ea0*/  SHF.R.S32.HI R41, RZ, 0x1f, R40 ;  /* 0x0000001fff297819 */ /* 0x000fe40000011428 */
[----:B------:R-:W-:Y:S02]  /*5eb0*/  LOP3.LUT R5, R4, R5, RZ, 0x3c, !PT ;  /* 0x0000000504057212 */ /* 0x000fe400078e3cff */
[----:B------:R-:W-:-:S02]  /*5ec0*/  LEA.HI.X.SX32 R45, R2, R39, 0x1, P0 ;  /* 0x00000027022d7211 */ /* 0x000fc400000f0eff */
[----:B------:R-:W-:Y:S02]  /*5ed0*/  LOP3.LUT R0, R5, 0x7ffffe00, R0, 0xf8, !PT ;  /* 0x7ffffe0005007812 */ /* 0x000fe400078ef800 */
[----:B------:R-:W-:Y:S01]  /*5ee0*/  ISETP.GE.OR P0, PT, R40, c[0x0][0x324], P3 ;  /* 0x0000c90028007a0c */ /* 0x000fe20001f06670 */
[----:B------:R-:W-:Y:S01]  /*5ef0*/  IMAD.WIDE R44, R211, 0x80, R44 ;  /* 0x00000080d32c7825 */ /* 0x000fe200078e022c */
[----:B------:R-:W-:-:S03]  /*5f00*/  SEL R216, R216, RZ, !P1 ;  /* 0x000000ffd8d87207 */ /* 0x000fc60004800000 */
[----:B------:R-:W-:Y:S01]  /*5f10*/  IMAD.SHL.U32 R32, R0, 0x2, RZ ;  /* 0x0000000200207824 */ /* 0x000fe200078e00ff */
[----:B-1----:R-:W-:Y:S01]  /*5f20*/  SHF.R.S32.HI R0, RZ, 0x1f, R3 ;  /* 0x0000001fff007819 */ /* 0x002fe20000011403 */
[----:B------:R-:W-:-:S03]  /*5f30*/  IMAD.WIDE.U32 R42, R3, c[0x0][0x338], R40 ;  /* 0x0000ce00032a7a25 */ /* 0x000fc600078e0028 */
[----:B------:R1:W2:Y:S01]  /*5f40*/  LDS.128 R28, [R32+0x5080] ;  /* 0x00508000201c7984 */ /* 0x0002a20000000c00 */
[----:B------:R-:W-:-:S03]  /*5f50*/  IMAD R36, R0, c[0x0][0x338], RZ ;  /* 0x0000ce0000247a24 */ /* 0x000fc600078e02ff */
[----:B------:R1:W3:Y:S01]  /*5f60*/  LDS.128 R24, [R32+0x6080] ;  /* 0x0060800020187984 */ /* 0x0002e20000000c00 */
[----:B------:R-:W-:Y:S01]  /*5f70*/  IMAD R33, R3, c[0x0][0x33c], R36 ;  /* 0x0000cf0003217a24 */ /* 0x000fe200078e0224 */
[----:B------:R-:W-:Y:S02]  /*5f80*/  SEL R36, R35, RZ, !P1 ;  /* 0x000000ff23247207 */ /* 0x000fe40004800000 */
[----:B------:R1:W4:Y:S01]  /*5f90*/  LDS.128 R20, [R32+0x7080] ;  /* 0x0070800020147984 */ /* 0x0003220000000c00 */
[----:B------:R-:W-:Y:S02]  /*5fa0*/  IMAD.IADD R43, R43, 0x1, R33 ;  /* 0x000000012b2b7824 */ /* 0x000fe400078e0221 */
[----:B------:R-:W-:Y:S01]  /*5fb0*/  IMAD R33, R36, c[0x0][0x340], RZ ;  /* 0x0000d00024217a24 */ /* 0x000fe200078e02ff */
[----:B------:R1:W1:Y:S01]  /*5fc0*/  LDS.128 R16, [R32+0x80] ;  /* 0x0000800020107984 */ /* 0x0002620000000c00 */
[----:B------:R-:W-:-:S03]  /*5fd0*/  IMAD.WIDE.U32 R42, R216, c[0x0][0x340], R42 ;  /* 0x0000d000d82a7a25 */ /* 0x000fc600078e002a */
[----:B------:R1:W1:Y:S01]  /*5fe0*/  LDS.128 R12, [R32+0x1080] ;  /* 0x00108000200c7984 */ /* 0x0002620000000c00 */
[----:B------:R-:W-:-:S03]  /*5ff0*/  IMAD R33, R216, c[0x0][0x344], R33 ;  /* 0x0000d100d8217a24 */ /* 0x000fc600078e0221 */
[----:B------:R1:W1:Y:S01]  /*6000*/  LDS.128 R8, [R32+0x2080] ;  /* 0x0020800020087984 */ /* 0x0002620000000c00 */
[----:B------:R-:W-:-:S03]  /*6010*/  IMAD.IADD R47, R43, 0x1, R33 ;  /* 0x000000012b2f7824 */ /* 0x000fc600078e0221 */
        /* <DEDUP_REMOVED lines=11> */
.L_x_419:
[----:B------:R-:W-:Y:S05]  /*60d0*/  BSYNC B0 ;  /* 0x0000000000007941 */ /* 0x000fea0003800000 */
.L_x_418:
[----:B-1----:R-:W-:Y:S01]  /*60e0*/  IADD3 R32, R2, 0x20, RZ ;  /* 0x0000002002207810 */ /* 0x002fe20007ffe0ff */
        /* <DEDUP_REMOVED lines=14> */
[----:B--2---:R1:W-:Y:S02]  /*61d0*/  STG.E.128 [R38.64], R28 ;  /* 0x0000001c26007986 */ /* 0x0043e4000c101d0a */
.L_x_421:
[----:B------:R-:W-:Y:S05]  /*61e0*/  BSYNC B0 ;  /* 0x0000000000007941 */ /* 0x000fea0003800000 */
.L_x_420:
[----:B-12---:R-:W-:Y:S01]  /*61f0*/  IADD3 R28, R2, 0x40, RZ ;  /* 0x00000040021c7810 */ /* 0x006fe20007ffe0ff */
        /* <DEDUP_REMOVED lines=15> */
.L_x_423:
[----:B------:R-:W-:Y:S05]  /*62f0*/  BSYNC B0 ;  /* 0x0000000000007941 */ /* 0x000fea0003800000 */
.L_x_422:
[----:B------:R-:W-:Y:S01]  /*6300*/  IADD3 R2, R2, 0x60, RZ ;  /* 0x0000006002027810 */ /* 0x000fe20007ffe0ff */
[----:B------:R-:W-:Y:S03]  /*6310*/  BSSY B0, `(.L_x_424) ;  /* 0x000000f000007945 */ /* 0x000fe60003800000 */
[----:B------:R-:W-:-:S04]  /*6320*/  ISETP.GE.AND P0, PT, R2, R37, PT ;  /* 0x000000250200720c */ /* 0x000fc80003f06270 */
[----:B------:R-:W-:-:S13]  /*6330*/  ISETP.GE.OR P4, PT, R40, c[0x0][0x324], P0 ;  /* 0x0000c90028007a0c */ /* 0x000fda0000786670 */
[----:B------:R-:W-:Y:S05]  /*6340*/  @P4 BRA `(.L_x_425) ;  /* 0x000000b000004947 */ /* 0x000fea0003800000 */
[----:B-1-3--:R-:W-:Y:S01]  /*6350*/  IADD3 R25, P4, R44, 0x60, RZ ;  /* 0x000000602c197810 */ /* 0x00afe20007f9e0ff */
        /* <DEDUP_REMOVED lines=10> */
.L_x_425:
[----:B------:R-:W-:Y:S05]  /*6400*/  BSYNC B0 ;  /* 0x0000000000007941 */ /* 0x000fea0003800000 */
.L_x_424:
[----:B------:R-:W-:Y:S01]  /*6410*/  IMAD R0, R0, c[0x0][0x308], RZ ;  /* 0x0000c20000007a24 */ /* 0x000fe200078e02ff */
[----:B------:R-:W-:Y:S01]  /*6420*/  ISETP.GE.OR P3, PT, R40, c[0x0][0x2f4], P3 ;  /* 0x0000bd0028007a0c */ /* 0x000fe20001f66670 */
[C---:B-1--4-:R-:W-:Y:S01]  /*6430*/  IMAD.WIDE.U32 R20, R3.reuse, c[0x0][0x308], R40 ;  /* 0x0000c20003147a25 */ /* 0x052fe200078e0028 */
        /* <DEDUP_REMOVED lines=16> */
.L_x_427:
[----:B------:R-:W-:Y:S05]  /*6540*/  BSYNC B0 ;  /* 0x0000000000007941 */ /* 0x000fea0003800000 */
.L_x_426:
        /* <DEDUP_REMOVED lines=14> */
.L_x_429:
[----:B------:R-:W-:Y:S05]  /*6630*/  BSYNC B0 ;  /* 0x0000000000007941 */ /* 0x000fea0003800000 */
.L_x_428:
        /* <DEDUP_REMOVED lines=14> */
.L_x_431:
[----:B------:R-:W-:Y:S05]  /*6720*/  BSYNC B0 ;  /* 0x0000000000007941 */ /* 0x000fea0003800000 */
.L_x_430:
        /* <DEDUP_REMOVED lines=14> */
.L_x_416:
        /* <DEDUP_REMOVED lines=10> */
[----:B------:R-:W-:Y:S02]  /*68b0*/  CS2R R12, SRZ ;  /* 0x00000000000c7805 */ /* 0x000fe4000001ff00 */
[--C-:B--2---:R-:W-:Y:S01]  /*68c0*/  @P1 SHF.R.S32.HI R13, RZ, 0x1f, R3.reuse ;  /* 0x0000001fff0d1819 */ /* 0x104fe20000011403 */
[----:B------:R-:W-:Y:S01]  /*68d0*/  @P1 IMAD.MOV.U32 R12, RZ, RZ, R3 ;  /* 0x000000ffff0c1224 */ /* 0x000fe200078e0003 */
[----:B------:R-:W-:Y:S05]  /*68e0*/  @P0 BRA `(.L_x_432) ;  /* 0x0000004000000947 */ /* 0x000fea0003800000 */
[----:B-1----:R-:W-:Y:S05]  /*68f0*/  @!P1 BRA `(.L_x_432) ;  /* 0x0000003000009947 */ /* 0x002fea0003800000 */
[----:B-----5:R-:W2:Y:S04]  /*6900*/  LDG.E R8, [R4.64] ;  /* 0x0000000a04087981 */ /* 0x020ea8000c1e1900 */
[----:B------:R-:W2:Y:S02]  /*6910*/  LDG.E R3, [R4.64+0x4] ;  /* 0x0000040a04037981 */ /* 0x000ea4000c1e1900 */
[----:B--2---:R-:W-:-:S04]  /*6920*/  IADD3 R8, -R8, R3, RZ ;  /* 0x0000000308087210 */ /* 0x004fc80007ffe1ff */
.L_x_432:
[----:B-1----:R-:W1:Y:S01]  /*6930*/  S2R R5, SR_TID.X ;  /* 0x0000000000057919 */ /* 0x002e620000002100 */
[----:B-----5:R-:W-:Y:S01]  /*6940*/  IMAD.IADD R8, R8, 0x1, -R217 ;  /* 0x0000000108087824 */ /* 0x020fe200078e0ad9 */
[----:B------:R-:W-:Y:S01]  /*6950*/  SHF.R.S32.HI R4, RZ, 0x1f, R216 ;  /* 0x0000001fff047819 */ /* 0x000fe200000114d8 */
[----:B------:R-:W-:Y:S01]  /*6960*/  BSSY B0, `(.L_x_433) ;  /* 0x0000022000007945 */ /* 0x000fe20003800000 */
[----:B------:R-:W2:Y:S01]  /*6970*/  S2R R2, SR_CTAID.Y ;  /* 0x0000000000027919 */ /* 0x000ea20000002600 */
[----:B------:R-:W-:-:S02]  /*6980*/  SEL R216, R216, RZ, !P1 ;  /* 0x000000ffd8d87207 */ /* 0x000fc40004800000 */
[----:B------:R-:W-:-:S05]  /*6990*/  SEL R4, R4, RZ, !P1 ;  /* 0x000000ff04047207 */ /* 0x000fca0004800000 */
[----:B------:R-:W-:-:S04]  /*69a0*/  IMAD R17, R4, c[0x0][0x310], RZ ;  /* 0x0000c40004117a24 */ /* 0x000fc800078e02ff */
[----:B------:R-:W-:Y:S01]  /*69b0*/  IMAD R17, R216, c[0x0][0x314], R17 ;  /* 0x0000c500d8117a24 */ /* 0x000fe200078e0211 */
[----:B-1----:R-:W-:-:S04]  /*69c0*/  SHF.R.S32.HI R0, RZ, 0x1f, R5 ;  /* 0x0000001fff007819 */ /* 0x002fc80000011405 */
[----:B------:R-:W-:Y:S02]  /*69d0*/  LEA.HI R3, R0, R5, RZ, 0x3 ;  /* 0x0000000500037211 */ /* 0x000fe400078f18ff */
[----:B--2---:R-:W-:Y:S02]  /*69e0*/  SHF.R.S32.HI R0, RZ, 0x1f, R2 ;  /* 0x0000001fff007819 */ /* 0x004fe40000011402 */
[----:B------:R-:W-:Y:S02]  /*69f0*/  LOP3.LUT R6, R3, 0x1ffffff8, RZ, 0xc0, !PT ;  /* 0x1ffffff803067812 */ /* 0x000fe400078ec0ff */
[----:B------:R-:W-:-:S03]  /*6a00*/  SHF.R.S32.HI R3, RZ, 0x3, R3 ;  /* 0x00000003ff037819 */ /* 0x000fc60000011403 */
[----:B------:R-:W-:Y:S01]  /*6a10*/  IMAD.IADD R6, R5, 0x1, -R6 ;  /* 0x0000000105067824 */ /* 0x000fe200078e0a06 */
[C---:B------:R-:W-:Y:S01]  /*6a20*/  IADD3 R14, P0, R3.reuse, R12, RZ ;  /* 0x0000000c030e7210 */ /* 0x040fe20007f1e0ff */
[----:B------:R-:W-:Y:S01]  /*6a30*/  IMAD R5, R0, c[0x0][0x308], RZ ;  /* 0x0000c20000057a24 */ /* 0x000fe200078e02ff */
[C---:B------:R-:W-:Y:S01]  /*6a40*/  ISETP.GE.AND P3, PT, R3.reuse, R8, PT ;  /* 0x000000080300720c */ /* 0x040fe20003f66270 */
[----:B------:R-:W-:Y:S01]  /*6a50*/  IMAD.SHL.U32 R6, R6, 0x8, RZ ;  /* 0x0000000806067824 */ /* 0x000fe200078e00ff */
[----:B------:R-:W-:Y:S01]  /*6a60*/  LEA.HI.X.SX32 R15, R3, R13, 0x1, P0 ;  /* 0x0000000d030f7211 */ /* 0x000fe200000f0eff */
[----:B------:R-:W-:-:S03]  /*6a70*/  IMAD R5, R2, c[0x0][0x30c], R5 ;  /* 0x0000c30002057a24 */ /* 0x000fc600078e0205 */
[----:B------:R-:W-:Y:S01]  /*6a80*/  SHF.R.S32.HI R7, RZ, 0x1f, R6 ;  /* 0x0000001fff077819 */ /* 0x000fe20000011406 */
[----:B------:R-:W-:Y:S01]  /*6a90*/  IMAD.WIDE R14, R211, 0x80, R14 ;  /* 0x00000080d30e7825 */ /* 0x000fe200078e020e */
[----:B------:R-:W-:-:S03]  /*6aa0*/  ISETP.GE.OR P0, PT, R6, c[0x0][0x2f4], P3 ;  /* 0x0000bd0006007a0c */ /* 0x000fc60001f06670 */
[----:B------:R-:W-:-:S04]  /*6ab0*/  IMAD.WIDE.U32 R10, R2, c[0x0][0x308], R6 ;  /* 0x0000c200020a7a25 */ /* 0x000fc800078e0006 */
[----:B------:R-:W-:-:S04]  /*6ac0*/  IMAD.IADD R11, R11, 0x1, R5 ;  /* 0x000000010b0b7824 */ /* 0x000fc800078e0205 */
        /* <DEDUP_REMOVED lines=11> */
.L_x_434:
[----:B------:R-:W-:Y:S05]  /*6b80*/  BSYNC B0 ;  /* 0x0000000000007941 */ /* 0x000fea0003800000 */
.L_x_433:
        /* <DEDUP_REMOVED lines=16> */
.L_x_436:
[----:B------:R-:W-:Y:S05]  /*6c90*/  BSYNC B0 ;  /* 0x0000000000007941 */ /* 0x000fea0003800000 */
.L_x_435:
        /* <DEDUP_REMOVED lines=16> */
.L_x_438:
[----:B------:R-:W-:Y:S05]  /*6da0*/  BSYNC B0 ;  /* 0x0000000000007941 */ /* 0x000fea0003800000 */
.L_x_437:
        /* <DEDUP_REMOVED lines=16> */
.L_x_440:
[----:B------:R-:W-:Y:S05]  /*6eb0*/  BSYNC B0 ;  /* 0x0000000000007941 */ /* 0x000fea0003800000 */
.L_x_439:
        /* <DEDUP_REMOVED lines=19> */
.L_x_442:
[----:B------:R-:W-:Y:S05]  /*6ff0*/  BSYNC B0 ;  /* 0x0000000000007941 */ /* 0x000fea0003800000 */
.L_x_441:
        /* <DEDUP_REMOVED lines=14> */
.L_x_444:
[----:B------:R-:W-:Y:S05]  /*70e0*/  BSYNC B0 ;  /* 0x0000000000007941 */ /* 0x000fea0003800000 */
.L_x_443:
        /* <DEDUP_REMOVED lines=14> */
.L_x_446:
[----:B------:R-:W-:Y:S05]  /*71d0*/  BSYNC B0 ;  /* 0x0000000000007941 */ /* 0x000fea0003800000 */
.L_x_445:
        /* <DEDUP_REMOVED lines=13> */
.L_x_447:
        /* <DEDUP_REMOVED lines=13> */
.L_x_1807:


//--------------------- .text._ZN7cutlass13device_kernelIN5flash19enable_sm80_to_sm89INS1_16FlashAttnBwdSm80INS1_25CollectiveMainloopBwdSm80ILi2ELi2EN4cute5tupleIJNS5_1CILi64EEENS7_ILi128EEES8_EEENS_6half_tEfNS_4arch4Sm80ELb0ELb1ELb0ELb1ELb1ELb0ELb0ELb0ELi2ELi2ELi4ELi2ELb1EEENS1_21CollectiveEpilogueBwdISA_SB_SD_Li256ELb1ELb0ELi2EEENS1_19SingleTileSchedulerILb1ELb0ELb0ELi128EEEEEEEEEvNT_6ParamsE --------------------------
	.section	.text._ZN7cutlass13device_kernelIN5flash19enable_sm80_to_sm89INS1_16FlashAttnBwdSm80INS1_25CollectiveMainloopBwdSm80ILi2ELi2EN4cute5tupleIJNS5_1CILi64EEENS7_ILi128EEES8_EEENS_6half_tEfNS_4arch4Sm80ELb0ELb1ELb0ELb1ELb1ELb0ELb0ELb0ELi2ELi2ELi4ELi2ELb1EEENS1_21CollectiveEpilogueBwdISA_SB_SD_Li256ELb1ELb0ELi2EEENS1_19SingleTileSchedulerILb1ELb0ELb0ELi128EEEEEEEEEvNT_6ParamsE,"ax",@progbits
	.sectioninfo	@"SHI_REGISTERS=255"
	.align	128
.text._ZN7cutlass13device_kernelIN5flash19enable_sm80_to_sm89INS1_16FlashAttnBwdSm80INS1_25CollectiveMainloopBwdSm80ILi2ELi2EN4cute5tupleIJNS5_1CILi64EEENS7_ILi128EEES8_EEENS_6half_tEfNS_4arch4Sm80ELb0ELb1ELb0ELb1ELb1ELb0ELb0ELb0ELi2ELi2ELi4ELi2ELb1EEENS1_21CollectiveEpilogueBwdISA_SB_SD_Li256ELb1ELb0ELi2EEENS1_19SingleTileSchedulerILb1ELb0ELb0ELi128EEEEEEEEEvNT_6ParamsE:
        .type           _ZN7cutlass13device_kernelIN5flash19enable_sm80_to_sm89INS1_16FlashAttnBwdSm80INS1_25CollectiveMainloopBwdSm80ILi2ELi2EN4cute5tupleIJNS5_1CILi64EEENS7_ILi128EEES8_EEENS_6half_tEfNS_4arch4Sm80ELb0ELb1ELb0ELb1ELb1ELb0ELb0ELb0ELi2ELi2ELi4ELi2ELb1EEENS1_21CollectiveEpilogueBwdISA_SB_SD_Li256ELb1ELb0ELi2EEENS1_19SingleTileSchedulerILb1ELb0ELb0ELi128EEEEEEEEEvNT_6ParamsE,@function
        .size           _ZN7cutlass13device_kernelIN5flash19enable_sm80_to_sm89INS1_16FlashAttnBwdSm80INS1_25CollectiveMainloopBwdSm80ILi2ELi2EN4cute5tupleIJNS5_1CILi64EEENS7_ILi128EEES8_EEENS_6half_tEfNS_4arch4Sm80ELb0ELb1ELb0ELb1ELb1ELb0ELb0ELb0ELi2ELi2ELi4ELi2ELb1EEENS1_21CollectiveEpilogueBwdISA_SB_SD_Li256ELb1ELb0ELi2EEENS1_19SingleTileSchedulerILb1ELb0ELb0ELi128EEEEEEEEEvNT_6ParamsE,(.L_x_1808 - _ZN7cutlass13device_kernelIN5flash19enable_sm80_to_sm89INS1_16FlashAttnBwdSm80INS1_25CollectiveMainloopBwdSm80ILi2ELi2EN4cute5tupleIJNS5_1CILi64EEENS7_ILi128EEES8_EEENS_6half_tEfNS_4arch4Sm80ELb0ELb1ELb0ELb1ELb1ELb0ELb0ELb0ELi2ELi2ELi4ELi2ELb1EEENS1_21CollectiveEpilogueBwdISA_SB_SD_Li256ELb1ELb0ELi2EEENS1_19SingleTileSchedulerILb1ELb0ELb0ELi128EEEEEEEEEvNT_6ParamsE)
        .other          _ZN7cutlass13device_kernelIN5flash19enable_sm80_to_sm89INS1_16FlashAttnBwdSm80INS1_25CollectiveMainloopBwdSm80ILi2ELi2EN4cute5tupleIJNS5_1CILi64EEENS7_ILi128EEES8_EEENS_6half_tEfNS_4arch4Sm80ELb0ELb1ELb0ELb1ELb1ELb0ELb0ELb0ELi2ELi2ELi4ELi2ELb1EEENS1_21CollectiveEpilogueBwdISA_SB_SD_Li256ELb1ELb0ELi2EEENS1_19SingleTileSchedulerILb1ELb0ELb0ELi128EEEEEEEEEvNT_6ParamsE,@"STO_CUDA_ENTRY STV_DEFAULT"
_ZN7cutlass13device_kernelIN5flash19enable_sm80_to_sm89INS1_16FlashAttnBwdSm80INS1_25CollectiveMainloopBwdSm80ILi2ELi2EN4cute5tupleIJNS5_1CILi64EEENS7_ILi128EEES8_EEENS_6half_tEfNS_4arch4Sm80ELb0ELb1ELb0ELb1ELb1ELb0ELb0ELb0ELi2ELi2ELi4ELi2ELb1EEENS1_21CollectiveEpilogueBwdISA_SB_SD_Li256ELb1ELb0ELi2EEENS1_19SingleTileSchedulerILb1ELb0ELb0ELi128EEEEEEEEEvNT_6ParamsE:
        /* <DEDUP_REMOVED lines=17> */
.L_x_449:
        /* <DEDUP_REMOVED lines=8> */
.L_x_451:
[----:B------:R-:W-:Y:S02]  /*0190*/  MOV R0, c[0x0][0x3a4] ;  /* 0x0000e90000007a02 */ /* 0x000fe40000000f00 */
.L_x_450:
[----:B------:R-:W-:-:S05]  /*01a0*/  IMAD.SHL.U32 R217, R211, 0x80, RZ ;  /* 0x00000080d3d97824 */ /* 0x000fca00078e00ff */
[----:B-----5:R-:W-:-:S04]  /*01b0*/  ISETP.GE.AND P0, PT, R217, R0, PT ;  /* 0x00000000d900720c */ /* 0x020fc80003f06270 */
[----:B------:R-:W-:Y:S01]  /*01c0*/  SEL R216, R216, 0xffffffff, !P0 ;  /* 0xffffffffd8d87807 */ /* 0x000fe20004000000 */
[----:B------:R-:W-:Y:S05]  /*01d0*/  BRA `(.L_x_452) ;  /* 0x0000011000007947 */ /* 0x000fea0003800000 */
.L_x_448:
[----:B---34-:R-:W-:-:S04]  /*01e0*/  ISETP.NE.U32.AND P0, PT, RZ, c[0x0][0x3c0], PT ;  /* 0x0000f000ff007a0c */ /* 0x018fc80003f05070 */
[----:B------:R-:W-:-:S13]  /*01f0*/  ISETP.NE.AND.EX P0, PT, RZ, c[0x0][0x3c4], PT, P0 ;  /* 0x0000f100ff007a0c */ /* 0x000fda0003f05300 */
[----:B------:R-:W-:Y:S05]  /*0200*/  @!P0 BRA `(.L_x_453) ;  /* 0x0000002000008947 */ /* 0x000fea0003800000 */
[----:B------:R1:W5:Y:S01]  /*0210*/  LDG.E R0, [R4.64] ;  /* 0x0000000a04007981 */ /* 0x000362000c1e1900 */
[----:B------:R-:W-:Y:S05]  /*0220*/  BRA `(.L_x_454) ;  /* 0x0000009000007947 */ /* 0x000fea0003800000 */
.L_x_453:
        /* <DEDUP_REMOVED lines=8> */
.L_x_455:
[----:B------:R-:W-:Y:S02]  /*02b0*/  MOV R0, c[0x0][0x3a4] ;  /* 0x0000e90000007a02 */ /* 0x000fe40000000f00 */
.L_x_454:
[----:B------:R-:W-:-:S05]  /*02c0*/  IMAD.SHL.U32 R217, R211, 0x80, RZ ;  /* 0x00000080d3d97824 */ /* 0x000fca00078e00ff */
[----:B-----5:R-:W-:-:S04]  /*02d0*/  ISETP.GE.AND P0, PT, R217, R0, PT ;  /* 0x00000000d900720c */ /* 0x020fc80003f06270 */
[----:B------:R-:W-:-:S04]  /*02e0*/  SEL R216, R216, 0xffffffff, !P0 ;  /* 0xffffffffd8d87807 */ /* 0x000fc80004000000 */
.L_x_452:
        /* <DEDUP_REMOVED lines=29> */
.L_x_456:
[----:B-1----:R-:W-:-:S04]  /*04c0*/  ISETP.NE.U32.AND P0, PT, RZ, c[0x0][0x2e0], PT ;  /* 0x0000b800ff007a0c */ /* 0x002fc80003f05070 */
[----:B------:R-:W-:-:S13]  /*04d0*/  ISETP.NE.AND.EX P0, PT, RZ, c[0x0][0x2e4], PT, P0 ;  /* 0x0000b900ff007a0c */ /* 0x000fda0003f05300 */
[----:B------:R-:W-:Y:S05]  /*04e0*/  @!P0 BRA `(.L_x_457) ;  /* 0x0000003000008947 */ /* 0x000fea0003800000 */
[----:B------:R-:W-:-:S05]  /*04f0*/  IMAD.WIDE R10, R216, R11, c[0x0][0x2e0] ;  /* 0x0000b800d80a7625 */ /* 0x000fca00078e020b */
[----:B------:R1:W5:Y:S01]  /*0500*/  LDG.E R214, [R10.64] ;  /* 0x0000000a0ad67981 */ /* 0x000362000c1e1900 */
[----:B------:R-:W-:Y:S05]  /*0510*/  BRA `(.L_x_458) ;  /* 0x0000004000007947 */ /* 0x000fea0003800000 */
.L_x_457:
[----:B------:R-:W-:Y:S05]  /*0520*/  @!P4 BRA `(.L_x_458) ;  /* 0x000000300000c947 */ /* 0x000fea0003800000 */
[----:B------:R-:W2:Y:S04]  /*0530*/  LDG.E R214, [R12.64] ;  /* 0x0000000a0cd67981 */ /* 0x000ea8000c1e1900 */
[----:B------:R-:W2:Y:S02]  /*0540*/  LDG.E R11, [R12.64+0x4] ;  /* 0x0000040a0c0b7981 */ /* 0x000ea4000c1e1900 */
[----:B--2---:R-:W-:Y:S02]  /*0550*/  IADD3 R214, -R214, R11, RZ ;  /* 0x0000000bd6d67210 */ /* 0x004fe40007ffe1ff */
.L_x_458:
        /* <DEDUP_REMOVED lines=13> */
.L_x_459:
        /* <DEDUP_REMOVED lines=395> */
.L_x_462:
[----:B------:R-:W-:Y:S05]  /*1ee0*/  BSYNC B0 ;  /* 0x0000000000007941 */ /* 0x000fea0003800000 */
.L_x_461:
        /* <DEDUP_REMOVED lines=68> */
.L_x_481:
        /* <DEDUP_REMOVED lines=79> */
.L_x_465:
[----:B------:R-:W-:Y:S04]  /*2820*/  MOV R36, 0x1 ;  /* 0x0000000100247802 */ /* 0x000fe80000000f00 */
[----:B------:R-:W-:Y:S11]  /*2830*/  ISETP.NE.AND P0, PT, R36, c[0x0][0x2a8], PT ;  /* 0x0000aa0024007a0c */ /* 0x000ff60003f05270 */
[----:B------:R-:W-:Y:S02]  /*2840*/  @!UPT UIADD3 URZ, URZ, URZ, URZ ;  /* 0x0000003f3f3ff290 */ /* 0x000fe4000fffe03f */
[----:B------:R-:W-:Y:S05]  /*2850*/  @P0 IMAD.HI.U32 R36, R38, c[0x0][0x2ac], RZ ;  /* 0x0000ab0026240a27 */ /* 0x000fea00078e00ff */
[----:B------:R-:W-:Y:S02]  /*2860*/  @P0 SHF.R.U32.HI R38, RZ, c[0x0][0x2b0], R36 ;  /* 0x0000ac00ff260a19 */ /* 0x000fe40000011624 */
.L_x_466:
[----:B------:R-:W-:Y:S05]  /*2870*/  BSYNC B0 ;  /* 0x0000000000007941 */ /* 0x000fea0003800000 */
.L_x_464:
        /* <DEDUP_REMOVED lines=8> */
.L_x_463:
        /* <DEDUP_REMOVED lines=18> */
.L_x_469:
[----:B------:R-:W-:Y:S04]  /*2a20*/  MOV R36, 0x1 ;  /* 0x0000000100247802 */ /* 0x000fe80000000f00 */
[----:B------:R-:W-:Y:S11]  /*2a30*/  ISETP.NE.AND P0, PT, R36, c[0x0][0x2a8], PT ;  /* 0x0000aa0024007a0c */ /* 0x000ff60003f05270 */
[----:B------:R-:W-:Y:S02]  /*2a40*/  @!UPT UIADD3 URZ, URZ, URZ, URZ ;  /* 0x0000003f3f3ff290 */ /* 0x000fe4000fffe03f */
[----:B------:R-:W-:Y:S05]  /*2a50*/  @P0 IMAD.HI.U32 R36, R38, c[0x0][0x2ac], RZ ;  /* 0x0000ab0026240a27 */ /* 0x000fea00078e00ff */
[----:B------:R-:W-:Y:S02]  /*2a60*/  @P0 SHF.R.U32.HI R38, RZ, c[0x0][0x2b0], R36 ;  /* 0x0000ac00ff260a19 */ /* 0x000fe40000011624 */
.L_x_470:
[----:B------:R-:W-:Y:S05]  /*2a70*/  BSYNC B0 ;  /* 0x0000000000007941 */ /* 0x000fea0003800000 */
.L_x_468:
[----:B------:R-:W-:Y:S04]  /*2a80*/  IMAD R37, R38, c[0x0][0x2a8], -R217 ;  /* 0x0000aa0026257a24 */ /* 0x000fe800078e0ad9 */
[----:B------:R-:W-:Y:S05]  /*2a90*/  IMAD.IADD R38, R37, 0x1, -R232 ;  /* 0x0000000125267824 */ /* 0x000fea00078e0ae8 */
[----:B------:R-:W-:Y:S02]  /*2aa0*/  IADD3 R36, R38, c[0x0][0x2a8], RZ ;  /* 0x0000aa0026247a10 */ /* 0x000fe40007ffe0ff */
[----:B------:R-:W-:Y:S02]  /*2ab0*/  IMNMX R251, R251, R38, !PT ;  /* 0x00000026fbfb7217 */ /* 0x000fe40007800200 */
[----:B------:R-:W-:Y:S02]  /*2ac0*/  IMNMX R245, R245, R36, PT ;  /* 0x00000024f5f57217 */ /* 0x000fe40003800200 */
.L_x_467:
        /* <DEDUP_REMOVED lines=18> */
.L_x_473:
[----:B------:R-:W-:Y:S04]  /*2bf0*/  MOV R36, 0x1 ;  /* 0x0000000100247802 */ /* 0x000fe80000000f00 */
[----:B------:R-:W-:Y:S11]  /*2c00*/  ISETP.NE.AND P0, PT, R36, c[0x0][0x2a8], PT ;  /* 0x0000aa0024007a0c */ /* 0x000ff60003f05270 */
[----:B------:R-:W-:Y:S02]  /*2c10*/  @!UPT UIADD3 URZ, URZ, URZ, URZ ;  /* 0x0000003f3f3ff290 */ /* 0x000fe4000fffe03f */
[----:B------:R-:W-:Y:S05]  /*2c20*/  @P0 IMAD.HI.U32 R36, R38, c[0x0][0x2ac], RZ ;  /* 0x0000ab0026240a27 */ /* 0x000fea00078e00ff */
[----:B------:R-:W-:Y:S02]  /*2c30*/  @P0 SHF.R.U32.HI R38, RZ, c[0x0][0x2b0], R36 ;  /* 0x0000ac00ff260a19 */ /* 0x000fe40000011624 */
.L_x_474:
[----:B------:R-:W-:Y:S05]  /*2c40*/  BSYNC B0 ;  /* 0x0000000000007941 */ /* 0x000fea0003800000 */
.L_x_472:
[----:B------:R-:W-:Y:S04]  /*2c50*/  IMAD R39, R38, c[0x0][0x2a8], -R217 ;  /* 0x0000aa0026277a24 */ /* 0x000fe800078e0ad9 */
[----:B------:R-:W-:Y:S05]  /*2c60*/  IMAD.IADD R39, R39, 0x1, -R232 ;  /* 0x0000000127277824 */ /* 0x000fea00078e0ae8 */
[----:B------:R-:W-:Y:S02]  /*2c70*/  IADD3 R37, R39, c[0x0][0x2a8], RZ ;  /* 0x0000aa0027257a10 */ /* 0x000fe40007ffe0ff */
[----:B------:R-:W-:Y:S02]  /*2c80*/  IMNMX R240, R240, R39, !PT ;  /* 0x00000027f0f07217 */ /* 0x000fe40007800200 */
[----:B------:R-:W-:Y:S02]  /*2c90*/  IMNMX R202, R202, R37, PT ;  /* 0x00000025caca7217 */ /* 0x000fe40003800200 */
.L_x_471:
        /* <DEDUP_REMOVED lines=18> */
.L_x_477:
[----:B------:R-:W-:Y:S04]  /*2dc0*/  MOV R36, 0x1 ;  /* 0x0000000100247802 */ /* 0x000fe80000000f00 */
[----:B------:R-:W-:Y:S11]  /*2dd0*/  ISETP.NE.AND P0, PT, R36, c[0x0][0x2a8], PT ;  /* 0x0000aa0024007a0c */ /* 0x000ff60003f05270 */
[----:B------:R-:W-:Y:S02]  /*2de0*/  @!UPT UIADD3 URZ, URZ, URZ, URZ ;  /* 0x0000003f3f3ff290 */ /* 0x000fe4000fffe03f */
[----:B------:R-:W-:Y:S05]  /*2df0*/  @P0 IMAD.HI.U32 R36, R38, c[0x0][0x2ac], RZ ;  /* 0x0000ab0026240a27 */ /* 0x000fea00078e00ff */
[----:B------:R-:W-:Y:S02]  /*2e00*/  @P0 SHF.R.U32.HI R38, RZ, c[0x0][0x2b0], R36 ;  /* 0x0000ac00ff260a19 */ /* 0x000fe40000011624 */
.L_x_478:
[----:B------:R-:W-:Y:S05]  /*2e10*/  BSYNC B0 ;  /* 0x0000000000007941 */ /* 0x000fea0003800000 */
.L_x_476:
[----:B------:R-:W-:Y:S04]  /*2e20*/  IMAD R37, R38, c[0x0][0x2a8], -R217 ;  /* 0x0000aa0026257a24 */ /* 0x000fe800078e0ad9 */
[----:B------:R-:W-:Y:S05]  /*2e30*/  IMAD.IADD R36, R37, 0x1, -R232 ;  /* 0x0000000125247824 */ /* 0x000fea00078e0ae8 */
[----:B------:R-:W-:Y:S02]  /*2e40*/  IADD3 R37, R36, c[0x0][0x2a8], RZ ;  /* 0x0000aa0024257a10 */ /* 0x000fe40007ffe0ff */
[----:B------:R-:W-:Y:S02]  /*2e50*/  IMNMX R189, R189, R36, !PT ;  /* 0x00000024bdbd7217 */ /* 0x000fe40007800200 */
[----:B------:R-:W-:Y:S02]  /*2e60*/  IMNMX R188, R188, R37, PT ;  /* 0x00000025bcbc7217 */ /* 0x000fe40003800200 */
.L_x_475:
        /* <DEDUP_REMOVED lines=38> */
.L_x_479:
        /* <DEDUP_REMOVED lines=427> */
.L_x_480:
        /* <DEDUP_REMOVED lines=170> */
.L_x_460:
        /* <DEDUP_REMOVED lines=118> */
.L_x_483:
        /* <DEDUP_REMOVED lines=53> */
.L_x_485:
[----:B------:R-:W-:Y:S05]  /*60d0*/  BSYNC B0 ;  /* 0x0000000000007941 */ /* 0x000fea0003800000 */
.L_x_484:
        /* <DEDUP_REMOVED lines=16> */
.L_x_487:
[----:B------:R-:W-:Y:S05]  /*61e0*/  BSYNC B0 ;  /* 0x0000000000007941 */ /* 0x000fea0003800000 */
.L_x_486:
        /* <DEDUP_REMOVED lines=16> */
.L_x_489:
[----:B------:R-:W-:Y:S05]  /*62f0*/  BSYNC B0 ;  /* 0x0000000000007941 */ /* 0x000fea0003800000 */
.L_x_488:
        /* <DEDUP_REMOVED lines=16> */
.L_x_491:
[----:B------:R-:W-:Y:S05]  /*6400*/  BSYNC B0 ;  /* 0x0000000000007941 */ /* 0x000fea0003800000 */
.L_x_490:
        /* <DEDUP_REMOVED lines=19> */
.L_x_493:
[----:B------:R-:W-:Y:S05]  /*6540*/  BSYNC B0 ;  /* 0x0000000000007941 */ /* 0x000fea0003800000 */
.L_x_492:
        /* <DEDUP_REMOVED lines=14> */
.L_x_495:
[----:B------:R-:W-:Y:S05]  /*6630*/  BSYNC B0 ;  /* 0x0000000000007941 */ /* 0x000fea0003800000 */
.L_x_494:
        /* <DEDUP_REMOVED lines=14> */
.L_x_497:
[----:B------:R-:W-:Y:S05]  /*6720*/  BSYNC B0 ;  /* 0x0000000000007941 */ /* 0x000fea0003800000 */
.L_x_496:
        /* <DEDUP_REMOVED lines=14> */
.L_x_482:
        /* <DEDUP_REMOVED lines=18> */
.L_x_498:
        /* <DEDUP_REMOVED lines=37> */
.L_x_500:
[----:B------:R-:W-:Y:S05]  /*6b80*/  BSYNC B0 ;  /* 0x0000000000007941 */ /* 0x000fea0003800000 */
.L_x_499:
        /* <DEDUP_REMOVED lines=16> */
.L_x_502:
[----:B------:R-:W-:Y:S05]  /*6c90*/  BSYNC B0 ;  /* 0x0000000000007941 */ /* 0x000fea0003800000 */
.L_x_501:
        /* <DEDUP_REMOVED lines=16> */
.L_x_504:
[----:B------:R-:W-:Y:S05]  /*6da0*/  BSYNC B0 ;  /* 0x0000000000007941 */ /* 0x000fea0003800000 */
.L_x_503:
        /* <DEDUP_REMOVED lines=16> */
.L_x_506:
[----:B------:R-:W-:Y:S05]  /*6eb0*/  BSYNC B0 ;  /* 0x0000000000007941 */ /* 0x000fea0003800000 */
.L_x_505:
        /* <DEDUP_REMOVED lines=19> */
.L_x_508:
[----:B------:R-:W-:Y:S05]  /*6ff0*/  BSYNC B0 ;  /* 0x0000000000007941 */ /* 0x000fea0003800000 */
.L_x_507:
        /* <DEDUP_REMOVED lines=14> */
.L_x_510:
[----:B------:R-:W-:Y:S05]  /*70e0*/  BSYNC B0 ;  /* 0x0000000000007941 */ /* 0x000fea0003800000 */
.L_x_509:
        /* <DEDUP_REMOVED lines=14> */
.L_x_512:
[----:B------:R-:W-:Y:S05]  /*71d0*/  BSYNC B0 ;  /* 0x0000000000007941 */ /* 0x000fea0003800000 */
.L_x_511:
        /* <DEDUP_REMOVED lines=13> */
.L_x_513:
        /* <DEDUP_REMOVED lines=13> */
.L_x_1808:


//--------------------- .text._ZN7cutlass13device_kernelIN5flash19enable_sm80_to_sm89INS1_16FlashAttnBwdSm80INS1_25CollectiveMainloopBwdSm80ILi2ELi2EN4cute5tupleIJNS5_1CILi64EEENS7_ILi128EEES8_EEENS_6half_tEfNS_4arch4Sm80ELb0ELb1ELb0ELb1ELb0ELb0ELb0ELb0ELi2ELi2ELi4ELi2ELb1EEENS1_24CollectiveEpilogueBwdGQAISA_fSD_Li256ELb1ELb0EEENS1_19SingleTileSchedulerILb1ELb0ELb0ELi128EEEEEEEEEvNT_6ParamsE --------------------------
	.section	.text._ZN7cutlass13device_kernelIN5flash19enable_sm80_to_sm89INS1_16FlashAttnBwdSm80INS1_25CollectiveMainloopBwdSm80ILi2ELi2EN4cute5tupleIJNS5_1CILi64EEENS7_ILi128EEES8_EEENS_6half_tEfNS_4arch4Sm80ELb0ELb1ELb0ELb1ELb0ELb0ELb0ELb0ELi2ELi2ELi4ELi2ELb1EEENS1_24CollectiveEpilogueBwdGQAISA_fSD_Li256ELb1ELb0EEENS1_19SingleTileSchedulerILb1ELb0ELb0ELi128EEEEEEEEEvNT_6ParamsE,"ax",@progbits
	.sectioninfo	@"SHI_REGISTERS=255"
	.align	128
.text._ZN7cutlass13device_kernelIN5flash19enable_sm80_to_sm89INS1_16FlashAttnBwdSm80INS1_25CollectiveMainloopBwdSm80ILi2ELi2EN4cute5tupleIJNS5_1CILi64EEENS7_ILi128EEES8_EEENS_6half_tEfNS_4arch4Sm80ELb0ELb1ELb0ELb1ELb0ELb0ELb0ELb0ELi2ELi2ELi4ELi2ELb1EEENS1_24CollectiveEpilogueBwdGQAISA_fSD_Li256ELb1ELb0EEENS1_19SingleTileSchedulerILb1ELb0ELb0ELi128EEEEEEEEEvNT_6ParamsE:
        .type           _ZN7cutlass13device_kernelIN5flash19enable_sm80_to_sm89INS1_16FlashAttnBwdSm80INS1_25CollectiveMainloopBwdSm80ILi2ELi2EN4cute5tupleIJNS5_1CILi64EEENS7_ILi128EEES8_EEENS_6half_tEfNS_4arch4Sm80ELb0ELb1ELb0ELb1ELb0ELb0ELb0ELb0ELi2ELi2ELi4ELi2ELb1EEENS1_24CollectiveEpilogueBwdGQAISA_fSD_Li256ELb1ELb0EEENS1_19SingleTileSchedulerILb1ELb0ELb0ELi128EEEEEEEEEvNT_6ParamsE,@function
        .size           _ZN7cutlass13device_kernelIN5flash19enable_sm80_to_sm89INS1_16FlashAttnBwdSm80INS1_25CollectiveMainloopBwdSm80ILi2ELi2EN4cute5tupleIJNS5_1CILi64EEENS7_ILi128EEES8_EEENS_6half_tEfNS_4arch4Sm80ELb0ELb1ELb0ELb1ELb0ELb0ELb0ELb0ELi2ELi2ELi4ELi2ELb1EEENS1_24CollectiveEpilogueBwdGQAISA_fSD_Li256ELb1ELb0EEENS1_19SingleTileSchedulerILb1ELb0ELb0ELi128EEEEEEEEEvNT_6ParamsE,(.L_x_1809 - _ZN7cutlass13device_kernelIN5flash19enable_sm80_to_sm89INS1_16FlashAttnBwdSm80INS1_25CollectiveMainloopBwdSm80ILi2ELi2EN4cute5tupleIJNS5_1CILi64EEENS7_ILi128EEES8_EEENS_6half_tEfNS_4arch4Sm80ELb0ELb1ELb0ELb1ELb0ELb0ELb0ELb0ELi2ELi2ELi4ELi2ELb1EEENS1_24CollectiveEpilogueBwdGQAISA_fSD_Li256ELb1ELb0EEENS1_19SingleTileSchedulerILb1ELb0ELb0ELi128EEEEEEEEEvNT_6ParamsE)
        .other          _ZN7cutlass13device_kernelIN5flash19enable_sm80_to_sm89INS1_16FlashAttnBwdSm80INS1_25CollectiveMainloopBwdSm80ILi2ELi2EN4cute5tupleIJNS5_1CILi64EEENS7_ILi128EEES8_EEENS_6half_tEfNS_4arch4Sm80ELb0ELb1ELb0ELb1ELb0ELb0ELb0ELb0ELi2ELi2ELi4ELi2ELb1EEENS1_24CollectiveEpilogueBwdGQAISA_fSD_Li256ELb1ELb0EEENS1_19SingleTileSchedulerILb1ELb0ELb0ELi128EEEEEEEEEvNT_6ParamsE,@"STO_CUDA_ENTRY STV_DEFAULT"
_ZN7cutlass13device_kernelIN5flash19enable_sm80_to_sm89INS1_16FlashAttnBwdSm80INS1_25CollectiveMainloopBwdSm80ILi2ELi2EN4cute5tupleIJNS5_1CILi64EEENS7_ILi128EEES8_EEENS_6half_tEfNS_4arch4Sm80ELb0ELb1ELb0ELb1ELb0ELb0ELb0ELb0ELi2ELi2ELi4ELi2ELb1EEENS1_24CollectiveEpilogueBwdGQAISA_fSD_Li256ELb1ELb0EEENS1_19SingleTileSchedulerILb1ELb0ELb0ELi128EEEEEEEEEvNT_6ParamsE:
        /* <DEDUP_REMOVED lines=17> */
.L_x_515:
        /* <DEDUP_REMOVED lines=8> */
.L_x_517:
[----:B------:R-:W-:Y:S02]  /*0190*/  MOV R0, c[0x0][0x3ac] ;  /* 0x0000eb0000007a02 */ /* 0x000fe40000000f00 */
.L_x_516:
[----:B------:R-:W-:-:S05]  /*01a0*/  IMAD.SHL.U32 R217, R211, 0x80, RZ ;  /* 0x00000080d3d97824 */ /* 0x000fca00078e00ff */
[----:B-----5:R-:W-:-:S04]  /*01b0*/  ISETP.GE.AND P0, PT, R217, R0, PT ;  /* 0x00000000d900720c */ /* 0x020fc80003f06270 */
[----:B------:R-:W-:Y:S01]  /*01c0*/  SEL R216, R216, 0xffffffff, !P0 ;  /* 0xffffffffd8d87807 */ /* 0x000fe20004000000 */
[----:B------:R-:W-:Y:S05]  /*01d0*/  BRA `(.L_x_518) ;  /* 0x0000011000007947 */ /* 0x000fea0003800000 */
.L_x_514:
[----:B---34-:R-:W-:-:S04]  /*01e0*/  ISETP.NE.U32.AND P0, PT, RZ, c[0x0][0x3c8], PT ;  /* 0x0000f200ff007a0c */ /* 0x018fc80003f05070 */
[----:B------:R-:W-:-:S13]  /*01f0*/  ISETP.NE.AND.EX P0, PT, RZ, c[0x0][0x3cc], PT, P0 ;  /* 0x0000f300ff007a0c */ /* 0x000fda0003f05300 */
[----:B------:R-:W-:Y:S05]  /*0200*/  @!P0 BRA `(.L_x_519) ;  /* 0x0000002000008947 */ /* 0x000fea0003800000 */
[----:B------:R1:W5:Y:S01]  /*0210*/  LDG.E R0, [R4.64] ;  /* 0x0000000a04007981 */ /* 0x000362000c1e1900 */
[----:B------:R-:W-:Y:S05]  /*0220*/  BRA `(.L_x_520) ;  /* 0x0000009000007947 */ /* 0x000fea0003800000 */
.L_x_519:
        /* <DEDUP_REMOVED lines=8> */
.L_x_521:
[----:B------:R-:W-:Y:S02]  /*02b0*/  MOV R0, c[0x0][0x3ac] ;  /* 0x0000eb0000007a02 */ /* 0x000fe40000000f00 */
.L_x_520:
[----:B------:R-:W-:-:S05]  /*02c0*/  IMAD.SHL.U32 R217, R211, 0x80, RZ ;  /* 0x00000080d3d97824 */ /* 0x000fca00078e00ff */
[----:B-----5:R-:W-:-:S04]  /*02d0*/  ISETP.GE.AND P0, PT, R217, R0, PT ;  /* 0x00000000d900720c */ /* 0x020fc80003f06270 */
[----:B------:R-:W-:-:S04]  /*02e0*/  SEL R216, R216, 0xffffffff, !P0 ;  /* 0xffffffffd8d87807 */ /* 0x000fc80004000000 */
.L_x_518:
        /* <DEDUP_REMOVED lines=9> */
[----:B-1----:R-:W2:Y:S01]  /*0380*/  @P3 LDG.E R5, [R18.64] ;  /* 0x0000000a12053981 */ /* 0x002ea2000c1e1900 */
[----:B------:R-:W-:-:S03]  /*0390*/  IMAD.WIDE R16, R216, R11, c[0x0][0x2d0] ;  /* 0x0000b400d8107625 */ /* 0x000fc600078e020b */
[----:B------:R-:W3:Y:S01]  /*03a0*/  @P3 LDG.E R15, [R18.64] ;  /* 0x0000000a120f3981 */ /* 0x000ee2000c1e1900 */
[----:B------:R-:W-:Y:S02]  /*03b0*/  IMAD.MOV.U32 R215, RZ, RZ, c[0x0][0x168] ;  /* 0x00005a00ffd77624 */ /* 0x000fe400078e00ff */
[----:B------:R-:W-:Y:S01]  /*03c0*/  @P0 IMAD.WIDE R20, R216, R11, c[0x0][0x2d8] ;  /* 0x0000b600d8140625 */ /* 0x000fe200078e020b */
[----:B------:R-:W4:Y:S04]  /*03d0*/  @P4 LDG.E R13, [R16.64] ;  /* 0x0000000a100d4981 */ /* 0x000f28000c1e1900 */
[----:B------:R1:W5:Y:S01]  /*03e0*/  @P0 LDG.E R215, [R20.64] ;  /* 0x0000000a14d70981 */ /* 0x000362000c1e1900 */
[----:B------:R-:W-:Y:S01]  /*03f0*/  CS2R R8, SRZ ;  /* 0x0000000000087805 */ /* 0x000fe2000001ff00 */
[----:B------:R-:W-:-:S02]  /*0400*/  IMAD.MOV.U32 R208, RZ, RZ, RZ ;  /* 0x000000ffffd07224 */ /* 0x000fc400078e00ff */
[----:B------:R-:W-:Y:S02]  /*0410*/  IMAD.MOV.U32 R214, RZ, RZ, c[0x0][0x198] ;  /* 0x00006600ffd67624 */ /* 0x000fe400078e00ff */
[----:B--2---:R-:W-:-:S05]  /*0420*/  @P3 IMAD R5, R216, 0x40, R5 ;  /* 0x00000040d8053824 */ /* 0x004fca00078e0205 */
[----:B------:R-:W-:Y:S02]  /*0430*/  @P3 SHF.R.S32.HI R0, RZ, 0x1f, R5 ;  /* 0x0000001fff003819 */ /* 0x000fe40000011405 */
[--C-:B----4-:R-:W-:Y:S01]  /*0440*/  @P4 SHF.R.S32.HI R9, RZ, 0x1f, R13.reuse ;  /* 0x0000001fff094819 */ /* 0x110fe2000001140d */
[----:B------:R-:W-:Y:S01]  /*0450*/  @P4 IMAD.MOV.U32 R8, RZ, RZ, R13 ;  /* 0x000000ffff084224 */ /* 0x000fe200078e000d */
[----:B------:R-:W-:Y:S02]  /*0460*/  @P3 LEA.HI R0, R0, R5, RZ, 0x6 ;  /* 0x0000000500003211 */ /* 0x000fe400078f30ff */
[----:B------:R-:W-:Y:S02]  /*0470*/  CS2R R4, SRZ ;  /* 0x0000000000047805 */ /* 0x000fe4000001ff00 */
[--C-:B---3--:R-:W-:Y:S01]  /*0480*/  @P3 SHF.R.S32.HI R5, RZ, 0x1f, R15.reuse ;  /* 0x0000001fff053819 */ /* 0x108fe2000001140f */
[----:B------:R-:W-:Y:S01]  /*0490*/  @P3 IMAD.MOV.U32 R4, RZ, RZ, R15 ;  /* 0x000000ffff043224 */ /* 0x000fe200078e000f */
[----:B------:R-:W-:Y:S01]  /*04a0*/  @P3 LOP3.LUT R208, R0, 0xffffffc0, RZ, 0xc0, !PT ;  /* 0xffffffc000d03812 */ /* 0x000fe200078ec0ff */
[----:B------:R-:W-:Y:S05]  /*04b0*/  @P0 BRA `(.L_x_522) ;  /* 0x0000004000000947 */ /* 0x000fea0003800000 */
[----:B-1----:R-:W-:Y:S05]  /*04c0*/  @!P3 BRA `(.L_x_522) ;  /* 0x000000300000b947 */ /* 0x002fea0003800000 */
[----:B-----5:R-:W2:Y:S04]  /*04d0*/  LDG.E R215, [R18.64] ;  /* 0x0000000a12d77981 */ /* 0x020ea8000c1e1900 */
[----:B------:R-:W2:Y:S02]  /*04e0*/  LDG.E R0, [R18.64+0x4] ;  /* 0x0000040a12007981 */ /* 0x000ea4000c1e1900 */
[----:B--2---:R-:W-:-:S02]  /*04f0*/  IADD3 R215, -R215, R0, RZ ;  /* 0x00000000d7d77210 */ /* 0x004fc40007ffe1ff */
.L_x_522:
[----:B-1----:R-:W-:-:S04]  /*0500*/  ISETP.NE.U32.AND P0, PT, RZ, c[0x0][0x2e0], PT ;  /* 0x0000b800ff007a0c */ /* 0x002fc80003f05070 */
[----:B------:R-:W-:-:S13]  /*0510*/  ISETP.NE.AND.EX P0, PT, RZ, c[0x0][0x2e4], PT, P0 ;  /* 0x0000b900ff007a0c */ /* 0x000fda0003f05300 */
[----:B------:R-:W-:Y:S05]  /*0520*/  @!P0 BRA `(.L_x_523) ;  /* 0x0000003000008947 */ /* 0x000fea0003800000 */
[----:B------:R-:W-:-:S05]  /*0530*/  IMAD.WIDE R10, R216, R11, c[0x0][0x2e0] ;  /* 0x0000b800d80a7625 */ /* 0x000fca00078e020b */
[----:B------:R1:W5:Y:S01]  /*0540*/  LDG.E R214, [R10.64] ;  /* 0x0000000a0ad67981 */ /* 0x000362000c1e1900 */
[----:B------:R-:W-:Y:S05]  /*0550*/  BRA `(.L_x_524) ;  /* 0x0000004000007947 */ /* 0x000fea0003800000 */
.L_x_523:
[----:B------:R-:W-:Y:S05]  /*0560*/  @!P4 BRA `(.L_x_524) ;  /* 0x000000300000c947 */ /* 0x000fea0003800000 */
[----:B------:R-:W2:Y:S04]  /*0570*/  LDG.E R214, [R16.64] ;  /* 0x0000000a10d67981 */ /* 0x000ea8000c1e1900 */
[----:B------:R-:W2:Y:S02]  /*0580*/  LDG.E R11, [R16.64+0x4] ;  /* 0x0000040a100b7981 */ /* 0x000ea4000c1e1900 */
[----:B--2---:R-:W-:Y:S02]  /*0590*/  IADD3 R214, -R214, R11, RZ ;  /* 0x0000000bd6d67210 */ /* 0x004fe40007ffe1ff */
.L_x_524:
        /* <DEDUP_REMOVED lines=13> */
.L_x_525:
        /* <DEDUP_REMOVED lines=54> */
[----:B------:R-:W-:Y:S01]  /*09d0*/  SEL R2, R216, RZ, !P3 ;  /* 0x000000ffd8027207 */ /* 0x000fe20005800000 */
[C---:B------:R-:W-:Y:S01]  /*09e0*/  IMAD.WIDE.U32 R16, R3.reuse, c[0x0][0x238], R6 ;  /* 0x00008e0003107a25 */ /* 0x040fe200078e0006 */
[C---:B------:R-:W-:Y:S01]  /*09f0*/  IADD3 R26, P0, R212.reuse, R8, RZ ;  /* 0x00000008d41a7210 */ /* 0x040fe20007f1e0ff */
[----:B------:R-:W-:Y:S01]  /*0a00*/  ULDC.64 UR4, c[0x0][0x1d8] ;  /* 0x0000760000047ab9 */ /* 0x000fe20000000a00 */
[----:B------:R-:W-:Y:S01]  /*0a10*/  SHF.R.S32.HI R8, RZ, 0x1f, R216 ;  /* 0x0000001fff087819 */ /* 0x000fe200000114d8 */
[----:B------:R-:W-:Y:S01]  /*0a20*/  @P2 IMAD.HI.U32 R0, R3, c[0x0][0x24c], RZ ;  /* 0x0000930003002a27 */ /* 0x000fe200078e00ff */
[----:B------:R-:W-:Y:S01]  /*0a30*/  SHF.R.S32.HI R11, RZ, 0x1f, R212 ;  /* 0x0000001fff0b7819 */ /* 0x000fe200000114d4 */
[----:B------:R-:W-:Y:S01]  /*0a40*/  USHF.L.U32 UR6, UR4, 0x6, URZ ;  /* 0x0000000604067899 */ /* 0x000fe2000800063f */
[----:B------:R-:W-:Y:S01]  /*0a50*/  IADD3 R220, P1, R212, R4, RZ ;  /* 0x00000004d4dc7210 */ /* 0x000fe20007f3e0ff */
[----:B------:R-:W-:Y:S01]  /*0a60*/  IMAD.IADD R19, R17, 0x1, R18 ;  /* 0x0000000111137824 */ /* 0x000fe200078e0212 */
[----:B------:R-:W-:Y:S01]  /*0a70*/  @P2 SHF.R.U32.HI R12, RZ, c[0x0][0x250], R0 ;  /* 0x00009400ff0c2a19 */ /* 0x000fe20000011600 */
[----:B------:R-:W-:Y:S01]  /*0a80*/  IMAD.MOV.U32 R18, RZ, RZ, R16 ;  /* 0x000000ffff127224 */ /* 0x000fe200078e0010 */
[----:B------:R-:W-:Y:S01]  /*0a90*/  SEL R16, R8, RZ, !P3 ;  /* 0x000000ff08107207 */ /* 0x000fe20005800000 */
[----:B------:R-:W-:Y:S01]  /*0aa0*/  IMAD.X R27, R11, 0x1, R9, P0 ;  /* 0x000000010b1b7824 */ /* 0x000fe200000e0609 */
[----:B------:R-:W-:Y:S01]  /*0ab0*/  LOP3.LUT R17, R15, 0xfffffff8, RZ, 0xc0, !PT ;  /* 0xfffffff80f117812 */ /* 0x000fe200078ec0ff */
[----:B------:R-:W-:Y:S01]  /*0ac0*/  IMAD.WIDE.U32 R18, R2, c[0x0][0x240], R18 ;  /* 0x0000900002127a25 */ /* 0x000fe200078e0012 */
[----:B------:R-:W-:Y:S01]  /*0ad0*/  SHF.R.S32.HI R223, RZ, 0x1f, R222 ;  /* 0x0000001fffdf7819 */ /* 0x000fe200000114de */
[----:B------:R-:W-:Y:S01]  /*0ae0*/  UMOV UR8, 0x6 ;  /* 0x0000000600087882 */ /* 0x000fe20000000000 */
[----:B------:R-:W-:Y:S01]  /*0af0*/  SHF.R.S32.HI R20, RZ, 0x1f, R12 ;  /* 0x0000001fff147819 */ /* 0x000fe2000001140c */
[----:B------:R-:W-:Y:S01]  /*0b00*/  IMAD R9, R16, c[0x0][0x240], RZ ;  /* 0x0000900010097a24 */ /* 0x000fe200078e02ff */
[----:B------:R-:W-:Y:S01]  /*0b10*/  SEL R8, R8, RZ, !P4 ;  /* 0x000000ff08087207 */ /* 0x000fe20006000000 */
[----:B------:R-:W-:Y:S01]  /*0b20*/  IMAD.IADD R17, R6, 0x1, -R17 ;  /* 0x0000000106117824 */ /* 0x000fe200078e0a11 */
[----:B------:R-:W-:Y:S01]  /*0b30*/  USHF.L.U64.HI UR5, UR4, UR8, UR5 ;  /* 0x0000000804057299 */ /* 0x000fe20008010205 */
[----:B------:R-:W-:Y:S01]  /*0b40*/  IMAD R28, R10, c[0x0][0x288], RZ ;  /* 0x0000a2000a1c7a24 */ /* 0x000fe200078e02ff */
[----:B------:R-:W-:Y:S01]  /*0b50*/  LEA.HI R198, R13, R6, RZ, 0x7 ;  /* 0x000000060dc67211 */ /* 0x000fe200078f38ff */
[----:B------:R-:W-:Y:S01]  /*0b60*/  IMAD.X R0, R11, 0x1, R5, P1 ;  /* 0x000000010b007824 */ /* 0x000fe200008e0605 */
[----:B------:R-:W-:Y:S01]  /*0b70*/  SHF.R.S32.HI R5, RZ, 0x1f, R205 ;  /* 0x0000001fff057819 */ /* 0x000fe200000114cd */
[----:B------:R-:W-:Y:S01]  /*0b80*/  IMAD R204, R2, c[0x0][0x244], R9 ;  /* 0x0000910002cc7a24 */ /* 0x000fe200078e0209 */
[----:B------:R-:W-:Y:S01]  /*0b90*/  IADD3 R205, P1, R205, R18, RZ ;  /* 0x00000012cdcd7210 */ /* 0x000fe20007f3e0ff */
[----:B------:R-:W-:Y:S01]  /*0ba0*/  IMAD R30, R3, c[0x0][0x274], R30 ;  /* 0x00009d00031e7a24 */ /* 0x000fe200078e021e */
[----:B------:R-:W-:Y:S01]  /*0bb0*/  LEA.HI R18, R13, R6, RZ, 0x4 ;  /* 0x000000060d127211 */ /* 0x000fe200078f20ff */
[----:B------:R-:W-:Y:S01]  /*0bc0*/  IMAD.WIDE.U32 R34, R3, c[0x0][0x270], R222 ;  /* 0x00009c0003227a25 */ /* 0x000fe200078e00de */
[----:B------:R-:W-:-:S02]  /*0bd0*/  IADD3.X R204, R5, R19, R204, P1, !PT ;  /* 0x0000001305cc7210 */ /* 0x000fc40000ffe4cc */
[----:B------:R-:W-:Y:S01]  /*0be0*/  SEL R19, R216, RZ, !P4 ;  /* 0x000000ffd8137207 */ /* 0x000fe20006000000 */
[----:B------:R-:W-:Y:S01]  /*0bf0*/  IMAD.SHL.U32 R22, R17, 0x8, RZ ;  /* 0x0000000811167824 */ /* 0x000fe200078e00ff */
[----:B------:R-:W-:Y:S01]  /*0c00*/  SHF.R.U32.HI R198, RZ, 0x4, R198 ;  /* 0x00000004ffc67819 */ /* 0x000fe200000116c6 */
[----:B------:R-:W-:Y:S02]  /*0c10*/  IMAD R9, R20, c[0x0][0x1e0], RZ ;  /* 0x0000780014097a24 */ /* 0x000fe400078e02ff */
[C---:B------:R-:W-:Y:S01]  /*0c20*/  IMAD R28, R3.reuse, c[0x0][0x28c], R28 ;  /* 0x0000a300031c7a24 */ /* 0x040fe200078e021c */
[----:B------:R-:W-:Y:S01]  /*0c30*/  SHF.R.S32.HI R23, RZ, 0x1f, R22 ;  /* 0x0000001fff177819 */ /* 0x000fe20000011416 */
[----:B------:R-:W-:-:S04]  /*0c40*/  IMAD.WIDE.U32 R24, R3, c[0x0][0x288], R222 ;  /* 0x0000a20003187a25 */ /* 0x000fc800078e00de */
[----:B------:R-:W-:Y:S02]  /*0c50*/  IMAD.IADD R237, R214, 0x1, -R217 ;  /* 0x00000001d6ed7824 */ /* 0x000fe400078e0ad9 */
[----:B------:R-:W-:Y:S02]  /*0c60*/  IMAD.IADD R31, R35, 0x1, R30 ;  /* 0x00000001231f7824 */ /* 0x000fe400078e021e */
[----:B------:R-:W-:Y:S01]  /*0c70*/  IMAD R32, R12, c[0x0][0x1e4], R9 ;  /* 0x000079000c207a24 */ /* 0x000fe200078e0209 */
[----:B------:R-:W-:Y:S01]  /*0c80*/  SHF.R.S32.HI R9, RZ, 0x4, R18 ;  /* 0x00000004ff097819 */ /* 0x000fe20000011412 */
[----:B------:R-:W-:Y:S02]  /*0c90*/  IMAD.IADD R29, R25, 0x1, R28 ;  /* 0x00000001191d7824 */ /* 0x000fe400078e021c */
[----:B------:R-:W-:Y:S01]  /*0ca0*/  IMAD.MOV.U32 R30, RZ, RZ, R34 ;  /* 0x000000ffff1e7224 */ /* 0x000fe200078e0022 */
[----:B------:R-:W-:Y:S01]  /*0cb0*/  LEA.HI R14, R18, R9, RZ, 0x1 ;  /* 0x00000009120e7211 */ /* 0x000fe200078f08ff */
[----:B------:R-:W-:-:S02]  /*0cc0*/  IMAD.MOV.U32 R28, RZ, RZ, R24 ;  /* 0x000000ffff1c7224 */ /* 0x000fc400078e0018 */
[----:B------:R-:W-:Y:S01]  /*0cd0*/  IMAD.IADD R4, R237, 0x1, -R212 ;  /* 0x00000001ed047824 */ /* 0x000fe200078e0ad4 */
[----:B------:R-:W-:Y:S01]  /*0ce0*/  LOP3.LUT R14, R14, 0xfffffffe, RZ, 0xc0, !PT ;  /* 0xfffffffe0e0e7812 */ /* 0x000fe200078ec0ff */
[----:B------:R-:W-:-:S03]  /*0cf0*/  IMAD.WIDE.U32 R30, R2, c[0x0][0x278], R30 ;  /* 0x00009e00021e7a25 */ /* 0x000fc600078e001e */
[----:B------:R-:W-:Y:S01]  /*0d00*/  ISETP.GE.AND P2, PT, R4, 0x1, PT ;  /* 0x000000010400780c */ /* 0x000fe20003f46270 */
[----:B------:R-:W-:Y:S01]  /*0d10*/  IMAD.WIDE.U32 R36, R12, c[0x0][0x1e0], R22 ;  /* 0x000078000c247a25 */ /* 0x000fe200078e0016 */
[C---:B------:R-:W-:Y:S02]  /*0d20*/  ISETP.GE.AND P0, PT, R4.reuse, 0x21, PT ;  /* 0x000000210400780c */ /* 0x040fe40003f06270 */
[----:B------:R-:W-:Y:S01]  /*0d30*/  ISETP.GE.AND P6, PT, R4, 0x41, PT ;  /* 0x000000410400780c */ /* 0x000fe20003fc6270 */
[----:B------:R-:W-:Y:S01]  /*0d40*/  IMAD R207, R16, c[0x0][0x290], RZ ;  /* 0x0000a40010cf7a24 */ /* 0x000fe200078e02ff */
[----:B------:R-:W-:Y:S01]  /*0d50*/  ISETP.GE.AND P3, PT, R4, 0x61, PT ;  /* 0x000000610400780c */ /* 0x000fe20003f66270 */
[----:B------:R-:W-:Y:S01]  /*0d60*/  IMAD.WIDE.U32 R28, R2, c[0x0][0x290], R28 ;  /* 0x0000a400021c7a25 */ /* 0x000fe200078e001c */
[----:B------:R-:W-:Y:S02]  /*0d70*/  SHF.R.S32.HI R4, RZ, 0x1f, R208 ;  /* 0x0000001fff047819 */ /* 0x000fe400000114d0 */
[C---:B------:R-:W-:Y:S01]  /*0d80*/  IADD3 R210, P4, R208.reuse, R30, RZ ;  /* 0x0000001ed0d27210 */ /* 0x040fe20007f9e0ff */
[----:B------:R-:W-:Y:S01]  /*0d90*/  IMAD.IADD R33, R37, 0x1, R32 ;  /* 0x0000000125217824 */ /* 0x000fe200078e0220 */
[----:B------:R-:W-:Y:S01]  /*0da0*/  IADD3 R208, P1, R208, R28, RZ ;  /* 0x0000001cd0d07210 */ /* 0x000fe20007f3e0ff */
[----:B------:R-:W-:Y:S01]  /*0db0*/  IMAD R24, R8, c[0x0][0x1e8], RZ ;  /* 0x00007a0008187a24 */ /* 0x000fe200078e02ff */
[----:B------:R-:W-:Y:S01]  /*0dc0*/  ISETP.GE.OR P5, PT, R22, c[0x0][0x1cc], !P0 ;  /* 0x0000730016007a0c */ /* 0x000fe200047a6670 */
[----:B------:R-:W-:Y:S01]  /*0dd0*/  IMAD R207, R2, c[0x0][0x294], R207 ;  /* 0x0000a50002cf7a24 */ /* 0x000fe200078e02cf */
[----:B------:R-:W-:Y:S01]  /*0de0*/  ISETP.GE.OR P0, PT, R22, c[0x0][0x19c], !P0 ;  /* 0x0000670016007a0c */ /* 0x000fe20004706670 */
[----:B------:R-:W-:-:S02]  /*0df0*/  IMAD.MOV.U32 R32, RZ, RZ, R36 ;  /* 0x000000ffff207224 */ /* 0x000fc400078e0024 */
[----:B------:R-:W-:Y:S01]  /*0e00*/  IMAD R5, R19, c[0x0][0x1ec], R24 ;  /* 0x00007b0013057a24 */ /* 0x000fe200078e0218 */
[----:B------:R-:W-:Y:S01]  /*0e10*/  IADD3.X R207, R4, R29, R207, P1, !PT ;  /* 0x0000001d04cf7210 */ /* 0x000fe20000ffe4cf */
[----:B------:R-:W-:Y:S01]  /*0e20*/  IMAD.IADD R14, R9, 0x1, -R14 ;  /* 0x00000001090e7824 */ /* 0x000fe200078e0a0e */
[----:B------:R-:W-:Y:S01]  /*0e30*/  LEA.HI R9, R13, R6, RZ, 0x6 ;  /* 0x000000060d097211 */ /* 0x000fe200078f30ff */
[----:B------:R-:W-:Y:S02]  /*0e40*/  IMAD R209, R16, c[0x0][0x278], RZ ;  /* 0x00009e0010d17a24 */ /* 0x000fe400078e02ff */
        /* <DEDUP_REMOVED lines=34> */
[----:B------:R-:W-:Y:S01]  /*1070*/  LEA.HI R21, R21, R24, RZ, 0x3 ;  /* 0x0000001815157211 */ /* 0x000fe200078f18ff */
[----:B------:R-:W-:Y:S01]  /*1080*/  IMAD R12, R19, c[0x0][0x1bc], R12 ;  /* 0x00006f00130c7a24 */ /* 0x000fe200078e020c */
[----:B------:R-:W-:Y:S01]  /*1090*/  ISETP.GE.OR P4, PT, R22, c[0x0][0x1cc], !P6 ;  /* 0x0000730016007a0c */ /* 0x000fe20007786670 */
[----:B------:R-:W-:Y:S01]  /*10a0*/  IMAD R197, R14, 0x800, R11 ;  /* 0x000008000ec57824 */ /* 0x000fe200078e020b */
[----:B------:R-:W-:Y:S01]  /*10b0*/  LOP3.LUT R21, R21, 0xfffffff8, RZ, 0xc0, !PT ;  /* 0xfffffff815157812 */ /* 0x000fe200078ec0ff */
[----:B------:R-:W-:Y:S01]  /*10c0*/  IMAD R11, R0, c[0x0][0x178], RZ ;  /* 0x00005e00000b7a24 */ /* 0x000fe200078e02ff */
[----:B------:R-:W-:Y:S01]  /*10d0*/  IADD3.X R33, R29, UR5, RZ, P1, !PT ;  /* 0x000000051d217c10 */ /* 0x000fe20008ffe4ff */
[----:B------:R-:W-:Y:S01]  /*10e0*/  IMAD.MOV.U32 R201, RZ, RZ, 0x40 ;  /* 0x00000040ffc97424 */ /* 0x000fe200078e00ff */
[----:B------:R-:W-:Y:S01]  /*10f0*/  IADD3 R20, P1, R32, UR6, RZ ;  /* 0x0000000620147c10 */ /* 0x000fe2000ff3e0ff */
[----:B------:R-:W-:Y:S01]  /*1100*/  IMAD.IADD R8, R24, 0x1, -R21 ;  /* 0x0000000118087824 */ /* 0x000fe200078e0a15 */
[C---:B------:R-:W-:Y:S01]  /*1110*/  ISETP.GE.OR P6, PT, R22.reuse, c[0x0][0x19c], !P6 ;  /* 0x0000670016007a0c */ /* 0x040fe200077c6670 */
[----:B------:R-:W-:Y:S01]  /*1120*/  IMAD.WIDE.U32 R24, R19, c[0x0][0x1b8], R30 ;  /* 0x00006e0013187a25 */ /* 0x000fe200078e001e */
[----:B------:R-:W-:Y:S01]  /*1130*/  IADD3.X R21, R33, UR5, RZ, P1, !PT ;  /* 0x0000000521157c10 */ /* 0x000fe20008ffe4ff */
[----:B------:R2:W-:Y:S01]  /*1140*/  LDGSTS.E.BYPASS.LTC128B.128 [R5+0x5080], [R32.64], !P5 ;  /* 0x0508000020057fae */ /* 0x0005e2000e901d4a */
[C---:B------:R-:W-:Y:S01]  /*1150*/  ISETP.GE.OR P1, PT, R22.reuse, c[0x0][0x1cc], !P3 ;  /* 0x0000730016007a0c */ /* 0x040fe20005f26670 */
[----:B------:R-:W-:Y:S01]  /*1160*/  IMAD R19, R27, c[0x0][0x1a8], RZ ;  /* 0x00006a001b137a24 */ /* 0x000fe200078e02ff */
[----:B------:R-:W-:Y:S01]  /*1170*/  ISETP.GE.OR P3, PT, R22, c[0x0][0x19c], !P3 ;  /* 0x0000670016007a0c */ /* 0x000fe20005f66670 */
[----:B------:R3:W-:Y:S01]  /*1180*/  LDGSTS.E.BYPASS.LTC128B.128 [R5+0x6080], [R20.64], !P4 ;  /* 0x0608000014057fae */ /* 0x0007e2000e101d4a */
[----:B------:R-:W-:Y:S01]  /*1190*/  IADD3 R34, P4, R20, UR6, RZ ;  /* 0x0000000614227c10 */ /* 0x000fe2000ff9e0ff */
[----:B------:R-:W-:Y:S01]  /*11a0*/  IMAD.IADD R25, R25, 0x1, R12 ;  /* 0x0000000119197824 */ /* 0x000fe200078e020c */
[----:B------:R-:W-:Y:S01]  /*11b0*/  ISETP.GE.AND P5, PT, R22, c[0x0][0x16c], PT ;  /* 0x00005b0016007a0c */ /* 0x000fe20003fa6270 */
[C---:B------:R-:W-:Y:S01]  /*11c0*/  IMAD R12, R26.reuse, c[0x0][0x1ac], R19 ;  /* 0x00006b001a0c7a24 */ /* 0x040fe200078e0213 */
[----:B------:R-:W-:Y:S01]  /*11d0*/  IADD3.X R35, R21, UR5, RZ, P4, !PT ;  /* 0x0000000515237c10 */ /* 0x000fe2000a7fe4ff */
[----:B------:R-:W-:Y:S01]  /*11e0*/  IMAD.WIDE.U32 R26, R26, c[0x0][0x1a8], R24 ;  /* 0x00006a001a1a7a25 */ /* 0x000fe200078e0018 */
[----:B------:R-:W-:Y:S01]  /*11f0*/  ULDC.64 UR4, c[0x0][0x1a8] ;  /* 0x00006a0000047ab9 */ /* 0x000fe20000000a00 */
[----:B------:R-:W-:Y:S01]  /*1200*/  ISETP.GE.AND P4, PT, R22, c[0x0][0x1fc], PT ;  /* 0x00007f0016007a0c */ /* 0x000fe20003f86270 */
[----:B------:R-:W-:Y:S01]  /*1210*/  USHF.L.U32 UR13, UR4, 0x6, URZ ;  /* 0x00000006040d7899 */ /* 0x000fe2000800063f */
[----:B------:R-:W-:Y:S01]  /*1220*/  IMAD.WIDE.U32 R24, R3, c[0x0][0x180], R22 ;  /* 0x0000600003187a25 */ /* 0x000fe200078e0016 */
[----:B------:R2:W-:Y:S01]  /*1230*/  LDGSTS.E.BYPASS.LTC128B.128 [R5+0x7080], [R34.64], !P1 ;  /* 0x0708000022057fae */ /* 0x0005e2000c901d4a */
[----:B------:R-:W-:Y:S01]  /*1240*/  LEA R30, P1, R26, c[0x0][0x190], 0x1 ;  /* 0x000064001a1e7a11 */ /* 0x000fe200078208ff */
[----:B------:R-:W-:Y:S01]  /*1250*/  USHF.L.U64.HI UR5, UR4, UR8, UR5 ;  /* 0x0000000804057299 */ /* 0x000fe20008010205 */
[----:B------:R-:W-:Y:S01]  /*1260*/  IMAD.IADD R12, R27, 0x1, R12 ;  /* 0x000000011b0c7824 */ /* 0x000fe200078e020c */
[----:B------:R-:W0:Y:S01]  /*1270*/  LDGDEPBAR ;  /* 0x00000000000079af */ /* 0x000e220000000000 */
[----:B-1----:R-:W-:Y:S01]  /*1280*/  IMAD R28, R10, c[0x0][0x210], RZ ;  /* 0x000084000a1c7a24 */ /* 0x002fe200078e02ff */
[----:B------:R-:W-:Y:S01]  /*1290*/  ULDC.64 UR6, c[0x0][0x208] ;  /* 0x0000820000067ab9 */ /* 0x000fe20000000a00 */
[----:B------:R-:W-:Y:S01]  /*12a0*/  IMAD R19, R16, c[0x0][0x218], RZ ;  /* 0x0000860010137a24 */ /* 0x000fe200078e02ff */
[----:B------:R-:W-:Y:S01]  /*12b0*/  LEA.HI.X R31, R26, c[0x0][0x194], R12, 0x1, P1 ;  /* 0x000065001a1f7a11 */ /* 0x000fe200008f0c0c */
[----:B------:R-:W-:Y:S01]  /*12c0*/  IMAD R28, R3, c[0x0][0x214], R28 ;  /* 0x00008500031c7a24 */ /* 0x000fe200078e021c */
[----:B------:R-:W-:Y:S01]  /*12d0*/  USHF.L.U64.HI UR9, UR6, UR8, UR7 ;  /* 0x0000000806097299 */ /* 0x000fe20008010207 */
[C---:B------:R-:W-:Y:S01]  /*12e0*/  IMAD.SHL.U32 R26, R17.reuse, 0x40, RZ ;  /* 0x00000040111a7824 */ /* 0x040fe200078e00ff */
[----:B------:R-:W-:Y:S01]  /*12f0*/  USHF.L.U32 UR12, UR6, 0x6, URZ ;  /* 0x00000006060c7899 */ /* 0x000fe2000800063f */
[----:B------:R1:W-:Y:S01]  /*1300*/  LDGSTS.E.BYPASS.LTC128B.128 [R5+0x80], [R30.64], !P2 ;  /* 0x000800001e057fae */ /* 0x0003e2000d101d4a */
[----:B------:R-:W-:Y:S01]  /*1310*/  LOP3.LUT P2, RZ, R17, 0x4, RZ, 0xc0, !PT ;  /* 0x0000000411ff7812 */ /* 0x000fe2000784c0ff */
[----:B------:R-:W-:Y:S01]  /*1320*/  IMAD R11, R220, c[0x0][0x17c], R11 ;  /* 0x00005f00dc0b7a24 */ /* 0x000fe200078e020b */
[----:B------:R-:W-:Y:S01]  /*1330*/  LOP3.LUT R26, R26, 0x1c0, RZ, 0xc0, !PT ;  /* 0x000001c01a1a7812 */ /* 0x000fe200078ec0ff */
[----:B---3--:R-:W-:Y:S01]  /*1340*/  IMAD R20, R10, c[0x0][0x180], RZ ;  /* 0x000060000a147a24 */ /* 0x008fe200078e02ff */
[----:B------:R-:W-:Y:S01]  /*1350*/  LEA.HI R10, R13, R6, RZ, 0x5 ;  /* 0x000000060d0a7211 */ /* 0x000fe200078f28ff */
[----:B------:R-:W-:Y:S01]  /*1360*/  IMAD.MOV.U32 R192, RZ, RZ, 0x20 ;  /* 0x00000020ffc07424 */ /* 0x000fe200078e00ff */
[----:B------:R-:W-:Y:S01]  /*1370*/  IADD3 R229, R5, 0x4080, RZ ;  /* 0x0000408005e57810 */ /* 0x000fe20007ffe0ff */
[----:B------:R-:W-:Y:S01]  /*1380*/  IMAD R20, R3, c[0x0][0x184], R20 ;  /* 0x0000610003147a24 */ /* 0x000fe200078e0214 */
[----:B------:R-:W-:Y:S01]  /*1390*/  IADD3 R228, R5, 0x8080, RZ ;  /* 0x0000808005e47810 */ /* 0x000fe20007ffe0ff */
[----:B------:R-:W-:-:S02]  /*13a0*/  IMAD R227, R0, c[0x0][0x208], RZ ;  /* 0x0000820000e37a24 */ /* 0x000fc400078e02ff */
[----:B------:R-:W-:Y:S02]  /*13b0*/  IMAD.IADD R25, R25, 0x1, R20 ;  /* 0x0000000119197824 */ /* 0x000fe400078e0214 */
[----:B------:R-:W-:Y:S01]  /*13c0*/  IMAD.WIDE.U32 R20, R3, c[0x0][0x210], R22 ;  /* 0x0000840003147a25 */ /* 0x000fe200078e0016 */
[----:B------:R-:W-:Y:S02]  /*13d0*/  SHF.R.S32.HI R3, RZ, 0x5, R10 ;  /* 0x00000005ff037819 */ /* 0x000fe4000001140a */
[----:B------:R-:W-:Y:S01]  /*13e0*/  IADD3 R22, P1, R30, UR13, RZ ;  /* 0x0000000d1e167c10 */ /* 0x000fe2000ff3e0ff */
[----:B------:R-:W-:Y:S01]  /*13f0*/  IMAD.IADD R29, R21, 0x1, R28 ;  /* 0x00000001151d7824 */ /* 0x000fe200078e021c */
[----:B------:R-:W-:Y:S01]  /*1400*/  LEA.HI R12, R10, R3, RZ, 0x1 ;  /* 0x000000030a0c7211 */ /* 0x000fe200078f08ff */
[----:B------:R-:W-:Y:S01]  /*1410*/  IMAD.MOV.U32 R28, RZ, RZ, R20 ;  /* 0x000000ffff1c7224 */ /* 0x000fe200078e0014 */
[----:B------:R-:W-:Y:S01]  /*1420*/  IADD3.X R23, R31, UR5, RZ, P1, !PT ;  /* 0x000000051f177c10 */ /* 0x000fe20008ffe4ff */
[----:B------:R-:W-:Y:S01]  /*1430*/  IMAD.WIDE.U32 R218, R2, c[0x0][0x188], R24 ;  /* 0x0000620002da7a25 */ /* 0x000fe200078e0018 */
[----:B------:R-:W-:-:S02]  /*1440*/  LOP3.LUT R12, R12, 0xfffffffe, RZ, 0xc0, !PT ;  /* 0xfffffffe0c0c7812 */ /* 0x000fc400078ec0ff */
[----:B------:R-:W-:Y:S01]  /*1450*/  LOP3.LUT P1, RZ, R17, 0x2, RZ, 0xc0, !PT ;  /* 0x0000000211ff7812 */ /* 0x000fe2000782c0ff */
[----:B------:R3:W-:Y:S01]  /*1460*/  LDGSTS.E.BYPASS.LTC128B.128 [R5+0x1080], [R22.64], !P0 ;  /* 0x0108000016057fae */ /* 0x0007e2000c101d4a */
[----:B------:R-:W-:Y:S01]  /*1470*/  IMAD.WIDE.U32 R28, R2, c[0x0][0x218], R28 ;  /* 0x00008600021c7a25 */ /* 0x000fe200078e001c */
[----:B-1----:R-:W-:Y:S02]  /*1480*/  IADD3 R30, P0, R22, UR13, RZ ;  /* 0x0000000d161e7c10 */ /* 0x002fe4000ff1e0ff */
[----:B------:R-:W-:Y:S01]  /*1490*/  SEL R0, R192, 0xffffffe0, !P1 ;  /* 0xffffffe0c0007807 */ /* 0x000fe20004800000 */
[----:B------:R-:W-:Y:S01]  /*14a0*/  IMAD.IADD R199, R3, 0x1, -R12 ;  /* 0x0000000103c77824 */ /* 0x000fe200078e0a0c */
[----:B------:R-:W-:Y:S01]  /*14b0*/  IADD3.X R31, R23, UR5, RZ, P0, !PT ;  /* 0x00000005171f7c10 */ /* 0x000fe200087fe4ff */
[----:B------:R-:W-:Y:S01]  /*14c0*/  IMAD R12, R2, c[0x0][0x21c], R19 ;  /* 0x00008700020c7a24 */ /* 0x000fe200078e0213 */
[----:B------:R-:W-:Y:S01]  /*14d0*/  ISETP.GT.AND P1, PT, R6, 0xf, PT ;  /* 0x0000000f0600780c */ /* 0x000fe20003f24270 */
[----:B------:R-:W-:Y:S01]  /*14e0*/  IMAD.MOV.U32 R24, RZ, RZ, R28 ;  /* 0x000000ffff187224 */ /* 0x000fe200078e001c */
[----:B------:R-:W-:Y:S01]  /*14f0*/  IADD3 R28, P0, R30, UR13, RZ ;  /* 0x0000000d1e1c7c10 */ /* 0x000fe2000ff1e0ff */
[----:B------:R-:W-:Y:S01]  /*1500*/  IMAD.IADD R25, R29, 0x1, R12 ;  /* 0x000000011d197824 */ /* 0x000fe200078e020c */
[----:B------:R1:W-:Y:S01]  /*1510*/  LDGSTS.E.BYPASS.LTC128B.128 [R5+0x2080], [R30.64], !P6 ;  /* 0x020800001e057fae */ /* 0x0003e2000f101d4a */
[----:B------:R-:W-:Y:S01]  /*1520*/  IMAD.SHL.U32 R17, R3, 0x10, RZ ;  /* 0x0000001003117824 */ /* 0x000fe200078e00ff */
[----:B------:R-:W-:Y:S01]  /*1530*/  IADD3.X R29, R31, UR5, RZ, P0, !PT ;  /* 0x000000051f1d7c10 */ /* 0x000fe200087fe4ff */
[----:B------:R-:W-:Y:S01]  /*1540*/  IMAD R3, R16, c[0x0][0x188], RZ ;  /* 0x0000620010037a24 */ /* 0x000fe200078e02ff */
[----:B------:R-:W-:Y:S01]  /*1550*/  LOP3.LUT R16, R26, 0x8, R15, 0xf8, !PT ;  /* 0x000000081a107812 */ /* 0x000fe200078ef80f */
[----:B------:R-:W-:Y:S01]  /*1560*/  IMAD R227, R220, c[0x0][0x20c], R227 ;  /* 0x00008300dce37a24 */ /* 0x000fe200078e02e3 */
[----:B------:R-:W-:Y:S01]  /*1570*/  LOP3.LUT R20, R26, 0x30, R17, 0xf8, !PT ;  /* 0x000000301a147812 */ /* 0x000fe200078ef811 */
[----:B------:R4:W-:Y:S01]  /*1580*/  LDGSTS.E.BYPASS.LTC128B.128 [R5+0x3080], [R28.64], !P3 ;  /* 0x030800001c057fae */ /* 0x0009e2000d901d4a */
[----:B------:R-:W-:Y:S01]  /*1590*/  SHF.R.U32.HI R17, RZ, 0x3, R26 ;  /* 0x00000003ff117819 */ /* 0x000fe2000001161a */
[----:B------:R-:W-:Y:S01]  /*15a0*/  IMAD R3, R2, c[0x0][0x18c], R3 ;  /* 0x0000630002037a24 */ /* 0x000fe200078e0203 */
[----:B------:R-:W-:Y:S01]  /*15b0*/  SHF.R.S32.HI R2, RZ, 0x1f, R239 ;  /* 0x0000001fff027819 */ /* 0x000fe200000114ef */
[----:B------:R-:W0:Y:S01]  /*15c0*/  LDGDEPBAR ;  /* 0x00000000000079af */ /* 0x000e220000000000 */
[----:B------:R-:W-:Y:S01]  /*15d0*/  LOP3.LUT R16, R16, R17, RZ, 0x3c, !PT ;  /* 0x0000001110107212 */ /* 0x000fe200078e3cff */
[----:B------:R-:W-:Y:S01]  /*15e0*/  IMAD.IADD R219, R219, 0x1, R3 ;  /* 0x00000001dbdb7824 */ /* 0x000fe200078e0203 */
[----:B------:R-:W-:Y:S01]  /*15f0*/  ULDC.64 UR4, c[0x0][0x178] ;  /* 0x00005e0000047ab9 */ /* 0x000fe20000000a00 */
[----:B------:R-:W-:Y:S01]  /*1600*/  IMAD R3, R239, UR9, RZ ;  /* 0x00000009ef037c24 */ /* 0x000fe2000f8e02ff */
[----:B------:R-:W-:Y:S01]  /*1610*/  USHF.L.U32 UR13, UR4, 0x6, URZ ;  /* 0x00000006040d7899 */ /* 0x000fe2000800063f */
[----:B------:R-:W-:Y:S01]  /*1620*/  IMAD.IADD R197, R197, 0x1, R16 ;  /* 0x00000001c5c57824 */ /* 0x000fe200078e0210 */
[----:B------:R-:W-:Y:S01]  /*1630*/  USHF.L.U64.HI UR8, UR4, UR8, UR5 ;  /* 0x0000000804087299 */ /* 0x000fe20008010205 */
[----:B------:R-:W-:Y:S01]  /*1640*/  IMAD R16, R2, UR12, R3 ;  /* 0x0000000c02107c24 */ /* 0x000fe2000f8e0203 */
[----:B------:R-:W-:Y:S01]  /*1650*/  LOP3.LUT R21, R18, 0xfffffff0, RZ, 0xc0, !PT ;  /* 0xfffffff012157812 */ /* 0x000fe200078ec0ff */
[----:B------:R-:W-:Y:S01]  /*1660*/  IMAD R2, R2, c[0x0][0x178], RZ ;  /* 0x00005e0002027a24 */ /* 0x000fe200078e02ff */
[----:B------:R-:W-:Y:S01]  /*1670*/  LOP3.LUT R20, R20, 0x8, R15, 0xf8, !PT ;  /* 0x0000000814147812 */ /* 0x000fe200078ef80f */
[----:B------:R-:W-:Y:S01]  /*1680*/  IMAD.WIDE.U32 R26, R239, c[0x0][0x178], RZ ;  /* 0x00005e00ef1a7a25 */ /* 0x000fe200078e00ff */
[----:B------:R-:W-:-:S02]  /*1690*/  USHF.L.U32 UR5, UR6, 0x5, URZ ;  /* 0x0000000506057899 */ /* 0x000fc4000800063f */
[----:B------:R-:W-:Y:S01]  /*16a0*/  LOP3.LUT R17, R20, R17, RZ, 0x3c, !PT ;  /* 0x0000001114117212 */ /* 0x000fe200078e3cff */
[----:B------:R-:W-:Y:S01]  /*16b0*/  IMAD R3, R239, c[0x0][0x17c], R2 ;  /* 0x00005f00ef037a24 */ /* 0x000fe200078e0202 */
[----:B------:R-:W-:Y:S01]  /*16c0*/  UMOV UR4, 0x5 ;  /* 0x0000000500047882 */ /* 0x000fe20000000000 */
[----:B------:R-:W-:Y:S01]  /*16d0*/  IMAD.WIDE.U32 R218, R220, c[0x0][0x178], R218 ;  /* 0x00005e00dcda7a25 */ /* 0x000fe200078e00da */
[----:B------:R-:W-:Y:S02]  /*16e0*/  USHF.L.U64.HI UR4, UR6, UR4, UR7 ;  /* 0x0000000406047299 */ /* 0x000fe40008010207 */
[----:B------:R-:W-:Y:S01]  /*16f0*/  USHF.L.U32 UR6, UR5, 0x1, URZ ;  /* 0x0000000105067899 */ /* 0x000fe2000800063f */
[----:B------:R-:W-:Y:S01]  /*1700*/  IMAD.IADD R3, R27, 0x1, R3 ;  /* 0x000000011b037824 */ /* 0x000fe200078e0203 */
[----:B------:R-:W-:Y:S01]  /*1710*/  LEA R2, P0, R26, R218, 0x6 ;  /* 0x000000da1a027211 */ /* 0x000fe200078030ff */
[----:B------:R-:W-:Y:S01]  /*1720*/  IMAD.IADD R206, R219, 0x1, R11 ;  /* 0x00000001dbce7824 */ /* 0x000fe200078e020b */
[----:B------:R-:W-:-:S04]  /*1730*/  DEPBAR.LE SB0, 0x1 ;  /* 0x000080400000791a */ /* 0x000fc80000000000 */
[----:B------:R-:W-:Y:S01]  /*1740*/  LEA.HI.X R3, R26, R206, R3, 0x6, P0 ;  /* 0x000000ce1a037211 */ /* 0x000fe200000f3403 */
[----:B------:R-:W-:Y:S01]  /*1750*/  IMAD.SHL.U32 R197, R197, 0x2, RZ ;  /* 0x00000002c5c57824 */ /* 0x000fe200078e00ff */
[----:B------:R-:W-:Y:S01]  /*1760*/  BAR.SYNC.DEFER_BLOCKING 0x0 ;  /* 0x0000000000007b1d */ /* 0x000fe20000010000 */
[----:B---3--:R-:W-:Y:S01]  /*1770*/  LEA R22, P0, R2, c[0x0][0x160], 0x1 ;  /* 0x0000580002167a11 */ /* 0x008fe200078008ff */
[----:B------:R-:W-:Y:S01]  /*1780*/  IMAD.SHL.U32 R11, R239, 0x40, RZ ;  /* 0x00000040ef0b7824 */ /* 0x000fe200078e00ff */
[----:B------:R-:W-:Y:S01]  /*1790*/  USHF.L.U64.HI UR4, UR5, 0x1, UR4 ;  /* 0x0000000105047899 */ /* 0x000fe20008010204 */
[----:B------:R-:W-:Y:S01]  /*17a0*/  IMAD.WIDE.U32 R220, R220, c[0x0][0x208], R24 ;  /* 0x00008200dcdc7a25 */ /* 0x000fe200078e0018 */
[----:B------:R-:W-:Y:S02]  /*17b0*/  LEA.HI.X R23, R2, c[0x0][0x164], R3, 0x1, P0 ;  /* 0x0000590002177a11 */ /* 0x000fe400000f0c03 */
[----:B------:R-:W-:Y:S01]  /*17c0*/  SEL R2, R201, 0xffffffc0, !P2 ;  /* 0xffffffc0c9027807 */ /* 0x000fe20005000000 */
[----:B------:R-:W-:Y:S01]  /*17d0*/  IMAD.IADD R3, R197, 0x1, R0 ;  /* 0x00000001c5037824 */ /* 0x000fe200078e0200 */
[----:B------:R-:W-:Y:S01]  /*17e0*/  IADD3 R12, -R212, R215, -R11 ;  /* 0x000000d7d40c7210 */ /* 0x000fe20007ffe90b */
[----:B------:R-:W-:-:S02]  /*17f0*/  IMAD.IADD R227, R221, 0x1, R227 ;  /* 0x00000001dde37824 */ /* 0x000fc400078e02e3 */
[----:B------:R-:W-:Y:S01]  /*1800*/  IMAD.IADD R2, R197, 0x1, R2 ;  /* 0x00000001c5027824 */ /* 0x000fe200078e0202 */
[C---:B------:R-:W-:Y:S01]  /*1810*/  ISETP.LT.OR P0, PT, R12.reuse, 0x1, P5 ;  /* 0x000000010c00780c */ /* 0x040fe20002f01670 */
[----:B------:R-:W-:Y:S01]  /*1820*/  IMAD.MOV.U32 R226, RZ, RZ, R220 ;  /* 0x000000ffffe27224 */ /* 0x000fe200078e00dc */
[----:B------:R-:W-:Y:S01]  /*1830*/  ISETP.LT.OR P6, PT, R12, 0x21, P5 ;  /* 0x000000210c00780c */ /* 0x000fe20002fc1670 */
[----:B------:R-:W-:Y:S01]  /*1840*/  IMAD.IADD R0, R0, 0x1, R2 ;  /* 0x0000000100007824 */ /* 0x000fe200078e0202 */
[C---:B------:R-:W-:Y:S01]  /*1850*/  ISETP.LT.OR P3, PT, R12.reuse, 0x1, P4 ;  /* 0x000000010c00780c */ /* 0x040fe20002761670 */
[----:B------:R-:W-:Y:S01]  /*1860*/  IMAD.WIDE.U32 R18, R239, UR12, R226 ;  /* 0x0000000cef127c25 */ /* 0x000fe2000f8e00e2 */
[----:B------:R-:W-:-:S03]  /*1870*/  ISETP.LT.OR P2, PT, R12, 0x21, P4 ;  /* 0x000000210c00780c */ /* 0x000fc60002741670 */
[----:B------:R-:W-:Y:S01]  /*1880*/  IMAD.IADD R16, R19, 0x1, R16 ;  /* 0x0000000113107824 */ /* 0x000fe200078e0210 */
[----:B------:R2:W3:Y:S01]  /*1890*/  LDSM.16.M88.4 R136, [R197+0x4080] ;  /* 0x00408000c588783b */ /* 0x0004e20000000200 */
[----:B------:R-:W-:Y:S02]  /*18a0*/  IMAD.SHL.U32 R19, R14, 0x10, RZ ;  /* 0x000000100e137824 */ /* 0x000fe400078e00ff */
[----:B------:R-:W-:Y:S01]  /*18b0*/  IMAD.IADD R21, R6, 0x1, -R21 ;  /* 0x0000000106157824 */ /* 0x000fe200078e0a15 */
[----:B------:R2:W1:Y:S01]  /*18c0*/  LDSM.16.M88.4 R144, [R197+0x6080] ;  /* 0x00608000c590783b */ /* 0x0004620000000200 */
[----:B------:R-:W-:Y:S01]  /*18d0*/  IMAD.SHL.U32 R20, R9, 0x8, RZ ;  /* 0x0000000809147824 */ /* 0x000fe200078e00ff */
[----:B------:R-:W-:Y:S01]  /*18e0*/  LOP3.LUT R19, R19, 0x10, RZ, 0xc0, !PT ;  /* 0x0000001013137812 */ /* 0x000fe200078ec0ff */
[----:B------:R-:W-:Y:S01]  /*18f0*/  IMAD R196, R14, 0x200, R17 ;  /* 0x000002000ec47824 */ /* 0x000fe200078e0211 */
[----:B------:R2:W1:Y:S01]  /*1900*/  LDSM.16.M88.4 R152, [R3+0x4080] ;  /* 0x004080000398783b */ /* 0x0004620000000200 */
[----:B------:R-:W-:-:S02]  /*1910*/  SHF.R.S32.HI R12, RZ, 0x1f, R21 ;  /* 0x0000001fff0c7819 */ /* 0x000fc40000011415 */
[----:B------:R-:W-:Y:S01]  /*1920*/  LOP3.LUT R198, R19, 0x8, R198, 0xf8, !PT ;  /* 0x0000000813c67812 */ /* 0x000fe200078ef8c6 */
[----:B------:R2:W1:Y:S01]  /*1930*/  LDSM.16.M88.4 R160, [R3+0x6080] ;  /* 0x0060800003a0783b */ /* 0x0004620000000200 */
[----:B------:R-:W-:Y:S01]  /*1940*/  IMAD.SHL.U32 R19, R8, 0x40, RZ ;  /* 0x0000004008137824 */ /* 0x000fe200078e00ff */
[----:B------:R-:W-:Y:S02]  /*1950*/  LEA.HI R15, R12, R21, RZ, 0x3 ;  /* 0x000000150c0f7211 */ /* 0x000fe400078f18ff */
[----:B------:R2:W1:Y:S01]  /*1960*/  LDSM.16.M88.4 R164, [R2+0x4080] ;  /* 0x0040800002a4783b */ /* 0x0004620000000200 */
[----:B------:R-:W-:Y:S02]  /*1970*/  LOP3.LUT R20, R20, 0x18, RZ, 0xc0, !PT ;  /* 0x0000001814147812 */ /* 0x000fe400078ec0ff */
[----:B------:R-:W-:Y:S01]  /*1980*/  LOP3.LUT R19, R19, 0x1c0, RZ, 0xc0, !PT ;  /* 0x000001c013137812 */ /* 0x000fe200078ec0ff */
[----:B------:R2:W1:Y:S01]  /*1990*/  LDSM.16.M88.4 R168, [R2+0x6080] ;  /* 0x0060800002a8783b */ /* 0x0004620000000200 */
[C---:B------:R-:W-:Y:S01]  /*19a0*/  LOP3.LUT R12, R15.reuse, 0xfffffff8, RZ, 0xc0, !PT ;  /* 0xfffffff80f0c7812 */ /* 0x040fe200078ec0ff */
[----:B------:R-:W-:-:S02]  /*19b0*/  IMAD.SHL.U32 R195, R15, 0x40, RZ ;  /* 0x000000400fc37824 */ /* 0x000fc400078e00ff */
[----:B------:R2:W1:Y:S02]  /*19c0*/  LDSM.16.M88.4 R172, [R0+0x4080] ;  /* 0x0040800000ac783b */ /* 0x0004640000000200 */
[----:B------:R-:W-:Y:S01]  /*19d0*/  IMAD.IADD R12, R21, 0x1, -R12 ;  /* 0x00000001150c7824 */ /* 0x000fe200078e0a0c */
[----:B------:R-:W-:Y:S01]  /*19e0*/  LOP3.LUT R195, R195, 0xfffffe00, RZ, 0xc0, !PT ;  /* 0xfffffe00c3c37812 */ /* 0x000fe200078ec0ff */
[----:B------:R2:W1:Y:S01]  /*19f0*/  LDSM.16.M88.4 R176, [R0+0x6080] ;  /* 0x0060800000b0783b */ /* 0x0004620000000200 */
[----:B------:R-:W-:-:S03]  /*1a00*/  IMAD.SHL.U32 R21, R14, 0x20, RZ ;  /* 0x000000200e157824 */ /* 0x000fc600078e00ff */
        /* <DEDUP_REMOVED lines=82> */
.L_x_528:
[----:B------:R-:W-:Y:S05]  /*1f30*/  BSYNC B0 ;  /* 0x0000000000007941 */ /* 0x000fea0003800000 */
.L_x_527:
        /* <DEDUP_REMOVED lines=68> */
.L_x_547:
        /* <DEDUP_REMOVED lines=79> */
.L_x_531:
[----:B------:R-:W-:Y:S04]  /*2870*/  MOV R36, 0x1 ;  /* 0x0000000100247802 */ /* 0x000fe80000000f00 */
[----:B------:R-:W-:Y:S11]  /*2880*/  ISETP.NE.AND P0, PT, R36, c[0x0][0x2a8], PT ;  /* 0x0000aa0024007a0c */ /* 0x000ff60003f05270 */
[----:B------:R-:W-:Y:S02]  /*2890*/  @!UPT UIADD3 URZ, URZ, URZ, URZ ;  /* 0x0000003f3f3ff290 */ /* 0x000fe4000fffe03f */
[----:B------:R-:W-:Y:S05]  /*28a0*/  @P0 IMAD.HI.U32 R36, R38, c[0x0][0x2ac], RZ ;  /* 0x0000ab0026240a27 */ /* 0x000fea00078e00ff */
[----:B------:R-:W-:Y:S02]  /*28b0*/  @P0 SHF.R.U32.HI R38, RZ, c[0x0][0x2b0], R36 ;  /* 0x0000ac00ff260a19 */ /* 0x000fe40000011624 */
.L_x_532:
[----:B------:R-:W-:Y:S05]  /*28c0*/  BSYNC B0 ;  /* 0x0000000000007941 */ /* 0x000fea0003800000 */
.L_x_530:
        /* <DEDUP_REMOVED lines=8> */
.L_x_529:
        /* <DEDUP_REMOVED lines=18> */
.L_x_535:
[----:B------:R-:W-:Y:S04]  /*2a70*/  MOV R36, 0x1 ;  /* 0x0000000100247802 */ /* 0x000fe80000000f00 */
[----:B------:R-:W-:Y:S11]  /*2a80*/  ISETP.NE.AND P0, PT, R36, c[0x0][0x2a8], PT ;  /* 0x0000aa0024007a0c */ /* 0x000ff60003f05270 */
[----:B------:R-:W-:Y:S02]  /*2a90*/  @!UPT UIADD3 URZ, URZ, URZ, URZ ;  /* 0x0000003f3f3ff290 */ /* 0x000fe4000fffe03f */
[----:B------:R-:W-:Y:S05]  /*2aa0*/  @P0 IMAD.HI.U32 R36, R38, c[0x0][0x2ac], RZ ;  /* 0x0000ab0026240a27 */ /* 0x000fea00078e00ff */
[----:B------:R-:W-:Y:S02]  /*2ab0*/  @P0 SHF.R.U32.HI R38, RZ, c[0x0][0x2b0], R36 ;  /* 0x0000ac00ff260a19 */ /* 0x000fe40000011624 */
.L_x_536:
[----:B------:R-:W-:Y:S05]  /*2ac0*/  BSYNC B0 ;  /* 0x0000000000007941 */ /* 0x000fea0003800000 */
.L_x_534:
[----:B------:R-:W-:Y:S04]  /*2ad0*/  IMAD R37, R38, c[0x0][0x2a8], -R217 ;  /* 0x0000aa0026257a24 */ /* 0x000fe800078e0ad9 */
[----:B------:R-:W-:Y:S05]  /*2ae0*/  IMAD.IADD R38, R37, 0x1, -R232 ;  /* 0x0000000125267824 */ /* 0x000fea00078e0ae8 */
[----:B------:R-:W-:Y:S02]  /*2af0*/  IADD3 R36, R38, c[0x0][0x2a8], RZ ;  /* 0x0000aa0026247a10 */ /* 0x000fe40007ffe0ff */
[----:B------:R-:W-:Y:S02]  /*2b00*/  IMNMX R251, R251, R38, !PT ;  /* 0x00000026fbfb7217 */ /* 0x000fe40007800200 */
[----:B------:R-:W-:Y:S02]  /*2b10*/  IMNMX R245, R245, R36, PT ;  /* 0x00000024f5f57217 */ /* 0x000fe40003800200 */
.L_x_533:
        /* <DEDUP_REMOVED lines=18> */
.L_x_539:
[----:B------:R-:W-:Y:S04]  /*2c40*/  MOV R36, 0x1 ;  /* 0x0000000100247802 */ /* 0x000fe80000000f00 */
[----:B------:R-:W-:Y:S11]  /*2c50*/  ISETP.NE.AND P0, PT, R36, c[0x0][0x2a8], PT ;  /* 0x0000aa0024007a0c */ /* 0x000ff60003f05270 */
[----:B------:R-:W-:Y:S02]  /*2c60*/  @!UPT UIADD3 URZ, URZ, URZ, URZ ;  /* 0x0000003f3f3ff290 */ /* 0x000fe4000fffe03f */
[----:B------:R-:W-:Y:S05]  /*2c70*/  @P0 IMAD.HI.U32 R36, R38, c[0x0][0x2ac], RZ ;  /* 0x0000ab0026240a27 */ /* 0x000fea00078e00ff */
[----:B------:R-:W-:Y:S02]  /*2c80*/  @P0 SHF.R.U32.HI R38, RZ, c[0x0][0x2b0], R36 ;  /* 0x0000ac00ff260a19 */ /* 0x000fe40000011624 */
.L_x_540:
[----:B------:R-:W-:Y:S05]  /*2c90*/  BSYNC B0 ;  /* 0x0000000000007941 */ /* 0x000fea0003800000 */
.L_x_538:
[----:B------:R-:W-:Y:S04]  /*2ca0*/  IMAD R39, R38, c[0x0][0x2a8], -R217 ;  /* 0x0000aa0026277a24 */ /* 0x000fe800078e0ad9 */
[----:B------:R-:W-:Y:S05]  /*2cb0*/  IMAD.IADD R39, R39, 0x1, -R232 ;  /* 0x0000000127277824 */ /* 0x000fea00078e0ae8 */
[----:B------:R-:W-:Y:S02]  /*2cc0*/  IADD3 R37, R39, c[0x0][0x2a8], RZ ;  /* 0x0000aa0027257a10 */ /* 0x000fe40007ffe0ff */
[----:B------:R-:W-:Y:S02]  /*2cd0*/  IMNMX R240, R240, R39, !PT ;  /* 0x00000027f0f07217 */ /* 0x000fe40007800200 */
[----:B------:R-:W-:Y:S02]  /*2ce0*/  IMNMX R202, R202, R37, PT ;  /* 0x00000025caca7217 */ /* 0x000fe40003800200 */
.L_x_537:
        /* <DEDUP_REMOVED lines=18> */
.L_x_543:
[----:B------:R-:W-:Y:S04]  /*2e10*/  MOV R36, 0x1 ;  /* 0x0000000100247802 */ /* 0x000fe80000000f00 */
[----:B------:R-:W-:Y:S11]  /*2e20*/  ISETP.NE.AND P0, PT, R36, c[0x0][0x2a8], PT ;  /* 0x0000aa0024007a0c */ /* 0x000ff60003f05270 */
[----:B------:R-:W-:Y:S02]  /*2e30*/  @!UPT UIADD3 URZ, URZ, URZ, URZ ;  /* 0x0000003f3f3ff290 */ /* 0x000fe4000fffe03f */
[----:B------:R-:W-:Y:S05]  /*2e40*/  @P0 IMAD.HI.U32 R36, R38, c[0x0][0x2ac], RZ ;  /* 0x0000ab0026240a27 */ /* 0x000fea00078e00ff */
[----:B------:R-:W-:Y:S02]  /*2e50*/  @P0 SHF.R.U32.HI R38, RZ, c[0x0][0x2b0], R36 ;  /* 0x0000ac00ff260a19 */ /* 0x000fe40000011624 */
.L_x_544:
[----:B------:R-:W-:Y:S05]  /*2e60*/  BSYNC B0 ;  /* 0x0000000000007941 */ /* 0x000fea0003800000 */
.L_x_542:
[----:B------:R-:W-:Y:S04]  /*2e70*/  IMAD R37, R38, c[0x0][0x2a8], -R217 ;  /* 0x0000aa0026257a24 */ /* 0x000fe800078e0ad9 */
[----:B------:R-:W-:Y:S05]  /*2e80*/  IMAD.IADD R36, R37, 0x1, -R232 ;  /* 0x0000000125247824 */ /* 0x000fea00078e0ae8 */
[----:B------:R-:W-:Y:S02]  /*2e90*/  IADD3 R37, R36, c[0x0][0x2a8], RZ ;  /* 0x0000aa0024257a10 */ /* 0x000fe40007ffe0ff */
[----:B------:R-:W-:Y:S02]  /*2ea0*/  IMNMX R189, R189, R36, !PT ;  /* 0x00000024bdbd7217 */ /* 0x000fe40007800200 */
[----:B------:R-:W-:Y:S02]  /*2eb0*/  IMNMX R188, R188, R37, PT ;  /* 0x00000025bcbc7217 */ /* 0x000fe40003800200 */
.L_x_541:
        /* <DEDUP_REMOVED lines=38> */
.L_x_545:
        /* <DEDUP_REMOVED lines=427> */
.L_x_546:
        /* <DEDUP_REMOVED lines=170> */
.L_x_526:
[----:B------:R-:W-:Y:S05]  /*5670*/  @P1 EXIT ;  /* 0x000000000000194d */ /* 0x000fea0003800000 */
[----:B------:R-:W-:-:S04]  /*5680*/  ISETP.NE.U32.AND P2, PT, RZ, c[0x0][0x360], PT ;  /* 0x0000d800ff007a0c */ /* 0x000fc80003f45070 */
[----:B------:R-:W-:-:S13]  /*5690*/  ISETP.NE.AND.EX P2, PT, RZ, c[0x0][0x364], PT, P2 ;  /* 0x0000d900ff007a0c */ /* 0x000fda0003f45320 */
[----:B------:R-:W-:-:S04]  /*56a0*/  @P2 IMAD.MOV.U32 R3, RZ, RZ, 0x4 ;  /* 0x00000004ff032424 */ /* 0x000fc800078e00ff */
[----:B------:R-:W-:-:S05]  /*56b0*/  @P2 IMAD.WIDE R8, R216, R3, c[0x0][0x360] ;  /* 0x0000d800d8082625 */ /* 0x000fca00078e0203 */
[----:B------:R-:W2:Y:S01]  /*56c0*/  @P2 LDG.E R3, [R8.64] ;  /* 0x0000000a08032981 */ /* 0x000ea2000c1e1900 */
[----:B------:R-:W-:Y:S02]  /*56d0*/  IMAD.MOV.U32 R0, RZ, RZ, 0x1 ;  /* 0x00000001ff007424 */ /* 0x000fe400078e00ff */
[----:B------:R-:W-:Y:S01]  /*56e0*/  IMAD.SHL.U32 R11, R211, 0x2000, RZ ;  /* 0x00002000d30b7824 */ /* 0x000fe200078e00ff */
[----:B------:R-:W1:Y:S04]  /*56f0*/  S2R R2, SR_CTAID.Y ;  /* 0x0000000000027919 */ /* 0x000e680000002600 */
[----:B------:R-:W-:Y:S01]  /*5700*/  BAR.SYNC.DEFER_BLOCKING 0x1, 0x100 ;  /* 0x0044000000007b1d */ /* 0x000fe20000010000 */
[----:B------:R-:W-:-:S05]  /*5710*/  ISETP.NE.AND P0, PT, R0, c[0x0][0x338], PT ;  /* 0x0000ce0000007a0c */ /* 0x000fca0003f05270 */
[----:B------:R-:W3:Y:S01]  /*5720*/  S2R R0, SR_TID.X ;  /* 0x0000000000007919 */ /* 0x000ee20000002100 */
[----:B--2---:R-:W-:-:S05]  /*5730*/  @P2 IMAD R4, R216, 0x80, R3 ;  /* 0x00000080d8042824 */ /* 0x004fca00078e0203 */
[----:B------:R-:W-:-:S04]  /*5740*/  @P2 SHF.R.S32.HI R3, RZ, 0x1f, R4 ;  /* 0x0000001fff032819 */ /* 0x000fc80000011404 */
[----:B------:R-:W-:-:S04]  /*5750*/  @P2 LEA.HI R3, R3, R4, RZ, 0x7 ;  /* 0x0000000403032211 */ /* 0x000fc800078f38ff */
[----:B------:R-:W-:Y:S01]  /*5760*/  @P2 SHF.L.U32 R6, R3, 0x6, RZ ;  /* 0x0000000603062819 */ /* 0x000fe200000006ff */
[----:B-1----:R-:W-:-:S03]  /*5770*/  @P0 IMAD.HI.U32 R3, R2, c[0x0][0x33c], RZ ;  /* 0x0000cf0002030a27 */ /* 0x002fc600078e00ff */
[----:B------:R-:W-:Y:S02]  /*5780*/  @P2 LOP3.LUT R6, R6, 0xffffe000, RZ, 0xc0, !PT ;  /* 0xffffe00006062812 */ /* 0x000fe400078ec0ff */
[----:B------:R-:W-:Y:S02]  /*5790*/  @P0 SHF.R.U32.HI R2, RZ, c[0x0][0x340], R3 ;  /* 0x0000d000ff020a19 */ /* 0x000fe40000011603 */
[----:B------:R-:W-:Y:S02]  /*57a0*/  @P2 SHF.R.S32.HI R7, RZ, 0x1f, R6 ;  /* 0x0000001fff072819 */ /* 0x000fe40000011406 */
[----:B------:R-:W-:Y:S01]  /*57b0*/  @!P2 CS2R R6, SRZ ;  /* 0x000000000006a805 */ /* 0x000fe2000001ff00 */
[----:B------:R-:W-:Y:S02]  /*57c0*/  SHF.R.S32.HI R4, RZ, 0x1f, R2 ;  /* 0x0000001fff047819 */ /* 0x000fe40000011402 */
[----:B------:R-:W-:-:S03]  /*57d0*/  SHF.R.S32.HI R3, RZ, 0x1f, R11 ;  /* 0x0000001fff037819 */ /* 0x000fc6000001140b */
[--C-:B---3--:R-:W-:Y:S01]  /*57e0*/  IADD3 R10, P1, P0, R6, R11, R0.reuse ;  /* 0x0000000b060a7210 */ /* 0x108fe2000783e000 */
[C---:B------:R-:W-:Y:S01]  /*57f0*/  IMAD R5, R4.reuse, c[0x0][0x328], RZ ;  /* 0x0000ca0004057a24 */ /* 0x040fe200078e02ff */
[----:B------:R-:W-:Y:S01]  /*5800*/  SHF.R.S32.HI R6, RZ, 0x1f, R0 ;  /* 0x0000001fff067819 */ /* 0x000fe20000011400 */
[----:B------:R-:W-:Y:S01]  /*5810*/  IMAD R9, R4, c[0x0][0x300], RZ ;  /* 0x0000c00004097a24 */ /* 0x000fe200078e02ff */
[----:B------:R-:W-:Y:S01]  /*5820*/  SHF.R.S32.HI R0, RZ, 0x1f, R216 ;  /* 0x0000001fff007819 */ /* 0x000fe200000114d8 */
[C---:B------:R-:W-:Y:S01]  /*5830*/  IMAD R5, R2.reuse, c[0x0][0x32c], R5 ;  /* 0x0000cb0002057a24 */ /* 0x040fe200078e0205 */
[----:B------:R-:W-:Y:S01]  /*5840*/  IADD3.X R11, R7, R3, R6, P1, P0 ;  /* 0x00000003070b7210 */ /* 0x000fe20000fe0406 */
[----:B------:R-:W-:Y:S01]  /*5850*/  IMAD R9, R2, c[0x0][0x304], R9 ;  /* 0x0000c10002097a24 */ /* 0x000fe200078e0209 */
[----:B------:R-:W-:Y:S02]  /*5860*/  SEL R0, R0, RZ, !P2 ;  /* 0x000000ff00007207 */ /* 0x000fe40005000000 */
[----:B------:R-:W-:Y:S01]  /*5870*/  SEL R216, R216, RZ, !P2 ;  /* 0x000000ffd8d87207 */ /* 0x000fe20005000000 */
[----:B------:R-:W-:-:S04]  /*5880*/  IMAD.WIDE.U32 R6, R2, c[0x0][0x328], R10 ;  /* 0x0000ca0002067a25 */ /* 0x000fc800078e000a */
[----:B------:R-:W-:-:S04]  /*5890*/  IMAD.WIDE.U32 R2, R2, c[0x0][0x300], R10 ;  /* 0x0000c00002027a25 */ /* 0x000fc800078e000a */
[----:B------:R-:W-:Y:S01]  /*58a0*/  IMAD.IADD R7, R7, 0x1, R5 ;  /* 0x0000000107077824 */ /* 0x000fe200078e0205 */
[----:B------:R-:W-:Y:S01]  /*58b0*/  IADD3 R9, R3, R9, RZ ;  /* 0x0000000903097210 */ /* 0x000fe20007ffe0ff */
[----:B------:R-:W-:Y:S02]  /*58c0*/  IMAD R3, R0, c[0x0][0x330], RZ ;  /* 0x0000cc0000037a24 */ /* 0x000fe400078e02ff */
[----:B------:R-:W-:-:S04]  /*58d0*/  IMAD.WIDE.U32 R6, R216, c[0x0][0x330], R6 ;  /* 0x0000cc00d8067a25 */ /* 0x000fc800078e0006 */
[----:B------:R-:W-:Y:S01]  /*58e0*/  IMAD R3, R216, c[0x0][0x334], R3 ;  /* 0x0000cd00d8037a24 */ /* 0x000fe200078e0203 */
[----:B------:R-:W-:Y:S01]  /*58f0*/  LEA R10, P1, R6, c[0x0][0x310], 0x2 ;  /* 0x0000c400060a7a11 */ /* 0x000fe200078210ff */
[----:B------:R-:W-:Y:S02]  /*5900*/  IMAD R5, R0, c[0x0][0x308], RZ ;  /* 0x0000c20000057a24 */ /* 0x000fe400078e02ff */
[----:B------:R-:W-:Y:S02]  /*5910*/  IMAD.IADD R3, R7, 0x1, R3 ;  /* 0x0000000107037824 */ /* 0x000fe400078e0203 */
[----:B------:R-:W-:Y:S02]  /*5920*/  IMAD.MOV.U32 R8, RZ, RZ, R2 ;  /* 0x000000ffff087224 */ /* 0x000fe400078e0002 */
[----:B------:R-:W-:Y:S01]  /*5930*/  IMAD R5, R216, c[0x0][0x30c], R5 ;  /* 0x0000c300d8057a24 */ /* 0x000fe200078e0205 */
[----:B------:R-:W-:Y:S01]  /*5940*/  LEA.HI.X R11, R6, c[0x0][0x314], R3, 0x2, P1 ;  /* 0x0000c500060b7a11 */ /* 0x000fe200008f1403 */
[----:B------:R-:W-:-:S04]  /*5950*/  IMAD.WIDE.U32 R8, R216, c[0x0][0x308], R8 ;  /* 0x0000c200d8087a25 */ /* 0x000fc800078e0008 */
[----:B------:R-:W-:Y:S01]  /*5960*/  RED.E.ADD.F32.FTZ.RN.STRONG.GPU [R10.64], R68 ;  /* 0x000000440a00798e */ /* 0x000fe2000c10e78a */
[----:B------:R-:W-:Y:S02]  /*5970*/  IADD3 R5, R9, R5, RZ ;  /* 0x0000000509057210 */ /* 0x000fe40007ffe0ff */
[C---:B------:R-:W-:Y:S01]  /*5980*/  LEA R2, P0, R8.reuse, c[0x0][0x2e8], 0x2 ;  /* 0x0000ba0008027a11 */ /* 0x040fe200078010ff */
[----:B------:R-:W-:Y:S03]  /*5990*/  RED.E.ADD.F32.FTZ.RN.STRONG.GPU [R10.64+0x400], R69 ;  /* 0x000400450a00798e */ /* 0x000fe6000c10e78a */
        /* <DEDUP_REMOVED lines=64> */
.L_x_548:
        /* <DEDUP_REMOVED lines=14> */
.L_x_1809:


//--------------------- .text._ZN7cutlass13device_kernelIN5flash19enable_sm80_to_sm89INS1_16FlashAttnBwdSm80INS1_25CollectiveMainloopBwdSm80ILi2ELi2EN4cute5tupleIJNS5_1CILi64EEENS7_ILi128EEES8_EEENS_6half_tEfNS_4arch4Sm80ELb0ELb1ELb0ELb1ELb1ELb0ELb0ELb0ELi2ELi2ELi4ELi2ELb1EEENS1_24CollectiveEpilogueBwdGQAISA_fSD_Li256ELb1ELb1EEENS1_19SingleTileSchedulerILb1ELb0ELb0ELi128EEEEEEEEEvNT_6ParamsE --------------------------
	.section	.text._ZN7cutlass13device_kernelIN5flash19enable_sm80_to_sm89INS1_16FlashAttnBwdSm80INS1_25CollectiveMainloopBwdSm80ILi2ELi2EN4cute5tupleIJNS5_1CILi64EEENS7_ILi128EEES8_EEENS_6half_tEfNS_4arch4Sm80ELb0ELb1ELb0ELb1ELb1ELb0ELb0ELb0ELi2ELi2ELi4ELi2ELb1EEENS1_24CollectiveEpilogueBwdGQAISA_fSD_Li256ELb1ELb1EEENS1_19SingleTileSchedulerILb1ELb0ELb0ELi128EEEEEEEEEvNT_6ParamsE,"ax",@progbits
	.sectioninfo	@"SHI_REGISTERS=255"
	.align	128
.text._ZN7cutlass13device_kernelIN5flash19enable_sm80_to_sm89INS1_16FlashAttnBwdSm80INS1_25CollectiveMainloopBwdSm80ILi2ELi2EN4cute5tupleIJNS5_1CILi64EEENS7_ILi128EEES8_EEENS_6half_tEfNS_4arch4Sm80ELb0ELb1ELb0ELb1ELb1ELb0ELb0ELb0ELi2ELi2ELi4ELi2ELb1EEENS1_24CollectiveEpilogueBwdGQAISA_fSD_Li256ELb1ELb1EEENS1_19SingleTileSchedulerILb1ELb0ELb0ELi128EEEEEEEEEvNT_6ParamsE:
        .type           _ZN7cutlass13device_kernelIN5flash19enable_sm80_to_sm89INS1_16FlashAttnBwdSm80INS1_25CollectiveMainloopBwdSm80ILi2ELi2EN4cute5tupleIJNS5_1CILi64EEENS7_ILi128EEES8_EEENS_6half_tEfNS_4arch4Sm80ELb0ELb1ELb0ELb1ELb1ELb0ELb0ELb0ELi2ELi2ELi4ELi2ELb1EEENS1_24CollectiveEpilogueBwdGQAISA_fSD_Li256ELb1ELb1EEENS1_19SingleTileSchedulerILb1ELb0ELb0ELi128EEEEEEEEEvNT_6ParamsE,@function
        .size           _ZN7cutlass13device_kernelIN5flash19enable_sm80_to_sm89INS1_16FlashAttnBwdSm80INS1_25CollectiveMainloopBwdSm80ILi2ELi2EN4cute5tupleIJNS5_1CILi64EEENS7_ILi128EEES8_EEENS_6half_tEfNS_4arch4Sm80ELb0ELb1ELb0ELb1ELb1ELb0ELb0ELb0ELi2ELi2ELi4ELi2ELb1EEENS1_24CollectiveEpilogueBwdGQAISA_fSD_Li256ELb1ELb1EEENS1_19SingleTileSchedulerILb1ELb0ELb0ELi128EEEEEEEEEvNT_6ParamsE,(.L_x_1810 - _ZN7cutlass13device_kernelIN5flash19enable_sm80_to_sm89INS1_16FlashAttnBwdSm80INS1_25CollectiveMainloopBwdSm80ILi2ELi2EN4cute5tupleIJNS5_1CILi64EEENS7_ILi128EEES8_EEENS_6half_tEfNS_4arch4Sm80ELb0ELb1ELb0ELb1ELb1ELb0ELb0ELb0ELi2ELi2ELi4ELi2ELb1EEENS1_24CollectiveEpilogueBwdGQAISA_fSD_Li256ELb1ELb1EEENS1_19SingleTileSchedulerILb1ELb0ELb0ELi128EEEEEEEEEvNT_6ParamsE)
        .other          _ZN7cutlass13device_kernelIN5flash19enable_sm80_to_sm89INS1_16FlashAttnBwdSm80INS1_25CollectiveMainloopBwdSm80ILi2ELi2EN4cute5tupleIJNS5_1CILi64EEENS7_ILi128EEES8_EEENS_6half_tEfNS_4arch4Sm80ELb0ELb1ELb0ELb1ELb1ELb0ELb0ELb0ELi2ELi2ELi4ELi2ELb1EEENS1_24CollectiveEpilogueBwdGQAISA_fSD_Li256ELb1ELb1EEENS1_19SingleTileSchedulerILb1ELb0ELb0ELi128EEEEEEEEEvNT_6ParamsE,@"STO_CUDA_ENTRY STV_DEFAULT"
_ZN7cutlass13device_kernelIN5flash19enable_sm80_to_sm89INS1_16FlashAttnBwdSm80INS1_25CollectiveMainloopBwdSm80ILi2ELi2EN4cute5tupleIJNS5_1CILi64EEENS7_ILi128EEES8_EEENS_6half_tEfNS_4arch4Sm80ELb0ELb1ELb0ELb1ELb1ELb0ELb0ELb0ELi2ELi2ELi4ELi2ELb1EEENS1_24CollectiveEpilogueBwdGQAISA_fSD_Li256ELb1ELb1EEENS1_19SingleTileSchedulerILb1ELb0ELb0ELi128EEEEEEEEEvNT_6ParamsE:
        /* <DEDUP_REMOVED lines=17> */
.L_x_550:
        /* <DEDUP_REMOVED lines=8> */
.L_x_552:
[----:B------:R-:W-:Y:S02]  /*0190*/  MOV R0, c[0x0][0x3ac] ;  /* 0x0000eb0000007a02 */ /* 0x000fe40000000f00 */
.L_x_551:
[----:B------:R-:W-:-:S05]  /*01a0*/  IMAD.SHL.U32 R217, R211, 0x80, RZ ;  /* 0x00000080d3d97824 */ /* 0x000fca00078e00ff */
[----:B-----5:R-:W-:-:S04]  /*01b0*/  ISETP.GE.AND P0, PT, R217, R0, PT ;  /* 0x00000000d900720c */ /* 0x020fc80003f06270 */
[----:B------:R-:W-:Y:S01]  /*01c0*/  SEL R216, R216, 0xffffffff, !P0 ;  /* 0xffffffffd8d87807 */ /* 0x000fe20004000000 */
[----:B------:R-:W-:Y:S05]  /*01d0*/  BRA `(.L_x_553) ;  /* 0x0000011000007947 */ /* 0x000fea0003800000 */
.L_x_549:
[----:B---34-:R-:W-:-:S04]  /*01e0*/  ISETP.NE.U32.AND P0, PT, RZ, c[0x0][0x3c8], PT ;  /* 0x0000f200ff007a0c */ /* 0x018fc80003f05070 */
[----:B------:R-:W-:-:S13]  /*01f0*/  ISETP.NE.AND.EX P0, PT, RZ, c[0x0][0x3cc], PT, P0 ;  /* 0x0000f300ff007a0c */ /* 0x000fda0003f05300 */
[----:B------:R-:W-:Y:S05]  /*0200*/  @!P0 BRA `(.L_x_554) ;  /* 0x0000002000008947 */ /* 0x000fea0003800000 */
[----:B------:R1:W5:Y:S01]  /*0210*/  LDG.E R0, [R4.64] ;  /* 0x0000000a04007981 */ /* 0x000362000c1e1900 */
[----:B------:R-:W-:Y:S05]  /*0220*/  BRA `(.L_x_555) ;  /* 0x0000009000007947 */ /* 0x000fea0003800000 */
.L_x_554:
        /* <DEDUP_REMOVED lines=8> */
.L_x_556:
[----:B------:R-:W-:Y:S02]  /*02b0*/  MOV R0, c[0x0][0x3ac] ;  /* 0x0000eb0000007a02 */ /* 0x000fe40000000f00 */
.L_x_555:
[----:B------:R-:W-:-:S05]  /*02c0*/  IMAD.SHL.U32 R217, R211, 0x80, RZ ;  /* 0x00000080d3d97824 */ /* 0x000fca00078e00ff */
[----:B-----5:R-:W-:-:S04]  /*02d0*/  ISETP.GE.AND P0, PT, R217, R0, PT ;  /* 0x00000000d900720c */ /* 0x020fc80003f06270 */
[----:B------:R-:W-:-:S04]  /*02e0*/  SEL R216, R216, 0xffffffff, !P0 ;  /* 0xffffffffd8d87807 */ /* 0x000fc80004000000 */
.L_x_553:
        /* <DEDUP_REMOVED lines=33> */
.L_x_557:
[----:B-1----:R-:W-:-:S04]  /*0500*/  ISETP.NE.U32.AND P0, PT, RZ, c[0x0][0x2e0], PT ;  /* 0x0000b800ff007a0c */ /* 0x002fc80003f05070 */
[----:B------:R-:W-:-:S13]  /*0510*/  ISETP.NE.AND.EX P0, PT, RZ, c[0x0][0x2e4], PT, P0 ;  /* 0x0000b900ff007a0c */ /* 0x000fda0003f05300 */
[----:B------:R-:W-:Y:S05]  /*0520*/  @!P0 BRA `(.L_x_558) ;  /* 0x0000003000008947 */ /* 0x000fea0003800000 */
[----:B------:R-:W-:-:S05]  /*0530*/  IMAD.WIDE R10, R216, R11, c[0x0][0x2e0] ;  /* 0x0000b800d80a7625 */ /* 0x000fca00078e020b */
[----:B------:R1:W5:Y:S01]  /*0540*/  LDG.E R214, [R10.64] ;  /* 0x0000000a0ad67981 */ /* 0x000362000c1e1900 */
[----:B------:R-:W-:Y:S05]  /*0550*/  BRA `(.L_x_559) ;  /* 0x0000004000007947 */ /* 0x000fea0003800000 */
.L_x_558:
[----:B------:R-:W-:Y:S05]  /*0560*/  @!P4 BRA `(.L_x_559) ;  /* 0x000000300000c947 */ /* 0x000fea0003800000 */
[----:B------:R-:W2:Y:S04]  /*0570*/  LDG.E R214, [R16.64] ;  /* 0x0000000a10d67981 */ /* 0x000ea8000c1e1900 */
[----:B------:R-:W2:Y:S02]  /*0580*/  LDG.E R11, [R16.64+0x4] ;  /* 0x0000040a100b7981 */ /* 0x000ea4000c1e1900 */
[----:B--2---:R-:W-:Y:S02]  /*0590*/  IADD3 R214, -R214, R11, RZ ;  /* 0x0000000bd6d67210 */ /* 0x004fe40007ffe1ff */
.L_x_559:
        /* <DEDUP_REMOVED lines=13> */
.L_x_560:
        /* <DEDUP_REMOVED lines=396> */
.L_x_563:
[----:B------:R-:W-:Y:S05]  /*1f30*/  BSYNC B0 ;  /* 0x0000000000007941 */ /* 0x000fea0003800000 */
.L_x_562:
        /* <DEDUP_REMOVED lines=68> */
.L_x_582:
        /* <DEDUP_REMOVED lines=79> */
.L_x_566:
[----:B------:R-:W-:Y:S04]  /*2870*/  MOV R36, 0x1 ;  /* 0x0000000100247802 */ /* 0x000fe80000000f00 */
[----:B------:R-:W-:Y:S11]  /*2880*/  ISETP.NE.AND P0, PT, R36, c[0x0][0x2a8], PT ;  /* 0x0000aa0024007a0c */ /* 0x000ff60003f05270 */
[----:B------:R-:W-:Y:S02]  /*2890*/  @!UPT UIADD3 URZ, URZ, URZ, URZ ;  /* 0x0000003f3f3ff290 */ /* 0x000fe4000fffe03f */
[----:B------:R-:W-:Y:S05]  /*28a0*/  @P0 IMAD.HI.U32 R36, R38, c[0x0][0x2ac], RZ ;  /* 0x0000ab0026240a27 */ /* 0x000fea00078e00ff */
[----:B------:R-:W-:Y:S02]  /*28b0*/  @P0 SHF.R.U32.HI R38, RZ, c[0x0][0x2b0], R36 ;  /* 0x0000ac00ff260a19 */ /* 0x000fe40000011624 */
.L_x_567:
[----:B------:R-:W-:Y:S05]  /*28c0*/  BSYNC B0 ;  /* 0x0000000000007941 */ /* 0x000fea0003800000 */
.L_x_565:
        /* <DEDUP_REMOVED lines=8> */
.L_x_564:
        /* <DEDUP_REMOVED lines=18> */
.L_x_570:
[----:B------:R-:W-:Y:S04]  /*2a70*/  MOV R36, 0x1 ;  /* 0x0000000100247802 */ /* 0x000fe80000000f00 */
[----:B------:R-:W-:Y:S11]  /*2a80*/  ISETP.NE.AND P0, PT, R36, c[0x0][0x2a8], PT ;  /* 0x0000aa0024007a0c */ /* 0x000ff60003f05270 */
[----:B------:R-:W-:Y:S02]  /*2a90*/  @!UPT UIADD3 URZ, URZ, URZ, URZ ;  /* 0x0000003f3f3ff290 */ /* 0x000fe4000fffe03f */
[----:B------:R-:W-:Y:S05]  /*2aa0*/  @P0 IMAD.HI.U32 R36, R38, c[0x0][0x2ac], RZ ;  /* 0x0000ab0026240a27 */ /* 0x000fea00078e00ff */
[----:B------:R-:W-:Y:S02]  /*2ab0*/  @P0 SHF.R.U32.HI R38, RZ, c[0x0][0x2b0], R36 ;  /* 0x0000ac00ff260a19 */ /* 0x000fe40000011624 */
.L_x_571:
[----:B------:R-:W-:Y:S05]  /*2ac0*/  BSYNC B0 ;  /* 0x0000000000007941 */ /* 0x000fea0003800000 */
.L_x_569:
[----:B------:R-:W-:Y:S04]  /*2ad0*/  IMAD R37, R38, c[0x0][0x2a8], -R217 ;  /* 0x0000aa0026257a24 */ /* 0x000fe800078e0ad9 */
[----:B------:R-:W-:Y:S05]  /*2ae0*/  IMAD.IADD R38, R37, 0x1, -R232 ;  /* 0x0000000125267824 */ /* 0x000fea00078e0ae8 */
[----:B------:R-:W-:Y:S02]  /*2af0*/  IADD3 R36, R38, c[0x0][0x2a8], RZ ;  /* 0x0000aa0026247a10 */ /* 0x000fe40007ffe0ff */
[----:B------:R-:W-:Y:S02]  /*2b00*/  IMNMX R251, R251, R38, !PT ;  /* 0x00000026fbfb7217 */ /* 0x000fe40007800200 */
[----:B------:R-:W-:Y:S02]  /*2b10*/  IMNMX R245, R245, R36, PT ;  /* 0x00000024f5f57217 */ /* 0x000fe40003800200 */
.L_x_568:
        /* <DEDUP_REMOVED lines=18> */
.L_x_574:
[----:B------:R-:W-:Y:S04]  /*2c40*/  MOV R36, 0x1 ;  /* 0x0000000100247802 */ /* 0x000fe80000000f00 */
[----:B------:R-:W-:Y:S11]  /*2c50*/  ISETP.NE.AND P0, PT, R36, c[0x0][0x2a8], PT ;  /* 0x0000aa0024007a0c */ /* 0x000ff60003f05270 */
[----:B------:R-:W-:Y:S02]  /*2c60*/  @!UPT UIADD3 URZ, URZ, URZ, URZ ;  /* 0x0000003f3f3ff290 */ /* 0x000fe4000fffe03f */
[----:B------:R-:W-:Y:S05]  /*2c70*/  @P0 IMAD.HI.U32 R36, R38, c[0x0][0x2ac], RZ ;  /* 0x0000ab0026240a27 */ /* 0x000fea00078e00ff */
[----:B------:R-:W-:Y:S02]  /*2c80*/  @P0 SHF.R.U32.HI R38, RZ, c[0x0][0x2b0], R36 ;  /* 0x0000ac00ff260a19 */ /* 0x000fe40000011624 */
.L_x_575:
[----:B------:R-:W-:Y:S05]  /*2c90*/  BSYNC B0 ;  /* 0x0000000000007941 */ /* 0x000fea0003800000 */
.L_x_573:
[----:B------:R-:W-:Y:S04]  /*2ca0*/  IMAD R39, R38, c[0x0][0x2a8], -R217 ;  /* 0x0000aa0026277a24 */ /* 0x000fe800078e0ad9 */
[----:B------:R-:W-:Y:S05]  /*2cb0*/  IMAD.IADD R39, R39, 0x1, -R232 ;  /* 0x0000000127277824 */ /* 0x000fea00078e0ae8 */
[----:B------:R-:W-:Y:S02]  /*2cc0*/  IADD3 R37, R39, c[0x0][0x2a8], RZ ;  /* 0x0000aa0027257a10 */ /* 0x000fe40007ffe0ff */
[----:B------:R-:W-:Y:S02]  /*2cd0*/  IMNMX R240, R240, R39, !PT ;  /* 0x00000027f0f07217 */ /* 0x000fe40007800200 */
[----:B------:R-:W-:Y:S02]  /*2ce0*/  IMNMX R202, R202, R37, PT ;  /* 0x00000025caca7217 */ /* 0x000fe40003800200 */
.L_x_572:
        /* <DEDUP_REMOVED lines=18> */
.L_x_578:
[----:B------:R-:W-:Y:S04]  /*2e10*/  MOV R36, 0x1 ;  /* 0x0000000100247802 */ /* 0x000fe80000000f00 */
[----:B------:R-:W-:Y:S11]  /*2e20*/  ISETP.NE.AND P0, PT, R36, c[0x0][0x2a8], PT ;  /* 0x0000aa0024007a0c */ /* 0x000ff60003f05270 */
[----:B------:R-:W-:Y:S02]  /*2e30*/  @!UPT UIADD3 URZ, URZ, URZ, URZ ;  /* 0x0000003f3f3ff290 */ /* 0x000fe4000fffe03f */
[----:B------:R-:W-:Y:S05]  /*2e40*/  @P0 IMAD.HI.U32 R36, R38, c[0x0][0x2ac], RZ ;  /* 0x0000ab0026240a27 */ /* 0x000fea00078e00ff */
[----:B------:R-:W-:Y:S02]  /*2e50*/  @P0 SHF.R.U32.HI R38, RZ, c[0x0][0x2b0], R36 ;  /* 0x0000ac00ff260a19 */ /* 0x000fe40000011624 */
.L_x_579:
[----:B------:R-:W-:Y:S05]  /*2e60*/  BSYNC B0 ;  /* 0x0000000000007941 */ /* 0x000fea0003800000 */
.L_x_577:
[----:B------:R-:W-:Y:S04]  /*2e70*/  IMAD R37, R38, c[0x0][0x2a8], -R217 ;  /* 0x0000aa0026257a24 */ /* 0x000fe800078e0ad9 */
[----:B------:R-:W-:Y:S05]  /*2e80*/  IMAD.IADD R36, R37, 0x1, -R232 ;  /* 0x0000000125247824 */ /* 0x000fea00078e0ae8 */
[----:B------:R-:W-:Y:S02]  /*2e90*/  IADD3 R37, R36, c[0x0][0x2a8], RZ ;  /* 0x0000aa0024257a10 */ /* 0x000fe40007ffe0ff */
[----:B------:R-:W-:Y:S02]  /*2ea0*/  IMNMX R189, R189, R36, !PT ;  /* 0x00000024bdbd7217 */ /* 0x000fe40007800200 */
[----:B------:R-:W-:Y:S02]  /*2eb0*/  IMNMX R188, R188, R37, PT ;  /* 0x00000025bcbc7217 */ /* 0x000fe40003800200 */
.L_x_576:
        /* <DEDUP_REMOVED lines=38> */
.L_x_580:
        /* <DEDUP_REMOVED lines=427> */
.L_x_581:
        /* <DEDUP_REMOVED lines=170> */
.L_x_561:
[----:B------:R-:W-:Y:S05]  /*5670*/  @P1 EXIT ;  /* 0x000000000000194d */ /* 0x000fea0003800000 */
[----:B------:R-:W-:-:S04]  /*5680*/  ISETP.NE.U32.AND P1, PT, RZ, c[0x0][0x360], PT ;  /* 0x0000d800ff007a0c */ /* 0x000fc80003f25070 */
[----:B------:R-:W-:-:S13]  /*5690*/  ISETP.NE.AND.EX P1, PT, RZ, c[0x0][0x364], PT, P1 ;  /* 0x0000d900ff007a0c */ /* 0x000fda0003f25310 */
[----:B------:R-:W-:-:S04]  /*56a0*/  @P1 IMAD.MOV.U32 R3, RZ, RZ, 0x4 ;  /* 0x00000004ff031424 */ /* 0x000fc800078e00ff */
[----:B------:R-:W-:-:S06]  /*56b0*/  @P1 IMAD.WIDE R8, R216, R3, c[0x0][0x360] ;  /* 0x0000d800d8081625 */ /* 0x000fcc00078e0203 */
[----:B------:R1:W2:Y:S01]  /*56c0*/  @P1 LDG.E R9, [R8.64] ;  /* 0x0000000a08091981 */ /* 0x0002a2000c1e1900 */
[----:B------:R-:W-:Y:S01]  /*56d0*/  IMAD.MOV.U32 R0, RZ, RZ, 0x1 ;  /* 0x00000001ff007424 */ /* 0x000fe200078e00ff */
[----:B------:R-:W-:Y:S01]  /*56e0*/  BSSY B0, `(.L_x_583) ;  /* 0x0000027000007945 */ /* 0x000fe20003800000 */
[----:B------:R-:W-:Y:S01]  /*56f0*/  IMAD R6, R211, c[0x0][0x358], RZ ;  /* 0x0000d600d3067a24 */ /* 0x000fe200078e02ff */
[----:B------:R-:W3:Y:S01]  /*5700*/  S2R R3, SR_CTAID.Y ;  /* 0x0000000000037919 */ /* 0x000ee20000002600 */
[----:B------:R-:W-:-:S03]  /*5710*/  IMAD R4, R216, c[0x0][0x2f4], RZ ;  /* 0x0000bd00d8047a24 */ /* 0x000fc600078e02ff */
[----:B------:R-:W-:Y:S01]  /*5720*/  BAR.SYNC.DEFER_BLOCKING 0x1, 0x100 ;  /* 0x0044000000007b1d */ /* 0x000fe20000010000 */
[----:B------:R-:W-:Y:S01]  /*5730*/  ISETP.NE.AND P0, PT, R0, c[0x0][0x338], PT ;  /* 0x0000ce0000007a0c */ /* 0x000fe20003f05270 */
[----:B------:R-:W-:-:S04]  /*5740*/  IMAD R6, R6, c[0x0][0x2f4], RZ ;  /* 0x0000bd0006067a24 */ /* 0x000fc800078e02ff */
[----:B------:R-:W4:Y:S01]  /*5750*/  S2R R2, SR_TID.X ;  /* 0x0000000000027919 */ /* 0x000f220000002100 */
[----:B------:R-:W-:-:S07]  /*5760*/  SHF.R.S32.HI R5, RZ, 0x1f, R6 ;  /* 0x0000001fff057819 */ /* 0x000fce0000011406 */
[----:B---3--:R-:W-:-:S04]  /*5770*/  @P0 IMAD.HI.U32 R0, R3, c[0x0][0x33c], RZ ;  /* 0x0000cf0003000a27 */ /* 0x008fc800078e00ff */
[----:B------:R-:W-:Y:S01]  /*5780*/  IMAD.MOV.U32 R7, RZ, RZ, R3 ;  /* 0x000000ffff077224 */ /* 0x000fe200078e0003 */
[----:B------:R-:W-:Y:S02]  /*5790*/  @P0 SHF.R.U32.HI R7, RZ, c[0x0][0x340], R0 ;  /* 0x0000d000ff070a19 */ /* 0x000fe40000011600 */
[----:B------:R-:W-:Y:S02]  /*57a0*/  SHF.R.S32.HI R0, RZ, 0x1f, R4 ;  /* 0x0000001fff007819 */ /* 0x000fe40000011404 */
[--C-:B------:R-:W-:Y:S01]  /*57b0*/  IADD3 R4, P2, P0, R6, R4, R7.reuse ;  /* 0x0000000406047210 */ /* 0x100fe2000785e007 */
[--C-:B-1----:R-:W-:Y:S01]  /*57c0*/  IMAD.MOV R8, RZ, RZ, -R7.reuse ;  /* 0x000000ffff087224 */ /* 0x102fe200078e0a07 */
[----:B------:R-:W-:-:S03]  /*57d0*/  SHF.R.S32.HI R6, RZ, 0x1f, R7 ;  /* 0x0000001fff067819 */ /* 0x000fc60000011407 */
[----:B------:R-:W-:Y:S01]  /*57e0*/  IMAD R8, R8, c[0x0][0x338], R3 ;  /* 0x0000ce0008087a24 */ /* 0x000fe200078e0203 */
[----:B------:R-:W-:Y:S02]  /*57f0*/  IADD3.X R5, R5, R0, R6, P2, P0 ;  /* 0x0000000005057210 */ /* 0x000fe400017e0406 */
[----:B----4-:R-:W-:Y:S02]  /*5800*/  ISETP.NE.AND P2, PT, R2, RZ, PT ;  /* 0x000000ff0200720c */ /* 0x010fe40003f45270 */
[C---:B------:R-:W-:Y:S01]  /*5810*/  SHF.L.U64.HI R5, R4.reuse, 0x2, R5 ;  /* 0x0000000204057819 */ /* 0x040fe20000010205 */
[----:B------:R-:W-:Y:S01]  /*5820*/  IMAD.SHL.U32 R4, R4, 0x4, RZ ;  /* 0x0000000404047824 */ /* 0x000fe200078e00ff */
[----:B------:R-:W-:-:S04]  /*5830*/  SHF.R.S32.HI R0, RZ, 0x1f, R216 ;  /* 0x0000001fff007819 */ /* 0x000fc800000114d8 */
[----:B------:R-:W-:Y:S02]  /*5840*/  IADD3 R12, P0, R4, c[0x0][0x350], RZ ;  /* 0x0000d400040c7a10 */ /* 0x000fe40007f1e0ff */
[----:B------:R-:W-:Y:S02]  /*5850*/  SEL R0, R0, RZ, !P1 ;  /* 0x000000ff00007207 */ /* 0x000fe40004800000 */
[----:B------:R-:W-:Y:S01]  /*5860*/  IADD3.X R13, R5, c[0x0][0x354], RZ, P0, !PT ;  /* 0x0000d500050d7a10 */ /* 0x000fe200007fe4ff */
[C---:B--2---:R-:W-:Y:S01]  /*5870*/  @P1 IMAD R9, R216.reuse, 0x80, R9 ;  /* 0x00000080d8091824 */ /* 0x044fe200078e0209 */
        /* <DEDUP_REMOVED lines=8> */
.L_x_585:
[----:B------:R-:W2:Y:S01]  /*5900*/  LDG.E.STRONG.GPU R3, [R12.64] ;  /* 0x0000000a0c037981 */ /* 0x000ea2000c1ef900 */
[----:B------:R-:W-:Y:S01]  /*5910*/  YIELD ;  /* 0x0000000000007946 */ /* 0x000fe20003800000 */
[----:B--2---:R-:W-:Y:S01]  /*5920*/  ISETP.NE.AND P0, PT, R3, R8, PT ;  /* 0x000000080300720c */ /* 0x004fe20003f05270 */
[----:B------:R-:W-:-:S12]  /*5930*/  CCTL.IVALL ;  /* 0x00000000ff00798f */ /* 0x000fd80002000000 */
[----:B------:R-:W-:Y:S05]  /*5940*/  @P0 BRA `(.L_x_585) ;  /* 0xffffffb000000947 */ /* 0x000fea000383ffff */
.L_x_584:
[----:B------:R-:W-:Y:S05]  /*5950*/  BSYNC B0 ;  /* 0x0000000000007941 */ /* 0x000fea0003800000 */
.L_x_583:
[----:B------:R-:W-:Y:S01]  /*5960*/  MOV R3, 0xffffffff ;  /* 0xffffffff00037802 */ /* 0x000fe20000000f00 */
[----:B------:R-:W-:Y:S05]  /*5970*/  BRA.CONV ~URZ, `(.L_x_586) ;  /* 0x000000237f007947 */ /* 0x000fea000b800000 */
[----:B------:R-:W-:Y:S02]  /*5980*/  MOV R14, 0x59a0 ;  /* 0x000059a0000e7802 */ /* 0x000fe40000000f00 */
[----:B------:R-:W-:Y:S05]  /*5990*/  CALL.REL.NOINC `($__internal_3_$__cuda_sm70_warpsync) ;  /* 0x0000089000007944 */ /* 0x000fea0003c00000 */
.L_x_586:
[----:B------:R-:W-:Y:S01]  /*59a0*/  SHF.L.U32 R211, R211, 0xd, RZ ;  /* 0x0000000dd3d37819 */ /* 0x000fe200000006ff */
[----:B------:R-:W-:-:S06]  /*59b0*/  NOP ;  /* 0x0000000000007918 */ /* 0x000fcc0000000000 */
[--C-:B------:R-:W-:Y:S02]  /*59c0*/  IADD3 R16, P1, P0, R10, R211, R2.reuse ;  /* 0x000000d30a107210 */ /* 0x100fe4000783e002 */
[----:B------:R-:W-:Y:S01]  /*59d0*/  SHF.R.S32.HI R9, RZ, 0x1f, R2 ;  /* 0x0000001fff097819 */ /* 0x000fe20000011402 */
[----:B------:R-:W-:Y:S01]  /*59e0*/  IMAD R2, R6, c[0x0][0x328], RZ ;  /* 0x0000ca0006027a24 */ /* 0x000fe200078e02ff */
[----:B------:R-:W-:-:S03]  /*59f0*/  SHF.R.S32.HI R10, RZ, 0x1f, R211 ;  /* 0x0000001fff0a7819 */ /* 0x000fc600000114d3 */
[----:B------:R-:W-:Y:S01]  /*5a00*/  IMAD R2, R7, c[0x0][0x32c], R2 ;  /* 0x0000cb0007027a24 */ /* 0x000fe200078e0202 */
[----:B------:R-:W-:Y:S01]  /*5a10*/  IADD3.X R17, R11, R10, R9, P1, P0 ;  /* 0x0000000a0b117210 */ /* 0x000fe20000fe0409 */
[----:B------:R-:W-:-:S04]  /*5a20*/  IMAD R9, R0, c[0x0][0x330], RZ ;  /* 0x0000cc0000097a24 */ /* 0x000fc800078e02ff */
        /* <DEDUP_REMOVED lines=40> */
[----:B-1----:R-:W-:Y:S02]  /*5cb0*/  MOV R14, 0x5cd0 ;  /* 0x00005cd0000e7802 */ /* 0x002fe40000000f00 */
[----:B------:R-:W-:Y:S05]  /*5cc0*/  CALL.REL.NOINC `($__internal_3_$__cuda_sm70_warpsync) ;  /* 0x0000056000007944 */ /* 0x000fea0003c00000 */
.L_x_587:
        /* <DEDUP_REMOVED lines=12> */
.L_x_589:
[----:B------:R-:W-:Y:S05]  /*5d90*/  BSYNC B0 ;  /* 0x0000000000007941 */ /* 0x000fea0003800000 */
.L_x_588:
[----:B------:R-:W-:Y:S01]  /*5da0*/  IADD3 R4, P0, R4, c[0x0][0x348], RZ ;  /* 0x0000d20004047a10 */ /* 0x000fe20007f1e0ff */
[----:B------:R-:W-:Y:S03]  /*5db0*/  BSSY B0, `(.L_x_590) ;  /* 0x0000008000007945 */ /* 0x000fe60003800000 */
[----:B------:R-:W-:Y:S01]  /*5dc0*/  IADD3.X R5, R5, c[0x0][0x34c], RZ, P0, !PT ;  /* 0x0000d30005057a10 */ /* 0x000fe200007fe4ff */
[----:B------:R-:W-:Y:S05]  /*5dd0*/  @P2 BRA `(.L_x_591) ;  /* 0x0000005000002947 */ /* 0x000fea0003800000 */
.L_x_592:
[----:B--2---:R-:W2:Y:S01]  /*5de0*/  LDG.E.STRONG.GPU R9, [R4.64] ;  /* 0x0000000a04097981 */ /* 0x004ea2000c1ef900 */
[----:B------:R-:W-:Y:S01]  /*5df0*/  YIELD ;  /* 0x0000000000007946 */ /* 0x000fe20003800000 */
[----:B--2---:R-:W-:Y:S01]  /*5e00*/  ISETP.NE.AND P0, PT, R9, R8, PT ;  /* 0x000000080900720c */ /* 0x004fe20003f05270 */
[----:B------:R-:W-:-:S12]  /*5e10*/  CCTL.IVALL ;  /* 0x00000000ff00798f */ /* 0x000fd80002000000 */
[----:B------:R-:W-:Y:S05]  /*5e20*/  @P0 BRA `(.L_x_592) ;  /* 0xffffffb000000947 */ /* 0x000fea000383ffff */
.L_x_591:
[----:B------:R-:W-:Y:S05]  /*5e30*/  BSYNC B0 ;  /* 0x0000000000007941 */ /* 0x000fea0003800000 */
.L_x_590:
[----:B------:R-:W-:Y:S05]  /*5e40*/  BRA.CONV ~URZ, `(.L_x_593) ;  /* 0x000000237f007947 */ /* 0x000fea000b800000 */
[----:B-1----:R-:W-:Y:S02]  /*5e50*/  MOV R14, 0x5e70 ;  /* 0x00005e70000e7802 */ /* 0x002fe40000000f00 */
[----:B--2---:R-:W-:Y:S05]  /*5e60*/  CALL.REL.NOINC `($__internal_3_$__cuda_sm70_warpsync) ;  /* 0x000003c000007944 */ /* 0x004fea0003c00000 */
.L_x_593:
[----:B------:R-:W-:Y:S01]  /*5e70*/  MOV R8, R16 ;  /* 0x0000001000087202 */ /* 0x000fe20000000f00 */
[----:B------:R-:W-:Y:S01]  /*5e80*/  IMAD R6, R6, c[0x0][0x300], RZ ;  /* 0x0000c00006067a24 */ /* 0x000fe200078e02ff */
[----:B--2---:R-:W-:Y:S01]  /*5e90*/  MOV R9, R17 ;  /* 0x0000001100097202 */ /* 0x004fe20000000f00 */
        /* <DEDUP_REMOVED lines=44> */
[----:B--2---:R-:W-:Y:S05]  /*6160*/  CALL.REL.NOINC `($__internal_3_$__cuda_sm70_warpsync) ;  /* 0x000000c000007944 */ /* 0x004fea0003c00000 */
.L_x_594:
        /* <DEDUP_REMOVED lines=12> */
        .weak           $__internal_3_$__cuda_sm70_warpsync
        .type           $__internal_3_$__cuda_sm70_warpsync,@function
        .size           $__internal_3_$__cuda_sm70_warpsync,(.L_x_1810 - $__internal_3_$__cuda_sm70_warpsync)
$__internal_3_$__cuda_sm70_warpsync:
[----:B------:R-:W-:Y:S01]  /*6230*/  MOV R15, 0x0 ;  /* 0x00000000000f7802 */ /* 0x000fe20000000f00 */
[----:B------:R-:W-:Y:S04]  /*6240*/  WARPSYNC R3 ;  /* 0x0000000300007348 */ /* 0x000fe80003800000 */
[----:B------:R-:W-:Y:S05]  /*6250*/  RET.REL.NODEC R14 `(_ZN7cutlass13device_kernelIN5flash19enable_sm80_to_sm89INS1_16FlashAttnBwdSm80INS1_25CollectiveMainloopBwdSm80ILi2ELi2EN4cute5tupleIJNS5_1CILi64EEENS7_ILi128EEES8_EEENS_6half_tEfNS_4arch4Sm80ELb0ELb1ELb0ELb1ELb1ELb0ELb0ELb0ELi2ELi2ELi4ELi2ELb1EEENS1_24CollectiveEpilogueBwdGQAISA_fSD_Li256ELb1ELb1EEENS1_19SingleTileSchedulerILb1ELb0ELb0ELi128EEEEEEEEEvNT_6ParamsE) ;  /* 0xffff9da00e007950 */ /* 0x000fea0003c3ffff */
.L_x_595:
        /* <DEDUP_REMOVED lines=10> */
.L_x_1810:


//--------------------- .text._ZN7cutlass13device_kernelIN5flash19enable_sm80_to_sm89INS1_16FlashAttnBwdSm80INS1_25CollectiveMainloopBwdSm80ILi2ELi2EN4cute5tupleIJNS5_1CILi64EEENS7_ILi128EEES8_EEENS_6half_tEfNS_4arch4Sm80ELb1ELb0ELb0ELb0ELb0ELb0ELb0ELb0ELi2ELi2ELi4ELi2ELb1EEENS1_21CollectiveEpilogueBwdISA_SB_SD_Li256ELb0ELb0ELi2EEENS1_25SingleTileBwdLPTSchedulerILb0ELi128ELb0EEEEEEEEEvNT_6ParamsE --------------------------
	.section	.text._ZN7cutlass13device_kernelIN5flash19enable_sm80_to_sm89INS1_16FlashAttnBwdSm80INS1_25CollectiveMainloopBwdSm80ILi2ELi2EN4cute5tupleIJNS5_1CILi64EEENS7_ILi128EEES8_EEENS_6half_tEfNS_4arch4Sm80ELb1ELb0ELb0ELb0ELb0ELb0ELb0ELb0ELi2ELi2ELi4ELi2ELb1EEENS1_21CollectiveEpilogueBwdISA_SB_SD_Li256ELb0ELb0ELi2EEENS1_25SingleTileBwdLPTSchedulerILb0ELi128ELb0EEEEEEEEEvNT_6ParamsE,"ax",@progbits
	.sectioninfo	@"SHI_REGISTERS=254"
	.align	128
.text._ZN7cutlass13device_kernelIN5flash19enable_sm80_to_sm89INS1_16FlashAttnBwdSm80INS1_25CollectiveMainloopBwdSm80ILi2ELi2EN4cute5tupleIJNS5_1CILi64EEENS7_ILi128EEES8_EEENS_6half_tEfNS_4arch4Sm80ELb1ELb0ELb0ELb0ELb0ELb0ELb0ELb0ELi2ELi2ELi4ELi2ELb1EEENS1_21CollectiveEpilogueBwdISA_SB_SD_Li256ELb0ELb0ELi2EEENS1_25SingleTileBwdLPTSchedulerILb0ELi128ELb0EEEEEEEEEvNT_6ParamsE:
        .type           _ZN7cutlass13device_kernelIN5flash19enable_sm80_to_sm89INS1_16FlashAttnBwdSm80INS1_25CollectiveMainloopBwdSm80ILi2ELi2EN4cute5tupleIJNS5_1CILi64EEENS7_ILi128EEES8_EEENS_6half_tEfNS_4arch4Sm80ELb1ELb0ELb0ELb0ELb0ELb0ELb0ELb0ELi2ELi2ELi4ELi2ELb1EEENS1_21CollectiveEpilogueBwdISA_SB_SD_Li256ELb0ELb0ELi2EEENS1_25SingleTileBwdLPTSchedulerILb0ELi128ELb0EEEEEEEEEvNT_6ParamsE,@function
        .size           _ZN7cutlass13device_kernelIN5flash19enable_sm80_to_sm89INS1_16FlashAttnBwdSm80INS1_25CollectiveMainloopBwdSm80ILi2ELi2EN4cute5tupleIJNS5_1CILi64EEENS7_ILi128EEES8_EEENS_6half_tEfNS_4arch4Sm80ELb1ELb0ELb0ELb0ELb0ELb0ELb0ELb0ELi2ELi2ELi4ELi2ELb1EEENS1_21CollectiveEpilogueBwdISA_SB_SD_Li256ELb0ELb0ELi2EEENS1_25SingleTileBwdLPTSchedulerILb0ELi128ELb0EEEEEEEEEvNT_6ParamsE,(.L_x_1812 - _ZN7cutlass13device_kernelIN5flash19enable_sm80_to_sm89INS1_16FlashAttnBwdSm80INS1_25CollectiveMainloopBwdSm80ILi2ELi2EN4cute5tupleIJNS5_1CILi64EEENS7_ILi128EEES8_EEENS_6half_tEfNS_4arch4Sm80ELb1ELb0ELb0ELb0ELb0ELb0ELb0ELb0ELi2ELi2ELi4ELi2ELb1EEENS1_21CollectiveEpilogueBwdISA_SB_SD_Li256ELb0ELb0ELi2EEENS1_25SingleTileBwdLPTSchedulerILb0ELi128ELb0EEEEEEEEEvNT_6ParamsE)
        .other          _ZN7cutlass13device_kernelIN5flash19enable_sm80_to_sm89INS1_16FlashAttnBwdSm80INS1_25CollectiveMainloopBwdSm80ILi2ELi2EN4cute5tupleIJNS5_1CILi64EEENS7_ILi128EEES8_EEENS_6half_tEfNS_4arch4Sm80ELb1ELb0ELb0ELb0ELb0ELb0ELb0ELb0ELi2ELi2ELi4ELi2ELb1EEENS1_21CollectiveEpilogueBwdISA_SB_SD_Li256ELb0ELb0ELi2EEENS1_25SingleTileBwdLPTSchedulerILb0ELi128ELb0EEEEEEEEEvNT_6ParamsE,@"STO_CUDA_ENTRY STV_DEFAULT"
_ZN7cutlass13device_kernelIN5flash19enable_sm80_to_sm89INS1_16FlashAttnBwdSm80INS1_25CollectiveMainloopBwdSm80ILi2ELi2EN4cute5tupleIJNS5_1CILi64EEENS7_ILi128EEES8_EEENS_6half_tEfNS_4arch4Sm80ELb1ELb0ELb0ELb0ELb0ELb0ELb0ELb0ELi2ELi2ELi4ELi2ELb1EEENS1_21CollectiveEpilogueBwdISA_SB_SD_Li256ELb0ELb0ELi2EEENS1_25SingleTileBwdLPTSchedulerILb0ELi128ELb0EEEEEEEEEvNT_6ParamsE:
[----:B------:R-:W-:Y:S02]  /*0000*/  MOV R1, c[0x0][0x28] ;  /* 0x00000a0000017a02 */ /* 0x000fe40000000f00 */
[----:B------:R-:W1:Y:S04]  /*0010*/  S2R R212, SR_TID.X ;  /* 0x0000000000d47919 */ /* 0x000e680000002100 */
[----:B------:R-:W2:Y:S01]  /*0020*/  S2R R0, SR_CTAID.X ;  /* 0x0000000000007919 */ /* 0x000ea20000002500 */
[----:B-1----:R-:W-:-:S06]  /*0030*/  SHF.R.U32.HI R2, RZ, 0x5, R212 ;  /* 0x00000005ff027819 */ /* 0x002fcc00000116d4 */
[----:B------:R-:W1:Y:S02]  /*0040*/  SHFL.IDX PT, R2, R2, RZ, 0x1f ;  /* 0x00001fff02027589 */ /* 0x000e6400000e0000 */
[----:B-1----:R-:W-:-:S13]  /*0050*/  ISETP.NE.AND P0, PT, R2, RZ, PT ;  /* 0x000000ff0200720c */ /* 0x002fda0003f05270 */
[----:B------:R-:W-:Y:S05]  /*0060*/  @!P0 BRA `(.L_x_596) ;  /* 0x0000020000008947 */ /* 0x000fea0003800000 */
[----:B--2---:R-:W-:Y:S01]  /*0070*/  IMAD.MOV.U32 R2, RZ, RZ, c[0x0][0x3b8] ;  /* 0x0000ee00ff027624 */ /* 0x004fe200078e00ff */
[----:B------:R-:W-:-:S04]  /*0080*/  MOV R4, R0 ;  /* 0x0000000000047202 */ /* 0x000fc80000000f00 */
[----:B------:R-:W-:-:S13]  /*0090*/  ISETP.NE.AND P0, PT, R2, 0x1, PT ;  /* 0x000000010200780c */ /* 0x000fda0003f05270 */
[----:B------:R-:W-:-:S05]  /*00a0*/  @P0 IMAD.HI.U32 R2, R0, c[0x0][0x3bc], RZ ;  /* 0x0000ef0000020a27 */ /* 0x000fca00078e00ff */
[----:B------:R-:W-:-:S04]  /*00b0*/  @P0 SHF.R.U32.HI R4, RZ, c[0x0][0x3c0], R2 ;  /* 0x0000f000ff040a19 */ /* 0x000fc80000011602 */
[----:B------:R-:W-:Y:S01]  /*00c0*/  ISETP.GE.AND P0, PT, R4, c[0x0][0x3d0], PT ;  /* 0x0000f40004007a0c */ /* 0x000fe20003f06270 */
[----:B------:R-:W-:-:S04]  /*00d0*/  IMAD.MOV R3, RZ, RZ, -R4 ;  /* 0x000000ffff037224 */ /* 0x000fc800078e0a04 */
[----:B------:R-:W-:-:S08]  /*00e0*/  IMAD R0, R3, c[0x0][0x3b8], R0 ;  /* 0x0000ee0003007a24 */ /* 0x000fd000078e0200 */
[----:B------:R-:W-:Y:S05]  /*00f0*/  @!P0 BRA `(.L_x_597) ;  /* 0x0000007000008947 */ /* 0x000fea0003800000 */
[----:B------:R-:W-:Y:S02]  /*0100*/  MOV R2, c[0x0][0x3c4] ;  /* 0x0000f10000027a02 */ /* 0x000fe40000000f00 */
[----:B------:R-:W-:Y:S02]  /*0110*/  MOV R209, R0 ;  /* 0x0000000000d17202 */ /* 0x000fe40000000f00 */
[----:B------:R-:W-:-:S13]  /*0120*/  ISETP.NE.AND P0, PT, R2, 0x1, PT ;  /* 0x000000010200780c */ /* 0x000fda0003f05270 */
[----:B------:R-:W-:-:S05]  /*0130*/  @P0 IMAD.HI.U32 R2, R0, c[0x0][0x3c8], RZ ;  /* 0x0000f20000020a27 */ /* 0x000fca00078e00ff */
[----:B------:R-:W-:-:S05]  /*0140*/  @P0 SHF.R.U32.HI R209, RZ, c[0x0][0x3cc], R2 ;  /* 0x0000f300ffd10a19 */ /* 0x000fca0000011602 */
[----:B------:R-:W-:Y:S01]  /*0150*/  IMAD R3, R209, c[0x0][0x3c4], RZ ;  /* 0x0000f100d1037a24 */ /* 0x000fe200078e02ff */
[----:B------:R-:W-:Y:S05]  /*0160*/  BRA `(.L_x_598) ;  /* 0x0000006000007947 */ /* 0x000fea0003800000 */
.L_x_597:
[----:B------:R-:W-:Y:S02]  /*0170*/  MOV R2, c[0x0][0x3ac] ;  /* 0x0000eb0000027a02 */ /* 0x000fe40000000f00 */
[----:B------:R-:W-:Y:S02]  /*0180*/  MOV R209, R0 ;  /* 0x0000000000d17202 */ /* 0x000fe40000000f00 */
[----:B------:R-:W-:-:S13]  /*0190*/  ISETP.NE.AND P0, PT, R2, 0x1, PT ;  /* 0x000000010200780c */ /* 0x000fda0003f05270 */
[----:B------:R-:W-:-:S05]  /*01a0*/  @P0 IMAD.HI.U32 R2, R0, c[0x0][0x3b0], RZ ;  /* 0x0000ec0000020a27 */ /* 0x000fca00078e00ff */
[----:B------:R-:W-:-:S05]  /*01b0*/  @P0 SHF.R.U32.HI R209, RZ, c[0x0][0x3b4], R2 ;  /* 0x0000ed00ffd10a19 */ /* 0x000fca0000011602 */
[----:B------:R-:W-:-:S03]  /*01c0*/  IMAD R3, R209, c[0x0][0x3ac], RZ ;  /* 0x0000eb00d1037a24 */ /* 0x000fc600078e02ff */
.L_x_598:
[----:B------:R-:W-:Y:S02]  /*01d0*/  MOV R2, c[0x0][0x3a0] ;  /* 0x0000e80000027a02 */ /* 0x000fe40000000f00 */
[----:B------:R-:W-:Y:S02]  /*01e0*/  IADD3 R3, R0, -R3, RZ ;  /* 0x8000000300037210 */ /* 0x000fe40007ffe0ff */
[----:B------:R-:W-:-:S03]  /*01f0*/  ISETP.NE.AND P0, PT, R2, 0x1, PT ;  /* 0x000000010200780c */ /* 0x000fc60003f05270 */
[----:B------:R-:W-:-:S05]  /*0200*/  IMAD R4, R4, c[0x0][0x3ac], R3 ;  /* 0x0000eb0004047a24 */ /* 0x000fca00078e0203 */
[----:B------:R-:W-:-:S05]  /*0210*/  MOV R208, R4 ;  /* 0x0000000400d07202 */ /* 0x000fca0000000f00 */
[----:B------:R-:W-:-:S05]  /*0220*/  @P0 IMAD.HI.U32 R0, R4, c[0x0][0x3a4], RZ ;  /* 0x0000e90004000a27 */ /* 0x000fca00078e00ff */
[----:B------:R-:W-:-:S04]  /*0230*/  @P0 SHF.R.U32.HI R208, RZ, c[0x0][0x3a8], R0 ;  /* 0x0000ea00ffd00a19 */ /* 0x000fc80000011600 */
[----:B------:R-:W-:-:S05]  /*0240*/  IADD3 R207, -R208, RZ, RZ ;  /* 0x000000ffd0cf7210 */ /* 0x000fca0007ffe1ff */
[----:B------:R-:W-:Y:S01]  /*0250*/  IMAD R207, R207, c[0x0][0x3a0], R4 ;  /* 0x0000e800cfcf7a24 */ /* 0x000fe200078e0204 */
[----:B------:R-:W-:Y:S05]  /*0260*/  BRA `(.L_x_599) ;  /* 0x000001f000007947 */ /* 0x000fea0003800000 */
.L_x_596:
        /* <DEDUP_REMOVED lines=16> */
.L_x_600:
[----:B------:R-:W-:Y:S02]  /*0370*/  MOV R0, c[0x0][0x3ac] ;  /* 0x0000eb0000007a02 */ /* 0x000fe40000000f00 */
[----:B------:R-:W-:Y:S02]  /*0380*/  MOV R209, R2 ;  /* 0x0000000200d17202 */ /* 0x000fe40000000f00 */
[----:B------:R-:W-:-:S13]  /*0390*/  ISETP.NE.AND P0, PT, R0, 0x1, PT ;  /* 0x000000010000780c */ /* 0x000fda0003f05270 */
[----:B------:R-:W-:-:S05]  /*03a0*/  @P0 IMAD.HI.U32 R0, R2, c[0x0][0x3b0], RZ ;  /* 0x0000ec0002000a27 */ /* 0x000fca00078e00ff */
[----:B------:R-:W-:-:S05]  /*03b0*/  @P0 SHF.R.U32.HI R209, RZ, c[0x0][0x3b4], R0 ;  /* 0x0000ed00ffd10a19 */ /* 0x000fca0000011600 */
[----:B------:R-:W-:-:S03]  /*03c0*/  IMAD R3, R209, c[0x0][0x3ac], RZ ;  /* 0x0000eb00d1037a24 */ /* 0x000fc600078e02ff */
.L_x_601:
        /* <DEDUP_REMOVED lines=8> */
[----:B------:R-:W-:Y:S02]  /*0450*/  IMAD R207, R207, c[0x0][0x3a0], R4 ;  /* 0x0000e800cfcf7a24 */ /* 0x000fe400078e0204 */
.L_x_599:
[----:B------:R-:W-:-:S13]  /*0460*/  ISETP.GE.AND P0, PT, R208, RZ, PT ;  /* 0x000000ffd000720c */ /* 0x000fda0003f06270 */
[----:B------:R-:W-:Y:S05]  /*0470*/  @!P0 EXIT ;  /* 0x000000000000894d */ /* 0x000fea0003800000 */
[----:B------:R-:W-:Y:S01]  /*0480*/  IMAD.SHL.U32 R206, R209, 0x80, RZ ;  /* 0x00000080d1ce7824 */ /* 0x000fe200078e00ff */
[----:B------:R-:W-:Y:S01]  /*0490*/  ULDC UR5, c[0x0][0x168] ;  /* 0x00005a0000057ab9 */ /* 0x000fe20000000800 */
[----:B------:R-:W-:Y:S01]  /*04a0*/  IMAD.MOV.U32 R3, RZ, RZ, c[0x0][0x198] ;  /* 0x00006600ff037624 */ /* 0x000fe200078e00ff */
[----:B------:R-:W-:Y:S01]  /*04b0*/  UIADD3 UR5, UR5, 0x3f, URZ ;  /* 0x0000003f05057890 */ /* 0x000fe2000fffe03f */
[----:B------:R-:W-:Y:S01]  /*04c0*/  PLOP3.LUT P1, PT, PT, PT, PT, 0x80, 0x0 ;  /* 0x000000000000781c */ /* 0x000fe20003f2f070 */
[----:B------:R-:W-:Y:S01]  /*04d0*/  ULDC.64 UR12, c[0x0][0x118] ;  /* 0x00004600000c7ab9 */ /* 0x000fe20000000a00 */
[----:B------:R-:W-:Y:S01]  /*04e0*/  CS2R R126, SRZ ;  /* 0x00000000007e7805 */ /* 0x000fe2000001ff00 */
[----:B------:R-:W-:Y:S01]  /*04f0*/  IADD3 R0, R206, c[0x0][0x168], -R3 ;  /* 0x00005a00ce007a10 */ /* 0x000fe20007ffe803 */
[----:B------:R-:W-:Y:S01]  /*0500*/  USHF.R.S32.HI UR4, URZ, 0x1f, UR5 ;  /* 0x0000001f3f047899 */ /* 0x000fe20008011405 */
[----:B------:R-:W-:Y:S01]  /*0510*/  CS2R R124, SRZ ;  /* 0x00000000007c7805 */ /* 0x000fe2000001ff00 */
[----:B------:R-:W-:Y:S01]  /*0520*/  CS2R R130, SRZ ;  /* 0x0000000000827805 */ /* 0x000fe2000001ff00 */
[----:B------:R-:W-:Y:S01]  /*0530*/  IADD3 R0, R0, -c[0x0][0x2a4], RZ ;  /* 0x8000a90000007a10 */ /* 0x000fe20007ffe0ff */
[----:B------:R-:W-:Y:S01]  /*0540*/  ULEA.HI UR4, UR4, UR5, URZ, 0x6 ;  /* 0x0000000504047291 */ /* 0x000fe2000f8f303f */
[----:B------:R-:W-:Y:S01]  /*0550*/  CS2R R128, SRZ ;  /* 0x0000000000807805 */ /* 0x000fe2000001ff00 */
[----:B------:R-:W-:Y:S01]  /*0560*/  CS2R R122, SRZ ;  /* 0x00000000007a7805 */ /* 0x000fe2000001ff00 */
[----:B------:R-:W-:Y:S01]  /*0570*/  SHF.R.S32.HI R241, RZ, 0x1f, R0 ;  /* 0x0000001ffff17819 */ /* 0x000fe20000011400 */
[----:B------:R-:W-:Y:S01]  /*0580*/  USHF.R.S32.HI UR11, URZ, 0x6, UR4 ;  /* 0x000000063f0b7899 */ /* 0x000fe20008011404 */
        /* <DEDUP_REMOVED lines=34> */
[----:B------:R-:W-:Y:S01]  /*07b0*/  IMAD.MOV.U32 R3, RZ, RZ, R207 ;  /* 0x000000ffff037224 */ /* 0x000fe200078e00cf */
[----:B------:R-:W-:Y:S01]  /*07c0*/  SHF.R.S32.HI R229, RZ, 0x1f, R208 ;  /* 0x0000001fffe57819 */ /* 0x000fe200000114d0 */
[----:B------:R-:W-:Y:S01]  /*07d0*/  UMOV UR8, 0x6 ;  /* 0x0000000600087882 */ /* 0x000fe20000000000 */
[----:B------:R-:W-:Y:S01]  /*07e0*/  ISETP.NE.AND P0, PT, R0, 0x1, PT ;  /* 0x000000010000780c */ /* 0x000fe20003f05270 */
[----:B------:R-:W-:Y:S01]  /*07f0*/  ULDC.64 UR4, c[0x0][0x1d8] ;  /* 0x0000760000047ab9 */ /* 0x000fe20000000a00 */
[-C--:B------:R-:W-:Y:S01]  /*0800*/  LEA.HI R18, R17, R212.reuse, RZ, 0x3 ;  /* 0x000000d411127211 */ /* 0x080fe200078f18ff */
[----:B------:R-:W-:Y:S01]  /*0810*/  IMAD R5, R229, c[0x0][0x1e8], RZ ;  /* 0x00007a00e5057a24 */ /* 0x000fe200078e02ff */
[----:B------:R-:W-:Y:S01]  /*0820*/  IADD3 R234, -R206, c[0x0][0x198], RZ ;  /* 0x00006600ceea7a10 */ /* 0x000fe20007ffe1ff */
[----:B------:R-:W-:Y:S01]  /*0830*/  USHF.L.U64.HI UR5, UR4, UR8, UR5 ;  /* 0x0000000804057299 */ /* 0x000fe20008010205 */
[----:B------:R-:W-:Y:S01]  /*0840*/  LOP3.LUT R19, R18, 0xfffffff8, RZ, 0xc0, !PT ;  /* 0xfffffff812137812 */ /* 0x000fe200078ec0ff */
[----:B------:R-:W-:Y:S01]  /*0850*/  IMAD R12, R208, c[0x0][0x1ec], R5 ;  /* 0x00007b00d00c7a24 */ /* 0x000fe200078e0205 */
[----:B------:R-:W-:Y:S01]  /*0860*/  SHF.R.S32.HI R216, RZ, 0x3, R18 ;  /* 0x00000003ffd87819 */ /* 0x000fe20000011412 */
[----:B------:R-:W-:Y:S01]  /*0870*/  USHF.L.U32 UR4, UR4, 0x6, URZ ;  /* 0x0000000604047899 */ /* 0x000fe2000800063f */
[----:B------:R-:W-:Y:S01]  /*0880*/  LEA.HI R9, R17, R212, RZ, 0x6 ;  /* 0x000000d411097211 */ /* 0x000fe200078f30ff */
[----:B------:R-:W-:Y:S01]  /*0890*/  IMAD.IADD R19, R212, 0x1, -R19 ;  /* 0x00000001d4137824 */ /* 0x000fe200078e0a13 */
[----:B------:R-:W-:Y:S01]  /*08a0*/  SHF.R.S32.HI R217, RZ, 0x1f, R216 ;  /* 0x0000001fffd97819 */ /* 0x000fe200000114d8 */
[----:B------:R-:W-:Y:S01]  /*08b0*/  @P0 IMAD.HI.U32 R0, R207, c[0x0][0x24c], RZ ;  /* 0x00009300cf000a27 */ /* 0x000fe200078e00ff */
[----:B------:R-:W-:Y:S01]  /*08c0*/  SHF.R.S32.HI R9, RZ, 0x6, R9 ;  /* 0x00000006ff097819 */ /* 0x000fe20000011409 */
[----:B------:R-:W-:Y:S01]  /*08d0*/  ULDC.64 UR6, c[0x0][0x208] ;  /* 0x0000820000067ab9 */ /* 0x000fe20000000a00 */
[----:B------:R-:W-:Y:S01]  /*08e0*/  SHF.R.S32.HI R228, RZ, 0x1f, R207 ;  /* 0x0000001fffe47819 */ /* 0x000fe200000114cf */
[----:B------:R-:W-:Y:S01]  /*08f0*/  IMAD.SHL.U32 R14, R19, 0x8, RZ ;  /* 0x00000008130e7824 */ /* 0x000fe200078e00ff */
[----:B------:R-:W-:Y:S01]  /*0900*/  @P0 SHF.R.U32.HI R3, RZ, c[0x0][0x250], R0 ;  /* 0x00009400ff030a19 */ /* 0x000fe20000011600 */
[----:B------:R-:W-:Y:S01]  /*0910*/  IMAD.WIDE R22, R209, 0x80, R216 ;  /* 0x00000080d1167825 */ /* 0x000fe200078e02d8 */
[----:B------:R-:W-:-:S02]  /*0920*/  USHF.L.U64.HI UR9, UR6, UR8, UR7 ;  /* 0x0000000806097299 */ /* 0x000fc40008010207 */
[----:B------:R-:W-:Y:S01]  /*0930*/  SHF.R.S32.HI R2, RZ, 0x1f, R3 ;  /* 0x0000001fff027819 */ /* 0x000fe20000011403 */
[----:B------:R-:W-:Y:S01]  /*0940*/  IMAD R11, R23, c[0x0][0x1d8], RZ ;  /* 0x00007600170b7a24 */ /* 0x000fe200078e02ff */
[--C-:B------:R-:W-:Y:S01]  /*0950*/  SHF.R.S32.HI R15, RZ, 0x1f, R14.reuse ;  /* 0x0000001fff0f7819 */ /* 0x100fe2000001140e */
[----:B------:R-:W-:Y:S01]  /*0960*/  IMAD.SHL.U32 R10, R9, 0x200, RZ ;  /* 0x00000200090a7824 */ /* 0x000fe200078e00ff */
[----:B------:R-:W-:Y:S01]  /*0970*/  USHF.L.U32 UR10, UR6, 0x6, URZ ;  /* 0x00000006060a7899 */ /* 0x000fe2000800063f */
[----:B------:R-:W-:Y:S02]  /*0980*/  IMAD R0, R2, c[0x0][0x1e0], RZ ;  /* 0x0000780002007a24 */ /* 0x000fe400078e02ff */
[----:B------:R-:W-:-:S04]  /*0990*/  IMAD.WIDE.U32 R6, R3, c[0x0][0x1e0], R14 ;  /* 0x0000780003067a25 */ /* 0x000fc800078e000e */
[----:B------:R-:W-:Y:S02]  /*09a0*/  IMAD R0, R3, c[0x0][0x1e4], R0 ;  /* 0x0000790003007a24 */ /* 0x000fe400078e0200 */
[----:B------:R-:W-:Y:S02]  /*09b0*/  IMAD R2, R2, c[0x0][0x1b0], RZ ;  /* 0x00006c0002027a24 */ /* 0x000fe400078e02ff */
[----:B------:R-:W-:Y:S02]  /*09c0*/  IMAD.IADD R7, R7, 0x1, R0 ;  /* 0x0000000107077824 */ /* 0x000fe400078e0200 */
[----:B------:R-:W-:Y:S01]  /*09d0*/  IMAD R0, R22, c[0x0][0x1dc], R11 ;  /* 0x0000770016007a24 */ /* 0x000fe200078e020b */
[----:B------:R-:W-:Y:S01]  /*09e0*/  LEA.HI R11, R17, R212, RZ, 0x2 ;  /* 0x000000d4110b7211 */ /* 0x000fe200078f10ff */
[----:B------:R-:W-:-:S03]  /*09f0*/  IMAD.WIDE.U32 R4, R208, c[0x0][0x1e8], R6 ;  /* 0x00007a00d0047a25 */ /* 0x000fc600078e0006 */
[----:B------:R-:W-:Y:S01]  /*0a00*/  SHF.R.S32.HI R6, RZ, 0x1f, R11 ;  /* 0x0000001fff067819 */ /* 0x000fe2000001140b */
[----:B------:R-:W-:Y:S02]  /*0a10*/  IMAD.IADD R13, R5, 0x1, R12 ;  /* 0x00000001050d7824 */ /* 0x000fe400078e020c */
[----:B------:R-:W-:Y:S02]  /*0a20*/  IMAD.MOV.U32 R12, RZ, RZ, R4 ;  /* 0x000000ffff0c7224 */ /* 0x000fe400078e0004 */
[----:B------:R-:W-:Y:S02]  /*0a30*/  IMAD.SHL.U32 R5, R216, 0x40, RZ ;  /* 0x00000040d8057824 */ /* 0x000fe400078e00ff */
[----:B------:R-:W-:Y:S02]  /*0a40*/  IMAD.IADD R7, R234, 0x1, -R216 ;  /* 0x00000001ea077824 */ /* 0x000fe400078e0ad8 */
[----:B------:R-:W-:Y:S01]  /*0a50*/  IMAD.WIDE.U32 R12, R22, c[0x0][0x1d8], R12 ;  /* 0x00007600160c7a25 */ /* 0x000fe200078e000c */
[----:B------:R-:W-:-:S02]  /*0a60*/  LOP3.LUT R5, R5, 0x1c0, RZ, 0xc0, !PT ;  /* 0x000001c005057812 */ /* 0x000fc400078ec0ff */
[----:B------:R-:W-:Y:S01]  /*0a70*/  ISETP.GE.AND P1, PT, R7, 0x1, PT ;  /* 0x000000010700780c */ /* 0x000fe20003f26270 */
[----:B------:R-:W-:Y:S01]  /*0a80*/  IMAD.IADD R0, R13, 0x1, R0 ;  /* 0x000000010d007824 */ /* 0x000fe200078e0200 */
[----:B------:R-:W-:Y:S01]  /*0a90*/  LEA R20, P0, R12, c[0x0][0x1c0], 0x1 ;  /* 0x000070000c147a11 */ /* 0x000fe200078008ff */
[----:B------:R-:W-:Y:S01]  /*0aa0*/  IMAD R2, R3, c[0x0][0x1b4], R2 ;  /* 0x00006d0003027a24 */ /* 0x000fe200078e0202 */
[----:B------:R-:W-:Y:S01]  /*0ab0*/  ISETP.GE.AND P6, PT, R7, 0x21, PT ;  /* 0x000000210700780c */ /* 0x000fe20003fc6270 */
[----:B------:R-:W-:Y:S01]  /*0ac0*/  IMAD.WIDE.U32 R28, R3, c[0x0][0x1b0], R14 ;  /* 0x00006c00031c7a25 */ /* 0x000fe200078e000e */
[----:B------:R-:W-:Y:S02]  /*0ad0*/  LOP3.LUT R4, R5, 0x38, R14, 0xf8, !PT ;  /* 0x0000003805047812 */ /* 0x000fe400078ef80e */
[----:B------:R-:W-:Y:S01]  /*0ae0*/  ISETP.GE.AND P5, PT, R7, 0x41, PT ;  /* 0x000000410700780c */ /* 0x000fe20003fa6270 */
[----:B------:R-:W-:Y:S01]  /*0af0*/  IMAD.IADD R29, R29, 0x1, R2 ;  /* 0x000000011d1d7824 */ /* 0x000fe200078e0202 */
[----:B------:R-:W-:Y:S01]  /*0b00*/  SHF.R.U32.HI R5, RZ, 0x3, R5 ;  /* 0x00000003ff057819 */ /* 0x000fe20000011605 */
[----:B------:R-:W-:Y:S01]  /*0b10*/  IMAD R3, R229, c[0x0][0x1b8], RZ ;  /* 0x00006e00e5037a24 */ /* 0x000fe200078e02ff */
[----:B------:R-:W-:Y:S01]  /*0b20*/  ISETP.GE.OR P2, PT, R14, c[0x0][0x1cc], !P1 ;  /* 0x000073000e007a0c */ /* 0x000fe20004f46670 */
[----:B------:R-:W-:Y:S01]  /*0b30*/  IMAD.SHL.U32 R218, R212, 0x4, RZ ;  /* 0x00000004d4da7824 */ /* 0x000fe200078e00ff */
[----:B------:R-:W-:Y:S01]  /*0b40*/  LEA.HI.X R21, R12, c[0x0][0x1c4], R0, 0x1, P0 ;  /* 0x000071000c157a11 */ /* 0x000fe200000f0c00 */
[----:B------:R-:W-:Y:S01]  /*0b50*/  IMAD R2, R208, c[0x0][0x1bc], R3 ;  /* 0x00006f00d0027a24 */ /* 0x000fe200078e0203 */
[----:B------:R-:W-:Y:S01]  /*0b60*/  ISETP.GE.OR P4, PT, R14, c[0x0][0x1cc], !P6 ;  /* 0x000073000e007a0c */ /* 0x000fe20007786670 */
[----:B------:R-:W-:Y:S01]  /*0b70*/  IMAD R236, R228, c[0x0][0x270], RZ ;  /* 0x00009c00e4ec7a24 */ /* 0x000fe200078e02ff */
[----:B------:R-:W-:Y:S01]  /*0b80*/  IADD3 R26, P0, R20, UR4, RZ ;  /* 0x00000004141a7c10 */ /* 0x000fe2000ff1e0ff */
[----:B------:R-:W-:Y:S01]  /*0b90*/  IMAD R226, R228, c[0x0][0x288], RZ ;  /* 0x0000a200e4e27a24 */ /* 0x000fe200078e02ff */
[----:B------:R-:W-:Y:S01]  /*0ba0*/  LEA.HI R0, R17, R212, RZ, 0x4 ;  /* 0x000000d411007211 */ /* 0x000fe200078f20ff */
[----:B------:R-:W-:Y:S01]  /*0bb0*/  IMAD R236, R207, c[0x0][0x274], R236 ;  /* 0x00009d00cfec7a24 */ /* 0x000fe200078e02ec */
[----:B------:R-:W-:Y:S01]  /*0bc0*/  ISETP.GE.OR P3, PT, R14, c[0x0][0x1cc], !P5 ;  /* 0x000073000e007a0c */ /* 0x000fe20006f66670 */
[----:B------:R-:W-:Y:S01]  /*0bd0*/  IMAD R3, R229, c[0x0][0x188], RZ ;  /* 0x00006200e5037a24 */ /* 0x000fe200078e02ff */
[----:B------:R-:W-:Y:S01]  /*0be0*/  LOP3.LUT R4, R10, R4, R5, 0xf6, !PT ;  /* 0x000000040a047212 */ /* 0x000fe200078ef605 */
[----:B------:R-:W-:Y:S01]  /*0bf0*/  IMAD R226, R207, c[0x0][0x28c], R226 ;  /* 0x0000a300cfe27a24 */ /* 0x000fe200078e02e2 */
[----:B------:R-:W-:Y:S01]  /*0c00*/  IADD3.X R27, R21, UR5, RZ, P0, !PT ;  /* 0x00000005151b7c10 */ /* 0x000fe200087fe4ff */
[----:B------:R-:W-:Y:S01]  /*0c10*/  IMAD R210, R208, c[0x0][0x18c], R3 ;  /* 0x00006300d0d27a24 */ /* 0x000fe200078e0203 */
[----:B------:R-:W-:Y:S01]  /*0c20*/  SHF.R.S32.HI R13, RZ, 0x4, R0 ;  /* 0x00000004ff0d7819 */ /* 0x000fe20000011400 */
[----:B------:R-:W-:Y:S01]  /*0c30*/  IMAD.SHL.U32 R4, R4, 0x2, RZ ;  /* 0x0000000204047824 */ /* 0x000fe200078e00ff */
[----:B------:R-:W-:Y:S01]  /*0c40*/  IADD3 R24, P0, R26, UR4, RZ ;  /* 0x000000041a187c10 */ /* 0x000fe2000ff1e0ff */
[----:B------:R-:W-:Y:S01]  /*0c50*/  IMAD R3, R241, UR9, RZ ;  /* 0x00000009f1037c24 */ /* 0x000fe2000f8e02ff */
[----:B------:R-:W-:Y:S01]  /*0c60*/  LEA.HI R8, R0, R13, RZ, 0x1 ;  /* 0x0000000d00087211 */ /* 0x000fe200078f08ff */
[----:B------:R-:W-:Y:S01]  /*0c70*/  IMAD.MOV.U32 R156, RZ, RZ, 0x40 ;  /* 0x00000040ff9c7424 */ /* 0x000fe200078e00ff */
[----:B------:R-:W-:Y:S01]  /*0c80*/  IADD3.X R25, R27, UR5, RZ, P0, !PT ;  /* 0x000000051b197c10 */ /* 0x000fe200087fe4ff */
[----:B------:R-:W-:Y:S01]  /*0c90*/  @!PT LDS RZ, [RZ] ;  /* 0x00000000fffff984 */ /* 0x000fe20000000800 */
[----:B------:R-:W-:Y:S01]  /*0ca0*/  @!PT LDS RZ, [RZ] ;  /* 0x00000000fffff984 */ /* 0x000fe20000000800 */
[----:B------:R-:W-:Y:S01]  /*0cb0*/  @!PT LDS RZ, [RZ] ;  /* 0x00000000fffff984 */ /* 0x000fe20000000800 */
[----:B------:R1:W-:Y:S01]  /*0cc0*/  LDGSTS.E.BYPASS.LTC128B.128 [R4+0x4080], [R20.64], !P2 ;  /* 0x0408000014047fae */ /* 0x0003e2000d101d4c */
[----:B------:R-:W-:Y:S01]  /*0cd0*/  LOP3.LUT R8, R8, 0xfffffffe, RZ, 0xc0, !PT ;  /* 0xfffffffe08087812 */ /* 0x000fe200078ec0ff */
[----:B------:R-:W-:Y:S01]  /*0ce0*/  IMAD.MOV.U32 R192, RZ, RZ, 0x20 ;  /* 0x00000020ffc07424 */ /* 0x000fe200078e00ff */
[----:B------:R-:W-:Y:S01]  /*0cf0*/  ISETP.GE.AND P2, PT, R7, 0x61, PT ;  /* 0x000000610700780c */ /* 0x000fe20003f46270 */
[----:B------:R2:W-:Y:S01]  /*0d00*/  LDGSTS.E.BYPASS.LTC128B.128 [R4+0x5080], [R26.64], !P4 ;  /* 0x050800001a047fae */ /* 0x0005e2000e101d4c */
[C---:B------:R-:W-:Y:S01]  /*0d10*/  ISETP.GE.OR P1, PT, R14.reuse, c[0x0][0x19c], !P1 ;  /* 0x000067000e007a0c */ /* 0x040fe20004f26670 */
[----:B------:R-:W-:Y:S01]  /*0d20*/  IMAD.IADD R7, R13, 0x1, -R8 ;  /* 0x000000010d077824 */ /* 0x000fe200078e0a08 */
[----:B------:R-:W-:Y:S01]  /*0d30*/  ISETP.GE.OR P0, PT, R14, c[0x0][0x1cc], !P2 ;  /* 0x000073000e007a0c */ /* 0x000fe20005706670 */
[----:B------:R3:W-:Y:S01]  /*0d40*/  LDGSTS.E.BYPASS.LTC128B.128 [R4+0x6080], [R24.64], !P3 ;  /* 0x0608000018047fae */ /* 0x0007e2000d901d4c */
[----:B------:R-:W-:Y:S01]  /*0d50*/  IADD3 R12, P3, R24, UR4, RZ ;  /* 0x00000004180c7c10 */ /* 0x000fe2000ff7e0ff */
[----:B------:R-:W-:Y:S01]  /*0d60*/  IMAD R239, R217, c[0x0][0x208], RZ ;  /* 0x00008200d9ef7a24 */ /* 0x000fe200078e02ff */
[----:B------:R-:W-:Y:S01]  /*0d70*/  SHF.R.S32.HI R219, RZ, 0x1f, R218 ;  /* 0x0000001fffdb7819 */ /* 0x000fe200000114da */
[----:B------:R-:W-:Y:S01]  /*0d80*/  IMAD R215, R229, c[0x0][0x278], RZ ;  /* 0x00009e00e5d77a24 */ /* 0x000fe200078e02ff */
[----:B------:R-:W-:Y:S01]  /*0d90*/  IADD3.X R13, R25, UR5, RZ, P3, !PT ;  /* 0x00000005190d7c10 */ /* 0x000fe20009ffe4ff */
[----:B------:R-:W-:Y:S01]  /*0da0*/  ULDC.64 UR4, c[0x0][0x1a8] ;  /* 0x00006a0000047ab9 */ /* 0x000fe20000000a00 */
[----:B------:R-:W-:Y:S01]  /*0db0*/  SHF.R.S32.HI R5, RZ, 0x2, R11 ;  /* 0x00000002ff057819 */ /* 0x000fe2000001140b */
[----:B------:R-:W-:Y:S01]  /*0dc0*/  USHF.L.U64.HI UR5, UR4, UR8, UR5 ;  /* 0x0000000804057299 */ /* 0x000fe20008010205 */
[C---:B------:R-:W-:Y:S01]  /*0dd0*/  ISETP.GE.OR P6, PT, R14.reuse, c[0x0][0x19c], !P6 ;  /* 0x000067000e007a0c */ /* 0x040fe200077c6670 */
[----:B------:R-:W-:Y:S01]  /*0de0*/  USHF.L.U32 UR4, UR4, 0x6, URZ ;  /* 0x0000000604047899 */ /* 0x000fe2000800063f */
[C---:B------:R-:W-:Y:S01]  /*0df0*/  ISETP.GE.OR P5, PT, R14.reuse, c[0x0][0x19c], !P5 ;  /* 0x000067000e007a0c */ /* 0x040fe20006fa6670 */
[----:B------:R4:W-:Y:S01]  /*0e00*/  LDGSTS.E.BYPASS.LTC128B.128 [R4+0x7080], [R12.64], !P0 ;  /* 0x070800000c047fae */ /* 0x0009e2000c101d4c */
[----:B------:R-:W-:Y:S01]  /*0e10*/  ISETP.GE.OR P2, PT, R14, c[0x0][0x19c], !P2 ;  /* 0x000067000e007a0c */ /* 0x000fe20005746670 */
[----:B------:R-:W-:Y:S01]  /*0e20*/  IMAD R239, R216, c[0x0][0x20c], R239 ;  /* 0x00008300d8ef7a24 */ /* 0x000fe200078e02ef */
[----:B------:R-:W-:Y:S01]  /*0e30*/  LEA.HI R6, R6, R5, RZ, 0x3 ;  /* 0x0000000506067211 */ /* 0x000fe200078f18ff */
[----:B------:R-:W0:Y:S01]  /*0e40*/  LDGDEPBAR ;  /* 0x00000000000079af */ /* 0x000e220000000000 */
[----:B------:R-:W-:Y:S01]  /*0e50*/  LEA.HI R8, R17, R212, RZ, 0x5 ;  /* 0x000000d411087211 */ /* 0x000fe200078f28ff */
[----:B------:R-:W-:Y:S01]  /*0e60*/  IMAD R215, R208, c[0x0][0x27c], R215 ;  /* 0x00009f00d0d77a24 */ /* 0x000fe200078e02d7 */
[----:B------:R-:W-:Y:S01]  /*0e70*/  LOP3.LUT R6, R6, 0xfffffff8, RZ, 0xc0, !PT ;  /* 0xfffffff806067812 */ /* 0x000fe200078ec0ff */
[----:B-1----:R-:W-:Y:S01]  /*0e80*/  IMAD R20, R228, c[0x0][0x180], RZ ;  /* 0x00006000e4147a24 */ /* 0x002fe200078e02ff */
[C---:B------:R-:W-:Y:S01]  /*0e90*/  ISETP.GE.AND P4, PT, R14.reuse, c[0x0][0x16c], PT ;  /* 0x00005b000e007a0c */ /* 0x040fe20003f86270 */
[----:B------:R-:W-:Y:S01]  /*0ea0*/  IMAD.SHL.U32 R16, R7, 0x10, RZ ;  /* 0x0000001007107824 */ /* 0x000fe200078e00ff */
[----:B------:R-:W-:Y:S01]  /*0eb0*/  ISETP.GE.AND P3, PT, R14, c[0x0][0x1fc], PT ;  /* 0x00007f000e007a0c */ /* 0x000fe20003f66270 */
[C---:B------:R-:W-:Y:S01]  /*0ec0*/  IMAD R20, R207.reuse, c[0x0][0x184], R20 ;  /* 0x00006100cf147a24 */ /* 0x040fe200078e0214 */
[----:B------:R-:W-:Y:S01]  /*0ed0*/  IADD3 R225, R4, 0x4080, RZ ;  /* 0x0000408004e17810 */ /* 0x000fe20007ffe0ff */
[----:B--2---:R-:W-:Y:S01]  /*0ee0*/  IMAD.WIDE.U32 R26, R207, c[0x0][0x180], R14 ;  /* 0x00006000cf1a7a25 */ /* 0x004fe200078e000e */
[----:B------:R-:W-:-:S02]  /*0ef0*/  LOP3.LUT R16, R16, 0x10, RZ, 0xc0, !PT ;  /* 0x0000001010107812 */ /* 0x000fc400078ec0ff */
[----:B------:R-:W-:Y:S01]  /*0f00*/  IADD3 R223, R4, 0x8080, RZ ;  /* 0x0000808004df7810 */ /* 0x000fe20007ffe0ff */
[----:B---3--:R-:W-:-:S04]  /*0f10*/  IMAD.WIDE.U32 R24, R208, c[0x0][0x1b8], R28 ;  /* 0x00006e00d0187a25 */ /* 0x008fc800078e001c */
[----:B------:R-:W-:Y:S02]  /*0f20*/  IMAD.IADD R25, R25, 0x1, R2 ;  /* 0x0000000119197824 */ /* 0x000fe400078e0202 */
[----:B------:R-:W-:Y:S02]  /*0f30*/  IMAD R2, R23, c[0x0][0x1a8], RZ ;  /* 0x00006a0017027a24 */ /* 0x000fe400078e02ff */
[----:B------:R-:W-:Y:S02]  /*0f40*/  IMAD.IADD R21, R27, 0x1, R20 ;  /* 0x000000011b157824 */ /* 0x000fe400078e0214 */
[C---:B------:R-:W-:Y:S02]  /*0f50*/  IMAD R2, R22.reuse, c[0x0][0x1ac], R2 ;  /* 0x00006b0016027a24 */ /* 0x040fe400078e0202 */
[----:B------:R-:W-:-:S04]  /*0f60*/  IMAD.WIDE.U32 R22, R22, c[0x0][0x1a8], R24 ;  /* 0x00006a0016167a25 */ /* 0x000fc800078e0018 */
[----:B------:R-:W-:Y:S01]  /*0f70*/  IMAD.IADD R2, R23, 0x1, R2 ;  /* 0x0000000117027824 */ /* 0x000fe200078e0202 */
[C---:B------:R-:W-:Y:S01]  /*0f80*/  LEA R24, P0, R22.reuse, c[0x0][0x190], 0x1 ;  /* 0x0000640016187a11 */ /* 0x040fe200078008ff */
[----:B------:R-:W-:Y:S02]  /*0f90*/  IMAD.MOV.U32 R20, RZ, RZ, R26 ;  /* 0x000000ffff147224 */ /* 0x000fe400078e001a */
[----:B------:R-:W-:Y:S01]  /*0fa0*/  IMAD.WIDE.U32 R26, R207, c[0x0][0x270], R218 ;  /* 0x00009c00cf1a7a25 */ /* 0x000fe200078e00da */
[----:B------:R-:W-:Y:S02]  /*0fb0*/  LEA.HI.X R25, R22, c[0x0][0x194], R2, 0x1, P0 ;  /* 0x0000650016197a11 */ /* 0x000fe400000f0c02 */
[----:B------:R-:W-:Y:S01]  /*0fc0*/  SHF.R.S32.HI R2, RZ, 0x1f, R241 ;  /* 0x0000001fff027819 */ /* 0x000fe200000114f1 */
[----:B------:R-:W-:Y:S02]  /*0fd0*/  IMAD.IADD R237, R27, 0x1, R236 ;  /* 0x000000011bed7824 */ /* 0x000fe400078e02ec */
[----:B------:R-:W-:Y:S01]  /*0fe0*/  IMAD.MOV.U32 R236, RZ, RZ, R26 ;  /* 0x000000ffffec7224 */ /* 0x000fe200078e001a */
[----:B------:R1:W-:Y:S01]  /*0ff0*/  LDGSTS.E.BYPASS.LTC128B.128 [R4+0x80], [R24.64], !P1 ;  /* 0x0008000018047fae */ /* 0x0003e2000c901d4c */
[----:B------:R-:W-:Y:S01]  /*1000*/  IADD3 R26, P1, R24, UR4, RZ ;  /* 0x00000004181a7c10 */ /* 0x000fe2000ff3e0ff */
[----:B------:R-:W-:-:S03]  /*1010*/  IMAD.WIDE.U32 R28, R207, c[0x0][0x288], R218 ;  /* 0x0000a200cf1c7a25 */ /* 0x000fc600078e00da */
[----:B------:R-:W-:Y:S01]  /*1020*/  IADD3.X R27, R25, UR5, RZ, P1, !PT ;  /* 0x00000005191b7c10 */ /* 0x000fe20008ffe4ff */
[----:B------:R-:W-:-:S04]  /*1030*/  IMAD.WIDE.U32 R20, R208, c[0x0][0x188], R20 ;  /* 0x00006200d0147a25 */ /* 0x000fc800078e0014 */
[----:B------:R-:W-:Y:S01]  /*1040*/  IMAD.IADD R227, R29, 0x1, R226 ;  /* 0x000000011de37824 */ /* 0x000fe200078e02e2 */
[----:B------:R2:W-:Y:S01]  /*1050*/  LDGSTS.E.BYPASS.LTC128B.128 [R4+0x1080], [R26.64], !P6 ;  /* 0x010800001a047fae */ /* 0x0005e2000f101d4c */
[----:B------:R-:W-:Y:S02]  /*1060*/  IMAD.MOV.U32 R226, RZ, RZ, R28 ;  /* 0x000000ffffe27224 */ /* 0x000fe400078e001c */
[----:B------:R-:W-:Y:S02]  /*1070*/  IMAD.IADD R211, R21, 0x1, R210 ;  /* 0x0000000115d37824 */ /* 0x000fe400078e02d2 */
[C---:B----4-:R-:W-:Y:S02]  /*1080*/  IMAD R12, R2.reuse, UR10, R3 ;  /* 0x0000000a020c7c24 */ /* 0x050fe4000f8e0203 */
[----:B------:R-:W-:Y:S02]  /*1090*/  IMAD.MOV.U32 R210, RZ, RZ, R20 ;  /* 0x000000ffffd27224 */ /* 0x000fe400078e0014 */
[----:B------:R-:W-:-:S02]  /*10a0*/  IMAD R2, R2, c[0x0][0x178], RZ ;  /* 0x00005e0002027a24 */ /* 0x000fc400078e02ff */
[----:B------:R-:W-:Y:S02]  /*10b0*/  IMAD R3, R217, c[0x0][0x178], RZ ;  /* 0x00005e00d9037a24 */ /* 0x000fe400078e02ff */
[----:B------:R-:W-:Y:S02]  /*10c0*/  IMAD.IADD R6, R5, 0x1, -R6 ;  /* 0x0000000105067824 */ /* 0x000fe400078e0a06 */
[----:B------:R-:W-:Y:S01]  /*10d0*/  IMAD.WIDE.U32 R22, R241, c[0x0][0x178], RZ ;  /* 0x00005e00f1167a25 */ /* 0x000fe200078e00ff */
[----:B-1----:R-:W-:-:S03]  /*10e0*/  IADD3 R24, P1, R26, UR4, RZ ;  /* 0x000000041a187c10 */ /* 0x002fc6000ff3e0ff */
[----:B------:R-:W-:Y:S01]  /*10f0*/  IMAD R5, R241, c[0x0][0x17c], R2 ;  /* 0x00005f00f1057a24 */ /* 0x000fe200078e0202 */
[----:B------:R-:W-:Y:S01]  /*1100*/  IADD3.X R25, R27, UR5, RZ, P1, !PT ;  /* 0x000000051b197c10 */ /* 0x000fe20008ffe4ff */
[----:B------:R-:W-:Y:S01]  /*1110*/  IMAD R3, R216, c[0x0][0x17c], R3 ;  /* 0x00005f00d8037a24 */ /* 0x000fe200078e0203 */
[----:B------:R-:W-:Y:S01]  /*1120*/  IADD3 R28, P1, R24, UR4, RZ ;  /* 0x00000004181c7c10 */ /* 0x000fe2000ff3e0ff */
[----:B------:R-:W-:Y:S02]  /*1130*/  IMAD.WIDE.U32 R210, R216, c[0x0][0x178], R210 ;  /* 0x00005e00d8d27a25 */ /* 0x000fe400078e00d2 */
[----:B------:R1:W-:Y:S01]  /*1140*/  LDGSTS.E.BYPASS.LTC128B.128 [R4+0x2080], [R24.64], !P5 ;  /* 0x0208000018047fae */ /* 0x0003e2000e901d4c */
[----:B------:R-:W-:Y:S01]  /*1150*/  IADD3.X R29, R25, UR5, RZ, P1, !PT ;  /* 0x00000005191d7c10 */ /* 0x000fe20008ffe4ff */
[----:B------:R-:W-:Y:S01]  /*1160*/  IMAD.IADD R5, R23, 0x1, R5 ;  /* 0x0000000117057824 */ /* 0x000fe200078e0205 */
[----:B------:R-:W-:Y:S01]  /*1170*/  LOP3.LUT P1, RZ, R19, 0x4, RZ, 0xc0, !PT ;  /* 0x0000000413ff7812 */ /* 0x000fe2000782c0ff */
[----:B------:R-:W-:Y:S01]  /*1180*/  IMAD.IADD R204, R211, 0x1, R3 ;  /* 0x00000001d3cc7824 */ /* 0x000fe200078e0203 */
[----:B------:R-:W-:Y:S01]  /*1190*/  LEA R3, P0, R22, R210, 0x6 ;  /* 0x000000d216037211 */ /* 0x000fe200078030ff */
[----:B------:R3:W-:Y:S01]  /*11a0*/  LDGSTS.E.BYPASS.LTC128B.128 [R4+0x3080], [R28.64], !P2 ;  /* 0x030800001c047fae */ /* 0x0007e2000d101d4c */
[----:B------:R-:W-:Y:S01]  /*11b0*/  IMAD R20, R228, c[0x0][0x210], RZ ;  /* 0x00008400e4147a24 */ /* 0x000fe200078e02ff */
[----:B------:R-:W-:Y:S01]  /*11c0*/  ULDC.64 UR4, c[0x0][0x178] ;  /* 0x00005e0000047ab9 */ /* 0x000fe20000000a00 */
[----:B------:R-:W-:Y:S01]  /*11d0*/  LEA.HI.X R2, R22, R204, R5, 0x6, P0 ;  /* 0x000000cc16027211 */ /* 0x000fe200000f3405 */
[----:B------:R-:W0:Y:S01]  /*11e0*/  LDGDEPBAR ;  /* 0x00000000000079af */ /* 0x000e220000000000 */
[----:B------:R-:W-:Y:S01]  /*11f0*/  LEA R22, P0, R3, c[0x0][0x160], 0x1 ;  /* 0x0000580003167a11 */ /* 0x000fe200078008ff */
[C---:B------:R-:W-:Y:S01]  /*1200*/  IMAD R20, R207.reuse, c[0x0][0x214], R20 ;  /* 0x00008500cf147a24 */ /* 0x040fe200078e0214 */
[----:B------:R-:W-:Y:S01]  /*1210*/  SHF.R.S32.HI R5, RZ, 0x5, R8 ;  /* 0x00000005ff057819 */ /* 0x000fe20000011408 */
[----:B------:R-:W-:Y:S01]  /*1220*/  IMAD.WIDE.U32 R14, R207, c[0x0][0x210], R14 ;  /* 0x00008400cf0e7a25 */ /* 0x000fe200078e000e */
[----:B------:R-:W-:Y:S01]  /*1230*/  LEA.HI.X R23, R3, c[0x0][0x164], R2, 0x1, P0 ;  /* 0x0000590003177a11 */ /* 0x000fe200000f0c02 */
[----:B------:R-:W-:Y:S01]  /*1240*/  USHF.L.U32 UR14, UR4, 0x6, URZ ;  /* 0x00000006040e7899 */ /* 0x000fe2000800063f */
[C---:B------:R-:W-:Y:S01]  /*1250*/  LOP3.LUT P0, RZ, R19.reuse, 0x2, RZ, 0xc0, !PT ;  /* 0x0000000213ff7812 */ /* 0x040fe2000780c0ff */
[----:B------:R-:W-:Y:S01]  /*1260*/  IMAD.SHL.U32 R19, R19, 0x40, RZ ;  /* 0x0000004013137824 */ /* 0x000fe200078e00ff */
[----:B------:R-:W-:Y:S01]  /*1270*/  LEA.HI R224, R8, R5, RZ, 0x1 ;  /* 0x0000000508e07211 */ /* 0x000fe200078f08ff */
[----:B------:R-:W-:Y:S01]  /*1280*/  IMAD.IADD R21, R15, 0x1, R20 ;  /* 0x000000010f157824 */ /* 0x000fe200078e0214 */
[----:B------:R-:W-:Y:S01]  /*1290*/  USHF.L.U64.HI UR5, UR4, UR8, UR5 ;  /* 0x0000000804057299 */ /* 0x000fe20008010205 */
[----:B------:R-:W-:Y:S01]  /*12a0*/  IMAD.MOV.U32 R20, RZ, RZ, R14 ;  /* 0x000000ffff147224 */ /* 0x000fe200078e000e */
[----:B------:R-:W-:Y:S01]  /*12b0*/  LOP3.LUT R19, R19, 0x1c0, RZ, 0xc0, !PT ;  /* 0x000001c013137812 */ /* 0x000fe200078ec0ff */
[----:B------:R-:W-:Y:S01]  /*12c0*/  IMAD.SHL.U32 R14, R5, 0x10, RZ ;  /* 0x00000010050e7824 */ /* 0x000fe200078e00ff */
[----:B------:R-:W-:Y:S01]  /*12d0*/  LOP3.LUT R224, R224, 0xfffffffe, RZ, 0xc0, !PT ;  /* 0xfffffffee0e07812 */ /* 0x000fe200078ec0ff */
[----:B------:R-:W-:Y:S01]  /*12e0*/  IMAD.SHL.U32 R15, R241, 0x40, RZ ;  /* 0x00000040f10f7824 */ /* 0x000fe200078e00ff */
[----:B------:R-:W-:Y:S01]  /*12f0*/  LOP3.LUT R198, R19, 0x8, R18, 0xf8, !PT ;  /* 0x0000000813c67812 */ /* 0x000fe200078ef812 */
[----:B------:R-:W-:Y:S01]  /*1300*/  IMAD R3, R229, c[0x0][0x218], RZ ;  /* 0x00008600e5037a24 */ /* 0x000fe200078e02ff */
[----:B------:R-:W-:Y:S01]  /*1310*/  LOP3.LUT R13, R19, 0x30, R14, 0xf8, !PT ;  /* 0x00000030130d7812 */ /* 0x000fe200078ef80e */
[----:B------:R-:W-:Y:S01]  /*1320*/  IMAD.IADD R224, R5, 0x1, -R224 ;  /* 0x0000000105e07824 */ /* 0x000fe200078e0ae0 */
[----:B------:R-:W-:Y:S01]  /*1330*/  SHF.R.U32.HI R19, RZ, 0x3, R19 ;  /* 0x00000003ff137819 */ /* 0x000fe20000011613 */
[----:B------:R-:W-:Y:S01]  /*1340*/  IMAD R5, R7, 0x800, R10 ;  /* 0x0000080007057824 */ /* 0x000fe200078e020a */
[----:B------:R-:W-:Y:S01]  /*1350*/  IADD3 R2, -R216, c[0x0][0x168], -R15 ;  /* 0x00005a00d8027a10 */ /* 0x000fe20007ffe90f */
[----:B------:R-:W-:-:S04]  /*1360*/  DEPBAR.LE SB0, 0x1 ;  /* 0x000080400000791a */ /* 0x000fc80000000000 */
[-C--:B------:R-:W-:Y:S01]  /*1370*/  LOP3.LUT R198, R198, R19.reuse, RZ, 0x3c, !PT ;  /* 0x00000013c6c67212 */ /* 0x080fe200078e3cff */
[----:B------:R-:W-:Y:S01]  /*1380*/  IMAD R220, R208, c[0x0][0x21c], R3 ;  /* 0x00008700d0dc7a24 */ /* 0x000fe200078e0203 */
[----:B------:R-:W-:Y:S01]  /*1390*/  SEL R3, R156, 0xffffffc0, !P1 ;  /* 0xffffffc09c037807 */ /* 0x000fe20004800000 */
[----:B------:R-:W-:Y:S01]  /*13a0*/  IMAD.WIDE.U32 R20, R208, c[0x0][0x218], R20 ;  /* 0x00008600d0147a25 */ /* 0x000fe200078e0014 */
[C---:B------:R-:W-:Y:S01]  /*13b0*/  ISETP.LT.OR P2, PT, R2.reuse, 0x1, P4 ;  /* 0x000000010200780c */ /* 0x040fe20002741670 */
[----:B------:R-:W-:Y:S01]  /*13c0*/  BAR.SYNC.DEFER_BLOCKING 0x0 ;  /* 0x0000000000007b1d */ /* 0x000fe20000010000 */
[----:B------:R-:W-:Y:S01]  /*13d0*/  ISETP.LT.OR P1, PT, R2, 0x21, P4 ;  /* 0x000000210200780c */ /* 0x000fe20002721670 */
[----:B------:R-:W-:Y:S01]  /*13e0*/  IMAD.IADD R198, R5, 0x1, R198 ;  /* 0x0000000105c67824 */ /* 0x000fe200078e02c6 */
[----:B------:R-:W-:Y:S01]  /*13f0*/  LOP3.LUT R5, R0, 0xfffffff0, RZ, 0xc0, !PT ;  /* 0xfffffff000057812 */ /* 0x000fe200078ec0ff */
[----:B------:R-:W-:Y:S01]  /*1400*/  IMAD.IADD R221, R21, 0x1, R220 ;  /* 0x0000000115dd7824 */ /* 0x000fe200078e02dc */
[----:B------:R-:W-:Y:S01]  /*1410*/  ISETP.LT.OR P6, PT, R2, 0x1, P3 ;  /* 0x000000010200780c */ /* 0x000fe20001fc1670 */
[----:B------:R-:W-:Y:S01]  /*1420*/  IMAD.SHL.U32 R198, R198, 0x2, RZ ;  /* 0x00000002c6c67824 */ /* 0x000fe200078e00ff */
[----:B------:R-:W-:Y:S01]  /*1430*/  ISETP.LT.OR P5, PT, R2, 0x21, P3 ;  /* 0x000000210200780c */ /* 0x000fe20001fa1670 */
[----:B------:R-:W-:Y:S01]  /*1440*/  IMAD.IADD R10, R212, 0x1, -R5 ;  /* 0x00000001d40a7824 */ /* 0x000fe200078e0a05 */
[----:B------:R-:W-:Y:S01]  /*1450*/  SEL R5, R192, 0xffffffe0, !P0 ;  /* 0xffffffe0c0057807 */ /* 0x000fe20004000000 */
[----:B------:R-:W-:Y:S01]  /*1460*/  IMAD.IADD R2, R198, 0x1, R3 ;  /* 0x00000001c6027824 */ /* 0x000fe200078e0203 */
[----:B------:R-:W-:Y:S01]  /*1470*/  LOP3.LUT R18, R13, 0x8, R18, 0xf8, !PT ;  /* 0x000000080d127812 */ /* 0x000fe200078ef812 */
[----:B------:R-:W-:Y:S01]  /*1480*/  IMAD.MOV.U32 R220, RZ, RZ, R20 ;  /* 0x000000ffffdc7224 */ /* 0x000fe200078e0014 */
[----:B--2---:R-:W-:Y:S01]  /*1490*/  IADD3 R26, P0, R22, UR14, RZ ;  /* 0x0000000e161a7c10 */ /* 0x004fe2000ff1e0ff */
[----:B------:R-:W-:Y:S01]  /*14a0*/  IMAD.IADD R3, R198, 0x1, R5 ;  /* 0x00000001c6037824 */ /* 0x000fe200078e0205 */
[----:B------:R-:W-:Y:S01]  /*14b0*/  SHF.R.S32.HI R13, RZ, 0x1f, R10 ;  /* 0x0000001fff0d7819 */ /* 0x000fe2000001140a */
[----:B------:R-:W-:Y:S01]  /*14c0*/  IMAD.IADD R0, R5, 0x1, R2 ;  /* 0x0000000105007824 */ /* 0x000fe200078e0202 */
[----:B------:R-:W-:Y:S01]  /*14d0*/  IADD3.X R27, R23, UR5, RZ, P0, !PT ;  /* 0x00000005171b7c10 */ /* 0x000fe200087fe4ff */
[----:B------:R-:W-:Y:S01]  /*14e0*/  IMAD.WIDE.U32 R220, R216, c[0x0][0x208], R220 ;  /* 0x00008200d8dc7a25 */ /* 0x000fe200078e00dc */
[----:B------:R-:W-:Y:S01]  /*14f0*/  LEA.HI R13, R13, R10, RZ, 0x3 ;  /* 0x0000000a0d0d7211 */ /* 0x000fe200078f18ff */
[----:B------:R-:W-:Y:S01]  /*1500*/  UMOV UR4, 0x5 ;  /* 0x0000000500047882 */ /* 0x000fe20000000000 */
[----:B------:R-:W-:Y:S01]  /*1510*/  SHF.R.S32.HI R14, RZ, 0x1f, R15 ;  /* 0x0000001fff0e7819 */ /* 0x000fe2000001140f */
[----:B------:R-:W-:Y:S01]  /*1520*/  IMAD.IADD R239, R221, 0x1, R239 ;  /* 0x00000001ddef7824 */ /* 0x000fe200078e02ef */
[----:B------:R-:W-:Y:S01]  /*1530*/  LOP3.LUT R21, R13, 0xfffffff8, RZ, 0xc0, !PT ;  /* 0xfffffff80d157812 */ /* 0x000fe200078ec0ff */
[----:B------:R3:W2:Y:S01]  /*1540*/  LDSM.16.M88.4 R144, [R198+0x4080] ;  /* 0x00408000c690783b */ /* 0x0006a20000000200 */
[----:B------:R-:W-:Y:S01]  /*1550*/  IMAD.MOV.U32 R238, RZ, RZ, R220 ;  /* 0x000000ffffee7224 */ /* 0x000fe200078e00dc */
[----:B------:R-:W-:Y:S01]  /*1560*/  USHF.L.U64.HI UR4, UR6, UR4, UR7 ;  /* 0x0000000406047299 */ /* 0x000fe20008010207 */
[----:B------:R-:W-:Y:S01]  /*1570*/  IMAD.WIDE.U32 R236, R208, c[0x0][0x278], R236 ;  /* 0x00009e00d0ec7a25 */ /* 0x000fe200078e00ec */
[----:B------:R3:W4:Y:S01]  /*1580*/  LDSM.16.M88.4 R148, [R198+0x6080] ;  /* 0x00608000c694783b */ /* 0x0007220000000200 */
[----:B------:R-:W-:Y:S01]  /*1590*/  USHF.L.U32 UR6, UR6, 0x5, URZ ;  /* 0x0000000506067899 */ /* 0x000fe2000800063f */
[----:B------:R-:W-:Y:S01]  /*15a0*/  LOP3.LUT R18, R18, R19, RZ, 0x3c, !PT ;  /* 0x0000001312127212 */ /* 0x000fe200078e3cff */
[----:B-1----:R-:W-:Y:S01]  /*15b0*/  IMAD.WIDE.U32 R24, R241, UR10, R238 ;  /* 0x0000000af1187c25 */ /* 0x002fe2000f8e00ee */
[----:B------:R3:W1:Y:S01]  /*15c0*/  LDSM.16.M88.4 R152, [R3+0x4080] ;  /* 0x004080000398783b */ /* 0x0006620000000200 */
[----:B------:R-:W-:-:S02]  /*15d0*/  USHF.L.U64.HI UR4, UR6, 0x1, UR4 ;  /* 0x0000000106047899 */ /* 0x000fc40008010204 */
[----:B------:R-:W-:Y:S01]  /*15e0*/  IMAD.IADD R5, R25, 0x1, R12 ;  /* 0x0000000119057824 */ /* 0x000fe200078e020c */
[----:B------:R3:W5:Y:S01]  /*15f0*/  LDSM.16.M88.4 R160, [R3+0x6080] ;  /* 0x0060800003a0783b */ /* 0x0007620000000200 */
[----:B------:R-:W-:Y:S01]  /*1600*/  IMAD.IADD R215, R237, 0x1, R215 ;  /* 0x00000001edd77824 */ /* 0x000fe200078e02d7 */
[----:B------:R-:W-:Y:S01]  /*1610*/  USHF.L.U32 UR6, UR6, 0x1, URZ ;  /* 0x0000000106067899 */ /* 0x000fe2000800063f */
[----:B------:R-:W-:Y:S01]  /*1620*/  IMAD.IADD R10, R10, 0x1, -R21 ;  /* 0x000000010a0a7824 */ /* 0x000fe200078e0a15 */
[----:B------:R3:W1:Y:S01]  /*1630*/  LDSM.16.M88.4 R164, [R2+0x4080] ;  /* 0x0040800002a4783b */ /* 0x0006620000000200 */
[----:B------:R-:W-:Y:S02]  /*1640*/  IMAD R21, R229, c[0x0][0x290], RZ ;  /* 0x0000a400e5157a24 */ /* 0x000fe400078e02ff */
[C---:B------:R-:W-:Y:S01]  /*1650*/  IMAD.WIDE.U32 R226, R208.reuse, c[0x0][0x290], R226 ;  /* 0x0000a400d0e27a25 */ /* 0x040fe200078e00e2 */
[----:B------:R3:W1:Y:S03]  /*1660*/  LDSM.16.M88.4 R168, [R2+0x6080] ;  /* 0x0060800002a8783b */ /* 0x0006660000000200 */
[----:B------:R-:W-:Y:S01]  /*1670*/  IMAD R21, R208, c[0x0][0x294], R21 ;  /* 0x0000a500d0157a24 */ /* 0x000fe200078e0215 */
[----:B------:R3:W1:Y:S01]  /*1680*/  LDSM.16.M88.4 R172, [R0+0x4080] ;  /* 0x0040800000ac783b */ /* 0x0006620000000200 */
[----:B------:R-:W-:-:S02]  /*1690*/  IMAD.SHL.U32 R19, R6, 0x40, RZ ;  /* 0x0000004006137824 */ /* 0x000fc400078e00ff */
[----:B------:R-:W-:Y:S01]  /*16a0*/  IMAD.IADD R214, R227, 0x1, R21 ;  /* 0x00000001e3d67824 */ /* 0x000fe200078e0215 */
[----:B------:R3:W1:Y:S01]  /*16b0*/  LDSM.16.M88.4 R176, [R0+0x6080] ;  /* 0x0060800000b0783b */ /* 0x0006620000000200 */
[----:B------:R-:W-:Y:S01]  /*16c0*/  IMAD R197, R7, 0x200, R18 ;  /* 0x0000020007c57824 */ /* 0x000fe200078e0212 */
[----:B------:R-:W-:Y:S01]  /*16d0*/  LOP3.LUT R19, R19, 0x1c0, RZ, 0xc0, !PT ;  /* 0x000001c013137812 */ /* 0x000fe200078ec0ff */
[----:B------:R-:W-:Y:S01]  /*16e0*/  IMAD.SHL.U32 R196, R13, 0x40, RZ ;  /* 0x000000400dc47824 */ /* 0x000fe200078e00ff */
[----:B------:R-:W-:Y:S01]  /*16f0*/  BAR.SYNC.DEFER_BLOCKING 0x0 ;  /* 0x0000000000007b1d */ /* 0x000fe20000010000 */
[----:B------:R-:W-:Y:S01]  /*1700*/  IMAD.SHL.U32 R202, R224, 0x400, RZ ;  /* 0x00000400e0ca7824 */ /* 0x000fe200078e00ff */
[----:B------:R-:W-:Y:S02]  /*1710*/  SHF.R.U32.HI R222, RZ, 0x3, R19 ;  /* 0x00000003ffde7819 */ /* 0x000fe40000011613 */
[----:B------:R-:W-:Y:S02]  /*1720*/  LOP3.LUT R196, R196, 0xfffffe00, RZ, 0xc0, !PT ;  /* 0xfffffe00c4c47812 */ /* 0x000fe400078ec0ff */
[----:B------:R-:W-:Y:S01]  /*1730*/  @!PT LDS RZ, [RZ] ;  /* 0x00000000fffff984 */ /* 0x000fe20000000800 */
[----:B------:R-:W-:Y:S01]  /*1740*/  @!PT LDS RZ, [RZ] ;  /* 0x00000000fffff984 */ /* 0x000fe20000000800 */
[----:B------:R-:W-:Y:S01]  /*1750*/  @!PT LDS RZ, [RZ] ;  /* 0x00000000fffff984 */ /* 0x000fe20000000800 */
[----:B------:R1:W-:Y:S01]  /*1760*/  LDGSTS.E.BYPASS.LTC128B.128 [R4+0x4080], [R22.64], !P2 ;  /* 0x0408000016047fae */ /* 0x0003e2000d101d4c */
[----:B------:R-:W-:-:S03]  /*1770*/  ISETP.GT.AND P2, PT, R212, 0xf, PT ;  /* 0x0000000fd400780c */ /* 0x000fc60003f44270 */
[----:B------:R2:W-:Y:S01]  /*1780*/  LDGSTS.E.BYPASS.LTC128B.128 [R4+0x5080], [R26.64], !P1 ;  /* 0x050800001a047fae */ /* 0x0005e2000c901d4c */
[----:B-1----:R-:W-:-:S04]  /*1790*/  LEA R22, P0, R24, c[0x0][0x1f0], 0x1 ;  /* 0x00007c0018167a11 */ /* 0x002fc800078008ff */
[----:B------:R-:W-:Y:S02]  /*17a0*/  LEA.HI.X R23, R24, c[0x0][0x1f4], R5, 0x1, P0 ;  /* 0x00007d0018177a11 */ /* 0x000fe400000f0c05 */
[----:B------:R-:W-:-:S03]  /*17b0*/  LEA.HI R5, R17, R212, RZ, 0x7 ;  /* 0x000000d411057211 */ /* 0x000fc600078f38ff */
[----:B------:R-:W-:Y:S02]  /*17c0*/  @!P2 IADD3 R17, P0, R15, R236, RZ ;  /* 0x000000ec0f11a210 */ /* 0x000fe40007f1e0ff */
[----:B------:R-:W-:Y:S02]  /*17d0*/  SHF.R.U32.HI R5, RZ, 0x4, R5 ;  /* 0x00000004ff057819 */ /* 0x000fe40000011605 */
[----:B--2---:R-:W-:Y:S01]  /*17e0*/  IADD3 R26, P1, R22, UR6, RZ ;  /* 0x00000006161a7c10 */ /* 0x004fe2000ff3e0ff */
[----:B------:R-:W-:Y:S01]  /*17f0*/  @!P2 IMAD.X R12, R14, 0x1, R215, P0 ;  /* 0x000000010e0ca824 */ /* 0x000fe200000e06d7 */
[C---:B------:R-:W-:Y:S02]  /*1800*/  @!P2 LEA R24, P0, R17.reuse, c[0x0][0x258], 0x2 ;  /* 0x000096001118aa11 */ /* 0x040fe400078010ff */
[----:B------:R-:W-:Y:S01]  /*1810*/  LOP3.LUT R5, R16, 0x8, R5, 0xf8, !PT ;  /* 0x0000000810057812 */ /* 0x000fe200078ef805 */
[----:B------:R-:W-:Y:S01]  /*1820*/  @!P2 IMAD.SHL.U32 R16, R212, 0x10, RZ ;  /* 0x00000010d410a824 */ /* 0x000fe200078e00ff */
[----:B------:R-:W-:Y:S01]  /*1830*/  @!P2 LEA.HI.X R25, R17, c[0x0][0x25c], R12, 0x2, P0 ;  /* 0x000097001119aa11 */ /* 0x000fe200000f140c */
[----:B------:R-:W-:Y:S01]  /*1840*/  IMAD.SHL.U32 R17, R9, 0x8, RZ ;  /* 0x0000000809117824 */ /* 0x000fe200078e00ff */
[----:B------:R-:W-:Y:S01]  /*1850*/  IADD3 R15, P0, R15, R226, RZ ;  /* 0x000000e20f0f7210 */ /* 0x000fe20007f1e0ff */
[----:B------:R-:W-:Y:S01]  /*1860*/  IMAD.SHL.U32 R12, R7, 0x20, RZ ;  /* 0x00000020070c7824 */ /* 0x000fe200078e00ff */
[----:B------:R-:W-:Y:S01]  /*1870*/  IADD3.X R27, R23, UR4, RZ, P1, !PT ;  /* 0x00000004171b7c10 */ /* 0x000fe20008ffe4ff */
[----:B------:R-:W-:Y:S01]  /*1880*/  IMAD.SHL.U32 R7, R7, 0x8, RZ ;  /* 0x0000000807077824 */ /* 0x000fe200078e00ff */
[----:B------:R-:W-:Y:S01]  /*1890*/  LOP3.LUT R17, R17, 0x18, RZ, 0xc0, !PT ;  /* 0x0000001811117812 */ /* 0x000fe200078ec0ff */
[----:B------:R-:W-:Y:S01]  /*18a0*/  IMAD.X R14, R14, 0x1, R214, P0 ;  /* 0x000000010e0e7824 */ /* 0x000fe200000e06d6 */
[----:B------:R-:W-:Y:S01]  /*18b0*/  LEA R20, P0, R15, c[0x0][0x280], 0x2 ;  /* 0x0000a0000f147a11 */ /* 0x000fe200078010ff */
[----:B------:R1:W-:Y:S01]  /*18c0*/  @!P2 LDGSTS.E.BYPASS.LTC128B.128 [R16+0xc080], [R24.64] ;  /* 0x0c0800001810afae */ /* 0x0003e2000b901d4c */
[----:B------:R-:W-:-:S02]  /*18d0*/  LOP3.LUT R12, R17, 0x20, R12, 0xf8, !PT ;  /* 0x00000020110c7812 */ /* 0x000fc400078ef80c */
[----:B------:R-:W-:Y:S01]  /*18e0*/  LEA.HI.X R21, R15, c[0x0][0x284], R14, 0x2, P0 ;  /* 0x0000a1000f157a11 */ /* 0x000fe200000f140e */
[----:B------:R-:W-:Y:S01]  /*18f0*/  IMAD.SHL.U32 R14, R10, 0x40, RZ ;  /* 0x000000400a0e7824 */ /* 0x000fe200078e00ff */
[----:B------:R-:W-:Y:S01]  /*1900*/  LOP3.LUT R15, R11, 0x7ffffffc, RZ, 0xc0, !PT ;  /* 0x7ffffffc0b0f7812 */ /* 0x000fe200078ec0ff */
[----:B------:R-:W0:Y:S01]  /*1910*/  LDGDEPBAR ;  /* 0x00000000000079af */ /* 0x000e220000000000 */
[----:B------:R-:W-:Y:S02]  /*1920*/  IADD3 R11, R241, 0x1, RZ ;  /* 0x00000001f10b7810 */ /* 0x000fe40007ffe0ff */
[----:B------:R-:W-:Y:S01]  /*1930*/  LOP3.LUT R14, R14, 0x1c0, RZ, 0xc0, !PT ;  /* 0x000001c00e0e7812 */ /* 0x000fe200078ec0ff */
[----:B------:R-:W-:Y:S01]  /*1940*/  IMAD.IADD R15, R212, 0x1, -R15 ;  /* 0x00000001d40f7824 */ /* 0x000fe200078e0a0f */
[----:B------:R-:W-:Y:S01]  /*1950*/  ISETP.GE.AND P0, PT, R11, UR11, PT ;  /* 0x0000000b0b007c0c */ /* 0x000fe2000bf06270 */
[----:B------:R3:W-:Y:S01]  /*1960*/  LDGSTS.E.BYPASS.LTC128B.128 [R4+0x8080], [R22.64], !P6 ;  /* 0x0808000016047fae */ /* 0x0007e2000f101d4c */
[----:B------:R-:W-:Y:S01]  /*1970*/  LOP3.LUT R222, R222, R19, R17, 0x1e, !PT ;  /* 0x00000013dede7212 */ /* 0x000fe200078e1e11 */
[----:B------:R-:W-:Y:S01]  /*1980*/  @!P2 IMAD.SHL.U32 R17, R212, 0x10, RZ ;  /* 0x00000010d411a824 */ /* 0x000fe200078e00ff */
[----:B------:R-:W-:Y:S01]  /*1990*/  SHF.R.U32.HI R13, RZ, 0x3, R14 ;  /* 0x00000003ff0d7819 */ /* 0x000fe2000001160e */
[----:B------:R3:W-:Y:S01]  /*19a0*/  LDGSTS.E.BYPASS.LTC128B.128 [R4+0x9080], [R26.64], !P5 ;  /* 0x090800001a047fae */ /* 0x0007e2000e901d4c */
[----:B------:R-:W-:-:S02]  /*19b0*/  IMAD R15, R15, 0x2, R202 ;  /* 0x000000020f0f7824 */ /* 0x000fc400078e02ca */
[----:B------:R-:W-:Y:S01]  /*19c0*/  LOP3.LUT R5, R13, R5, R14, 0x1e, !PT ;  /* 0x000000050d057212 */ /* 0x000fe200078e1e0e */
[----:B------:R3:W-:Y:S01]  /*19d0*/  @!P2 LDGSTS.E.BYPASS.LTC128B.128 [R17+0xc280], [R20.64] ;  /* 0x0c2800001411afae */ /* 0x0007e2000b901d4c */
[----:B------:R-:W-:Y:S02]  /*19e0*/  IMAD.IADD R222, R15, 0x1, R222 ;  /* 0x000000010fde7824 */ /* 0x000fe400078e02de */
[----:B------:R-:W-:Y:S01]  /*19f0*/  LOP3.LUT R200, R5, R196, RZ, 0xfc, !PT ;  /* 0x000000c405c87212 */ /* 0x000fe200078efcff */
[----:B------:R-:W0:Y:S01]  /*1a00*/  LDGDEPBAR ;  /* 0x00000000000079af */ /* 0x000e220000000000 */
[----:B-1----:R-:W-:-:S03]  /*1a10*/  LOP3.LUT R16, R14, 0x8, R7, 0xf8, !PT ;  /* 0x000000080e107812 */ /* 0x002fc600078ef807 */
[----:B------:R-:W0:Y:S01]  /*1a20*/  LDGDEPBAR ;  /* 0x00000000000079af */ /* 0x000e220000000000 */
[----:B------:R-:W-:Y:S02]  /*1a30*/  LOP3.LUT R7, R16, R13, RZ, 0x3c, !PT ;  /* 0x0000000d10077212 */ /* 0x000fe400078e3cff */
[----:B------:R-:W-:Y:S02]  /*1a40*/  LOP3.LUT R13, R13, R12, R14, 0x1e, !PT ;  /* 0x0000000c0d0d7212 */ /* 0x000fe400078e1e0e */
[----:B------:R-:W-:-:S03]  /*1a50*/  IADD3 R202, R7, R196, R202 ;  /* 0x000000c407ca7210 */ /* 0x000fc60007ffe0ca */
[----:B------:R-:W-:Y:S01]  /*1a60*/  IMAD.IADD R196, R196, 0x1, R13 ;  /* 0x00000001c4c47824 */ /* 0x000fe200078e020d */
[----:B------:R-:W-:Y:S05]  /*1a70*/  @P0 BRA `(.L_x_603) ;  /* 0x0000018000000947 */ /* 0x000fea0003800000 */
[----:B----45:R-:W-:Y:S01]  /*1a80*/  SHF.R.S32.HI R12, RZ, 0x1f, R11 ;  /* 0x0000001fff0c7819 */ /* 0x030fe2000001140b */
[C---:B------:R-:W-:Y:S01]  /*1a90*/  IMAD R5, R11.reuse, UR9, RZ ;  /* 0x000000090b057c24 */ /* 0x040fe2000f8e02ff */
[----:B------:R-:W-:Y:S01]  /*1aa0*/  BSSY B0, `(.L_x_603) ;  /* 0x0000015000007945 */ /* 0x000fe20003800000 */
[C---:B------:R-:W-:Y:S02]  /*1ab0*/  IMAD.SHL.U32 R7, R11.reuse, 0x40, RZ ;  /* 0x000000400b077824 */ /* 0x040fe400078e00ff */
[----:B------:R-:W-:-:S03]  /*1ac0*/  IMAD.WIDE.U32 R14, R11, UR10, R238 ;  /* 0x0000000a0b0e7c25 */ /* 0x000fc6000f8e00ee */
[----:B------:R-:W-:Y:S01]  /*1ad0*/  IADD3 R11, -R216, c[0x0][0x168], -R7 ;  /* 0x00005a00d80b7a10 */ /* 0x000fe20007ffe907 */
[----:B------:R-:W-:Y:S01]  /*1ae0*/  IMAD R5, R12, UR10, R5 ;  /* 0x0000000a0c057c24 */ /* 0x000fe2000f8e0205 */
[----:B------:R-:W-:Y:S02]  /*1af0*/  LEA R16, P0, R14, c[0x0][0x1f0], 0x1 ;  /* 0x00007c000e107a11 */ /* 0x000fe400078008ff */
[----:B------:R-:W-:Y:S01]  /*1b00*/  ISETP.LT.OR P5, PT, R11, 0x1, P3 ;  /* 0x000000010b00780c */ /* 0x000fe20001fa1670 */
[----:B------:R-:W-:Y:S01]  /*1b10*/  IMAD.IADD R5, R15, 0x1, R5 ;  /* 0x000000010f057824 */ /* 0x000fe200078e0205 */
[----:B------:R-:W-:-:S04]  /*1b20*/  ISETP.LT.OR P1, PT, R11, 0x21, P3 ;  /* 0x000000210b00780c */ /* 0x000fc80001f21670 */
[----:B---3--:R-:W-:Y:S02]  /*1b30*/  LEA.HI.X R17, R14, c[0x0][0x1f4], R5, 0x1, P0 ;  /* 0x00007d000e117a11 */ /* 0x008fe400000f0c05 */
        /* <DEDUP_REMOVED lines=11> */
.L_x_604:
[----:B------:R-:W-:Y:S05]  /*1bf0*/  BSYNC B0 ;  /* 0x0000000000007941 */ /* 0x000fea0003800000 */
.L_x_603:
[----:B----45:R-:W-:Y:S01]  /*1c00*/  LOP3.LUT R5, R8, 0xffffffe0, RZ, 0xc0, !PT ;  /* 0xffffffe008057812 */ /* 0x030fe200078ec0ff */
[----:B------:R-:W0:Y:S01]  /*1c10*/  LDGDEPBAR ;  /* 0x00000000000079af */ /* 0x000e220000000000 */
[----:B-1-3--:R-:W-:Y:S01]  /*1c20*/  SHF.R.S32.HI R4, RZ, 0x1f, R9 ;  /* 0x0000001fff047819 */ /* 0x00afe20000011409 */
[----:B------:R-:W-:Y:S01]  /*1c30*/  IMAD.MOV.U32 R233, RZ, RZ, 0x40 ;  /* 0x00000040ffe97424 */ /* 0x000fe200078e00ff */
[----:B------:R-:W-:Y:S01]  /*1c40*/  LOP3.LUT P5, RZ, R6, 0x4, RZ, 0xc0, !PT ;  /* 0x0000000406ff7812 */ /* 0x000fe200078ac0ff */
[----:B------:R-:W-:Y:S01]  /*1c50*/  IMAD.IADD R8, R212, 0x1, -R5 ;  /* 0x00000001d4087824 */ /* 0x000fe200078e0a05 */
[----:B------:R-:W-:Y:S01]  /*1c60*/  LEA.HI R4, R4, R9, RZ, 0x2 ;  /* 0x0000000904047211 */ /* 0x000fe200078f10ff */
[----:B------:R-:W-:Y:S01]  /*1c70*/  IMAD.SHL.U32 R197, R197, 0x2, RZ ;  /* 0x00000002c5c57824 */ /* 0x000fe200078e00ff */
[----:B------:R-:W-:Y:S01]  /*1c80*/  LOP3.LUT P1, RZ, R10, 0x4, RZ, 0xc0, !PT ;  /* 0x000000040aff7812 */ /* 0x000fe2000782c0ff */
[----:B------:R-:W-:Y:S01]  /*1c90*/  IMAD R228, R228, c[0x0][0x238], RZ ;  /* 0x00008e00e4e47a24 */ /* 0x000fe200078e02ff */
[----:B------:R-:W-:Y:S01]  /*1ca0*/  SHF.R.S32.HI R7, RZ, 0x1f, R8 ;  /* 0x0000001fff077819 */ /* 0x000fe20000011408 */
[----:B------:R-:W-:Y:S01]  /*1cb0*/  IMAD R229, R229, c[0x0][0x240], RZ ;  /* 0x00009000e5e57a24 */ /* 0x000fe200078e02ff */
[----:B------:R-:W-:Y:S01]  /*1cc0*/  LOP3.LUT R4, R4, 0x1ffffffc, RZ, 0xc0, !PT ;  /* 0x1ffffffc04047812 */ /* 0x000fe200078ec0ff */
[----:B------:R-:W-:Y:S01]  /*1cd0*/  IMAD.MOV.U32 R231, RZ, RZ, 0x1 ;  /* 0x00000001ffe77424 */ /* 0x000fe200078e00ff */
[----:B------:R-:W-:Y:S01]  /*1ce0*/  LEA.HI R7, R7, R8, RZ, 0x2 ;  /* 0x0000000807077211 */ /* 0x000fe200078f10ff */
[----:B------:R-:W-:Y:S01]  /*1cf0*/  IMAD.MOV.U32 R230, RZ, RZ, RZ ;  /* 0x000000ffffe67224 */ /* 0x000fe200078e00ff */
[----:B------:R-:W-:Y:S01]  /*1d00*/  LEA R222, R222, 0xc480, 0x1 ;  /* 0x0000c480dede7811 */ /* 0x000fe200078e08ff */
[----:B------:R-:W-:Y:S01]  /*1d10*/  IMAD.IADD R4, R9, 0x1, -R4 ;  /* 0x0000000109047824 */ /* 0x000fe200078e0a04 */
[----:B------:R-:W-:Y:S01]  /*1d20*/  LOP3.LUT R5, R7, 0x7ffffffc, RZ, 0xc0, !PT ;  /* 0x7ffffffc07057812 */ /* 0x000fe200078ec0ff */
[----:B------:R-:W-:Y:S01]  /*1d30*/  IMAD.MOV.U32 R193, RZ, RZ, RZ ;  /* 0x000000ffffc17224 */ /* 0x000fe200078e00ff */
[----:B------:R-:W-:Y:S01]  /*1d40*/  SHF.R.S32.HI R7, RZ, 0x2, R7 ;  /* 0x00000002ff077819 */ /* 0x000fe20000011407 */
[----:B------:R-:W-:Y:S01]  /*1d50*/  CS2R R126, SRZ ;  /* 0x00000000007e7805 */ /* 0x000fe2000001ff00 */
[----:B------:R-:W-:Y:S01]  /*1d60*/  SEL R195, R192, 0xffffffe0, !P1 ;  /* 0xffffffe0c0c37807 */ /* 0x000fe20004800000 */
[----:B------:R-:W-:Y:S01]  /*1d70*/  IMAD.IADD R5, R8, 0x1, -R5 ;  /* 0x0000000108057824 */ /* 0x000fe200078e0a05 */
[----:B------:R-:W-:Y:S01]  /*1d80*/  LOP3.LUT P0, RZ, R10, 0x2, RZ, 0xc0, !PT ;  /* 0x000000020aff7812 */ /* 0x000fe2000780c0ff */
[----:B------:R-:W-:Y:S01]  /*1d90*/  IMAD R224, R224, 0x10, R7 ;  /* 0x00000010e0e07824 */ /* 0x000fe200078e0207 */
[----:B------:R-:W-:Y:S01]  /*1da0*/  IADD3 R232, R222, 0x40, RZ ;  /* 0x00000040dee87810 */ /* 0x000fe20007ffe0ff */
[----:B------:R-:W-:Y:S01]  /*1db0*/  IMAD R235, R4, 0x4, R5 ;  /* 0x0000000404eb7824 */ /* 0x000fe200078e0205 */
[----:B------:R-:W-:Y:S01]  /*1dc0*/  LEA R196, R196, 0x80, 0x1 ;  /* 0x00000080c4c47811 */ /* 0x000fe200078e08ff */
[----:B------:R-:W-:Y:S01]  /*1dd0*/  CS2R R124, SRZ ;  /* 0x00000000007c7805 */ /* 0x000fe2000001ff00 */
[----:B------:R-:W-:Y:S01]  /*1de0*/  SHF.R.S32.HI R213, RZ, 0x1f, R212 ;  /* 0x0000001fffd57819 */ /* 0x000fe200000114d4 */
[----:B------:R-:W-:Y:S01]  /*1df0*/  IMAD.SHL.U32 R235, R235, 0x2, RZ ;  /* 0x00000002ebeb7824 */ /* 0x000fe200078e00ff */
        /* <DEDUP_REMOVED lines=33> */
[----:B------:R-:W-:Y:S01]  /*2010*/  IMAD.IADD R234, R234, 0x1, -R235 ;  /* 0x00000001eaea7824 */ /* 0x000fe200078e0aeb */
[----:B------:R-:W-:-:S02]  /*2020*/  SEL R233, R233, 0xffffffc0, !P1 ;  /* 0xffffffc0e9e97807 */ /* 0x000fc40004800000 */
[----:B------:R-:W-:Y:S02]  /*2030*/  @P5 IADD3 R232, R222, -0x40, RZ ;  /* 0xffffffc0dee85810 */ /* 0x000fe40007ffe0ff */
.L_x_607:
[----:B------:R-:W-:Y:S04]  /*2040*/  DEPBAR.LE SB0, 0x1 ;  /* 0x000080400000791a */ /* 0x000fe80000000000 */
[----:B------:R-:W-:Y:S01]  /*2050*/  BAR.SYNC.DEFER_BLOCKING 0x0 ;  /* 0x0000000000007b1d */ /* 0x000fe20000010000 */
[C---:B------:R-:W-:Y:S01]  /*2060*/  IMAD.U32 R36, R193.reuse, 0x1000, R202 ;  /* 0x00001000c1247824 */ /* 0x040fe200078e00ca */
[----:B------:R-:W-:Y:S02]  /*2070*/  LEA R180, R193, R224, 0x6 ;  /* 0x000000e0c1b47211 */ /* 0x000fe400078e30ff */
[----:B------:R-:W-:Y:S02]  /*2080*/  IADD3 R240, R241, 0x1, RZ ;  /* 0x00000001f1f07810 */ /* 0x000fe40007ffe0ff */
[----:B------:R-:W-:Y:S01]  /*2090*/  SHF.L.U32 R181, R36, 0x1, RZ ;  /* 0x0000000124b57819 */ /* 0x000fe200000006ff */
[----:B------:R-:W-:Y:S01]  /*20a0*/  IMAD.SHL.U32 R182, R180, 0x4, RZ ;  /* 0x00000004b4b67824 */ /* 0x000fe200078e00ff */
[----:B------:R-:W-:Y:S02]  /*20b0*/  ISETP.GE.AND P0, PT, R240, UR11, PT ;  /* 0x0000000bf0007c0c */ /* 0x000fe4000bf06270 */
        /* <DEDUP_REMOVED lines=62> */
[----:B-1---5:R-:W-:Y:S01]  /*24a0*/  SHF.R.S32.HI R37, RZ, 0x1f, R240 ;  /* 0x0000001fff257819 */ /* 0x022fe200000114f0 */
[----:B------:R-:W-:Y:S01]  /*24b0*/  IMAD.MOV.U32 R41, RZ, RZ, -0x40 ;  /* 0xffffffc0ff297424 */ /* 0x000fe200078e00ff */
[----:B------:R-:W-:Y:S01]  /*24c0*/  @!P2 LEA R39, R241, 0x40, 0x6 ;  /* 0x00000040f127a811 */ /* 0x000fe200078e30ff */
[C---:B------:R-:W-:Y:S03]  /*24d0*/  IMAD.WIDE.U32 R42, R240.reuse, c[0x0][0x178], RZ ;  /* 0x00005e00f02a7a25 */ /* 0x040fe600078e00ff */
[----:B------:R-:W-:Y:S01]  /*24e0*/  @!P2 IADD3 R38, P0, R39, R236, RZ ;  /* 0x000000ec2726a210 */ /* 0x000fe20007f1e0ff */
[----:B------:R-:W-:Y:S01]  /*24f0*/  IMAD R41, R240, R41, c[0x0][0x168] ;  /* 0x00005a00f0297624 */ /* 0x000fe200078e0229 */
[----:B------:R-:W-:Y:S01]  /*2500*/  LEA R36, P1, R42, R210, 0x6 ;  /* 0x000000d22a247211 */ /* 0x000fe200078230ff */
[----:B------:R-:W-:Y:S01]  /*2510*/  IMAD R37, R37, c[0x0][0x178], RZ ;  /* 0x00005e0025257a24 */ /* 0x000fe200078e02ff */
[----:B------:R-:W-:Y:S01]  /*2520*/  @!P2 LEA.HI.X.SX32 R39, R39, R215, 0x1, P0 ;  /* 0x000000d72727a211 */ /* 0x000fe200000f0eff */
[----:B------:R-:W-:Y:S02]  /*2530*/  IMAD.IADD R40, R41, 0x1, -R216 ;  /* 0x0000000129287824 */ /* 0x000fe400078e0ad8 */
[----:B------:R-:W-:Y:S03]  /*2540*/  IMAD R37, R240, c[0x0][0x17c], R37 ;  /* 0x00005f00f0257a24 */ /* 0x000fe600078e0225 */
[C---:B------:R-:W-:Y:S01]  /*2550*/  ISETP.LT.OR P6, PT, R40.reuse, 0x1, P4 ;  /* 0x000000012800780c */ /* 0x040fe200027c1670 */
[----:B------:R-:W-:Y:S01]  /*2560*/  IMAD.IADD R37, R43, 0x1, R37 ;  /* 0x000000012b257824 */ /* 0x000fe200078e0225 */
[----:B------:R-:W-:Y:S02]  /*2570*/  ISETP.LT.OR P5, PT, R40, 0x21, P4 ;  /* 0x000000212800780c */ /* 0x000fe400027a1670 */
[----:B------:R-:W-:Y:S02]  /*2580*/  @!P2 LEA R40, P0, R38, c[0x0][0x258], 0x2 ;  /* 0x000096002628aa11 */ /* 0x000fe400078010ff */
[----:B------:R-:W-:Y:S02]  /*2590*/  LEA.HI.X R37, R42, R204, R37, 0x6, P1 ;  /* 0x000000cc2a257211 */ /* 0x000fe400008f3425 */
[----:B------:R-:W-:Y:S02]  /*25a0*/  LEA R42, P1, R36, c[0x0][0x160], 0x1 ;  /* 0x00005800242a7a11 */ /* 0x000fe400078208ff */
[----:B------:R-:W-:Y:S02]  /*25b0*/  @!P2 LEA.HI.X R41, R38, c[0x0][0x25c], R39, 0x2, P0 ;  /* 0x000097002629aa11 */ /* 0x000fe400000f1427 */
[----:B------:R-:W-:Y:S01]  /*25c0*/  LEA.HI.X R43, R36, c[0x0][0x164], R37, 0x1, P1 ;  /* 0x00005900242b7a11 */ /* 0x000fe200008f0c25 */
[C---:B------:R-:W-:Y:S01]  /*25d0*/  IMAD R37, R231.reuse, 0x2000, R225 ;  /* 0x00002000e7257824 */ /* 0x040fe200078e02e1 */
[----:B------:R-:W-:Y:S01]  /*25e0*/  IADD3 R44, P1, R42, UR14, RZ ;  /* 0x0000000e2a2c7c10 */ /* 0x000fe2000ff3e0ff */
[----:B------:R-:W-:Y:S03]  /*25f0*/  @!P2 IMAD R36, R231, 0x40, R218 ;  /* 0x00000040e724a824 */ /* 0x000fe600078e02da */
[----:B------:R-:W-:Y:S01]  /*2600*/  @!PT LDS RZ, [RZ] ;  /* 0x00000000fffff984 */ /* 0x000fe20000000800 */
[----:B------:R-:W-:Y:S01]  /*2610*/  @!PT LDS RZ, [RZ] ;  /* 0x00000000fffff984 */ /* 0x000fe20000000800 */
[----:B------:R-:W-:Y:S01]  /*2620*/  @!PT LDS RZ, [RZ] ;  /* 0x00000000fffff984 */ /* 0x000fe20000000800 */
[----:B------:R1:W-:Y:S01]  /*2630*/  LDGSTS.E.BYPASS.LTC128B.128 [R37], [R42.64], !P6 ;  /* 0x000000002a257fae */ /* 0x0003e2000f101d4c */
[----:B------:R-:W-:Y:S01]  /*2640*/  IADD3.X R45, R43, UR5, RZ, P1, !PT ;  /* 0x000000052b2d7c10 */ /* 0x000fe20008ffe4ff */
[----:B------:R-:W-:Y:S05]  /*2650*/  @!P2 IMAD.SHL.U32 R38, R36, 0x4, RZ ;  /* 0x000000042426a824 */ /* 0x000fea00078e00ff */
[----:B------:R1:W-:Y:S07]  /*2660*/  LDGSTS.E.BYPASS.LTC128B.128 [R37+0x1000], [R44.64], !P5 ;  /* 0x010000002c257fae */ /* 0x0003ee000e901d4c */
[----:B------:R1:W-:Y:S02]  /*2670*/  @!P2 LDGSTS.E.BYPASS.LTC128B.128 [R38+0xc080], [R40.64] ;  /* 0x0c0800002826afae */ /* 0x0003e4000b901d4c */
.L_x_605:
[-C--:B-1---5:R-:W-:Y:S01]  /*2680*/  HMMA.16816.F32 R36, R132, R144.reuse, RZ ;  /* 0x000000908424723c */ /* 0x0a2fe200000018ff */
[----:B------:R-:W0:Y:S03]  /*2690*/  LDGDEPBAR ;  /* 0x00000000000079af */ /* 0x000e260000000000 */
[----:B------:R-:W-:Y:S01]  /*26a0*/  IMAD.SHL.U32 R201, R195, 0x2, RZ ;  /* 0x00000002c3c97824 */ /* 0x000fe200078e00ff */
[----:B------:R-:W-:Y:S03]  /*26b0*/  LEA R187, R241, 0x1, 0x6 ;  /* 0x00000001f1bb7811 */ /* 0x000fe600078e30ff */
[C---:B------:R-:W-:Y:S04]  /*26c0*/  HMMA.16816.F32 R40, R136.reuse, R144, RZ ;  /* 0x000000908828723c */ /* 0x040fe800000018ff */
[----:B------:R-:W-:Y:S01]  /*26d0*/  IMAD.IADD R180, R181, 0x1, R201 ;  /* 0x00000001b5b47824 */ /* 0x000fe200078e02c9 */
[----:B------:R-:W-:Y:S02]  /*26e0*/  IADD3 R181, R201, R181, R192 ;  /* 0x000000b5c9b57210 */ /* 0x000fe40007ffe0c0 */
[----:B------:R-:W-:Y:S01]  /*26f0*/  IADD3 R187, R187, c[0x0][0x198], -R206 ;  /* 0x00006600bbbb7a10 */ /* 0x000fe20007ffe8ce */
[-C--:B------:R-:W-:Y:S04]  /*2700*/  HMMA.16816.F32 R44, R136, R146.reuse, RZ ;  /* 0x00000092882c723c */ /* 0x080fe800000018ff */
[----:B------:R-:W-:Y:S04]  /*2710*/  IADD3 R186, R224, -c[0x0][0x168], R187 ;  /* 0x80005a00e0ba7a10 */ /* 0x000fe80007ffe0bb */
[C---:B------:R-:W-:Y:S04]  /*2720*/  HMMA.16816.F32 R48, R132.reuse, R146, RZ ;  /* 0x000000928430723c */ /* 0x040fe800000018ff */
[----:B------:R-:W-:Y:S04]  /*2730*/  IMAD.IADD R203, R186, 0x1, -R235 ;  /* 0x00000001bacb7824 */ /* 0x000fe800078e0aeb */
[-C--:B------:R-:W-:Y:S01]  /*2740*/  HMMA.16816.F32 R52, R132, R148.reuse, RZ ;  /* 0x000000948434723c */ /* 0x080fe200000018ff */
[C---:B------:R-:W-:Y:S03]  /*2750*/  IMNMX R199, R234.reuse, R203, PT ;  /* 0x000000cbeac77217 */ /* 0x040fe60003800200 */
[----:B------:R-:W-:Y:S02]  /*2760*/  IADD3 R243, R203, 0x8, RZ ;  /* 0x00000008cbf37810 */ /* 0x000fe40007ffe0ff */
[C---:B------:R-:W-:Y:S02]  /*2770*/  ISETP.GT.AND P0, PT, R199.reuse, RZ, PT ;  /* 0x000000ffc700720c */ /* 0x040fe40003f04270 */
[C---:B------:R-:W-:Y:S04]  /*2780*/  HMMA.16816.F32 R56, R136.reuse, R148, RZ ;  /* 0x000000948838723c */ /* 0x040fe800000018ff */
[----:B------:R-:W-:Y:S02]  /*2790*/  IMNMX R243, R234, R243, PT ;  /* 0x000000f3eaf37217 */ /* 0x000fe40003800200 */
[----:B------:R-:W-:Y:S02]  /*27a0*/  FSEL R188, R4, -INF , P0 ;  /* 0xff80000004bc7808 */ /* 0x000fe40000000000 */
[-C--:B------:R-:W-:Y:S01]  /*27b0*/  HMMA.16816.F32 R60, R136, R150.reuse, RZ ;  /* 0x00000096883c723c */ /* 0x080fe200000018ff */
[----:B------:R-:W-:Y:S01]  /*27c0*/  LDSM.16.M88.4 R136, [R180+0x9080] ;  /* 0x00908000b488783b */ /* 0x000fe20000000200 */
[----:B------:R-:W-:Y:S02]  /*27d0*/  ISETP.GT.AND P0, PT, R199, 0x1, PT ;  /* 0x00000001c700780c */ /* 0x000fe40003f04270 */
[--C-:B------:R-:W-:Y:S01]  /*27e0*/  FFMA.FTZ R183, R188, c[0x0][0x29c], -R205.reuse ;  /* 0x0000a700bcb77a23 */ /* 0x100fe200000108cd */
[----:B------:R-:W-:Y:S02]  /*27f0*/  ISETP.GT.AND P1, PT, R243, RZ, PT ;  /* 0x000000fff300720c */ /* 0x000fe40003f24270 */
[----:B------:R-:W-:Y:S01]  /*2800*/  FSEL R188, R5, -INF , P0 ;  /* 0xff80000005bc7808 */ /* 0x000fe20000000000 */
[----:B------:R-:W-:Y:S01]  /*2810*/  HMMA.16816.F32 R64, R132, R150, RZ ;  /* 0x000000968440723c */ /* 0x000fe200000018ff */
[----:B------:R-:W1:Y:S01]  /*2820*/  LDSM.16.M88.4 R132, [R180+0x8080] ;  /* 0x00808000b484783b */ /* 0x000e620000000200 */
[C---:B------:R-:W-:Y:S01]  /*2830*/  ISETP.GT.AND P0, PT, R199.reuse, 0x20, PT ;  /* 0x00000020c700780c */ /* 0x040fe20003f04270 */
[----:B------:R-:W-:Y:S01]  /*2840*/  MUFU.EX2 R183, R183 ;  /* 0x000000b700b77308 */ /* 0x000fe20000000800 */
[--C-:B------:R-:W-:Y:S01]  /*2850*/  FFMA.FTZ R186, R188, c[0x0][0x29c], -R205.reuse ;  /* 0x0000a700bcba7a23 */ /* 0x100fe200000108cd */
[----:B------:R-:W-:Y:S02]  /*2860*/  FSEL R248, R6, -INF , P1 ;  /* 0xff80000006f87808 */ /* 0x000fe40000800000 */
[----:B------:R-:W-:Y:S01]  /*2870*/  FSEL R190, R16, -INF , P0 ;  /* 0xff80000010be7808 */ /* 0x000fe20000000000 */
[-C--:B------:R-:W-:Y:S05]  /*2880*/  HMMA.16816.F32 R36, R140, R152.reuse, R36 ;  /* 0x000000988c24723c */ /* 0x080fea0000001824 */
[----:B------:R-:W-:Y:S01]  /*2890*/  ISETP.GT.AND P0, PT, R199, 0x21, PT ;  /* 0x00000021c700780c */ /* 0x000fe20003f04270 */
[----:B------:R-:W-:Y:S01]  /*28a0*/  FFMA.FTZ R187, R190, c[0x0][0x29c], -R205 ;  /* 0x0000a700bebb7a23 */ /* 0x000fe200000108cd */
[----:B------:R-:W-:Y:S01]  /*28b0*/  MUFU.EX2 R186, R186 ;  /* 0x000000ba00ba7308 */ /* 0x000fe20000000800 */
[C---:B------:R-:W-:Y:S04]  /*28c0*/  HMMA.16816.F32 R40, R156.reuse, R152, R40 ;  /* 0x000000989c28723c */ /* 0x040fe80000001828 */
[----:B------:R-:W-:Y:S01]  /*28d0*/  FSEL R190, R17, -INF , P0 ;  /* 0xff80000011be7808 */ /* 0x000fe20000000000 */
[----:B------:R-:W-:Y:S01]  /*28e0*/  FFMA.FTZ R247, R248, c[0x0][0x29c], -R191 ;  /* 0x0000a700f8f77a23 */ /* 0x000fe200000108bf */
[C---:B------:R-:W-:Y:S02]  /*28f0*/  ISETP.GT.AND P0, PT, R199.reuse, 0x40, PT ;  /* 0x00000040c700780c */ /* 0x040fe40003f04270 */
[-C--:B------:R-:W-:Y:S01]  /*2900*/  HMMA.16816.F32 R44, R156, R154.reuse, R44 ;  /* 0x0000009a9c2c723c */ /* 0x080fe2000000182c */
[----:B------:R-:W-:Y:S03]  /*2910*/  MUFU.EX2 R187, R187 ;  /* 0x000000bb00bb7308 */ /* 0x000fe60000000800 */
[----:B------:R-:W-:Y:S01]  /*2920*/  FSEL R242, R20, -INF , P0 ;  /* 0xff80000014f27808 */ /* 0x000fe20000000000 */
[--C-:B------:R-:W-:Y:S01]  /*2930*/  FFMA.FTZ R188, R190, c[0x0][0x29c], -R205.reuse ;  /* 0x0000a700bebc7a23 */ /* 0x100fe200000108cd */
[----:B------:R-:W-:Y:S02]  /*2940*/  ISETP.GT.AND P0, PT, R199, 0x41, PT ;  /* 0x00000041c700780c */ /* 0x000fe40003f04270 */
[C---:B------:R-:W-:Y:S03]  /*2950*/  HMMA.16816.F32 R48, R140.reuse, R154, R48 ;  /* 0x0000009a8c30723c */ /* 0x040fe60000001830 */
[----:B------:R-:W-:Y:S01]  /*2960*/  MUFU.EX2 R188, R188 ;  /* 0x000000bc00bc7308 */ /* 0x000fe20000000800 */
[--C-:B------:R-:W-:Y:S01]  /*2970*/  FFMA.FTZ R189, R242, c[0x0][0x29c], -R205.reuse ;  /* 0x0000a700f2bd7a23 */ /* 0x100fe200000108cd */
[----:B------:R-:W-:Y:S02]  /*2980*/  FSEL R242, R21, -INF , P0 ;  /* 0xff80000015f27808 */ /* 0x000fe40000000000 */
[C---:B------:R-:W-:Y:S01]  /*2990*/  ISETP.GT.AND P0, PT, R199.reuse, 0x60, PT ;  /* 0x00000060c700780c */ /* 0x040fe20003f04270 */
[-C--:B------:R-:W-:Y:S04]  /*29a0*/  HMMA.16816.F32 R52, R140, R160.reuse, R52 ;  /* 0x000000a08c34723c */ /* 0x080fe80000001834 */
[--C-:B------:R-:W-:Y:S01]  /*29b0*/  FFMA.FTZ R190, R242, c[0x0][0x29c], -R205.reuse ;  /* 0x0000a700f2be7a23 */ /* 0x100fe200000108cd */
[----:B------:R-:W-:Y:S01]  /*29c0*/  FSEL R242, R32, -INF , P0 ;  /* 0xff80000020f27808 */ /* 0x000fe20000000000 */
[----:B------:R-:W-:Y:S01]  /*29d0*/  MUFU.EX2 R189, R189 ;  /* 0x000000bd00bd7308 */ /* 0x000fe20000000800 */
[----:B------:R-:W-:Y:S01]  /*29e0*/  ISETP.GT.AND P0, PT, R199, 0x61, PT ;  /* 0x00000061c700780c */ /* 0x000fe20003f04270 */
[C---:B------:R-:W-:Y:S04]  /*29f0*/  HMMA.16816.F32 R56, R156.reuse, R160, R56 ;  /* 0x000000a09c38723c */ /* 0x040fe80000001838 */
[--C-:B------:R-:W-:Y:S01]  /*2a00*/  FFMA.FTZ R244, R242, c[0x0][0x29c], -R205.reuse ;  /* 0x0000a700f2f47a23 */ /* 0x100fe200000108cd */
[----:B------:R-:W-:Y:S02]  /*2a10*/  FSEL R242, R33, -INF , P0 ;  /* 0xff80000021f27808 */ /* 0x000fe40000000000 */
[----:B------:R-:W-:Y:S01]  /*2a20*/  ISETP.GT.AND P0, PT, R243, 0x1, PT ;  /* 0x00000001f300780c */ /* 0x000fe20003f04270 */
[-C--:B------:R-:W-:Y:S01]  /*2a30*/  HMMA.16816.F32 R60, R156, R162.reuse, R60 ;  /* 0x000000a29c3c723c */ /* 0x080fe2000000183c */
[----:B------:R2:W-:Y:S03]  /*2a40*/  MUFU.EX2 R199, R244 ;  /* 0x000000f400c77308 */ /* 0x0005e60000000800 */
[----:B------:R-:W-:Y:S01]  /*2a50*/  FSEL R246, R7, -INF , P0 ;  /* 0xff80000007f67808 */ /* 0x000fe20000000000 */
[----:B------:R-:W-:Y:S01]  /*2a60*/  FFMA.FTZ R205, R242, c[0x0][0x29c], -R205 ;  /* 0x0000a700f2cd7a23 */ /* 0x000fe200000108cd */
[C---:B------:R-:W-:Y:S02]  /*2a70*/  ISETP.GT.AND P0, PT, R243.reuse, 0x20, PT ;  /* 0x00000020f300780c */ /* 0x040fe40003f04270 */
[----:B------:R-:W-:Y:S01]  /*2a80*/  HMMA.16816.F32 R64, R140, R162, R64 ;  /* 0x000000a28c40723c */ /* 0x000fe20000001840 */
[----:B------:R-:W3:Y:S02]  /*2a90*/  LDSM.16.M88.4 R140, [R181+0x8080] ;  /* 0x00808000b58c783b */ /* 0x000ee40000000200 */
[----:B------:R-:W-:Y:S01]  /*2aa0*/  MUFU.EX2 R190, R190 ;  /* 0x000000be00be7308 */ /* 0x000fe20000000800 */
[----:B------:R-:W-:Y:S02]  /*2ab0*/  FSEL R18, R18, -INF , P0 ;  /* 0xff80000012127808 */ /* 0x000fe40000000000 */
[----:B------:R-:W-:Y:S02]  /*2ac0*/  ISETP.GT.AND P0, PT, R243, 0x21, PT ;  /* 0x00000021f300780c */ /* 0x000fe40003f04270 */
[-C--:B-1----:R-:W-:Y:S05]  /*2ad0*/  HMMA.16816.F32 R36, R132, R164.reuse, R36 ;  /* 0x000000a48424723c */ /* 0x082fea0000001824 */
[--C-:B------:R-:W-:Y:S01]  /*2ae0*/  FFMA.FTZ R245, R18, c[0x0][0x29c], -R191.reuse ;  /* 0x0000a70012f57a23 */ /* 0x100fe200000108bf */
[----:B------:R-:W-:Y:S02]  /*2af0*/  MUFU.EX2 R242, R205 ;  /* 0x000000cd00f27308 */ /* 0x000fe40000000800 */
[C---:B------:R-:W-:Y:S04]  /*2b00*/  HMMA.16816.F32 R40, R136.reuse, R164, R40 ;  /* 0x000000a48828723c */ /* 0x040fe80000001828 */
[--C-:B--2---:R-:W-:Y:S01]  /*2b10*/  FFMA.FTZ R244, R246, c[0x0][0x29c], -R191.reuse ;  /* 0x0000a700f6f47a23 */ /* 0x104fe200000108bf */
[----:B------:R-:W-:Y:S02]  /*2b20*/  FSEL R246, R19, -INF , P0 ;  /* 0xff80000013f67808 */ /* 0x000fe40000000000 */
[C---:B------:R-:W-:Y:S01]  /*2b30*/  ISETP.GT.AND P0, PT, R243.reuse, 0x40, PT ;  /* 0x00000040f300780c */ /* 0x040fe20003f04270 */
[-C--:B------:R-:W-:Y:S01]  /*2b40*/  HMMA.16816.F32 R44, R136, R166.reuse, R44 ;  /* 0x000000a6882c723c */ /* 0x080fe2000000182c */
[----:B------:R1:W-:Y:S03]  /*2b50*/  MUFU.EX2 R18, R245 ;  /* 0x000000f500127308 */ /* 0x0003e60000000800 */
        /* <DEDUP_REMOVED lines=9> */
[----:B------:R-:W-:Y:S01]  /*2bf0*/  FSEL R34, R34, -INF , P0 ;  /* 0xff80000022227808 */ /* 0x000fe20000000000 */
[----:B------:R2:W-:Y:S01]  /*2c00*/  MUFU.EX2 R22, R157 ;  /* 0x0000009d00167308 */ /* 0x0005e20000000800 */
[----:B------:R-:W-:Y:S01]  /*2c10*/  ISETP.GT.AND P0, PT, R243, 0x61, PT ;  /* 0x00000061f300780c */ /* 0x000fe20003f04270 */
[--C-:B------:R-:W-:Y:S01]  /*2c20*/  FFMA.FTZ R23, R156, c[0x0][0x29c], -R191.reuse ;  /* 0x0000a7009c177a23 */ /* 0x100fe200000108bf */
[C---:B------:R-:W-:Y:S04]  /*2c30*/  HMMA.16816.F32 R56, R136.reuse, R168, R56 ;  /* 0x000000a88838723c */ /* 0x040fe80000001838 */
[----:B------:R-:W-:Y:S01]  /*2c40*/  FSEL R156, R35, -INF , P0 ;  /* 0xff800000239c7808 */ /* 0x000fe20000000000 */
[--C-:B-1----:R-:W-:Y:S02]  /*2c50*/  FFMA.FTZ R245, R34, c[0x0][0x29c], -R191.reuse ;  /* 0x0000a70022f57a23 */ /* 0x102fe400000108bf */
[----:B------:R-:W1:Y:S01]  /*2c60*/  MUFU.EX2 R19, R19 ;  /* 0x0000001300137308 */ /* 0x000e620000000800 */
[-C--:B------:R-:W-:Y:S04]  /*2c70*/  HMMA.16816.F32 R60, R136, R170.reuse, R60 ;  /* 0x000000aa883c723c */ /* 0x080fe8000000183c */
[----:B------:R-:W-:Y:S04]  /*2c80*/  FFMA.FTZ R191, R156, c[0x0][0x29c], -R191 ;  /* 0x0000a7009cbf7a23 */ /* 0x000fe800000108bf */
[----:B------:R-:W-:Y:S01]  /*2c90*/  HMMA.16816.F32 R64, R132, R170, R64 ;  /* 0x000000aa8440723c */ /* 0x000fe20000001840 */
[----:B------:R4:W-:Y:S03]  /*2ca0*/  MUFU.EX2 R34, R245 ;  /* 0x000000f500227308 */ /* 0x0009e60000000800 */
[C---:B--2---:R-:W-:Y:S02]  /*2cb0*/  IADD3 R157, R203.reuse, 0x20, RZ ;  /* 0x00000020cb9d7810 */ /* 0x044fe40007ffe0ff */
[----:B------:R-:W-:Y:S02]  /*2cc0*/  IADD3 R203, R203, 0x28, RZ ;  /* 0x00000028cbcb7810 */ /* 0x000fe40007ffe0ff */
[-C--:B---3--:R-:W-:Y:S03]  /*2cd0*/  HMMA.16816.F32 R36, R140, R172.reuse, R36 ;  /* 0x000000ac8c24723c */ /* 0x088fe60000001824 */
[----:B------:R-:W2:Y:S02]  /*2ce0*/  MUFU.EX2 R23, R23 ;  /* 0x0000001700177308 */ /* 0x000ea40000000800 */
[C---:B------:R-:W-:Y:S02]  /*2cf0*/  IMNMX R35, R234.reuse, R157, PT ;  /* 0x0000009dea237217 */ /* 0x040fe40003800200 */
[----:B------:R-:W3:Y:S01]  /*2d00*/  LDSM.16.M88.4 R156, [R181+0x9080] ;  /* 0x00908000b59c783b */ /* 0x000ee20000000200 */
[----:B------:R-:W-:Y:S02]  /*2d10*/  IMNMX R203, R234, R203, PT ;  /* 0x000000cbeacb7217 */ /* 0x000fe40003800200 */
[C---:B------:R-:W-:Y:S02]  /*2d20*/  ISETP.GT.AND P0, PT, R35.reuse, RZ, PT ;  /* 0x000000ff2300720c */ /* 0x040fe40003f04270 */
[C---:B------:R-:W-:Y:S01]  /*2d30*/  ISETP.GT.AND P1, PT, R35.reuse, 0x60, PT ;  /* 0x000000602300780c */ /* 0x040fe20003f24270 */
[----:B------:R-:W5:Y:S01]  /*2d40*/  MUFU.EX2 R191, R191 ;  /* 0x000000bf00bf7308 */ /* 0x000f620000000800 */
[----:B------:R-:W-:Y:S02]  /*2d50*/  FSEL R246, R8, -INF , P0 ;  /* 0xff80000008f67808 */ /* 0x000fe40000000000 */
[----:B------:R-:W-:Y:S02]  /*2d60*/  ISETP.GT.AND P0, PT, R35, 0x1, PT ;  /* 0x000000012300780c */ /* 0x000fe40003f04270 */
[----:B------:R-:W-:Y:S01]  /*2d70*/  ISETP.GT.AND P6, PT, R203, RZ, PT ;  /* 0x000000ffcb00720c */ /* 0x000fe20003fc4270 */
[--C-:B------:R-:W-:Y:S01]  /*2d80*/  FFMA.FTZ R8, R246, c[0x0][0x29c], -R185.reuse ;  /* 0x0000a700f6087a23 */ /* 0x100fe200000108b9 */
[----:B------:R-:W-:Y:S02]  /*2d90*/  FSEL R246, R9, -INF , P0 ;  /* 0xff80000009f67808 */ /* 0x000fe40000000000 */
[----:B------:R-:W-:Y:S01]  /*2da0*/  ISETP.GT.AND P0, PT, R35, 0x20, PT ;  /* 0x000000202300780c */ /* 0x000fe20003f04270 */
[----:B------:R-:W-:Y:S01]  /*2db0*/  MUFU.EX2 R244, R244 ;  /* 0x000000f400f47308 */ /* 0x000fe20000000800 */
[----:B------:R-:W-:Y:S01]  /*2dc0*/  ISETP.GT.AND P5, PT, R203, 0x1, PT ;  /* 0x00000001cb00780c */ /* 0x000fe20003fa4270 */
[--C-:B------:R-:W-:Y:S01]  /*2dd0*/  FFMA.FTZ R9, R246, c[0x0][0x29c], -R185.reuse ;  /* 0x0000a700f6097a23 */ /* 0x100fe200000108b9 */
[----:B------:R-:W-:Y:S02]  /*2de0*/  FSEL R12, R12, -INF , P0 ;  /* 0xff8000000c0c7808 */ /* 0x000fe40000000000 */
[----:B------:R-:W-:Y:S02]  /*2df0*/  ISETP.GT.AND P0, PT, R35, 0x21, PT ;  /* 0x000000212300780c */ /* 0x000fe40003f04270 */
[----:B------:R-:W-:Y:S01]  /*2e00*/  FSEL R11, R11, -INF , P5 ;  /* 0xff8000000b0b7808 */ /* 0x000fe20002800000 */
[--C-:B------:R-:W-:Y:S01]  /*2e10*/  FFMA.FTZ R243, R12, c[0x0][0x29c], -R185.reuse ;  /* 0x0000a7000cf37a23 */ /* 0x100fe200000108b9 */
[----:B------:R-:W-:Y:S01]  /*2e20*/  FSEL R246, R13, -INF , P0 ;  /* 0xff8000000df67808 */ /* 0x000fe20000000000 */
[----:B------:R-:W1:Y:S01]  /*2e30*/  MUFU.EX2 R8, R8 ;  /* 0x0000000800087308 */ /* 0x000e620000000800 */
[----:B------:R-:W-:Y:S01]  /*2e40*/  ISETP.GT.AND P0, PT, R35, 0x40, PT ;  /* 0x000000402300780c */ /* 0x000fe20003f04270 */
[--C-:B------:R-:W-:Y:S01]  /*2e50*/  FFMA.FTZ R11, R11, c[0x0][0x29c], -R184.reuse ;  /* 0x0000a7000b0b7a23 */ /* 0x100fe200000108b8 */
[----:B------:R-:W-:Y:S01]  /*2e60*/  ISETP.GT.AND P5, PT, R203, 0x41, PT ;  /* 0x00000041cb00780c */ /* 0x000fe20003fa4270 */
[--C-:B------:R-:W-:Y:S01]  /*2e70*/  FFMA.FTZ R13, R246, c[0x0][0x29c], -R185.reuse ;  /* 0x0000a700f60d7a23 */ /* 0x100fe200000108b9 */
[----:B------:R-:W-:Y:S02]  /*2e80*/  FSEL R246, R24, -INF , P0 ;  /* 0xff80000018f67808 */ /* 0x000fe40000000000 */
[----:B------:R-:W-:Y:S02]  /*2e90*/  ISETP.GT.AND P0, PT, R35, 0x41, PT ;  /* 0x000000412300780c */ /* 0x000fe40003f04270 */
[----:B------:R-:W-:Y:S01]  /*2ea0*/  FSEL R27, R27, -INF , P5 ;  /* 0xff8000001b1b7808 */ /* 0x000fe20002800000 */
[----:B------:R1:W-:Y:S01]  /*2eb0*/  MUFU.EX2 R12, R243 ;  /* 0x000000f3000c7308 */ /* 0x0003e20000000800 */
[--C-:B------:R-:W-:Y:S01]  /*2ec0*/  FFMA.FTZ R24, R246, c[0x0][0x29c], -R185.reuse ;  /* 0x0000a700f6187a23 */ /* 0x100fe200000108b9 */
[----:B------:R-:W-:Y:S02]  /*2ed0*/  FSEL R246, R25, -INF , P0 ;  /* 0xff80000019f67808 */ /* 0x000fe40000000000 */
[----:B------:R-:W2:Y:S01]  /*2ee0*/  LDS R25, [R182+0xc280] ;  /* 0x00c28000b6197984 */ /* 0x000ea20000000800 */
[C---:B---3--:R-:W-:Y:S04]  /*2ef0*/  HMMA.16816.F32 R40, R156.reuse, R172, R40 ;  /* 0x000000ac9c28723c */ /* 0x048fe80000001828 */
[----:B------:R-:W-:Y:S01]  /*2f00*/  ISETP.GT.AND P0, PT, R35, 0x61, PT ;  /* 0x000000612300780c */ /* 0x000fe20003f04270 */
[--C-:B------:R-:W-:Y:S01]  /*2f10*/  FFMA.FTZ R35, R246, c[0x0][0x29c], -R185.reuse ;  /* 0x0000a700f6237a23 */ /* 0x100fe200000108b9 */
[----:B------:R-:W-:Y:S01]  /*2f20*/  FSEL R246, R28, -INF , P1 ;  /* 0xff8000001cf67808 */ /* 0x000fe20000800000 */
[--C-:B------:R-:W-:Y:S01]  /*2f30*/  FFMA.FTZ R27, R27, c[0x0][0x29c], -R184.reuse ;  /* 0x0000a7001b1b7a23 */ /* 0x100fe200000108b8 */
[-C--:B------:R-:W-:Y:S01]  /*2f40*/  HMMA.16816.F32 R44, R156, R174.reuse, R44 ;  /* 0x000000ae9c2c723c */ /* 0x080fe2000000182c */
[----:B------:R-:W3:Y:S02]  /*2f50*/  MUFU.EX2 R9, R9 ;  /* 0x0000000900097308 */ /* 0x000ee40000000800 */
[----:B------:R-:W-:Y:S01]  /*2f60*/  ISETP.GT.AND P1, PT, R203, 0x20, PT ;  /* 0x00000020cb00780c */ /* 0x000fe20003f24270 */
[--C-:B----4-:R-:W-:Y:S01]  /*2f70*/  FFMA.FTZ R245, R246, c[0x0][0x29c], -R185.reuse ;  /* 0x0000a700f6f57a23 */ /* 0x110fe200000108b9 */
[----:B------:R-:W-:Y:S02]  /*2f80*/  FSEL R28, R29, -INF , P0 ;  /* 0xff8000001d1c7808 */ /* 0x000fe40000000000 */
[----:B------:R-:W-:Y:S01]  /*2f90*/  FSEL R29, R10, -INF , P6 ;  /* 0xff8000000a1d7808 */ /* 0x000fe20003000000 */
[C---:B------:R-:W-:Y:S03]  /*2fa0*/  HMMA.16816.F32 R48, R140.reuse, R174, R48 ;  /* 0x000000ae8c30723c */ /* 0x040fe60000001830 */
[----:B------:R4:W-:Y:S01]  /*2fb0*/  MUFU.EX2 R10, R245 ;  /* 0x000000f5000a7308 */ /* 0x0009e20000000800 */
[----:B-1----:R-:W-:Y:S01]  /*2fc0*/  FSEL R243, R14, -INF , P1 ;  /* 0xff8000000ef37808 */ /* 0x002fe20000800000 */
[----:B------:R-:W-:Y:S01]  /*2fd0*/  FFMA.FTZ R185, R28, c[0x0][0x29c], -R185 ;  /* 0x0000a7001cb97a23 */ /* 0x000fe200000108b9 */
[----:B------:R-:W1:Y:S01]  /*2fe0*/  LDS R14, [R182+0xc2a0] ;  /* 0x00c2a000b60e7984 */ /* 0x000e620000000800 */
[C---:B------:R-:W-:Y:S01]  /*2ff0*/  ISETP.GT.AND P0, PT, R203.reuse, 0x21, PT ;  /* 0x00000021cb00780c */ /* 0x040fe20003f04270 */
[-C--:B------:R-:W-:Y:S02]  /*3000*/  HMMA.16816.F32 R52, R140, R176.reuse, R52 ;  /* 0x000000b08c34723c */ /* 0x080fe40000001834 */
[----:B------:R-:W1:Y:S01]  /*3010*/  LDS R28, [R182+0xc300] ;  /* 0x00c30000b61c7984 */ /* 0x000e620000000800 */
[----:B------:R-:W-:Y:S01]  /*3020*/  ISETP.GT.AND P1, PT, R203, 0x60, PT ;  /* 0x00000060cb00780c */ /* 0x000fe20003f24270 */
[--C-:B------:R-:W-:Y:S01]  /*3030*/  FFMA.FTZ R29, R29, c[0x0][0x29c], -R184.reuse ;  /* 0x0000a7001d1d7a23 */ /* 0x100fe200000108b8 */
[----:B------:R-:W-:Y:S01]  /*3040*/  ISETP.GT.AND P6, PT, R203, 0x40, PT ;  /* 0x00000040cb00780c */ /* 0x000fe20003fc4270 */
[----:B------:R-:W1:Y:S01]  /*3050*/  LDS R182, [R182+0xc320] ;  /* 0x00c32000b6b67984 */ /* 0x000e620000000800 */
[----:B------:R-:W-:Y:S01]  /*3060*/  FSEL R15, R15, -INF , P0 ;  /* 0xff8000000f0f7808 */ /* 0x000fe20000000000 */
[C---:B------:R-:W-:Y:S01]  /*3070*/  HMMA.16816.F32 R56, R156.reuse, R176, R56 ;  /* 0x000000b09c38723c */ /* 0x040fe20000001838 */
[----:B------:R-:W1:Y:S03]  /*3080*/  MUFU.EX2 R13, R13 ;  /* 0x0000000d000d7308 */ /* 0x000e660000000800 */
[----:B------:R-:W-:Y:S01]  /*3090*/  ISETP.GT.AND P0, PT, R203, 0x61, PT ;  /* 0x00000061cb00780c */ /* 0x000fe20003f04270 */
[--C-:B------:R-:W-:Y:S01]  /*30a0*/  FFMA.FTZ R15, R15, c[0x0][0x29c], -R184.reuse ;  /* 0x0000a7000f0f7a23 */ /* 0x100fe200000108b8 */
[----:B------:R-:W-:Y:S01]  /*30b0*/  F2FP.PACK_AB R251, R19, R18 ;  /* 0x0000001213fb723e */ /* 0x000fe200000000ff */
[--C-:B--2---:R-:W-:Y:S01]  /*30c0*/  FADD.FTZ R203, R37, -R25.reuse ;  /* 0x8000001925cb7221 */ /* 0x104fe20000010000 */
[-C--:B------:R-:W-:Y:S03]  /*30d0*/  HMMA.16816.F32 R60, R156, R178.reuse, R60 ;  /* 0x000000b29c3c723c */ /* 0x080fe6000000183c */
[----:B------:R-:W-:Y:S01]  /*30e0*/  MUFU.EX2 R24, R24 ;  /* 0x0000001800187308 */ /* 0x000fe20000000800 */
[----:B------:R-:W-:Y:S01]  /*30f0*/  FMUL.FTZ R203, R186, R203 ;  /* 0x000000cbbacb7220 */ /* 0x000fe20000410000 */
[----:B------:R-:W-:Y:S01]  /*3100*/  FSEL R31, R31, -INF , P0 ;  /* 0xff8000001f1f7808 */ /* 0x000fe20000000000 */
[--C-:B------:R-:W-:Y:S01]  /*3110*/  FFMA.FTZ R243, R243, c[0x0][0x29c], -R184.reuse ;  /* 0x0000a700f3f37a23 */ /* 0x100fe200000108b8 */
[----:B------:R-:W-:Y:S01]  /*3120*/  FSEL R159, R30, -INF , P1 ;  /* 0xff8000001e9f7808 */ /* 0x000fe20000800000 */
[----:B------:R-:W-:Y:S04]  /*3130*/  HMMA.16816.F32 R64, R140, R178, R64 ;  /* 0x000000b28c40723c */ /* 0x000fe80000001840 */
[----:B------:R-:W-:Y:S01]  /*3140*/  FSEL R157, R26, -INF , P6 ;  /* 0xff8000001a9d7808 */ /* 0x000fe20003000000 */
[--C-:B------:R-:W-:Y:S01]  /*3150*/  FADD.FTZ R26, R36, -R25.reuse ;  /* 0x80000019241a7221 */ /* 0x100fe20000010000 */
[----:B------:R-:W-:Y:S01]  /*3160*/  MUFU.EX2 R30, R11 ;  /* 0x0000000b001e7308 */ /* 0x000fe20000000800 */
[--C-:B----4-:R-:W-:Y:S02]  /*3170*/  FADD.FTZ R245, R53, -R25.reuse ;  /* 0x8000001935f57221 */ /* 0x110fe40000010000 */
[----:B------:R-:W-:Y:S03]  /*3180*/  FMUL.FTZ R26, R183, R26 ;  /* 0x0000001ab71a7220 */ /* 0x000fe60000410000 */
[----:B------:R-:W-:Y:S01]  /*3190*/  F2FP.PACK_AB R183, R186, R183 ;  /* 0x000000b7bab7723e */ /* 0x000fe200000000ff */
[--C-:B------:R-:W-:Y:S01]  /*31a0*/  FADD.FTZ R158, R52, -R25.reuse ;  /* 0x80000019349e7221 */ /* 0x100fe20000010000 */
[----:B------:R-:W-:Y:S01]  /*31b0*/  F2FP.PACK_AB R203, R203, R26 ;  /* 0x0000001acbcb723e */ /* 0x000fe200000000ff */
[----:B------:R-:W-:Y:S01]  /*31c0*/  FMUL.FTZ R245, R190, R245 ;  /* 0x000000f5bef57220 */ /* 0x000fe20000410000 */
[----:B------:R5:W-:Y:S01]  /*31d0*/  MUFU.EX2 R186, R15 ;  /* 0x0000000f00ba7308 */ /* 0x000be20000000800 */
[----:B------:R2:W-:Y:S01]  /*31e0*/  STS [R222], R183 ;  /* 0x000000b7de007388 */ /* 0x0005e20000000800 */
[--C-:B------:R-:W-:Y:S02]  /*31f0*/  FFMA.FTZ R157, R157, c[0x0][0x29c], -R184.reuse ;  /* 0x0000a7009d9d7a23 */ /* 0x100fe400000108b8 */
[--C-:B------:R-:W-:Y:S02]  /*3200*/  FFMA.FTZ R159, R159, c[0x0][0x29c], -R184.reuse ;  /* 0x0000a7009f9f7a23 */ /* 0x100fe400000108b8 */
[----:B------:R-:W-:Y:S02]  /*3210*/  FFMA.FTZ R184, R31, c[0x0][0x29c], -R184 ;  /* 0x0000a7001fb87a23 */ /* 0x000fe400000108b8 */
[--C-:B------:R-:W-:Y:S02]  /*3220*/  FADD.FTZ R31, R49, -R25.reuse ;  /* 0x80000019311f7221 */ /* 0x100fe40000010000 */
[----:B------:R-:W-:Y:S01]  /*3230*/  FMUL.FTZ R158, R189, R158 ;  /* 0x0000009ebd9e7220 */ /* 0x000fe20000410000 */
[----:B------:R-:W4:Y:S01]  /*3240*/  MUFU.EX2 R35, R35 ;  /* 0x0000002300237308 */ /* 0x000f220000000800 */
[--C-:B------:R-:W-:Y:S01]  /*3250*/  FADD.FTZ R156, R48, -R25.reuse ;  /* 0x80000019309c7221 */ /* 0x100fe20000010000 */
[----:B------:R-:W-:Y:S01]  /*3260*/  F2FP.PACK_AB R189, R190, R189 ;  /* 0x000000bdbebd723e */ /* 0x000fe200000000ff */
[C---:B------:R-:W-:Y:S01]  /*3270*/  FMUL.FTZ R31, R188.reuse, R31 ;  /* 0x0000001fbc1f7220 */ /* 0x040fe20000410000 */
[----:B------:R-:W-:Y:S01]  /*3280*/  F2FP.PACK_AB R245, R245, R158 ;  /* 0x0000009ef5f5723e */ /* 0x000fe200000000ff */
[----:B------:R-:W-:Y:S01]  /*3290*/  FMUL.FTZ R156, R187, R156 ;  /* 0x0000009cbb9c7220 */ /* 0x000fe20000410000 */
[----:B------:R-:W-:Y:S01]  /*32a0*/  F2FP.PACK_AB R187, R188, R187 ;  /* 0x000000bbbcbb723e */ /* 0x000fe200000000ff */
[--C-:B-1----:R-:W-:Y:S02]  /*32b0*/  FADD.FTZ R158, R51, -R14.reuse ;  /* 0x8000000e339e7221 */ /* 0x102fe40000010000 */
[--C-:B------:R-:W-:Y:S01]  /*32c0*/  FADD.FTZ R247, R50, -R14.reuse ;  /* 0x8000000e32f77221 */ /* 0x100fe20000010000 */
[----:B------:R-:W-:Y:S01]  /*32d0*/  F2FP.PACK_AB R31, R31, R156 ;  /* 0x0000009c1f1f723e */ /* 0x000fe200000000ff */
[--C-:B------:R-:W-:Y:S01]  /*32e0*/  FADD.FTZ R249, R54, -R14.reuse ;  /* 0x8000000e36f97221 */ /* 0x100fe20000010000 */
[----:B------:R-:W1:Y:S01]  /*32f0*/  MUFU.EX2 R29, R29 ;  /* 0x0000001d001d7308 */ /* 0x000e620000000800 */
[----:B------:R-:W-:Y:S01]  /*3300*/  FMUL.FTZ R158, R19, R158 ;  /* 0x0000009e139e7220 */ /* 0x000fe20000410000 */
[----:B------:R-:W-:Y:S01]  /*3310*/  F2FP.PACK_AB R19, R23, R22 ;  /* 0x000000161713723e */ /* 0x000fe200000000ff */
[--C-:B------:R-:W-:Y:S01]  /*3320*/  FADD.FTZ R156, R38, -R14.reuse ;  /* 0x8000000e269c7221 */ /* 0x100fe20000010000 */
[----:B-----5:R-:W-:Y:S01]  /*3330*/  F2FP.PACK_AB R15, R191, R34 ;  /* 0x00000022bf0f723e */ /* 0x020fe200000000ff */
[----:B------:R-:W-:Y:S02]  /*3340*/  FMUL.FTZ R247, R18, R247 ;  /* 0x000000f712f77220 */ /* 0x000fe40000410000 */
[----:B------:R-:W-:Y:S02]  /*3350*/  FMUL.FTZ R249, R22, R249 ;  /* 0x000000f916f97220 */ /* 0x000fe40000410000 */
[--C-:B------:R-:W-:Y:S01]  /*3360*/  FADD.FTZ R11, R39, -R14.reuse ;  /* 0x8000000e270b7221 */ /* 0x100fe20000010000 */
[----:B------:R-:W5:Y:S01]  /*3370*/  MUFU.EX2 R185, R185 ;  /* 0x000000b900b97308 */ /* 0x000f620000000800 */
[--C-:B------:R-:W-:Y:S01]  /*3380*/  FADD.FTZ R18, R55, -R14.reuse ;  /* 0x8000000e37127221 */ /* 0x100fe20000010000 */
[----:B------:R-:W-:Y:S01]  /*3390*/  F2FP.PACK_AB R247, R158, R247 ;  /* 0x000000f79ef7723e */ /* 0x000fe200000000ff */
[--C-:B------:R-:W-:Y:S02]  /*33a0*/  FADD.FTZ R22, R66, -R14.reuse ;  /* 0x8000000e42167221 */ /* 0x100fe40000010000 */
[----:B------:R-:W-:Y:S02]  /*33b0*/  FADD.FTZ R14, R67, -R14 ;  /* 0x8000000e430e7221 */ /* 0x000fe40000010000 */
[--C-:B------:R-:W-:Y:S02]  /*33c0*/  FADD.FTZ R26, R64, -R25.reuse ;  /* 0x80000019401a7221 */ /* 0x100fe40000010000 */
[----:B------:R-:W-:Y:S01]  /*33d0*/  FMUL.FTZ R191, R191, R14 ;  /* 0x0000000ebfbf7220 */ /* 0x000fe20000410000 */
[----:B------:R-:W1:Y:S01]  /*33e0*/  MUFU.EX2 R243, R243 ;  /* 0x000000f300f37308 */ /* 0x000e620000000800 */
[----:B------:R-:W-:Y:S02]  /*33f0*/  FADD.FTZ R25, R65, -R25 ;  /* 0x8000001941197221 */ /* 0x000fe40000010000 */
[----:B------:R-:W-:Y:S01]  /*3400*/  FMUL.FTZ R26, R199, R26 ;  /* 0x0000001ac71a7220 */ /* 0x000fe20000410000 */
[C---:B------:R-:W-:Y:S01]  /*3410*/  F2FP.PACK_AB R199, R242.reuse, R199 ;  /* 0x000000c7f2c7723e */ /* 0x040fe200000000ff */
[----:B------:R-:W-:Y:S02]  /*3420*/  FMUL.FTZ R25, R242, R25 ;  /* 0x00000019f2197220 */ /* 0x000fe40000410000 */
[----:B------:R-:W-:Y:S02]  /*3430*/  FMUL.FTZ R18, R23, R18 ;  /* 0x0000001217127220 */ /* 0x000fe40000410000 */
[----:B------:R-:W-:Y:S01]  /*3440*/  FMUL.FTZ R22, R34, R22 ;  /* 0x0000001622167220 */ /* 0x000fe20000410000 */
[----:B------:R1:W-:Y:S01]  /*3450*/  MUFU.EX2 R14, R27 ;  /* 0x0000001b000e7308 */ /* 0x0003e20000000800 */
[----:B------:R-:W-:Y:S01]  /*3460*/  F2FP.PACK_AB R23, R25, R26 ;  /* 0x0000001a1917723e */ /* 0x000fe200000000ff */
[--C-:B------:R-:W-:Y:S01]  /*3470*/  FADD.FTZ R25, R40, -R28.reuse ;  /* 0x8000001c28197221 */ /* 0x100fe20000010000 */
[----:B------:R-:W-:Y:S01]  /*3480*/  F2FP.PACK_AB R249, R18, R249 ;  /* 0x000000f912f9723e */ /* 0x000fe200000000ff */
[--C-:B------:R-:W-:Y:S01]  /*3490*/  FADD.FTZ R18, R41, -R28.reuse ;  /* 0x8000001c29127221 */ /* 0x100fe20000010000 */
[----:B------:R-:W-:Y:S01]  /*34a0*/  F2FP.PACK_AB R191, R191, R22 ;  /* 0x00000016bfbf723e */ /* 0x000fe200000000ff */
[--C-:B------:R-:W-:Y:S02]  /*34b0*/  FADD.FTZ R22, R44, -R28.reuse ;  /* 0x8000001c2c167221 */ /* 0x100fe40000010000 */
[----:B------:R-:W-:Y:S01]  /*34c0*/  FMUL.FTZ R25, R8, R25 ;  /* 0x0000001908197220 */ /* 0x000fe20000410000 */
[----:B---3--:R-:W-:Y:S01]  /*34d0*/  F2FP.PACK_AB R8, R9, R8 ;  /* 0x000000080908723e */ /* 0x008fe200000000ff */
[--C-:B------:R-:W-:Y:S01]  /*34e0*/  FADD.FTZ R26, R45, -R28.reuse ;  /* 0x8000001c2d1a7221 */ /* 0x100fe20000010000 */
[----:B------:R-:W2:Y:S01]  /*34f0*/  MUFU.EX2 R157, R157 ;  /* 0x0000009d009d7308 */ /* 0x000ea20000000800 */
[----:B------:R-:W-:Y:S01]  /*3500*/  FMUL.FTZ R18, R9, R18 ;  /* 0x0000001209127220 */ /* 0x000fe20000410000 */
[----:B------:R-:W-:Y:S01]  /*3510*/  F2FP.PACK_AB R9, R13, R12 ;  /* 0x0000000c0d09723e */ /* 0x000fe200000000ff */
[----:B------:R-:W-:Y:S02]  /*3520*/  FMUL.FTZ R22, R12, R22 ;  /* 0x000000160c167220 */ /* 0x000fe40000410000 */
[--C-:B------:R-:W-:Y:S01]  /*3530*/  FADD.FTZ R12, R57, -R28.reuse ;  /* 0x8000001c390c7221 */ /* 0x100fe20000010000 */
[----:B------:R-:W-:Y:S01]  /*3540*/  F2FP.PACK_AB R25, R18, R25 ;  /* 0x000000191219723e */ /* 0x000fe200000000ff */
[----:B------:R-:W-:Y:S01]  /*3550*/  FMUL.FTZ R156, R205, R156 ;  /* 0x0000009ccd9c7220 */ /* 0x000fe20000410000 */
[----:B------:R-:W-:Y:S01]  /*3560*/  F2FP.PACK_AB R205, R244, R205 ;  /* 0x000000cdf4cd723e */ /* 0x000fe200000000ff */
[----:B------:R-:W-:Y:S01]  /*3570*/  FMUL.FTZ R13, R13, R26 ;  /* 0x0000001a0d0d7220 */ /* 0x000fe20000410000 */
[----:B------:R-:W-:Y:S01]  /*3580*/  MUFU.EX2 R159, R159 ;  /* 0x0000009f009f7308 */ /* 0x000fe20000000800 */
[----:B----4-:R-:W-:Y:S02]  /*3590*/  FMUL.FTZ R12, R35, R12 ;  /* 0x0000000c230c7220 */ /* 0x010fe40000410000 */
[----:B------:R3:W-:Y:S01]  /*35a0*/  STS [R222+0x400], R205 ;  /* 0x000400cdde007388 */ /* 0x0007e20000000800 */
[--C-:B-1----:R-:W-:Y:S01]  /*35b0*/  FADD.FTZ R27, R56, -R28.reuse ;  /* 0x8000001c381b7221 */ /* 0x102fe20000010000 */
[----:B------:R-:W-:Y:S01]  /*35c0*/  F2FP.PACK_AB R13, R13, R22 ;  /* 0x000000160d0d723e */ /* 0x000fe200000000ff */
[----:B------:R-:W-:Y:S01]  /*35d0*/  FADD.FTZ R26, R60, -R28 ;  /* 0x8000001c3c1a7221 */ /* 0x000fe20000010000 */
[----:B------:R1:W-:Y:S01]  /*35e0*/  STS [R232], R187 ;  /* 0x000000bbe8007388 */ /* 0x0003e20000000800 */
[----:B------:R-:W-:Y:S01]  /*35f0*/  FMUL.FTZ R27, R24, R27 ;  /* 0x0000001b181b7220 */ /* 0x000fe20000410000 */
[----:B------:R-:W-:Y:S01]  /*3600*/  F2FP.PACK_AB R24, R35, R24 ;  /* 0x000000182318723e */ /* 0x000fe200000000ff */
[----:B------:R-:W4:Y:S01]  /*3610*/  MUFU.EX2 R184, R184 ;  /* 0x000000b800b87308 */ /* 0x000f220000000800 */
[----:B------:R-:W-:Y:S01]  /*3620*/  STS [R232+0x400], R251 ;  /* 0x000400fbe8007388 */ /* 0x000fe20000000800 */
[----:B------:R-:W-:Y:S01]  /*3630*/  FMUL.FTZ R26, R10, R26 ;  /* 0x0000001a0a1a7220 */ /* 0x000fe20000410000 */
[----:B------:R-:W-:Y:S01]  /*3640*/  F2FP.PACK_AB R22, R12, R27 ;  /* 0x0000001b0c16723e */ /* 0x000fe200000000ff */
[----:B------:R-:W-:Y:S01]  /*3650*/  FADD.FTZ R12, R42, -R182 ;  /* 0x800000b62a0c7221 */ /* 0x000fe20000010000 */
[----:B------:R4:W-:Y:S01]  /*3660*/  STS [R222+0x1000], R8 ;  /* 0x00100008de007388 */ /* 0x0009e20000000800 */
[----:B------:R-:W-:Y:S01]  /*3670*/  F2FP.PACK_AB R27, R30, R29 ;  /* 0x0000001d1e1b723e */ /* 0x000fe200000000ff */
[----:B------:R-:W-:Y:S01]  /*3680*/  FADD.FTZ R28, R61, -R28 ;  /* 0x8000001c3d1c7221 */ /* 0x000fe20000010000 */
[----:B-----5:R-:W-:Y:S01]  /*3690*/  F2FP.PACK_AB R35, R185, R10 ;  /* 0x0000000ab923723e */ /* 0x020fe200000000ff */
[----:B------:R-:W-:Y:S01]  /*36a0*/  FMUL.FTZ R12, R29, R12 ;  /* 0x0000000c1d0c7220 */ /* 0x000fe20000410000 */
[----:B------:R-:W-:Y:S01]  /*36b0*/  F2FP.PACK_AB R10, R186, R243 ;  /* 0x000000f3ba0a723e */ /* 0x000fe200000000ff */
[----:B------:R-:W-:Y:S01]  /*36c0*/  STS [R222+0x1400], R27 ;  /* 0x0014001bde007388 */ /* 0x000fe20000000800 */
[----:B--2---:R-:W-:Y:S01]  /*36d0*/  F2FP.PACK_AB R183, R14, R157 ;  /* 0x0000009d0eb7723e */ /* 0x004fe200000000ff */
[----:B------:R-:W-:Y:S02]  /*36e0*/  FMUL.FTZ R185, R185, R28 ;  /* 0x0000001cb9b97220 */ /* 0x000fe40000410000 */
[----:B------:R2:W-:Y:S01]  /*36f0*/  STS [R232+0x1000], R9 ;  /* 0x00100009e8007388 */ /* 0x0005e20000000800 */
[----:B------:R-:W-:Y:S02]  /*3700*/  FMUL.FTZ R11, R244, R11 ;  /* 0x0000000bf40b7220 */ /* 0x000fe40000410000 */
[----:B------:R-:W-:Y:S01]  /*3710*/  F2FP.PACK_AB R185, R185, R26 ;  /* 0x0000001ab9b9723e */ /* 0x000fe200000000ff */
[----:B------:R5:W-:Y:S01]  /*3720*/  STS [R232+0x1400], R10 ;  /* 0x0014000ae8007388 */ /* 0x000be20000000800 */
[----:B---3--:R-:W-:Y:S01]  /*3730*/  IMAD.SHL.U32 R205, R202, 0x2, RZ ;  /* 0x00000002cacd7824 */ /* 0x008fe200078e00ff */
[----:B------:R-:W-:Y:S01]  /*3740*/  F2FP.PACK_AB R11, R11, R156 ;  /* 0x0000009c0b0b723e */ /* 0x000fe200000000ff */
[--C-:B-1----:R-:W-:Y:S01]  /*3750*/  FADD.FTZ R187, R43, -R182.reuse ;  /* 0x800000b62bbb7221 */ /* 0x102fe20000010000 */
[----:B------:R-:W-:Y:S03]  /*3760*/  STS [R222+0x2000], R189 ;  /* 0x002000bdde007388 */ /* 0x000fe60000000800 */
[----:B------:R-:W-:Y:S01]  /*3770*/  FMUL.FTZ R187, R30, R187 ;  /* 0x000000bb1ebb7220 */ /* 0x000fe20000410000 */
[----:B------:R1:W-:Y:S01]  /*3780*/  STS [R222+0x2400], R19 ;  /* 0x00240013de007388 */ /* 0x0003e20000000800 */
[--C-:B----4-:R-:W-:Y:S03]  /*3790*/  FADD.FTZ R8, R46, -R182.reuse ;  /* 0x800000b62e087221 */ /* 0x110fe60000010000 */
[----:B------:R3:W-:Y:S01]  /*37a0*/  STS [R232+0x2000], R199 ;  /* 0x002000c7e8007388 */ /* 0x0007e20000000800 */
[----:B------:R-:W-:Y:S01]  /*37b0*/  F2FP.PACK_AB R187, R187, R12 ;  /* 0x0000000cbbbb723e */ /* 0x000fe200000000ff */
[----:B------:R-:W-:Y:S02]  /*37c0*/  FMUL.FTZ R8, R243, R8 ;  /* 0x00000008f3087220 */ /* 0x000fe40000410000 */
[----:B------:R4:W-:Y:S04]  /*37d0*/  STS [R232+0x2400], R15 ;  /* 0x0024000fe8007388 */ /* 0x0009e80000000800 */
[----:B------:R-:W-:Y:S01]  /*37e0*/  STS [R222+0x3000], R24 ;  /* 0x00300018de007388 */ /* 0x000fe20000000800 */
[----:B--2---:R-:W-:Y:S03]  /*37f0*/  F2FP.PACK_AB R9, R184, R159 ;  /* 0x0000009fb809723e */ /* 0x004fe600000000ff */
[----:B------:R-:W-:Y:S01]  /*3800*/  STS [R222+0x3400], R183 ;  /* 0x003400b7de007388 */ /* 0x000fe20000000800 */
[--C-:B-----5:R-:W-:Y:S03]  /*3810*/  FADD.FTZ R10, R62, -R182.reuse ;  /* 0x800000b63e0a7221 */ /* 0x120fe60000010000 */
[----:B------:R2:W-:Y:S01]  /*3820*/  STS [R232+0x3000], R35 ;  /* 0x00300023e8007388 */ /* 0x0005e20000000800 */
[----:B------:R-:W-:Y:S03]  /*3830*/  FMUL.FTZ R10, R159, R10 ;  /* 0x0000000a9f0a7220 */ /* 0x000fe60000410000 */
[----:B------:R5:W-:Y:S01]  /*3840*/  STS [R232+0x3400], R9 ;  /* 0x00340009e8007388 */ /* 0x000be20000000800 */
[----:B-1----:R-:W-:Y:S03]  /*3850*/  FADD.FTZ R19, R47, -R182 ;  /* 0x800000b62f137221 */ /* 0x002fe60000010000 */
[----:B------:R-:W-:Y:S01]  /*3860*/  BAR.SYNC.DEFER_BLOCKING 0x0 ;  /* 0x0000000000007b1d */ /* 0x000fe20000010000 */
[----:B------:R-:W-:Y:S02]  /*3870*/  FMUL.FTZ R19, R186, R19 ;  /* 0x00000013ba137220 */ /* 0x000fe40000410000 */
[----:B---3--:R-:W-:Y:S02]  /*3880*/  IMAD R199, R193, 0x1000, R200 ;  /* 0x00001000c1c77824 */ /* 0x008fe400078e02c8 */
[--C-:B----4-:R-:W-:Y:S01]  /*3890*/  FADD.FTZ R15, R59, -R182.reuse ;  /* 0x800000b63b0f7221 */ /* 0x110fe20000010000 */
[----:B------:R-:W-:Y:S01]  /*38a0*/  F2FP.PACK_AB R19, R19, R8 ;  /* 0x000000081313723e */ /* 0x000fe200000000ff */
[--C-:B------:R-:W-:Y:S02]  /*38b0*/  FADD.FTZ R8, R58, -R182.reuse ;  /* 0x800000b63a087221 */ /* 0x100fe40000010000 */
[----:B------:R-:W-:Y:S02]  /*38c0*/  FMUL.FTZ R15, R14, R15 ;  /* 0x0000000f0e0f7220 */ /* 0x000fe40000410000 */
[----:B------:R-:W-:Y:S02]  /*38d0*/  FMUL.FTZ R8, R157, R8 ;  /* 0x000000089d087220 */ /* 0x000fe40000410000 */
[----:B------:R-:W-:Y:S03]  /*38e0*/  IMAD.SHL.U32 R199, R199, 0x2, RZ ;  /* 0x00000002c7c77824 */ /* 0x000fe600078e00ff */
[----:B--2---:R-:W-:Y:S01]  /*38f0*/  F2FP.PACK_AB R35, R15, R8 ;  /* 0x000000080f23723e */ /* 0x004fe200000000ff */
[----:B------:R-:W-:Y:S02]  /*3900*/  IMAD.IADD R18, R201, 0x1, R199 ;  /* 0x00000001c9127824 */ /* 0x000fe400078e02c7 */
[----:B-----5:R-:W-:Y:S01]  /*3910*/  FADD.FTZ R9, R63, -R182 ;  /* 0x800000b63f097221 */ /* 0x020fe20000010000 */
[----:B------:R1:W-:Y:S03]  /*3920*/  STS [R222+0x4000], R203 ;  /* 0x004000cbde007388 */ /* 0x0003e60000000800 */
[----:B------:R-:W-:Y:S01]  /*3930*/  FMUL.FTZ R9, R184, R9 ;  /* 0x00000009b8097220 */ /* 0x000fe20000410000 */
[----:B------:R-:W-:Y:S04]  /*3940*/  STS [R222+0x4400], R11 ;  /* 0x0044000bde007388 */ /* 0x000fe80000000800 */
[----:B------:R-:W-:Y:S01]  /*3950*/  F2FP.PACK_AB R183, R9, R10 ;  /* 0x0000000a09b7723e */ /* 0x000fe200000000ff */
[----:B------:R-:W-:Y:S04]  /*3960*/  STS [R232+0x4000], R31 ;  /* 0x0040001fe8007388 */ /* 0x000fe80000000800 */
[----:B------:R-:W-:Y:S04]  /*3970*/  STS [R232+0x4400], R247 ;  /* 0x004400f7e8007388 */ /* 0x000fe80000000800 */
[----:B------:R-:W-:Y:S04]  /*3980*/  STS [R222+0x5000], R25 ;  /* 0x00500019de007388 */ /* 0x000fe80000000800 */
[----:B------:R-:W-:Y:S04]  /*3990*/  STS [R222+0x5400], R187 ;  /* 0x005400bbde007388 */ /* 0x000fe80000000800 */
[----:B------:R-:W-:Y:S01]  /*39a0*/  STS [R232+0x5000], R13 ;  /* 0x0050000de8007388 */ /* 0x000fe20000000800 */
[----:B-1----:R-:W-:Y:S03]  /*39b0*/  IMAD.IADD R203, R192, 0x1, R205 ;  /* 0x00000001c0cb7824 */ /* 0x002fe600078e02cd */
        /* <DEDUP_REMOVED lines=53> */
[----:B------:R3:W3:Y:S06]  /*3d10*/  LDSM.16.MT88.4 R28, [R196] ;  /* 0x00000000c41c783b */ /* 0x0006ec0000004200 */
[----:B------:R-:W-:Y:S01]  /*3d20*/  IADD3 R8, R241, 0x2, RZ ;  /* 0x00000002f1087810 */ /* 0x000fe20007ffe0ff */
[-C--:B-1----:R-:W-:Y:S01]  /*3d30*/  HMMA.16816.F32 R68, R132, R136.reuse, R68 ;  /* 0x000000888444723c */ /* 0x082fe20000001844 */
[----:B------:R1:W1:Y:S04]  /*3d40*/  LDSM.16.M88.4 R188, [R203+0x11480] ;  /* 0x01148000cbbc783b */ /* 0x0002680000000200 */
[----:B------:R-:W-:Y:S03]  /*3d50*/  ISETP.GE.AND P0, PT, R8, UR11, PT ;  /* 0x0000000b08007c0c */ /* 0x000fe6000bf06270 */
        /* <DEDUP_REMOVED lines=9> */
[----:B-1-345:R-:W-:Y:S01]  /*3df0*/  SHF.R.S32.HI R5, RZ, 0x1f, R8 ;  /* 0x0000001fff057819 */ /* 0x03afe20000011408 */
[C---:B------:R-:W-:Y:S02]  /*3e00*/  IMAD.SHL.U32 R9, R8.reuse, 0x40, RZ ;  /* 0x0000004008097824 */ /* 0x040fe400078e00ff */
[----:B------:R-:W-:Y:S03]  /*3e10*/  IMAD.WIDE.U32 R10, R8, c[0x0][0x208], RZ ;  /* 0x00008200080a7a25 */ /* 0x000fe600078e00ff */
[----:B------:R-:W-:Y:S01]  /*3e20*/  IADD3 R7, -R216, c[0x0][0x168], -R9 ;  /* 0x00005a00d8077a10 */ /* 0x000fe20007ffe909 */
[----:B------:R-:W-:Y:S01]  /*3e30*/  IMAD R5, R5, c[0x0][0x208], RZ ;  /* 0x0000820005057a24 */ /* 0x000fe200078e02ff */
[----:B------:R-:W-:Y:S02]  /*3e40*/  LEA R4, P1, R10, R220, 0x6 ;  /* 0x000000dc0a047211 */ /* 0x000fe400078230ff */
[C---:B------:R-:W-:Y:S01]  /*3e50*/  ISETP.LT.OR P6, PT, R7.reuse, 0x1, P3 ;  /* 0x000000010700780c */ /* 0x040fe20001fc1670 */
[----:B------:R-:W-:Y:S01]  /*3e60*/  IMAD R5, R8, c[0x0][0x20c], R5 ;  /* 0x0000830008057a24 */ /* 0x000fe200078e0205 */
[----:B------:R-:W-:Y:S02]  /*3e70*/  ISETP.LT.OR P5, PT, R7, 0x21, P3 ;  /* 0x000000210700780c */ /* 0x000fe40001fa1670 */
[----:B------:R-:W-:Y:S01]  /*3e80*/  IADD3 R6, P0, R9, R226, RZ ;  /* 0x000000e209067210 */ /* 0x000fe20007f1e0ff */
[----:B------:R-:W-:Y:S03]  /*3e90*/  IMAD.IADD R5, R11, 0x1, R5 ;  /* 0x000000010b057824 */ /* 0x000fe600078e0205 */
[----:B------:R-:W-:Y:S02]  /*3ea0*/  LEA.HI.X.SX32 R9, R9, R214, 0x1, P0 ;  /* 0x000000d609097211 */ /* 0x000fe400000f0eff */
[----:B------:R-:W-:Y:S02]  /*3eb0*/  LEA.HI.X R5, R10, R239, R5, 0x6, P1 ;  /* 0x000000ef0a057211 */ /* 0x000fe400008f3405 */
[----:B------:R-:W-:Y:S02]  /*3ec0*/  LEA R10, P1, R4, c[0x0][0x1f0], 0x1 ;  /* 0x00007c00040a7a11 */ /* 0x000fe400078208ff */
[----:B------:R-:W-:Y:S02]  /*3ed0*/  LEA R16, P0, R6, c[0x0][0x280], 0x2 ;  /* 0x0000a00006107a11 */ /* 0x000fe400078010ff */
[----:B------:R-:W-:Y:S01]  /*3ee0*/  LEA.HI.X R11, R4, c[0x0][0x1f4], R5, 0x1, P1 ;  /* 0x00007d00040b7a11 */ /* 0x000fe200008f0c05 */
[----:B------:R-:W-:Y:S01]  /*3ef0*/  IMAD R5, R230, 0x2000, R223 ;  /* 0x00002000e6057824 */ /* 0x000fe200078e02df */
[----:B------:R-:W-:Y:S01]  /*3f00*/  IADD3 R18, P1, R10, UR10, RZ ;  /* 0x0000000a0a127c10 */ /* 0x000fe2000ff3e0ff */
[----:B------:R-:W-:Y:S01]  /*3f10*/  @!P2 IMAD R4, R230, 0x40, R218 ;  /* 0x00000040e604a824 */ /* 0x000fe200078e02da */
[----:B------:R-:W-:Y:S02]  /*3f20*/  LEA.HI.X R17, R6, c[0x0][0x284], R9, 0x2, P0 ;  /* 0x0000a10006117a11 */ /* 0x000fe400000f1409 */
[----:B------:R-:W-:Y:S01]  /*3f30*/  @!PT LDS RZ, [RZ] ;  /* 0x00000000fffff984 */ /* 0x000fe20000000800 */
[----:B------:R-:W-:Y:S01]  /*3f40*/  @!PT LDS RZ, [RZ] ;  /* 0x00000000fffff984 */ /* 0x000fe20000000800 */
[----:B------:R-:W-:Y:S01]  /*3f50*/  @!PT LDS RZ, [RZ] ;  /* 0x00000000fffff984 */ /* 0x000fe20000000800 */
[----:B------:R1:W-:Y:S01]  /*3f60*/  LDGSTS.E.BYPASS.LTC128B.128 [R5], [R10.64], !P6 ;  /* 0x000000000a057fae */ /* 0x0003e2000f101d4c */
[----:B------:R-:W-:Y:S01]  /*3f70*/  IADD3.X R19, R11, UR9, RZ, P1, !PT ;  /* 0x000000090b137c10 */ /* 0x000fe20008ffe4ff */
[----:B------:R-:W-:Y:S04]  /*3f80*/  @!P2 IMAD.SHL.U32 R6, R4, 0x4, RZ ;  /* 0x000000040406a824 */ /* 0x000fe800078e00ff */
[----:B------:R1:W-:Y:S06]  /*3f90*/  LDGSTS.E.BYPASS.LTC128B.128 [R5+0x1000], [R18.64], !P5 ;  /* 0x0100000012057fae */ /* 0x0003ec000e901d4c */
[----:B------:R1:W-:Y:S02]  /*3fa0*/  @!P2 LDGSTS.E.BYPASS.LTC128B.128 [R6+0xc280], [R16.64] ;  /* 0x0c2800001006afae */ /* 0x0003e4000b901d4c */
.L_x_606:
[-C--:B-1-345:R-:W-:Y:S01]  /*3fb0*/  HMMA.16816.F32 R4, R24, R28.reuse, RZ ;  /* 0x0000001c1804723c */ /* 0x0bafe200000018ff */
[----:B------:R-:W-:Y:S02]  /*3fc0*/  LDSM.16.MT88.4 R32, [R196+0x1000] ;  /* 0x00100000c420783b */ /* 0x000fe40000004200 */
[----:B------:R-:W-:Y:S01]  /*3fd0*/  ISETP.GE.AND P6, PT, R193, 0x1, PT ;  /* 0x00000001c100780c */ /* 0x000fe20003fc6270 */
[----:B------:R-:W-:Y:S01]  /*3fe0*/  IMAD.IADD R201, R201, 0x1, R203 ;  /* 0x00000001c9c97824 */ /* 0x000fe200078e02cb */
[----:B------:R-:W-:Y:S01]  /*3ff0*/  LDSM.16.MT88.4 R44, [R196+0x2000] ;  /* 0x00200000c42c783b */ /* 0x000fe20000004200 */
[----:B------:R-:W-:Y:S01]  /*4000*/  IMAD.MOV.U32 R156, RZ, RZ, R233 ;  /* 0x000000ffff9c7224 */ /* 0x000fe200078e00e9 */
[----:B------:R-:W-:Y:S01]  /*4010*/  ISETP.GE.AND P5, PT, R231, 0x1, PT ;  /* 0x00000001e700780c */ /* 0x000fe20003fa6270 */
[C---:B------:R-:W-:Y:S01]  /*4020*/  HMMA.16816.F32 R8, R12.reuse, R28, RZ ;  /* 0x0000001c0c08723c */ /* 0x040fe200000018ff */
[----:B------:R-:W-:Y:S01]  /*4030*/  LDSM.16.M88.4 R40, [R201+0x11480] ;  /* 0x01148000c928783b */ /* 0x000fe20000000200 */
[----:B------:R-:W-:Y:S02]  /*4040*/  ISETP.GE.AND P1, PT, R230, 0x1, PT ;  /* 0x00000001e600780c */ /* 0x000fe40003f26270 */
[----:B------:R-:W-:Y:S01]  /*4050*/  IMAD.IADD R53, R156, 0x1, R205 ;  /* 0x000000019c357824 */ /* 0x000fe200078e02cd */
[----:B------:R-:W-:Y:S01]  /*4060*/  LDSM.16.M88.4 R48, [R205+0x13480] ;  /* 0x01348000cd30783b */ /* 0x000fe20000000200 */
[----:B------:R-:W-:Y:S01]  /*4070*/  IMAD.SHL.U32 R241, R241, 0x1000, RZ ;  /* 0x00001000f1f17824 */ /* 0x000fe200078e00ff */
[----:B------:R-:W-:Y:S01]  /*4080*/  IADD3 R231, R231, 0x1, RZ ;  /* 0x00000001e7e77810 */ /* 0x000fe20007ffe0ff */
[-C--:B------:R-:W-:Y:S01]  /*4090*/  HMMA.16816.F32 R12, R12, R30.reuse, RZ ;  /* 0x0000001e0c0c723c */ /* 0x080fe200000018ff */
[----:B------:R-:W1:Y:S03]  /*40a0*/  LDSM.16.M88.4 R20, [R53+0x10480] ;  /* 0x010480003514783b */ /* 0x000e660000000200 */
[----:B------:R-:W-:Y:S01]  /*40b0*/  IADD3 R230, R230, 0x1, RZ ;  /* 0x00000001e6e67810 */ /* 0x000fe20007ffe0ff */
[----:B------:R-:W2:Y:S01]  /*40c0*/  LDSM.16.M88.4 R36, [R53+0x11480] ;  /* 0x011480003524783b */ /* 0x000ea20000000200 */
[----:B------:R-:W-:Y:S02]  /*40d0*/  SEL R231, R231, RZ, !P5 ;  /* 0x000000ffe7e77207 */ /* 0x000fe40006800000 */
[----:B------:R-:W-:Y:S01]  /*40e0*/  HMMA.16816.F32 R16, R24, R30, RZ ;  /* 0x0000001e1810723c */ /* 0x000fe200000018ff */
[----:B------:R-:W-:Y:S03]  /*40f0*/  LDSM.16.MT88.4 R28, [R196+0x1800] ;  /* 0x00180000c41c783b */ /* 0x000fe60000004200 */
[----:B------:R-:W-:Y:S01]  /*4100*/  SEL R230, R230, RZ, !P1 ;  /* 0x000000ffe6e67207 */ /* 0x000fe20004800000 */
[----:B------:R-:W3:Y:S03]  /*4110*/  LDSM.16.M88.4 R24, [R201+0x10480] ;  /* 0x01048000c918783b */ /* 0x000ee60000000200 */
[-C--:B------:R-:W-:Y:S01]  /*4120*/  HMMA.16816.F32 R4, R180, R184.reuse, R4 ;  /* 0x000000b8b404723c */ /* 0x080fe20000001804 */
[----:B------:R-:W0:Y:S07]  /*4130*/  LDGDEPBAR ;  /* 0x00000000000079af */ /* 0x000e2e0000000000 */
[C---:B------:R-:W-:Y:S08]  /*4140*/  HMMA.16816.F32 R8, R188.reuse, R184, R8 ;  /* 0x000000b8bc08723c */ /* 0x040ff00000001808 */
[-C--:B------:R-:W-:Y:S08]  /*4150*/  HMMA.16816.F32 R12, R188, R186.reuse, R12 ;  /* 0x000000babc0c723c */ /* 0x080ff0000000180c */
[----:B------:R-:W-:Y:S08]  /*4160*/  HMMA.16816.F32 R16, R180, R186, R16 ;  /* 0x000000bab410723c */ /* 0x000ff00000001810 */
[-C--:B-1----:R-:W-:Y:S08]  /*4170*/  HMMA.16816.F32 R4, R20, R32.reuse, R4 ;  /* 0x000000201404723c */ /* 0x082ff00000001804 */
[C---:B--2---:R-:W-:Y:S08]  /*4180*/  HMMA.16816.F32 R8, R36.reuse, R32, R8 ;  /* 0x000000202408723c */ /* 0x044ff00000001808 */
[-C--:B------:R-:W-:Y:S01]  /*4190*/  HMMA.16816.F32 R12, R36, R34.reuse, R12 ;  /* 0x00000022240c723c */ /* 0x080fe2000000180c */
[----:B------:R-:W1:Y:S07]  /*41a0*/  LDSM.16.M88.4 R36, [R205+0x12480] ;  /* 0x01248000cd24783b */ /* 0x000e6e0000000200 */
[----:B------:R-:W-:Y:S01]  /*41b0*/  HMMA.16816.F32 R16, R20, R34, R16 ;  /* 0x000000221410723c */ /* 0x000fe20000001810 */
[----:B------:R-:W-:Y:S04]  /*41c0*/  LDSM.16.M88.4 R20, [R203+0x12480] ;  /* 0x01248000cb14783b */ /* 0x000fe80000000200 */
[----:B------:R-:W2:Y:S03]  /*41d0*/  LDSM.16.MT88.4 R32, [R196+0x2800] ;  /* 0x00280000c420783b */ /* 0x000ea60000004200 */
[-C--:B---3--:R-:W-:Y:S08]  /*41e0*/  HMMA.16816.F32 R4, R24, R28.reuse, R4 ;  /* 0x0000001c1804723c */ /* 0x088ff00000001804 */
[C---:B------:R-:W-:Y:S08]  /*41f0*/  HMMA.16816.F32 R8, R40.reuse, R28, R8 ;  /* 0x0000001c2808723c */ /* 0x040ff00000001808 */
[-C--:B------:R-:W-:Y:S01]  /*4200*/  HMMA.16816.F32 R12, R40, R30.reuse, R12 ;  /* 0x0000001e280c723c */ /* 0x080fe2000000180c */
[----:B------:R-:W3:Y:S07]  /*4210*/  LDSM.16.M88.4 R40, [R203+0x13480] ;  /* 0x01348000cb28783b */ /* 0x000eee0000000200 */
[----:B------:R-:W-:Y:S01]  /*4220*/  HMMA.16816.F32 R16, R24, R30, R16 ;  /* 0x0000001e1810723c */ /* 0x000fe20000001810 */
[----:B------:R-:W-:Y:S04]  /*4230*/  LDSM.16.MT88.4 R28, [R196+0x3000] ;  /* 0x00300000c41c783b */ /* 0x000fe80000004200 */
[----:B------:R-:W4:Y:S03]  /*4240*/  LDSM.16.M88.4 R24, [R53+0x12480] ;  /* 0x012480003518783b */ /* 0x000f260000000200 */
[-C--:B-1----:R-:W-:Y:S08]  /*4250*/  HMMA.16816.F32 R4, R36, R44.reuse, R4 ;  /* 0x0000002c2404723c */ /* 0x082ff00000001804 */
[C---:B------:R-:W-:Y:S07]  /*4260*/  HMMA.16816.F32 R8, R48.reuse, R44, R8 ;  /* 0x0000002c3008723c */ /* 0x040fee0000001808 */
[----:B------:R-:W-:Y:S01]  /*4270*/  IMAD.IADD R44, R192, 0x1, R53 ;  /* 0x00000001c02c7824 */ /* 0x000fe200078e0235 */
[-C--:B------:R-:W-:Y:S01]  /*4280*/  HMMA.16816.F32 R12, R48, R46.reuse, R12 ;  /* 0x0000002e300c723c */ /* 0x080fe2000000180c */
[----:B------:R-:W1:Y:S07]  /*4290*/  LDSM.16.M88.4 R48, [R53+0x13480] ;  /* 0x013480003530783b */ /* 0x000e6e0000000200 */
[----:B------:R-:W-:Y:S01]  /*42a0*/  HMMA.16816.F32 R16, R36, R46, R16 ;  /* 0x0000002e2410723c */ /* 0x000fe20000001810 */
[----:B------:R-:W-:Y:S06]  /*42b0*/  LDSM.16.M88.4 R44, [R44+0x13480] ;  /* 0x013480002c2c783b */ /* 0x000fec0000000200 */
[----:B------:R-:W-:Y:S01]  /*42c0*/  IMAD.IADD R36, R156, 0x1, R203 ;  /* 0x000000019c247824 */ /* 0x000fe200078e02cb */
[-C--:B--2---:R-:W-:Y:S05]  /*42d0*/  HMMA.16816.F32 R4, R20, R32.reuse, R4 ;  /* 0x000000201404723c */ /* 0x084fea0000001804 */
[----:B------:R-:W-:Y:S03]  /*42e0*/  LDSM.16.M88.4 R36, [R36+0x12480] ;  /* 0x012480002424783b */ /* 0x000fe60000000200 */
[C---:B---3--:R-:W-:Y:S08]  /*42f0*/  HMMA.16816.F32 R8, R40.reuse, R32, R8 ;  /* 0x000000202808723c */ /* 0x048ff00000001808 */
[-C--:B------:R-:W-:Y:S01]  /*4300*/  HMMA.16816.F32 R12, R40, R34.reuse, R12 ;  /* 0x00000022280c723c */ /* 0x080fe2000000180c */
[----:B------:R-:W2:Y:S07]  /*4310*/  LDSM.16.MT88.4 R40, [R196+0x3800] ;  /* 0x00380000c428783b */ /* 0x000eae0000004200 */
[----:B------:R-:W-:Y:S01]  /*4320*/  HMMA.16816.F32 R16, R20, R34, R16 ;  /* 0x000000221410723c */ /* 0x000fe20000001810 */
[----:B------:R-:W-:Y:S06]  /*4330*/  LDSM.16.MT88.4 R32, [R199+0x4880] ;  /* 0x00488000c720783b */ /* 0x000fec0000004200 */
[C---:B------:R-:W-:Y:S01]  /*4340*/  IMAD R21, R208.reuse, c[0x0][0x244], R229 ;  /* 0x00009100d0157a24 */ /* 0x040fe200078e02e5 */
[-C--:B----4-:R-:W-:Y:S05]  /*4350*/  HMMA.16816.F32 R4, R24, R28.reuse, R4 ;  /* 0x0000001c1804723c */ /* 0x090fea0000001804 */
[C---:B------:R-:W-:Y:S03]  /*4360*/  IMAD.WIDE.U32 R22, R207.reuse, c[0x0][0x238], R212 ;  /* 0x00008e00cf167a25 */ /* 0x040fe600078e00d4 */
[C---:B-1----:R-:W-:Y:S04]  /*4370*/  HMMA.16816.F32 R8, R48.reuse, R28, R8 ;  /* 0x0000001c3008723c */ /* 0x042fe80000001808 */
[----:B------:R-:W-:Y:S04]  /*4380*/  IMAD R20, R207, c[0x0][0x23c], R228 ;  /* 0x00008f00cf147a24 */ /* 0x000fe800078e02e4 */
[-C--:B------:R-:W-:Y:S04]  /*4390*/  HMMA.16816.F32 R12, R48, R30.reuse, R12 ;  /* 0x0000001e300c723c */ /* 0x080fe8000000180c */
[----:B------:R-:W-:Y:S01]  /*43a0*/  IMAD.IADD R23, R23, 0x1, R20 ;  /* 0x0000000117177824 */ /* 0x000fe200078e0214 */
[----:B------:R-:W-:Y:S03]  /*43b0*/  SHF.R.S32.HI R20, RZ, 0x1f, R241 ;  /* 0x0000001fff147819 */ /* 0x000fe600000114f1 */
[----:B------:R-:W-:Y:S01]  /*43c0*/  HMMA.16816.F32 R16, R24, R30, R16 ;  /* 0x0000001e1810723c */ /* 0x000fe20000001810 */
[----:B------:R-:W-:Y:S03]  /*43d0*/  LDSM.16.MT88.4 R24, [R197+0x12480] ;  /* 0x01248000c518783b */ /* 0x000fe60000004200 */
[----:B------:R-:W-:Y:S04]  /*43e0*/  IMAD.WIDE.U32 R22, R208, c[0x0][0x240], R22 ;  /* 0x00009000d0167a25 */ /* 0x000fe800078e0016 */
[-C--:B--2---:R-:W-:Y:S05]  /*43f0*/  HMMA.16816.F32 R4, R36, R40.reuse, R4 ;  /* 0x000000282404723c */ /* 0x084fea0000001804 */
[----:B------:R-:W-:Y:S03]  /*4400*/  IADD3 R241, P0, R241, R22, RZ ;  /* 0x00000016f1f17210 */ /* 0x000fe60007f1e0ff */
[C---:B------:R-:W-:Y:S04]  /*4410*/  HMMA.16816.F32 R8, R44.reuse, R40, R8 ;  /* 0x000000282c08723c */ /* 0x040fe80000001808 */
[----:B------:R-:W-:Y:S04]  /*4420*/  IADD3.X R20, R20, R23, R21, P0, !PT ;  /* 0x0000001714147210 */ /* 0x000fe800007fe415 */
[-C--:B------:R-:W-:Y:S07]  /*4430*/  HMMA.16816.F32 R12, R44, R42.reuse, R12 ;  /* 0x0000002a2c0c723c */ /* 0x080fee000000180c */
[C---:B------:R-:W-:Y:S01]  /*4440*/  LEA R46, P0, R241.reuse, c[0x0][0x220], 0x2 ;  /* 0x00008800f12e7a11 */ /* 0x040fe200078010ff */
[----:B------:R-:W-:Y:S01]  /*4450*/  HMMA.16816.F32 R16, R36, R42, R16 ;  /* 0x0000002a2410723c */ /* 0x000fe20000001810 */
[----:B------:R-:W-:Y:S03]  /*4460*/  LDSM.16.MT88.4 R36, [R197+0x12c80] ;  /* 0x012c8000c524783b */ /* 0x000fe60000004200 */
[----:B------:R-:W-:Y:S01]  /*4470*/  LEA.HI.X R47, R241, c[0x0][0x224], R20, 0x2, P0 ;  /* 0x00008900f12f7a11 */ /* 0x000fe200000f1414 */
[----:B------:R-:W-:Y:S01]  /*4480*/  IMAD.MOV.U32 R241, RZ, RZ, R240 ;  /* 0x000000fffff17224 */ /* 0x000fe200078e00f0 */
[----:B------:R-:W-:Y:S01]  /*4490*/  LDSM.16.MT88.4 R20, [R197+0x10480] ;  /* 0x01048000c514783b */ /* 0x000fe20000004200 */
[----:B------:R-:W-:Y:S03]  /*44a0*/  ISETP.GE.AND P0, PT, R240, UR11, PT ;  /* 0x0000000bf0007c0c */ /* 0x000fe6000bf06270 */
        /* <DEDUP_REMOVED lines=22> */
[----:B------:R-:W3:Y:S04]  /*4610*/  LDSM.16.MT88.4 R16, [R197+0x10c80] ;  /* 0x010c8000c510783b */ /* 0x000ee80000004200 */
[----:B------:R-:W4:Y:S04]  /*4620*/  LDSM.16.MT88.4 R40, [R44+0x4880] ;  /* 0x004880002c28783b */ /* 0x000f280000004200 */
        /* <DEDUP_REMOVED lines=14> */
[C---:B------:R-:W-:Y:S08]  /*4710*/  HMMA.16816.F32 R104, R36.reuse, R32, R104 ;  /* 0x000000202468723c */ /* 0x040ff00000001868 */
[-C--:B------:R-:W-:Y:S08]  /*4720*/  HMMA.16816.F32 R108, R36, R34.reuse, R108 ;  /* 0x00000022246c723c */ /* 0x080ff0000000186c */
[C---:B------:R-:W-:Y:S01]  /*4730*/  HMMA.16816.F32 R112, R16.reuse, R34, R112 ;  /* 0x000000221070723c */ /* 0x040fe20000001870 */
[----:B------:R-:W-:Y:S07]  /*4740*/  LDSM.16.MT88.4 R32, [R197+0x13c80] ;  /* 0x013c8000c520783b */ /* 0x000fee0000004200 */
[-C--:B----4-:R-:W-:Y:S08]  /*4750*/  HMMA.16816.F32 R116, R16, R40.reuse, R116 ;  /* 0x000000281074723c */ /* 0x090ff00000001874 */
        /* <DEDUP_REMOVED lines=55> */
.L_x_602:
[----:B------:R-:W-:Y:S05]  /*4ad0*/  @P1 BRA `(.L_x_608) ;  /* 0x0000108000001947 */ /* 0x000fea0003800000 */
[----:B------:R-:W-:Y:S01]  /*4ae0*/  SHF.R.S32.HI R3, RZ, 0x1f, R212 ;  /* 0x0000001fff037819 */ /* 0x000fe200000114d4 */
[----:B------:R-:W-:Y:S01]  /*4af0*/  BAR.SYNC.DEFER_BLOCKING 0x1, 0x100 ;  /* 0x0044000000007b1d */ /* 0x000fe20000010000 */
[----:B------:R-:W-:-:S02]  /*4b00*/  F2FP.PACK_AB R68, R69, R68 ;  /* 0x000000444544723e */ /* 0x000fc400000000ff */
[CC--:B------:R-:W-:Y:S02]  /*4b10*/  LEA.HI R0, R3.reuse, R212.reuse, RZ, 0x2 ;  /* 0x000000d403007211 */ /* 0x0c0fe400078f10ff */
[----:B------:R-:W-:Y:S01]  /*4b20*/  LEA.HI R2, R3, R212, RZ, 0x5 ;  /* 0x000000d403027211 */ /* 0x000fe200078f28ff */
[----:B------:R-:W-:Y:S01]  /*4b30*/  BSSY B0, `(.L_x_609) ;  /* 0x000008f000007945 */ /* 0x000fe20003800000 */
[--C-:B------:R-:W-:Y:S02]  /*4b40*/  SHF.R.S32.HI R6, RZ, 0x2, R0.reuse ;  /* 0x00000002ff067819 */ /* 0x100fe40000011400 */
[----:B------:R-:W-:Y:S02]  /*4b50*/  SHF.R.S32.HI R5, RZ, 0x1f, R0 ;  /* 0x0000001fff057819 */ /* 0x000fe40000011400 */
[--C-:B------:R-:W-:Y:S02]  /*4b60*/  SHF.R.S32.HI R4, RZ, 0x5, R2.reuse ;  /* 0x00000005ff047819 */ /* 0x100fe40000011402 */
[----:B------:R-:W-:-:S02]  /*4b70*/  SHF.R.S32.HI R7, RZ, 0x1f, R2 ;  /* 0x0000001fff077819 */ /* 0x000fc40000011402 */
[----:B------:R-:W-:Y:S02]  /*4b80*/  LEA.HI R5, R5, R6, RZ, 0x3 ;  /* 0x0000000605057211 */ /* 0x000fe400078f18ff */
[----:B------:R-:W-:Y:S02]  /*4b90*/  LEA.HI R7, R7, R4, RZ, 0x2 ;  /* 0x0000000407077211 */ /* 0x000fe400078f10ff */
[----:B------:R-:W-:Y:S02]  /*4ba0*/  LOP3.LUT R5, R5, 0xfffffff8, RZ, 0xc0, !PT ;  /* 0xfffffff805057812 */ /* 0x000fe400078ec0ff */
        /* <DEDUP_REMOVED lines=83> */
[----:B------:R-:W-:Y:S02]  /*50e0*/  IADD3 R41, -R206, c[0x0][0x2f0], RZ ;  /* 0x0000bc00ce297a10 */ /* 0x000fe40007ffe1ff */
[----:B------:R-:W-:Y:S01]  /*50f0*/  SHF.R.S32.HI R0, RZ, 0x1f, R207 ;  /* 0x0000001fff007819 */ /* 0x000fe200000114cf */
[----:B------:R-:W-:Y:S01]  /*5100*/  STS [R5+0x80], R100 ;  /* 0x0000806405007388 */ /* 0x000fe20000000800 */
[----:B------:R-:W-:-:S03]  /*5110*/  IMNMX R41, R41, 0x80, PT ;  /* 0x0000008029297817 */ /* 0x000fc60003800200 */
[----:B------:R-:W-:Y:S01]  /*5120*/  STS [R5+0x480], R102 ;  /* 0x0004806605007388 */ /* 0x000fe20000000800 */
[----:B------:R-:W-:Y:S01]  /*5130*/  IMAD R36, R0, c[0x0][0x338], RZ ;  /* 0x0000ce0000247a24 */ /* 0x000fe200078e02ff */
[----:B------:R-:W-:Y:S02]  /*5140*/  ISETP.GE.AND P3, PT, R10, R41, PT ;  /* 0x000000290a00720c */ /* 0x000fe40003f66270 */
[----:B------:R-:W-:Y:S01]  /*5150*/  STS [R7+0x80], R112 ;  /* 0x0000807007007388 */ /* 0x000fe20000000800 */
[----:B------:R-:W-:Y:S01]  /*5160*/  IMAD R11, R207, c[0x0][0x33c], R36 ;  /* 0x0000cf00cf0b7a24 */ /* 0x000fe200078e0224 */
[----:B------:R-:W-:Y:S02]  /*5170*/  ISETP.GE.OR P0, PT, R8, c[0x0][0x324], P3 ;  /* 0x0000c90008007a0c */ /* 0x000fe40001f06670 */
        /* <DEDUP_REMOVED lines=14> */
[----:B-1----:R-:W-:-:S02]  /*5260*/  SHF.R.S32.HI R3, RZ, 0x1f, R208 ;  /* 0x0000001fff037819 */ /* 0x002fc400000114d0 */
[----:B--2---:R-:W-:-:S03]  /*5270*/  SHF.R.S32.HI R9, RZ, 0x1f, R8 ;  /* 0x0000001fff097819 */ /* 0x004fc60000011408 */
[----:B------:R1:W2:Y:S02]  /*5280*/  LDS.128 R32, [R2+0x5080] ;  /* 0x0050800002207984 */ /* 0x0002a40000000c00 */
[----:B------:R-:W-:Y:S02]  /*5290*/  IMAD.WIDE.U32 R36, R207, c[0x0][0x338], R8 ;  /* 0x0000ce00cf247a25 */ /* 0x000fe400078e0008 */
[----:B------:R1:W3:Y:S02]  /*52a0*/  LDS.128 R28, [R2+0x6080] ;  /* 0x00608000021c7984 */ /* 0x0002e40000000c00 */
[----:B------:R-:W-:Y:S02]  /*52b0*/  IMAD.IADD R43, R37, 0x1, R11 ;  /* 0x00000001252b7824 */ /* 0x000fe400078e020b */
[----:B------:R1:W4:Y:S01]  /*52c0*/  LDS.128 R24, [R2+0x7080] ;  /* 0x0070800002187984 */ /* 0x0003220000000c00 */
[----:B------:R-:W-:Y:S02]  /*52d0*/  IMAD R11, R3, c[0x0][0x340], RZ ;  /* 0x0000d000030b7a24 */ /* 0x000fe400078e02ff */
[----:B------:R-:W-:Y:S01]  /*52e0*/  IMAD.MOV.U32 R42, RZ, RZ, R36 ;  /* 0x000000ffff2a7224 */ /* 0x000fe200078e0024 */
[----:B------:R1:W5:Y:S01]  /*52f0*/  LDS.128 R20, [R2+0x80] ;  /* 0x0000800002147984 */ /* 0x0003620000000c00 */
[C---:B------:R-:W-:Y:S01]  /*5300*/  IMAD R36, R208.reuse, c[0x0][0x344], R11 ;  /* 0x0000d100d0247a24 */ /* 0x040fe200078e020b */
[----:B------:R-:W-:Y:S01]  /*5310*/  SHF.R.S32.HI R11, RZ, 0x1f, R10 ;  /* 0x0000001fff0b7819 */ /* 0x000fe2000001140a */
[----:B------:R-:W-:Y:S01]  /*5320*/  IMAD.WIDE.U32 R42, R208, c[0x0][0x340], R42 ;  /* 0x0000d000d02a7a25 */ /* 0x000fe200078e002a */
[----:B------:R1:W1:Y:S03]  /*5330*/  LDS.128 R16, [R2+0x1080] ;  /* 0x0010800002107984 */ /* 0x0002660000000c00 */
[----:B------:R-:W-:Y:S01]  /*5340*/  IMAD.WIDE R44, R209, 0x80, R10 ;  /* 0x00000080d12c7825 */ /* 0x000fe200078e020a */
[----:B------:R1:W1:Y:S03]  /*5350*/  LDS.128 R12, [R2+0x2080] ;  /* 0x00208000020c7984 */ /* 0x0002660000000c00 */
[----:B------:R-:W-:Y:S01]  /*5360*/  IMAD.IADD R47, R43, 0x1, R36 ;  /* 0x000000012b2f7824 */ /* 0x000fe200078e0224 */
[----:B------:R1:W1:Y:S01]  /*5370*/  LDS.128 R4, [R2+0x3080] ;  /* 0x0030800002047984 */ /* 0x0002620000000c00 */
[----:B------:R-:W-:Y:S05]  /*5380*/  @P0 BRA `(.L_x_610) ;  /* 0x0000009000000947 */ /* 0x000fea0003800000 */
[----:B------:R-:W5:Y:S01]  /*5390*/  LDS.128 R36, [R2+0x4080] ;  /* 0x0040800002247984 */ /* 0x000f620000000c00 */
        /* <DEDUP_REMOVED lines=8> */
.L_x_610:
[----:B------:R-:W-:Y:S05]  /*5420*/  BSYNC B0 ;  /* 0x0000000000007941 */ /* 0x000fea0003800000 */
.L_x_609:
[----:B-1----:R-:W-:Y:S01]  /*5430*/  IADD3 R2, R10, 0x20, RZ ;  /* 0x000000200a027810 */ /* 0x002fe20007ffe0ff */
[----:B------:R-:W-:Y:S03]  /*5440*/  BSSY B0, `(.L_x_611) ;  /* 0x000000f000007945 */ /* 0x000fe60003800000 */
[----:B------:R-:W-:-:S04]  /*5450*/  ISETP.GE.AND P2, PT, R2, R41, PT ;  /* 0x000000290200720c */ /* 0x000fc80003f46270 */
[----:B------:R-:W-:-:S13]  /*5460*/  ISETP.GE.OR P0, PT, R8, c[0x0][0x324], P2 ;  /* 0x0000c90008007a0c */ /* 0x000fda0001706670 */
[----:B------:R-:W-:Y:S05]  /*5470*/  @P0 BRA `(.L_x_612) ;  /* 0x000000b000000947 */ /* 0x000fea0003800000 */
[----:B-----5:R-:W-:Y:S01]  /*5480*/  IADD3 R37, P0, R44, 0x20, RZ ;  /* 0x000000202c257810 */ /* 0x020fe20007f1e0ff */
        /* <DEDUP_REMOVED lines=10> */
.L_x_612:
[----:B------:R-:W-:Y:S05]  /*5530*/  BSYNC B0 ;  /* 0x0000000000007941 */ /* 0x000fea0003800000 */
.L_x_611:
[----:B------:R-:W-:Y:S01]  /*5540*/  IADD3 R2, R10, 0x40, RZ ;  /* 0x000000400a027810 */ /* 0x000fe20007ffe0ff */
[----:B------:R-:W-:Y:S03]  /*5550*/  BSSY B0, `(.L_x_613) ;  /* 0x000000f000007945 */ /* 0x000fe60003800000 */
[----:B------:R-:W-:-:S04]  /*5560*/  ISETP.GE.AND P1, PT, R2, R41, PT ;  /* 0x000000290200720c */ /* 0x000fc80003f26270 */
[----:B------:R-:W-:-:S13]  /*5570*/  ISETP.GE.OR P0, PT, R8, c[0x0][0x324], P1 ;  /* 0x0000c90008007a0c */ /* 0x000fda0000f06670 */
[----:B------:R-:W-:Y:S05]  /*5580*/  @P0 BRA `(.L_x_614) ;  /* 0x000000b000000947 */ /* 0x000fea0003800000 */
[----:B-12---:R-:W-:Y:S01]  /*5590*/  IADD3 R33, P0, R44, 0x40, RZ ;  /* 0x000000402c217810 */ /* 0x006fe20007f1e0ff */
        /* <DEDUP_REMOVED lines=10> */
.L_x_614:
[----:B------:R-:W-:Y:S05]  /*5640*/  BSYNC B0 ;  /* 0x0000000000007941 */ /* 0x000fea0003800000 */
.L_x_613:
[----:B------:R-:W-:Y:S01]  /*5650*/  IADD3 R10, R10, 0x60, RZ ;  /* 0x000000600a0a7810 */ /* 0x000fe20007ffe0ff */
[----:B------:R-:W-:Y:S03]  /*5660*/  BSSY B0, `(.L_x_615) ;  /* 0x000000f000007945 */ /* 0x000fe60003800000 */
[----:B------:R-:W-:-:S04]  /*5670*/  ISETP.GE.AND P0, PT, R10, R41, PT ;  /* 0x000000290a00720c */ /* 0x000fc80003f06270 */
[----:B------:R-:W-:-:S13]  /*5680*/  ISETP.GE.OR P4, PT, R8, c[0x0][0x324], P0 ;  /* 0x0000c90008007a0c */ /* 0x000fda0000786670 */
[----:B------:R-:W-:Y:S05]  /*5690*/  @P4 BRA `(.L_x_616) ;  /* 0x000000b000004947 */ /* 0x000fea0003800000 */
[----:B------:R-:W-:Y:S01]  /*56a0*/  IADD3 R11, P4, R44, 0x60, RZ ;  /* 0x000000602c0b7810 */ /* 0x000fe20007f9e0ff */
[----:B-1-3--:R-:W-:Y:S01]  /*56b0*/  IMAD.MOV.U32 R28, RZ, RZ, R42 ;  /* 0x000000ffff1c7224 */ /* 0x00afe200078e002a */
        /* <DEDUP_REMOVED lines=9> */
.L_x_616:
[----:B------:R-:W-:Y:S05]  /*5750*/  BSYNC B0 ;  /* 0x0000000000007941 */ /* 0x000fea0003800000 */
.L_x_615:
        /* <DEDUP_REMOVED lines=13> */
[----:B----4-:R-:W-:-:S04]  /*5830*/  IMAD.WIDE.U32 R24, R44, c[0x0][0x300], R10 ;  /* 0x0000c0002c187a25 */ /* 0x010fc800078e000a */
[----:B------:R-:W-:Y:S01]  /*5840*/  IMAD R0, R44, c[0x0][0x304], R3 ;  /* 0x0000c1002c007a24 */ /* 0x000fe200078e0203 */
[----:B------:R-:W-:-:S04]  /*5850*/  LEA R2, P3, R24, c[0x0][0x2e8], 0x1 ;  /* 0x0000ba0018027a11 */ /* 0x000fc800078608ff */
[----:B------:R-:W-:-:S04]  /*5860*/  IADD3 R0, R25, R0, RZ ;  /* 0x0000000019007210 */ /* 0x000fc80007ffe0ff */
[----:B------:R-:W-:-:S05]  /*5870*/  LEA.HI.X R3, R24, c[0x0][0x2ec], R0, 0x1, P3 ;  /* 0x0000bb0018037a11 */ /* 0x000fca00018f0c00 */
[----:B-----5:R1:W-:Y:S02]  /*5880*/  STG.E.128 [R2.64], R20 ;  /* 0x0000001402007986 */ /* 0x0203e4000c101d0c */
.L_x_618:
[----:B------:R-:W-:Y:S05]  /*5890*/  BSYNC B0 ;  /* 0x0000000000007941 */ /* 0x000fea0003800000 */
.L_x_617:
[----:B------:R-:W-:Y:S01]  /*58a0*/  ISETP.GE.OR P2, PT, R8, c[0x0][0x2f4], P2 ;  /* 0x0000bd0008007a0c */ /* 0x000fe20001746670 */
[----:B------:R-:W-:-:S12]  /*58b0*/  BSSY B0, `(.L_x_619) ;  /* 0x000000d000007945 */ /* 0x000fd80003800000 */
[----:B------:R-:W-:Y:S05]  /*58c0*/  @P2 BRA `(.L_x_620) ;  /* 0x000000b000002947 */ /* 0x000fea0003800000 */
[----:B-1----:R-:W-:Y:S01]  /*58d0*/  IADD3 R2, P2, R44, 0x20, RZ ;  /* 0x000000202c027810 */ /* 0x002fe20007f5e0ff */
[----:B-----5:R-:W-:Y:S01]  /*58e0*/  IMAD.MOV.U32 R20, RZ, RZ, R208 ;  /* 0x000000ffff147224 */ /* 0x020fe200078e00d0 */
        /* <DEDUP_REMOVED lines=9> */
.L_x_620:
[----:B------:R-:W-:Y:S05]  /*5980*/  BSYNC B0 ;  /* 0x0000000000007941 */ /* 0x000fea0003800000 */
.L_x_619:
        /* <DEDUP_REMOVED lines=14> */
.L_x_622:
[----:B------:R-:W-:Y:S05]  /*5a70*/  BSYNC B0 ;  /* 0x0000000000007941 */ /* 0x000fea0003800000 */
.L_x_621:
[----:B------:R-:W-:-:S13]  /*5a80*/  ISETP.GE.OR P0, PT, R8, c[0x0][0x2f4], P0 ;  /* 0x0000bd0008007a0c */ /* 0x000fda0000706670 */
[----:B------:R-:W-:Y:S05]  /*5a90*/  @P0 EXIT ;  /* 0x000000000000094d */ /* 0x000fea0003800000 */
[----:B------:R-:W-:Y:S01]  /*5aa0*/  IADD3 R0, P0, R44, 0x60, RZ ;  /* 0x000000602c007810 */ /* 0x000fe20007f1e0ff */
[----:B------:R-:W-:Y:S01]  /*5ab0*/  IMAD.MOV.U32 R8, RZ, RZ, R208 ;  /* 0x000000ffff087224 */ /* 0x000fe200078e00d0 */
[----:B------:R-:W-:-:S03]  /*5ac0*/  MOV R9, R11 ;  /* 0x0000000b00097202 */ /* 0x000fc60000000f00 */
[----:B------:R-:W-:Y:S02]  /*5ad0*/  IMAD.X R44, RZ, RZ, R45, P0 ;  /* 0x000000ffff2c7224 */ /* 0x000fe400000e062d */
        /* <DEDUP_REMOVED lines=8> */
.L_x_608:
[----:B------:R-:W-:Y:S01]  /*5b60*/  SHF.R.S32.HI R3, RZ, 0x1f, R212 ;  /* 0x0000001fff037819 */ /* 0x000fe200000114d4 */
[----:B------:R-:W-:Y:S01]  /*5b70*/  BSSY B0, `(.L_x_623) ;  /* 0x000001f000007945 */ /* 0x000fe20003800000 */
[----:B------:R-:W-:Y:S02]  /*5b80*/  IADD3 R206, -R206, c[0x0][0x2f0], RZ ;  /* 0x0000bc00cece7a10 */ /* 0x000fe40007ffe1ff */
[----:B------:R-:W-:Y:S02]  /*5b90*/  LEA.HI R8, R3, R212, RZ, 0x3 ;  /* 0x000000d403087211 */ /* 0x000fe400078f18ff */
[----:B------:R-:W-:Y:S02]  /*5ba0*/  SHF.R.S32.HI R2, RZ, 0x1f, R207 ;  /* 0x0000001fff027819 */ /* 0x000fe400000114cf */
[----:B------:R-:W-:Y:S02]  /*5bb0*/  LOP3.LUT R3, R8, 0x1ffffff8, RZ, 0xc0, !PT ;  /* 0x1ffffff808037812 */ /* 0x000fe400078ec0ff */
[----:B------:R-:W-:Y:S01]  /*5bc0*/  SHF.R.S32.HI R8, RZ, 0x3, R8 ;  /* 0x00000003ff087819 */ /* 0x000fe20000011408 */
[----:B------:R-:W-:Y:S01]  /*5bd0*/  IMAD R6, R2, c[0x0][0x308], RZ ;  /* 0x0000c20002067a24 */ /* 0x000fe200078e02ff */
[----:B------:R-:W-:Y:S01]  /*5be0*/  SHF.R.S32.HI R0, RZ, 0x1f, R208 ;  /* 0x0000001fff007819 */ /* 0x000fe200000114d0 */
[----:B------:R-:W-:Y:S01]  /*5bf0*/  IMAD.IADD R3, R212, 0x1, -R3 ;  /* 0x00000001d4037824 */ /* 0x000fe200078e0a03 */
[----:B------:R-:W-:-:S02]  /*5c00*/  ISETP.GE.AND P3, PT, R8, R206, PT ;  /* 0x000000ce0800720c */ /* 0x000fc40003f66270 */
[----:B------:R-:W-:Y:S01]  /*5c10*/  SHF.R.S32.HI R9, RZ, 0x1f, R8 ;  /* 0x0000001fff097819 */ /* 0x000fe20000011408 */
[----:B------:R-:W-:Y:S02]  /*5c20*/  IMAD.SHL.U32 R4, R3, 0x8, RZ ;  /* 0x0000000803047824 */ /* 0x000fe400078e00ff */
[----:B------:R-:W-:Y:S02]  /*5c30*/  IMAD R3, R207, c[0x0][0x30c], R6 ;  /* 0x0000c300cf037a24 */ /* 0x000fe400078e0206 */
[----:B------:R-:W-:Y:S01]  /*5c40*/  IMAD R15, R0, c[0x0][0x310], RZ ;  /* 0x0000c400000f7a24 */ /* 0x000fe200078e02ff */
[----:B------:R-:W-:Y:S01]  /*5c50*/  SHF.R.S32.HI R5, RZ, 0x1f, R4 ;  /* 0x0000001fff057819 */ /* 0x000fe20000011404 */
[----:B------:R-:W-:Y:S01]  /*5c60*/  IMAD.WIDE R12, R209, 0x80, R8 ;  /* 0x00000080d10c7825 */ /* 0x000fe200078e0208 */
[----:B------:R-:W-:-:S03]  /*5c70*/  ISETP.GE.OR P0, PT, R4, c[0x0][0x2f4], P3 ;  /* 0x0000bd0004007a0c */ /* 0x000fc60001f06670 */
[----:B------:R-:W-:-:S04]  /*5c80*/  IMAD.WIDE.U32 R6, R207, c[0x0][0x308], R4 ;  /* 0x0000c200cf067a25 */ /* 0x000fc800078e0004 */
[----:B------:R-:W-:Y:S02]  /*5c90*/  IMAD.IADD R7, R7, 0x1, R3 ;  /* 0x0000000107077824 */ /* 0x000fe400078e0203 */
        /* <DEDUP_REMOVED lines=12> */
.L_x_624:
[----:B------:R-:W-:Y:S05]  /*5d60*/  BSYNC B0 ;  /* 0x0000000000007941 */ /* 0x000fea0003800000 */
.L_x_623:
        /* <DEDUP_REMOVED lines=16> */
.L_x_626:
[----:B------:R-:W-:Y:S05]  /*5e70*/  BSYNC B0 ;  /* 0x0000000000007941 */ /* 0x000fea0003800000 */
.L_x_625:
        /* <DEDUP_REMOVED lines=16> */
.L_x_628:
[----:B------:R-:W-:Y:S05]  /*5f80*/  BSYNC B0 ;  /* 0x0000000000007941 */ /* 0x000fea0003800000 */
.L_x_627:
        /* <DEDUP_REMOVED lines=16> */
.L_x_630:
[----:B------:R-:W-:Y:S05]  /*6090*/  BSYNC B0 ;  /* 0x0000000000007941 */ /* 0x000fea0003800000 */
.L_x_629:
[----:B------:R-:W-:Y:S01]  /*60a0*/  IMAD R2, R2, c[0x0][0x338], RZ ;  /* 0x0000ce0002027a24 */ /* 0x000fe200078e02ff */
[----:B------:R-:W-:Y:S01]  /*60b0*/  ISETP.GE.OR P3, PT, R4, c[0x0][0x324], P3 ;  /* 0x0000c90004007a0c */ /* 0x000fe20001f66670 */
[C---:B-1----:R-:W-:Y:S01]  /*60c0*/  IMAD.WIDE.U32 R6, R207.reuse, c[0x0][0x338], R4 ;  /* 0x0000ce00cf067a25 */ /* 0x042fe200078e0004 */
[----:B------:R-:W-:Y:S03]  /*60d0*/  BSSY B0, `(.L_x_631) ;  /* 0x0000011000007945 */ /* 0x000fe60003800000 */
[----:B------:R-:W-:Y:S01]  /*60e0*/  IMAD R207, R207, c[0x0][0x33c], R2 ;  /* 0x0000cf00cfcf7a24 */ /* 0x000fe200078e0202 */
[----:B------:R-:W-:Y:S01]  /*60f0*/  MOV R8, R6 ;  /* 0x0000000600087202 */ /* 0x000fe20000000f00 */
        /* <DEDUP_REMOVED lines=14> */
.L_x_632:
[----:B------:R-:W-:Y:S05]  /*61e0*/  BSYNC B0 ;  /* 0x0000000000007941 */ /* 0x000fea0003800000 */
.L_x_631:
        /* <DEDUP_REMOVED lines=14> */
.L_x_634:
[----:B------:R-:W-:Y:S05]  /*62d0*/  BSYNC B0 ;  /* 0x0000000000007941 */ /* 0x000fea0003800000 */
.L_x_633:
        /* <DEDUP_REMOVED lines=14> */
.L_x_636:
[----:B------:R-:W-:Y:S05]  /*63c0*/  BSYNC B0 ;  /* 0x0000000000007941 */ /* 0x000fea0003800000 */
.L_x_635:
        /* <DEDUP_REMOVED lines=14> */
.L_x_637:
        /* <DEDUP_REMOVED lines=13> */
.L_x_1812:


//--------------------- .text._ZN7cutlass13device_kernelIN5flash19enable_sm80_to_sm89INS1_16FlashAttnBwdSm80INS1_25CollectiveMainloopBwdSm80ILi2ELi2EN4cute5tupleIJNS5_1CILi64EEENS7_ILi128EEES8_EEENS_6half_tEfNS_4arch4Sm80ELb1ELb0ELb0ELb0ELb1ELb0ELb0ELb0ELi2ELi2ELi4ELi2ELb1EEENS1_21CollectiveEpilogueBwdISA_SB_SD_Li256ELb0ELb0ELi2EEENS1_25SingleTileBwdLPTSchedulerILb0ELi128ELb1EEEEEEEEEvNT_6ParamsE --------------------------
	.section	.text._ZN7cutlass13device_kernelIN5flash19enable_sm80_to_sm89INS1_16FlashAttnBwdSm80INS1_25CollectiveMainloopBwdSm80ILi2ELi2EN4cute5tupleIJNS5_1CILi64EEENS7_ILi128EEES8_EEENS_6half_tEfNS_4arch4Sm80ELb1ELb0ELb0ELb0ELb1ELb0ELb0ELb0ELi2ELi2ELi4ELi2ELb1EEENS1_21CollectiveEpilogueBwdISA_SB_SD_Li256ELb0ELb0ELi2EEENS1_25SingleTileBwdLPTSchedulerILb0ELi128ELb1EEEEEEEEEvNT_6ParamsE,"ax",@progbits
	.sectioninfo	@"SHI_REGISTERS=254"
	.align	128
.text._ZN7cutlass13device_kernelIN5flash19enable_sm80_to_sm89INS1_16FlashAttnBwdSm80INS1_25CollectiveMainloopBwdSm80ILi2ELi2EN4cute5tupleIJNS5_1CILi64EEENS7_ILi128EEES8_EEENS_6half_tEfNS_4arch4Sm80ELb1ELb0ELb0ELb0ELb1ELb0ELb0ELb0ELi2ELi2ELi4ELi2ELb1EEENS1_21CollectiveEpilogueBwdISA_SB_SD_Li256ELb0ELb0ELi2EEENS1_25SingleTileBwdLPTSchedulerILb0ELi128ELb1EEEEEEEEEvNT_6ParamsE:
        .type           _ZN7cutlass13device_kernelIN5flash19enable_sm80_to_sm89INS1_16FlashAttnBwdSm80INS1_25CollectiveMainloopBwdSm80ILi2ELi2EN4cute5tupleIJNS5_1CILi64EEENS7_ILi128EEES8_EEENS_6half_tEfNS_4arch4Sm80ELb1ELb0ELb0ELb0ELb1ELb0ELb0ELb0ELi2ELi2ELi4ELi2ELb1EEENS1_21CollectiveEpilogueBwdISA_SB_SD_Li256ELb0ELb0ELi2EEENS1_25SingleTileBwdLPTSchedulerILb0ELi128ELb1EEEEEEEEEvNT_6ParamsE,@function
        .size           _ZN7cutlass13device_kernelIN5flash19enable_sm80_to_sm89INS1_16FlashAttnBwdSm80INS1_25CollectiveMainloopBwdSm80ILi2ELi2EN4cute5tupleIJNS5_1CILi64EEENS7_ILi128EEES8_EEENS_6half_tEfNS_4arch4Sm80ELb1ELb0ELb0ELb0ELb1ELb0ELb0ELb0ELi2ELi2ELi4ELi2ELb1EEENS1_21CollectiveEpilogueBwdISA_SB_SD_Li256ELb0ELb0ELi2EEENS1_25SingleTileBwdLPTSchedulerILb0ELi128ELb1EEEEEEEEEvNT_6ParamsE,(.L_x_1813 - _ZN7cutlass13device_kernelIN5flash19enable_sm80_to_sm89INS1_16FlashAttnBwdSm80INS1_25CollectiveMainloopBwdSm80ILi2ELi2EN4cute5tupleIJNS5_1CILi64EEENS7_ILi128EEES8_EEENS_6half_tEfNS_4arch4Sm80ELb1ELb0ELb0ELb0ELb1ELb0ELb0ELb0ELi2ELi2ELi4ELi2ELb1EEENS1_21CollectiveEpilogueBwdISA_SB_SD_Li256ELb0ELb0ELi2EEENS1_25SingleTileBwdLPTSchedulerILb0ELi128ELb1EEEEEEEEEvNT_6ParamsE)
        .other          _ZN7cutlass13device_kernelIN5flash19enable_sm80_to_sm89INS1_16FlashAttnBwdSm80INS1_25CollectiveMainloopBwdSm80ILi2ELi2EN4cute5tupleIJNS5_1CILi64EEENS7_ILi128EEES8_EEENS_6half_tEfNS_4arch4Sm80ELb1ELb0ELb0ELb0ELb1ELb0ELb0ELb0ELi2ELi2ELi4ELi2ELb1EEENS1_21CollectiveEpilogueBwdISA_SB_SD_Li256ELb0ELb0ELi2EEENS1_25SingleTileBwdLPTSchedulerILb0ELi128ELb1EEEEEEEEEvNT_6ParamsE,@"STO_CUDA_ENTRY STV_DEFAULT"
_ZN7cutlass13device_kernelIN5flash19enable_sm80_to_sm89INS1_16FlashAttnBwdSm80INS1_25CollectiveMainloopBwdSm80ILi2ELi2EN4cute5tupleIJNS5_1CILi64EEENS7_ILi128EEES8_EEENS_6half_tEfNS_4arch4Sm80ELb1ELb0ELb0ELb0ELb1ELb0ELb0ELb0ELi2ELi2ELi4ELi2ELb1EEENS1_21CollectiveEpilogueBwdISA_SB_SD_Li256ELb0ELb0ELi2EEENS1_25SingleTileBwdLPTSchedulerILb0ELi128ELb1EEEEEEEEEvNT_6ParamsE:
        /* <DEDUP_REMOVED lines=16> */
[----:B------:R-:W-:-:S04]  /*0100*/  MOV R0, c[0x0][0x3c4] ;  /* 0x0000f10000007a02 */ /* 0x000fc80000000f00 */
[----:B------:R-:W-:Y:S02]  /*0110*/  ISETP.NE.AND P0, PT, R0, 0x1, PT ;  /* 0x000000010000780c */ /* 0x000fe40003f05270 */
[----:B------:R-:W-:-:S11]  /*0120*/  MOV R0, R2 ;  /* 0x0000000200007202 */ /* 0x000fd60000000f00 */
[----:B------:R-:W-:-:S05]  /*0130*/  @P0 IMAD.HI.U32 R3, R2, c[0x0][0x3c8], RZ ;  /* 0x0000f20002030a27 */ /* 0x000fca00078e00ff */
[----:B------:R-:W-:-:S05]  /*0140*/  @P0 SHF.R.U32.HI R0, RZ, c[0x0][0x3cc], R3 ;  /* 0x0000f300ff000a19 */ /* 0x000fca0000011603 */
[----:B------:R-:W-:Y:S01]  /*0150*/  IMAD R5, R0, c[0x0][0x3c4], RZ ;  /* 0x0000f10000057a24 */ /* 0x000fe200078e02ff */
[----:B------:R-:W-:Y:S05]  /*0160*/  BRA `(.L_x_640) ;  /* 0x0000006000007947 */ /* 0x000fea0003800000 */
.L_x_639:
[----:B------:R-:W-:-:S04]  /*0170*/  MOV R0, c[0x0][0x3ac] ;  /* 0x0000eb0000007a02 */ /* 0x000fc80000000f00 */
[----:B------:R-:W-:Y:S02]  /*0180*/  ISETP.NE.AND P0, PT, R0, 0x1, PT ;  /* 0x000000010000780c */ /* 0x000fe40003f05270 */
[----:B------:R-:W-:-:S11]  /*0190*/  MOV R0, R2 ;  /* 0x0000000200007202 */ /* 0x000fd60000000f00 */
[----:B------:R-:W-:-:S05]  /*01a0*/  @P0 IMAD.HI.U32 R3, R2, c[0x0][0x3b0], RZ ;  /* 0x0000ec0002030a27 */ /* 0x000fca00078e00ff */
[----:B------:R-:W-:-:S05]  /*01b0*/  @P0 SHF.R.U32.HI R0, RZ, c[0x0][0x3b4], R3 ;  /* 0x0000ed00ff000a19 */ /* 0x000fca0000011603 */
[----:B------:R-:W-:Y:S02]  /*01c0*/  IMAD R5, R0, c[0x0][0x3ac], RZ ;  /* 0x0000eb0000057a24 */ /* 0x000fe400078e02ff */
.L_x_640:
[----:B------:R-:W-:Y:S01]  /*01d0*/  IMAD.MOV.U32 R3, RZ, RZ, c[0x0][0x3a0] ;  /* 0x0000e800ff037624 */ /* 0x000fe200078e00ff */
[----:B------:R-:W-:Y:S01]  /*01e0*/  LOP3.LUT R0, RZ, R0, RZ, 0x33, !PT ;  /* 0x00000000ff007212 */ /* 0x000fe200078e33ff */
[----:B------:R-:W-:-:S03]  /*01f0*/  IMAD.IADD R5, R2, 0x1, -R5 ;  /* 0x0000000102057824 */ /* 0x000fc600078e0a05 */
[----:B------:R-:W-:Y:S01]  /*0200*/  ISETP.NE.AND P0, PT, R3, 0x1, PT ;  /* 0x000000010300780c */ /* 0x000fe20003f05270 */
[----:B------:R-:W-:Y:S01]  /*0210*/  IMAD R4, R4, c[0x0][0x3ac], R5 ;  /* 0x0000eb0004047a24 */ /* 0x000fe200078e0205 */
[----:B------:R-:W-:-:S04]  /*0220*/  IADD3 R207, R0, c[0x0][0x394], RZ ;  /* 0x0000e50000cf7a10 */ /* 0x000fc80007ffe0ff */
[----:B------:R-:W-:-:S07]  /*0230*/  MOV R209, R4 ;  /* 0x0000000400d17202 */ /* 0x000fce0000000f00 */
[----:B------:R-:W-:-:S05]  /*0240*/  @P0 IMAD.HI.U32 R2, R4, c[0x0][0x3a4], RZ ;  /* 0x0000e90004020a27 */ /* 0x000fca00078e00ff */
[----:B------:R-:W-:-:S04]  /*0250*/  @P0 SHF.R.U32.HI R209, RZ, c[0x0][0x3a8], R2 ;  /* 0x0000ea00ffd10a19 */ /* 0x000fc80000011602 */
[----:B------:R-:W-:-:S05]  /*0260*/  IADD3 R3, -R209, RZ, RZ ;  /* 0x000000ffd1037210 */ /* 0x000fca0007ffe1ff */
[----:B------:R-:W-:Y:S01]  /*0270*/  IMAD R208, R3, c[0x0][0x3a0], R4 ;  /* 0x0000e80003d07a24 */ /* 0x000fe200078e0204 */
[----:B------:R-:W-:Y:S05]  /*0280*/  BRA `(.L_x_641) ;  /* 0x0000021000007947 */ /* 0x000fea0003800000 */
.L_x_638:
        /* <DEDUP_REMOVED lines=16> */
.L_x_642:
[----:B------:R-:W-:-:S04]  /*0390*/  MOV R0, c[0x0][0x3ac] ;  /* 0x0000eb0000007a02 */ /* 0x000fc80000000f00 */
[----:B------:R-:W-:Y:S02]  /*03a0*/  ISETP.NE.AND P0, PT, R0, 0x1, PT ;  /* 0x000000010000780c */ /* 0x000fe40003f05270 */
[----:B------:R-:W-:-:S11]  /*03b0*/  MOV R0, R3 ;  /* 0x0000000300007202 */ /* 0x000fd60000000f00 */
[----:B------:R-:W-:-:S05]  /*03c0*/  @P0 IMAD.HI.U32 R2, R3, c[0x0][0x3b0], RZ ;  /* 0x0000ec0003020a27 */ /* 0x000fca00078e00ff */
[----:B------:R-:W-:-:S05]  /*03d0*/  @P0 SHF.R.U32.HI R0, RZ, c[0x0][0x3b4], R2 ;  /* 0x0000ed00ff000a19 */ /* 0x000fca0000011602 */
[----:B------:R-:W-:Y:S02]  /*03e0*/  IMAD R4, R0, c[0x0][0x3ac], RZ ;  /* 0x0000eb0000047a24 */ /* 0x000fe400078e02ff */
.L_x_643:
        /* <DEDUP_REMOVED lines=10> */
[----:B------:R-:W-:Y:S02]  /*0490*/  IMAD R208, R208, c[0x0][0x3a0], R5 ;  /* 0x0000e800d0d07a24 */ /* 0x000fe400078e0205 */
.L_x_641:
        /* <DEDUP_REMOVED lines=78> */
[----:B------:R-:W-:Y:S01]  /*0980*/  IMAD.IADD R7, R234, 0x1, -R216 ;  /* 0x00000001ea077824 */ /* 0x000fe200078e0ad8 */
[--C-:B------:R-:W-:Y:S01]  /*0990*/  SHF.R.S32.HI R27, RZ, 0x1f, R26.reuse ;  /* 0x0000001fff1b7819 */ /* 0x100fe2000001141a */
[----:B------:R-:W-:Y:S01]  /*09a0*/  IMAD R11, R21, c[0x0][0x1d8], RZ ;  /* 0x00007600150b7a24 */ /* 0x000fe200078e02ff */
[----:B------:R-:W-:Y:S01]  /*09b0*/  USHF.L.U32 UR10, UR6, 0x6, URZ ;  /* 0x00000006060a7899 */ /* 0x000fe2000800063f */
[----:B------:R-:W-:Y:S01]  /*09c0*/  IMAD R0, R2, c[0x0][0x1e0], RZ ;  /* 0x0000780002007a24 */ /* 0x000fe200078e02ff */
[----:B------:R-:W-:Y:S01]  /*09d0*/  ISETP.GE.AND P1, PT, R7, 0x1, PT ;  /* 0x000000010700780c */ /* 0x000fe20003f26270 */
[----:B------:R-:W-:Y:S01]  /*09e0*/  IMAD.WIDE.U32 R4, R3, c[0x0][0x1e0], R26 ;  /* 0x0000780003047a25 */ /* 0x000fe200078e001a */
[----:B------:R-:W-:Y:S02]  /*09f0*/  ISETP.GE.AND P6, PT, R7, 0x21, PT ;  /* 0x000000210700780c */ /* 0x000fe40003fc6270 */
[C---:B------:R-:W-:Y:S01]  /*0a00*/  ISETP.GE.OR P2, PT, R26.reuse, c[0x0][0x1cc], !P1 ;  /* 0x000073001a007a0c */ /* 0x040fe20004f46670 */
[----:B------:R-:W-:Y:S01]  /*0a10*/  IMAD R0, R3, c[0x0][0x1e4], R0 ;  /* 0x0000790003007a24 */ /* 0x000fe200078e0200 */
[----:B------:R-:W-:Y:S01]  /*0a20*/  ISETP.GE.AND P5, PT, R7, 0x41, PT ;  /* 0x000000410700780c */ /* 0x000fe20003fa6270 */
[----:B------:R-:W-:Y:S01]  /*0a30*/  IMAD.SHL.U32 R10, R9, 0x200, RZ ;  /* 0x00000200090a7824 */ /* 0x000fe200078e00ff */
[C---:B------:R-:W-:Y:S01]  /*0a40*/  ISETP.GE.OR P4, PT, R26.reuse, c[0x0][0x1cc], !P6 ;  /* 0x000073001a007a0c */ /* 0x040fe20007786670 */
[----:B------:R-:W-:Y:S01]  /*0a50*/  IMAD.IADD R5, R5, 0x1, R0 ;  /* 0x0000000105057824 */ /* 0x000fe200078e0200 */
[----:B------:R-:W-:Y:S01]  /*0a60*/  ISETP.GE.OR P3, PT, R26, c[0x0][0x1cc], !P5 ;  /* 0x000073001a007a0c */ /* 0x000fe20006f66670 */
[----:B------:R-:W-:Y:S01]  /*0a70*/  IMAD R0, R20, c[0x0][0x1dc], R11 ;  /* 0x0000770014007a24 */ /* 0x000fe200078e020b */
[----:B------:R-:W-:Y:S01]  /*0a80*/  LEA.HI R11, R17, R212, RZ, 0x2 ;  /* 0x000000d4110b7211 */ /* 0x000fe200078f10ff */
[----:B------:R-:W-:Y:S01]  /*0a90*/  IMAD.WIDE.U32 R4, R209, c[0x0][0x1e8], R4 ;  /* 0x00007a00d1047a25 */ /* 0x000fe200078e0004 */
[----:B------:R-:W-:-:S02]  /*0aa0*/  ISETP.GE.OR P1, PT, R26, c[0x0][0x19c], !P1 ;  /* 0x000067001a007a0c */ /* 0x000fc40004f26670 */
[----:B------:R-:W-:Y:S01]  /*0ab0*/  SHF.R.S32.HI R6, RZ, 0x1f, R11 ;  /* 0x0000001fff067819 */ /* 0x000fe2000001140b */
[----:B------:R-:W-:Y:S01]  /*0ac0*/  IMAD.IADD R13, R5, 0x1, R12 ;  /* 0x00000001050d7824 */ /* 0x000fe200078e020c */
[----:B------:R-:W-:Y:S01]  /*0ad0*/  ISETP.GE.OR P6, PT, R26, c[0x0][0x19c], !P6 ;  /* 0x000067001a007a0c */ /* 0x000fe200077c6670 */
[----:B------:R-:W-:Y:S01]  /*0ae0*/  IMAD.SHL.U32 R5, R216, 0x40, RZ ;  /* 0x00000040d8057824 */ /* 0x000fe200078e00ff */
[----:B------:R-:W-:Y:S01]  /*0af0*/  ISETP.GE.OR P5, PT, R26, c[0x0][0x19c], !P5 ;  /* 0x000067001a007a0c */ /* 0x000fe20006fa6670 */
[----:B------:R-:W-:Y:S02]  /*0b00*/  IMAD.MOV.U32 R12, RZ, RZ, R4 ;  /* 0x000000ffff0c7224 */ /* 0x000fe400078e0004 */
[----:B------:R-:W-:Y:S01]  /*0b10*/  IMAD R2, R2, c[0x0][0x1b0], RZ ;  /* 0x00006c0002027a24 */ /* 0x000fe200078e02ff */
[----:B------:R-:W-:Y:S01]  /*0b20*/  LOP3.LUT R5, R5, 0x1c0, RZ, 0xc0, !PT ;  /* 0x000001c005057812 */ /* 0x000fe200078ec0ff */
[----:B------:R-:W-:-:S03]  /*0b30*/  IMAD.WIDE.U32 R12, R20, c[0x0][0x1d8], R12 ;  /* 0x00007600140c7a25 */ /* 0x000fc600078e000c */
[----:B------:R-:W-:Y:S01]  /*0b40*/  LOP3.LUT R4, R5, 0x38, R26, 0xf8, !PT ;  /* 0x0000003805047812 */ /* 0x000fe200078ef81a */
[----:B------:R-:W-:Y:S01]  /*0b50*/  IMAD.IADD R0, R13, 0x1, R0 ;  /* 0x000000010d007824 */ /* 0x000fe200078e0200 */
[----:B------:R-:W-:Y:S01]  /*0b60*/  SHF.R.U32.HI R5, RZ, 0x3, R5 ;  /* 0x00000003ff057819 */ /* 0x000fe20000011605 */
[C---:B------:R-:W-:Y:S01]  /*0b70*/  IMAD R2, R3.reuse, c[0x0][0x1b4], R2 ;  /* 0x00006d0003027a24 */ /* 0x040fe200078e0202 */
[----:B------:R-:W-:Y:S01]  /*0b80*/  LEA R14, P0, R12, c[0x0][0x1c0], 0x1 ;  /* 0x000070000c0e7a11 */ /* 0x000fe200078008ff */
[----:B------:R-:W-:Y:S01]  /*0b90*/  IMAD.WIDE.U32 R24, R3, c[0x0][0x1b0], R26 ;  /* 0x00006c0003187a25 */ /* 0x000fe200078e001a */
[----:B------:R-:W-:Y:S02]  /*0ba0*/  LOP3.LUT R4, R10, R4, R5, 0xf6, !PT ;  /* 0x000000040a047212 */ /* 0x000fe400078ef605 */
[----:B------:R-:W-:Y:S01]  /*0bb0*/  LEA.HI.X R15, R12, c[0x0][0x1c4], R0, 0x1, P0 ;  /* 0x000071000c0f7a11 */ /* 0x000fe200000f0c00 */
[----:B------:R-:W-:Y:S01]  /*0bc0*/  IMAD.IADD R25, R25, 0x1, R2 ;  /* 0x0000000119197824 */ /* 0x000fe200078e0202 */
[----:B------:R-:W-:Y:S01]  /*0bd0*/  SHF.R.S32.HI R5, RZ, 0x2, R11 ;  /* 0x00000002ff057819 */ /* 0x000fe2000001140b */
[----:B------:R-:W-:Y:S01]  /*0be0*/  IMAD.SHL.U32 R4, R4, 0x2, RZ ;  /* 0x0000000204047824 */ /* 0x000fe200078e00ff */
[----:B------:R-:W-:Y:S01]  /*0bf0*/  LEA.HI R0, R17, R212, RZ, 0x4 ;  /* 0x000000d411007211 */ /* 0x000fe200078f20ff */
[----:B------:R-:W-:Y:S01]  /*0c00*/  IMAD R2, R228, c[0x0][0x1b8], RZ ;  /* 0x00006e00e4027a24 */ /* 0x000fe200078e02ff */
[----:B------:R-:W-:Y:S01]  /*0c10*/  LEA.HI R6, R6, R5, RZ, 0x3 ;  /* 0x0000000506067211 */ /* 0x000fe200078f18ff */
[----:B------:R-:W-:Y:S01]  /*0c20*/  IMAD.WIDE.U32 R24, R209, c[0x0][0x1b8], R24 ;  /* 0x00006e00d1187a25 */ /* 0x000fe200078e0018 */
[----:B------:R-:W-:Y:S01]  /*0c30*/  @!PT LDS RZ, [RZ] ;  /* 0x00000000fffff984 */ /* 0x000fe20000000800 */
[----:B------:R-:W-:Y:S01]  /*0c40*/  @!PT LDS RZ, [RZ] ;  /* 0x00000000fffff984 */ /* 0x000fe20000000800 */
[----:B------:R-:W-:Y:S01]  /*0c50*/  @!PT LDS RZ, [RZ] ;  /* 0x00000000fffff984 */ /* 0x000fe20000000800 */
[----:B------:R1:W-:Y:S01]  /*0c60*/  LDGSTS.E.BYPASS.LTC128B.128 [R4+0x4080], [R14.64], !P2 ;  /* 0x040800000e047fae */ /* 0x0003e2000d101d4c */
[----:B------:R-:W-:-:S02]  /*0c70*/  SHF.R.S32.HI R13, RZ, 0x4, R0 ;  /* 0x00000004ff0d7819 */ /* 0x000fc40000011400 */
[----:B------:R-:W-:Y:S01]  /*0c80*/  LOP3.LUT R6, R6, 0xfffffff8, RZ, 0xc0, !PT ;  /* 0xfffffff806067812 */ /* 0x000fe200078ec0ff */
[----:B------:R-:W-:Y:S01]  /*0c90*/  IMAD R2, R209, c[0x0][0x1bc], R2 ;  /* 0x00006f00d1027a24 */ /* 0x000fe200078e0202 */
[----:B------:R-:W-:Y:S01]  /*0ca0*/  ISETP.GE.AND P2, PT, R7, 0x61, PT ;  /* 0x000000610700780c */ /* 0x000fe20003f46270 */
[----:B------:R-:W-:Y:S01]  /*0cb0*/  IMAD.WIDE.U32 R28, R208, c[0x0][0x180], R26 ;  /* 0x00006000d01c7a25 */ /* 0x000fe200078e001a */
[----:B------:R-:W-:Y:S02]  /*0cc0*/  LEA.HI R8, R0, R13, RZ, 0x1 ;  /* 0x0000000d00087211 */ /* 0x000fe400078f08ff */
[----:B------:R-:W-:Y:S01]  /*0cd0*/  IADD3 R225, R4, 0x4080, RZ ;  /* 0x0000408004e17810 */ /* 0x000fe20007ffe0ff */
[----:B------:R-:W-:Y:S01]  /*0ce0*/  IMAD.IADD R6, R5, 0x1, -R6 ;  /* 0x0000000105067824 */ /* 0x000fe200078e0a06 */
[----:B------:R-:W-:Y:S01]  /*0cf0*/  LOP3.LUT R8, R8, 0xfffffffe, RZ, 0xc0, !PT ;  /* 0xfffffffe08087812 */ /* 0x000fe200078ec0ff */
[----:B------:R-:W-:Y:S01]  /*0d00*/  IMAD R5, R229, c[0x0][0x180], RZ ;  /* 0x00006000e5057a24 */ /* 0x000fe200078e02ff */
[----:B------:R-:W-:Y:S01]  /*0d10*/  IADD3 R223, R4, 0x8080, RZ ;  /* 0x0000808004df7810 */ /* 0x000fe20007ffe0ff */
[----:B------:R-:W-:-:S02]  /*0d20*/  IMAD.IADD R25, R25, 0x1, R2 ;  /* 0x0000000119197824 */ /* 0x000fc400078e0202 */
[----:B------:R-:W-:Y:S02]  /*0d30*/  IMAD R12, R208, c[0x0][0x184], R5 ;  /* 0x00006100d00c7a24 */ /* 0x000fe400078e0205 */
[----:B------:R-:W-:Y:S02]  /*0d40*/  IMAD R2, R21, c[0x0][0x1a8], RZ ;  /* 0x00006a0015027a24 */ /* 0x000fe400078e02ff */
[----:B------:R-:W-:Y:S01]  /*0d50*/  IMAD.IADD R7, R13, 0x1, -R8 ;  /* 0x000000010d077824 */ /* 0x000fe200078e0a08 */
[----:B------:R-:W-:Y:S01]  /*0d60*/  LEA.HI R8, R17, R212, RZ, 0x5 ;  /* 0x000000d411087211 */ /* 0x000fe200078f28ff */
[----:B------:R-:W-:Y:S02]  /*0d70*/  IMAD.IADD R13, R29, 0x1, R12 ;  /* 0x000000011d0d7824 */ /* 0x000fe400078e020c */
[----:B------:R-:W-:Y:S02]  /*0d80*/  IMAD R2, R20, c[0x0][0x1ac], R2 ;  /* 0x00006b0014027a24 */ /* 0x000fe400078e0202 */
[----:B------:R-:W-:Y:S01]  /*0d90*/  IMAD.MOV.U32 R12, RZ, RZ, R28 ;  /* 0x000000ffff0c7224 */ /* 0x000fe200078e001c */
[----:B-1----:R-:W-:Y:S01]  /*0da0*/  IADD3 R14, P0, R14, UR4, RZ ;  /* 0x000000040e0e7c10 */ /* 0x002fe2000ff1e0ff */
[----:B------:R-:W-:-:S03]  /*0db0*/  IMAD.WIDE.U32 R20, R20, c[0x0][0x1a8], R24 ;  /* 0x00006a0014147a25 */ /* 0x000fc600078e0018 */
[----:B------:R-:W-:Y:S01]  /*0dc0*/  IADD3.X R15, R15, UR5, RZ, P0, !PT ;  /* 0x000000050f0f7c10 */ /* 0x000fe200087fe4ff */
[----:B------:R-:W-:Y:S01]  /*0dd0*/  IMAD.WIDE.U32 R24, R209, c[0x0][0x188], R12 ;  /* 0x00006200d1187a25 */ /* 0x000fe200078e000c */
[----:B------:R-:W-:-:S03]  /*0de0*/  IADD3 R22, P0, R14, UR4, RZ ;  /* 0x000000040e167c10 */ /* 0x000fc6000ff1e0ff */
[----:B------:R1:W-:Y:S01]  /*0df0*/  LDGSTS.E.BYPASS.LTC128B.128 [R4+0x5080], [R14.64], !P4 ;  /* 0x050800000e047fae */ /* 0x0003e2000e101d4c */
[----:B------:R-:W-:Y:S01]  /*0e00*/  IADD3.X R23, R15, UR5, RZ, P0, !PT ;  /* 0x000000050f177c10 */ /* 0x000fe200087fe4ff */
[----:B------:R-:W-:Y:S01]  /*0e10*/  IMAD.IADD R2, R21, 0x1, R2 ;  /* 0x0000000115027824 */ /* 0x000fe200078e0202 */
[----:B------:R-:W-:Y:S01]  /*0e20*/  ISETP.GE.OR P0, PT, R26, c[0x0][0x1cc], !P2 ;  /* 0x000073001a007a0c */ /* 0x000fe20005706670 */
[----:B------:R-:W-:Y:S01]  /*0e30*/  IMAD R210, R228, c[0x0][0x188], RZ ;  /* 0x00006200e4d27a24 */ /* 0x000fe200078e02ff */
[----:B------:R-:W-:Y:S01]  /*0e40*/  ISETP.GE.OR P2, PT, R26, c[0x0][0x19c], !P2 ;  /* 0x000067001a007a0c */ /* 0x000fe20005746670 */
[----:B------:R2:W-:Y:S01]  /*0e50*/  LDGSTS.E.BYPASS.LTC128B.128 [R4+0x6080], [R22.64], !P3 ;  /* 0x0608000016047fae */ /* 0x0005e2000d901d4c */
[----:B------:R-:W-:Y:S01]  /*0e60*/  IMAD.SHL.U32 R218, R212, 0x4, RZ ;  /* 0x00000004d4da7824 */ /* 0x000fe200078e00ff */
[----:B------:R-:W-:Y:S01]  /*0e70*/  ISETP.GE.AND P4, PT, R26, c[0x0][0x16c], PT ;  /* 0x00005b001a007a0c */ /* 0x000fe20003f86270 */
[----:B------:R-:W-:Y:S02]  /*0e80*/  IMAD R210, R209, c[0x0][0x18c], R210 ;  /* 0x00006300d1d27a24 */ /* 0x000fe400078e02d2 */
[----:B------:R-:W-:Y:S01]  /*0e90*/  IMAD R3, R229, c[0x0][0x270], RZ ;  /* 0x00009c00e5037a24 */ /* 0x000fe200078e02ff */
[----:B------:R-:W-:Y:S01]  /*0ea0*/  SHF.R.S32.HI R219, RZ, 0x1f, R218 ;  /* 0x0000001fffdb7819 */ /* 0x000fe200000114da */
[----:B------:R-:W-:-:S02]  /*0eb0*/  IMAD.IADD R211, R25, 0x1, R210 ;  /* 0x0000000119d37824 */ /* 0x000fc400078e02d2 */
[----:B------:R-:W-:Y:S02]  /*0ec0*/  IMAD.MOV.U32 R210, RZ, RZ, R24 ;  /* 0x000000ffffd27224 */ /* 0x000fe400078e0018 */
[----:B------:R-:W-:Y:S02]  /*0ed0*/  IMAD R236, R208, c[0x0][0x274], R3 ;  /* 0x00009d00d0ec7a24 */ /* 0x000fe400078e0203 */
[----:B------:R-:W-:Y:S02]  /*0ee0*/  IMAD R5, R241, UR9, RZ ;  /* 0x00000009f1057c24 */ /* 0x000fe4000f8e02ff */
[----:B------:R-:W-:Y:S02]  /*0ef0*/  IMAD R3, R229, c[0x0][0x288], RZ ;  /* 0x0000a200e5037a24 */ /* 0x000fe400078e02ff */
[----:B------:R-:W-:Y:S01]  /*0f00*/  IMAD.WIDE.U32 R210, R216, c[0x0][0x178], R210 ;  /* 0x00005e00d8d27a25 */ /* 0x000fe200078e00d2 */
[----:B-1----:R-:W-:-:S03]  /*0f10*/  IADD3 R14, P3, R22, UR4, RZ ;  /* 0x00000004160e7c10 */ /* 0x002fc6000ff7e0ff */
[----:B------:R-:W-:Y:S02]  /*0f20*/  IMAD R226, R208, c[0x0][0x28c], R3 ;  /* 0x0000a300d0e27a24 */ /* 0x000fe400078e0203 */
[----:B------:R-:W-:Y:S01]  /*0f30*/  IMAD R3, R217, c[0x0][0x178], RZ ;  /* 0x00005e00d9037a24 */ /* 0x000fe200078e02ff */
[----:B------:R-:W-:Y:S01]  /*0f40*/  IADD3.X R15, R23, UR5, RZ, P3, !PT ;  /* 0x00000005170f7c10 */ /* 0x000fe20009ffe4ff */
[----:B------:R-:W-:Y:S01]  /*0f50*/  ULDC.64 UR4, c[0x0][0x1a8] ;  /* 0x00006a0000047ab9 */ /* 0x000fe20000000a00 */
[----:B------:R-:W-:Y:S01]  /*0f60*/  ISETP.GE.AND P3, PT, R26, c[0x0][0x1fc], PT ;  /* 0x00007f001a007a0c */ /* 0x000fe20003f66270 */
[----:B------:R-:W-:Y:S01]  /*0f70*/  USHF.L.U64.HI UR5, UR4, UR8, UR5 ;  /* 0x0000000804057299 */ /* 0x000fe20008010205 */
[----:B------:R-:W-:Y:S01]  /*0f80*/  IMAD.WIDE.U32 R26, R208, c[0x0][0x210], R26 ;  /* 0x00008400d01a7a25 */ /* 0x000fe200078e001a */
[----:B------:R1:W-:Y:S01]  /*0f90*/  LDGSTS.E.BYPASS.LTC128B.128 [R4+0x7080], [R14.64], !P0 ;  /* 0x070800000e047fae */ /* 0x0003e2000c101d4c */
[----:B------:R-:W-:Y:S01]  /*0fa0*/  LEA R12, P0, R20, c[0x0][0x190], 0x1 ;  /* 0x00006400140c7a11 */ /* 0x000fe200078008ff */
[----:B------:R-:W-:Y:S01]  /*0fb0*/  USHF.L.U32 UR4, UR4, 0x6, URZ ;  /* 0x0000000604047899 */ /* 0x000fe2000800063f */
[----:B--2---:R-:W-:Y:S01]  /*0fc0*/  IMAD.WIDE.U32 R22, R208, c[0x0][0x270], R218 ;  /* 0x00009c00d0167a25 */ /* 0x004fe200078e00da */
[----:B------:R-:W0:Y:S01]  /*0fd0*/  LDGDEPBAR ;  /* 0x00000000000079af */ /* 0x000e220000000000 */
[----:B------:R-:W-:-:S02]  /*0fe0*/  LEA.HI.X R13, R20, c[0x0][0x194], R2, 0x1, P0 ;  /* 0x00006500140d7a11 */ /* 0x000fc400000f0c02 */
[----:B------:R-:W-:Y:S01]  /*0ff0*/  SHF.R.S32.HI R2, RZ, 0x1f, R241 ;  /* 0x0000001fff027819 */ /* 0x000fe200000114f1 */
[----:B------:R-:W-:Y:S02]  /*1000*/  IMAD.IADD R237, R23, 0x1, R236 ;  /* 0x0000000117ed7824 */ /* 0x000fe400078e02ec */
[----:B------:R2:W-:Y:S01]  /*1010*/  LDGSTS.E.BYPASS.LTC128B.128 [R4+0x80], [R12.64], !P1 ;  /* 0x000800000c047fae */ /* 0x0005e2000c901d4c */
[----:B------:R-:W-:Y:S01]  /*1020*/  IADD3 R24, P1, R12, UR4, RZ ;  /* 0x000000040c187c10 */ /* 0x000fe2000ff3e0ff */
[----:B------:R-:W-:Y:S02]  /*1030*/  IMAD.MOV.U32 R236, RZ, RZ, R22 ;  /* 0x000000ffffec7224 */ /* 0x000fe400078e0016 */
[----:B------:R-:W-:Y:S01]  /*1040*/  IMAD.WIDE.U32 R22, R241, c[0x0][0x178], RZ ;  /* 0x00005e00f1167a25 */ /* 0x000fe200078e00ff */
[----:B------:R-:W-:-:S03]  /*1050*/  IADD3.X R25, R13, UR5, RZ, P1, !PT ;  /* 0x000000050d197c10 */ /* 0x000fc60008ffe4ff */
[----:B------:R-:W-:Y:S02]  /*1060*/  IMAD R3, R216, c[0x0][0x17c], R3 ;  /* 0x00005f00d8037a24 */ /* 0x000fe400078e0203 */
[----:B------:R3:W-:Y:S01]  /*1070*/  LDGSTS.E.BYPASS.LTC128B.128 [R4+0x1080], [R24.64], !P6 ;  /* 0x0108000018047fae */ /* 0x0007e2000f101d4c */
[----:B------:R-:W-:Y:S02]  /*1080*/  IMAD.MOV.U32 R156, RZ, RZ, 0x40 ;  /* 0x00000040ff9c7424 */ /* 0x000fe400078e00ff */
[----:B------:R-:W-:Y:S01]  /*1090*/  IMAD.IADD R204, R211, 0x1, R3 ;  /* 0x00000001d3cc7824 */ /* 0x000fe200078e0203 */
[----:B------:R-:W-:Y:S01]  /*10a0*/  LEA R3, P0, R22, R210, 0x6 ;  /* 0x000000d216037211 */ /* 0x000fe200078030ff */
[----:B------:R-:W-:Y:S02]  /*10b0*/  IMAD.MOV.U32 R192, RZ, RZ, 0x20 ;  /* 0x00000020ffc07424 */ /* 0x000fe400078e00ff */
[----:B-1----:R-:W-:Y:S02]  /*10c0*/  IMAD R15, R229, c[0x0][0x210], RZ ;  /* 0x00008400e50f7a24 */ /* 0x002fe400078e02ff */
[----:B------:R-:W-:-:S02]  /*10d0*/  IMAD R14, R2, UR10, R5 ;  /* 0x0000000a020e7c24 */ /* 0x000fc4000f8e0205 */
[----:B------:R-:W-:Y:S02]  /*10e0*/  IMAD R20, R208, c[0x0][0x214], R15 ;  /* 0x00008500d0147a24 */ /* 0x000fe400078e020f */
[----:B------:R-:W-:Y:S02]  /*10f0*/  IMAD R2, R2, c[0x0][0x178], RZ ;  /* 0x00005e0002027a24 */ /* 0x000fe400078e02ff */
[----:B------:R-:W-:Y:S01]  /*1100*/  IMAD.IADD R21, R27, 0x1, R20 ;  /* 0x000000011b157824 */ /* 0x000fe200078e0214 */
[----:B--2---:R-:W-:Y:S01]  /*1110*/  IADD3 R12, P1, R24, UR4, RZ ;  /* 0x00000004180c7c10 */ /* 0x004fe2000ff3e0ff */
[----:B------:R-:W-:Y:S02]  /*1120*/  IMAD.MOV.U32 R20, RZ, RZ, R26 ;  /* 0x000000ffff147224 */ /* 0x000fe400078e001a */
[----:B------:R-:W-:Y:S01]  /*1130*/  IMAD R5, R241, c[0x0][0x17c], R2 ;  /* 0x00005f00f1057a24 */ /* 0x000fe200078e0202 */
[----:B------:R-:W-:Y:S01]  /*1140*/  IADD3.X R13, R25, UR5, RZ, P1, !PT ;  /* 0x00000005190d7c10 */ /* 0x000fe20008ffe4ff */
[----:B------:R-:W-:Y:S01]  /*1150*/  IMAD.SHL.U32 R15, R241, 0x40, RZ ;  /* 0x00000040f10f7824 */ /* 0x000fe200078e00ff */
[----:B------:R-:W-:Y:S01]  /*1160*/  IADD3 R26, P1, R12, UR4, RZ ;  /* 0x000000040c1a7c10 */ /* 0x000fe2000ff3e0ff */
[----:B------:R-:W-:-:S02]  /*1170*/  IMAD.IADD R5, R23, 0x1, R5 ;  /* 0x0000000117057824 */ /* 0x000fc400078e0205 */
[----:B------:R1:W-:Y:S01]  /*1180*/  LDGSTS.E.BYPASS.LTC128B.128 [R4+0x2080], [R12.64], !P5 ;  /* 0x020800000c047fae */ /* 0x0003e2000e901d4c */
[----:B------:R-:W-:Y:S01]  /*1190*/  IADD3.X R27, R13, UR5, RZ, P1, !PT ;  /* 0x000000050d1b7c10 */ /* 0x000fe20008ffe4ff */
[----:B------:R-:W-:Y:S01]  /*11a0*/  IMAD R220, R228, c[0x0][0x218], RZ ;  /* 0x00008600e4dc7a24 */ /* 0x000fe200078e02ff */
[----:B------:R-:W-:Y:S01]  /*11b0*/  LEA.HI.X R2, R22, R204, R5, 0x6, P0 ;  /* 0x000000cc16027211 */ /* 0x000fe200000f3405 */
[----:B------:R-:W-:Y:S01]  /*11c0*/  IMAD R5, R7, 0x800, R10 ;  /* 0x0000080007057824 */ /* 0x000fe200078e020a */
[----:B------:R-:W-:Y:S01]  /*11d0*/  LEA R22, P0, R3, c[0x0][0x160], 0x1 ;  /* 0x0000580003167a11 */ /* 0x000fe200078008ff */
[----:B------:R2:W-:Y:S01]  /*11e0*/  LDGSTS.E.BYPASS.LTC128B.128 [R4+0x3080], [R26.64], !P2 ;  /* 0x030800001a047fae */ /* 0x0005e2000d101d4c */
[----:B------:R-:W-:Y:S01]  /*11f0*/  LOP3.LUT P1, RZ, R19, 0x4, RZ, 0xc0, !PT ;  /* 0x0000000413ff7812 */ /* 0x000fe2000782c0ff */
[----:B------:R-:W-:Y:S01]  /*1200*/  IMAD R220, R209, c[0x0][0x21c], R220 ;  /* 0x00008700d1dc7a24 */ /* 0x000fe200078e02dc */
[----:B------:R-:W-:Y:S01]  /*1210*/  LEA.HI.X R23, R3, c[0x0][0x164], R2, 0x1, P0 ;  /* 0x0000590003177a11 */ /* 0x000fe200000f0c02 */
[----:B------:R-:W0:Y:S01]  /*1220*/  LDGDEPBAR ;  /* 0x00000000000079af */ /* 0x000e220000000000 */
[----:B------:R-:W-:Y:S01]  /*1230*/  SHF.R.S32.HI R3, RZ, 0x5, R8 ;  /* 0x00000005ff037819 */ /* 0x000fe20000011408 */
[----:B------:R-:W-:Y:S01]  /*1240*/  IMAD.WIDE.U32 R20, R209, c[0x0][0x218], R20 ;  /* 0x00008600d1147a25 */ /* 0x000fe200078e0014 */
[C---:B------:R-:W-:Y:S01]  /*1250*/  LOP3.LUT P0, RZ, R19.reuse, 0x2, RZ, 0xc0, !PT ;  /* 0x0000000213ff7812 */ /* 0x040fe2000780c0ff */
[----:B------:R-:W-:Y:S01]  /*1260*/  ULDC.64 UR4, c[0x0][0x178] ;  /* 0x00005e0000047ab9 */ /* 0x000fe20000000a00 */
[----:B------:R-:W-:Y:S01]  /*1270*/  LEA.HI R224, R8, R3, RZ, 0x1 ;  /* 0x0000000308e07211 */ /* 0x000fe200078f08ff */
[----:B------:R-:W-:Y:S01]  /*1280*/  IMAD.SHL.U32 R19, R19, 0x40, RZ ;  /* 0x0000004013137824 */ /* 0x000fe200078e00ff */
[----:B------:R-:W-:Y:S01]  /*1290*/  IADD3 R2, -R216, c[0x0][0x168], -R15 ;  /* 0x00005a00d8027a10 */ /* 0x000fe20007ffe90f */
[----:B------:R-:W-:Y:S01]  /*12a0*/  IMAD.IADD R221, R21, 0x1, R220 ;  /* 0x0000000115dd7824 */ /* 0x000fe200078e02dc */
[----:B------:R-:W-:Y:S01]  /*12b0*/  LOP3.LUT R224, R224, 0xfffffffe, RZ, 0xc0, !PT ;  /* 0xfffffffee0e07812 */ /* 0x000fe200078ec0ff */
[----:B------:R-:W-:Y:S01]  /*12c0*/  IMAD.MOV.U32 R220, RZ, RZ, R20 ;  /* 0x000000ffffdc7224 */ /* 0x000fe200078e0014 */
[----:B------:R-:W-:Y:S01]  /*12d0*/  LOP3.LUT R19, R19, 0x1c0, RZ, 0xc0, !PT ;  /* 0x000001c013137812 */ /* 0x000fe200078ec0ff */
[----:B------:R-:W-:Y:S01]  /*12e0*/  IMAD R239, R217, c[0x0][0x208], RZ ;  /* 0x00008200d9ef7a24 */ /* 0x000fe200078e02ff */
[----:B------:R-:W-:Y:S01]  /*12f0*/  ISETP.LT.OR P2, PT, R2, 0x1, P4 ;  /* 0x000000010200780c */ /* 0x000fe20002741670 */
[----:B------:R-:W-:Y:S01]  /*1300*/  IMAD.IADD R224, R3, 0x1, -R224 ;  /* 0x0000000103e07824 */ /* 0x000fe200078e0ae0 */
[----:B------:R-:W-:Y:S01]  /*1310*/  LOP3.LUT R198, R19, 0x8, R18, 0xf8, !PT ;  /* 0x0000000813c67812 */ /* 0x000fe200078ef812 */
[----:B------:R-:W-:Y:S01]  /*1320*/  IMAD R239, R216, c[0x0][0x20c], R239 ;  /* 0x00008300d8ef7a24 */ /* 0x000fe200078e02ef */
[----:B------:R-:W-:Y:S01]  /*1330*/  ISETP.LT.OR P6, PT, R2, 0x1, P3 ;  /* 0x000000010200780c */ /* 0x000fe20001fc1670 */
[----:B-1----:R-:W-:Y:S01]  /*1340*/  IMAD.SHL.U32 R12, R3, 0x10, RZ ;  /* 0x00000010030c7824 */ /* 0x002fe200078e00ff */
[----:B------:R-:W-:Y:S01]  /*1350*/  SEL R3, R156, 0xffffffc0, !P1 ;  /* 0xffffffc09c037807 */ /* 0x000fe20004800000 */
[----:B------:R-:W-:Y:S01]  /*1360*/  IMAD.WIDE.U32 R220, R216, c[0x0][0x208], R220 ;  /* 0x00008200d8dc7a25 */ /* 0x000fe200078e00dc */
[----:B------:R-:W-:Y:S01]  /*1370*/  ISETP.LT.OR P1, PT, R2, 0x21, P4 ;  /* 0x000000210200780c */ /* 0x000fe20002721670 */
[----:B------:R-:W-:Y:S01]  /*1380*/  USHF.L.U32 UR14, UR4, 0x6, URZ ;  /* 0x00000006040e7899 */ /* 0x000fe2000800063f */
[----:B------:R-:W-:Y:S01]  /*1390*/  LOP3.LUT R13, R19, 0x30, R12, 0xf8, !PT ;  /* 0x00000030130d7812 */ /* 0x000fe200078ef80c */
[----:B------:R-:W-:-:S04]  /*13a0*/  DEPBAR.LE SB0, 0x1 ;  /* 0x000080400000791a */ /* 0x000fc80000000000 */
[----:B------:R-:W-:Y:S01]  /*13b0*/  SHF.R.U32.HI R19, RZ, 0x3, R19 ;  /* 0x00000003ff137819 */ /* 0x000fe20000011613 */
[----:B------:R-:W-:Y:S01]  /*13c0*/  IMAD.IADD R239, R221, 0x1, R239 ;  /* 0x00000001ddef7824 */ /* 0x000fe200078e02ef */
[----:B------:R-:W-:Y:S01]  /*13d0*/  ISETP.LT.OR P5, PT, R2, 0x21, P3 ;  /* 0x000000210200780c */ /* 0x000fe20001fa1670 */
[----:B------:R-:W-:Y:S01]  /*13e0*/  IMAD.MOV.U32 R238, RZ, RZ, R220 ;  /* 0x000000ffffee7224 */ /* 0x000fe200078e00dc */
[-C--:B------:R-:W-:Y:S01]  /*13f0*/  LOP3.LUT R198, R198, R19.reuse, RZ, 0x3c, !PT ;  /* 0x00000013c6c67212 */ /* 0x080fe200078e3cff */
[----:B------:R-:W-:Y:S01]  /*1400*/  USHF.L.U64.HI UR5, UR4, UR8, UR5 ;  /* 0x0000000804057299 */ /* 0x000fe20008010205 */
[----:B------:R-:W-:Y:S01]  /*1410*/  IMAD R12, R228, c[0x0][0x278], RZ ;  /* 0x00009e00e40c7a24 */ /* 0x000fe200078e02ff */
[----:B------:R-:W-:Y:S01]  /*1420*/  LOP3.LUT R18, R13, 0x8, R18, 0xf8, !PT ;  /* 0x000000080d127812 */ /* 0x000fe200078ef812 */
[----:B---3--:R-:W-:Y:S01]  /*1430*/  IMAD.WIDE.U32 R24, R241, UR10, R238 ;  /* 0x0000000af1187c25 */ /* 0x008fe2000f8e00ee */
[----:B------:R-:W-:Y:S02]  /*1440*/  UMOV UR4, 0x5 ;  /* 0x0000000500047882 */ /* 0x000fe40000000000 */
[----:B------:R-:W-:Y:S01]  /*1450*/  USHF.L.U64.HI UR4, UR6, UR4, UR7 ;  /* 0x0000000406047299 */ /* 0x000fe20008010207 */
[----:B------:R-:W-:Y:S01]  /*1460*/  IMAD.IADD R198, R5, 0x1, R198 ;  /* 0x0000000105c67824 */ /* 0x000fe200078e02c6 */
[----:B------:R-:W-:Y:S01]  /*1470*/  LOP3.LUT R5, R0, 0xfffffff0, RZ, 0xc0, !PT ;  /* 0xfffffff000057812 */ /* 0x000fe200078ec0ff */
[----:B------:R-:W-:Y:S01]  /*1480*/  IMAD.WIDE.U32 R236, R209, c[0x0][0x278], R236 ;  /* 0x00009e00d1ec7a25 */ /* 0x000fe200078e00ec */
[----:B------:R-:W-:Y:S01]  /*1490*/  USHF.L.U32 UR6, UR6, 0x5, URZ ;  /* 0x0000000506067899 */ /* 0x000fe2000800063f */
[----:B------:R-:W-:-:S02]  /*14a0*/  LOP3.LUT R18, R18, R19, RZ, 0x3c, !PT ;  /* 0x0000001312127212 */ /* 0x000fc400078e3cff */
[----:B------:R-:W-:Y:S01]  /*14b0*/  IMAD.SHL.U32 R198, R198, 0x2, RZ ;  /* 0x00000002c6c67824 */ /* 0x000fe200078e00ff */
[----:B------:R-:W-:Y:S01]  /*14c0*/  BAR.SYNC.DEFER_BLOCKING 0x0 ;  /* 0x0000000000007b1d */ /* 0x000fe20000010000 */
[----:B------:R-:W-:Y:S01]  /*14d0*/  IMAD.IADD R10, R212, 0x1, -R5 ;  /* 0x00000001d40a7824 */ /* 0x000fe200078e0a05 */
[----:B------:R-:W-:Y:S01]  /*14e0*/  SEL R5, R192, 0xffffffe0, !P0 ;  /* 0xffffffe0c0057807 */ /* 0x000fe20004000000 */
[----:B------:R-:W-:Y:S01]  /*14f0*/  IMAD.IADD R2, R198, 0x1, R3 ;  /* 0x00000001c6027824 */ /* 0x000fe200078e0203 */
[----:B--2---:R-:W-:Y:S01]  /*1500*/  IADD3 R26, P0, R22, UR14, RZ ;  /* 0x0000000e161a7c10 */ /* 0x004fe2000ff1e0ff */
[----:B------:R-:W-:Y:S01]  /*1510*/  IMAD R215, R209, c[0x0][0x27c], R12 ;  /* 0x00009f00d1d77a24 */ /* 0x000fe200078e020c */
[----:B------:R-:W-:Y:S01]  /*1520*/  SHF.R.S32.HI R13, RZ, 0x1f, R10 ;  /* 0x0000001fff0d7819 */ /* 0x000fe2000001140a */
[----:B------:R-:W-:Y:S01]  /*1530*/  IMAD.IADD R3, R198, 0x1, R5 ;  /* 0x00000001c6037824 */ /* 0x000fe200078e0205 */
[----:B------:R-:W-:Y:S01]  /*1540*/  IADD3.X R27, R23, UR5, RZ, P0, !PT ;  /* 0x00000005171b7c10 */ /* 0x000fe200087fe4ff */
[----:B------:R-:W-:Y:S01]  /*1550*/  IMAD.IADD R0, R5, 0x1, R2 ;  /* 0x0000000105007824 */ /* 0x000fe200078e0202 */
[----:B------:R-:W-:Y:S01]  /*1560*/  LEA.HI R13, R13, R10, RZ, 0x3 ;  /* 0x0000000a0d0d7211 */ /* 0x000fe200078f18ff */
[----:B------:R-:W-:Y:S01]  /*1570*/  IMAD.IADD R5, R25, 0x1, R14 ;  /* 0x0000000119057824 */ /* 0x000fe200078e020e */
[----:B------:R-:W-:Y:S01]  /*1580*/  SHF.R.S32.HI R14, RZ, 0x1f, R15 ;  /* 0x0000001fff0e7819 */ /* 0x000fe2000001140f */
[----:B------:R-:W-:Y:S01]  /*1590*/  IMAD.IADD R215, R237, 0x1, R215 ;  /* 0x00000001edd77824 */ /* 0x000fe200078e02d7 */
[----:B------:R-:W-:Y:S01]  /*15a0*/  LOP3.LUT R21, R13, 0xfffffff8, RZ, 0xc0, !PT ;  /* 0xfffffff80d157812 */ /* 0x000fe200078ec0ff */
[----:B------:R-:W-:Y:S01]  /*15b0*/  IMAD.WIDE.U32 R28, R208, c[0x0][0x288], R218 ;  /* 0x0000a200d01c7a25 */ /* 0x000fe200078e00da */
[----:B------:R-:W-:-:S02]  /*15c0*/  USHF.L.U64.HI UR4, UR6, 0x1, UR4 ;  /* 0x0000000106047899 */ /* 0x000fc40008010204 */
[----:B------:R-:W-:Y:S01]  /*15d0*/  USHF.L.U32 UR6, UR6, 0x1, URZ ;  /* 0x0000000106067899 */ /* 0x000fe2000800063f */
[----:B------:R-:W-:Y:S02]  /*15e0*/  IMAD.IADD R227, R29, 0x1, R226 ;  /* 0x000000011de37824 */ /* 0x000fe400078e02e2 */
[----:B------:R-:W-:Y:S02]  /*15f0*/  IMAD.MOV.U32 R226, RZ, RZ, R28 ;  /* 0x000000ffffe27224 */ /* 0x000fe400078e001c */
[----:B------:R-:W-:Y:S01]  /*1600*/  IMAD.IADD R10, R10, 0x1, -R21 ;  /* 0x000000010a0a7824 */ /* 0x000fe200078e0a15 */
[----:B------:R1:W2:Y:S01]  /*1610*/  LDSM.16.M88.4 R144, [R198+0x4080] ;  /* 0x00408000c690783b */ /* 0x0002a20000000200 */
[----:B------:R-:W-:-:S03]  /*1620*/  IMAD.WIDE.U32 R226, R209, c[0x0][0x290], R226 ;  /* 0x0000a400d1e27a25 */ /* 0x000fc600078e00e2 */
[----:B------:R1:W3:Y:S01]  /*1630*/  LDSM.16.M88.4 R148, [R198+0x6080] ;  /* 0x00608000c694783b */ /* 0x0002e20000000200 */
[C---:B------:R-:W-:Y:S02]  /*1640*/  IMAD.SHL.U32 R16, R7.reuse, 0x10, RZ ;  /* 0x0000001007107824 */ /* 0x040fe400078e00ff */
[----:B------:R-:W-:Y:S01]  /*1650*/  IMAD.SHL.U32 R19, R6, 0x40, RZ ;  /* 0x0000004006137824 */ /* 0x000fe200078e00ff */
[----:B------:R1:W4:Y:S01]  /*1660*/  LDSM.16.M88.4 R152, [R3+0x4080] ;  /* 0x004080000398783b */ /* 0x0003220000000200 */
[----:B------:R-:W-:Y:S01]  /*1670*/  IMAD R197, R7, 0x200, R18 ;  /* 0x0000020007c57824 */ /* 0x000fe200078e0212 */
[----:B------:R-:W-:Y:S01]  /*1680*/  LOP3.LUT R16, R16, 0x10, RZ, 0xc0, !PT ;  /* 0x0000001010107812 */ /* 0x000fe200078ec0ff */
[----:B------:R-:W-:Y:S01]  /*1690*/  IMAD.SHL.U32 R196, R13, 0x40, RZ ;  /* 0x000000400dc47824 */ /* 0x000fe200078e00ff */
[----:B------:R1:W5:Y:S01]  /*16a0*/  LDSM.16.M88.4 R160, [R3+0x6080] ;  /* 0x0060800003a0783b */ /* 0x0003620000000200 */
[----:B------:R-:W-:Y:S01]  /*16b0*/  LOP3.LUT R19, R19, 0x1c0, RZ, 0xc0, !PT ;  /* 0x000001c013137812 */ /* 0x000fe200078ec0ff */
[----:B------:R-:W-:-:S02]  /*16c0*/  IMAD.SHL.U32 R202, R224, 0x400, RZ ;  /* 0x00000400e0ca7824 */ /* 0x000fc400078e00ff */
[----:B------:R1:W1:Y:S01]  /*16d0*/  LDSM.16.M88.4 R164, [R2+0x4080] ;  /* 0x0040800002a4783b */ /* 0x0002620000000200 */
[----:B------:R-:W-:Y:S02]  /*16e0*/  SHF.R.U32.HI R222, RZ, 0x3, R19 ;  /* 0x00000003ffde7819 */ /* 0x000fe40000011613 */
[----:B------:R-:W-:Y:S01]  /*16f0*/  LOP3.LUT R196, R196, 0xfffffe00, RZ, 0xc0, !PT ;  /* 0xfffffe00c4c47812 */ /* 0x000fe200078ec0ff */
        /* <DEDUP_REMOVED lines=21> */
[----:B------:R-:W-:Y:S01]  /*1850*/  IMAD R12, R228, c[0x0][0x290], RZ ;  /* 0x0000a400e40c7a24 */ /* 0x000fe200078e02ff */
[----:B------:R-:W-:Y:S01]  /*1860*/  IADD3 R15, P0, R15, R226, RZ ;  /* 0x000000e20f0f7210 */ /* 0x000fe20007f1e0ff */
[----:B------:R-:W-:Y:S01]  /*1870*/  IMAD.SHL.U32 R17, R9, 0x8, RZ ;  /* 0x0000000809117824 */ /* 0x000fe200078e00ff */
[----:B------:R-:W-:Y:S01]  /*1880*/  IADD3.X R27, R23, UR4, RZ, P1, !PT ;  /* 0x00000004171b7c10 */ /* 0x000fe20008ffe4ff */
[----:B------:R-:W-:Y:S01]  /*1890*/  IMAD R21, R209, c[0x0][0x294], R12 ;  /* 0x0000a500d1157a24 */ /* 0x000fe200078e020c */
[----:B------:R1:W-:Y:S01]  /*18a0*/  @!P2 LDGSTS.E.BYPASS.LTC128B.128 [R16+0xc080], [R24.64] ;  /* 0x0c0800001810afae */ /* 0x0003e2000b901d4c */
[----:B------:R-:W-:Y:S01]  /*18b0*/  IMAD.SHL.U32 R12, R7, 0x20, RZ ;  /* 0x00000020070c7824 */ /* 0x000fe200078e00ff */
[----:B------:R-:W-:Y:S01]  /*18c0*/  LOP3.LUT R17, R17, 0x18, RZ, 0xc0, !PT ;  /* 0x0000001811117812 */ /* 0x000fe200078ec0ff */
[----:B------:R-:W-:Y:S01]  /*18d0*/  IMAD.IADD R214, R227, 0x1, R21 ;  /* 0x00000001e3d67824 */ /* 0x000fe200078e0215 */
[----:B------:R-:W0:Y:S01]  /*18e0*/  LDGDEPBAR ;  /* 0x00000000000079af */ /* 0x000e220000000000 */
[----:B------:R-:W-:Y:S01]  /*18f0*/  IMAD.SHL.U32 R7, R7, 0x8, RZ ;  /* 0x0000000807077824 */ /* 0x000fe200078e00ff */
[----:B------:R-:W-:Y:S01]  /*1900*/  LOP3.LUT R12, R17, 0x20, R12, 0xf8, !PT ;  /* 0x00000020110c7812 */ /* 0x000fe200078ef80c */
[----:B------:R-:W-:Y:S01]  /*1910*/  IMAD.X R14, R14, 0x1, R214, P0 ;  /* 0x000000010e0e7824 */ /* 0x000fe200000e06d6 */
[C---:B------:R-:W-:Y:S01]  /*1920*/  LEA R20, P0, R15.reuse, c[0x0][0x280], 0x2 ;  /* 0x0000a0000f147a11 */ /* 0x040fe200078010ff */
[----:B------:R2:W-:Y:S01]  /*1930*/  LDGSTS.E.BYPASS.LTC128B.128 [R4+0x8080], [R22.64], !P6 ;  /* 0x0808000016047fae */ /* 0x0005e2000f101d4c */
[----:B------:R-:W-:Y:S01]  /*1940*/  LOP3.LUT R222, R222, R19, R17, 0x1e, !PT ;  /* 0x00000013dede7212 */ /* 0x000fe200078e1e11 */
[----:B------:R-:W-:Y:S01]  /*1950*/  @!P2 IMAD.SHL.U32 R17, R212, 0x10, RZ ;  /* 0x00000010d411a824 */ /* 0x000fe200078e00ff */
[----:B------:R-:W-:Y:S01]  /*1960*/  LEA.HI.X R21, R15, c[0x0][0x284], R14, 0x2, P0 ;  /* 0x0000a1000f157a11 */ /* 0x000fe200000f140e */
[----:B------:R-:W-:Y:S01]  /*1970*/  IMAD.SHL.U32 R14, R10, 0x40, RZ ;  /* 0x000000400a0e7824 */ /* 0x000fe200078e00ff */
[----:B------:R-:W-:Y:S01]  /*1980*/  LOP3.LUT R15, R11, 0x7ffffffc, RZ, 0xc0, !PT ;  /* 0x7ffffffc0b0f7812 */ /* 0x000fe200078ec0ff */
[----:B------:R2:W-:Y:S01]  /*1990*/  LDGSTS.E.BYPASS.LTC128B.128 [R4+0x9080], [R26.64], !P5 ;  /* 0x090800001a047fae */ /* 0x0005e2000e901d4c */
[----:B------:R-:W-:-:S02]  /*19a0*/  IADD3 R11, R241, 0x1, RZ ;  /* 0x00000001f10b7810 */ /* 0x000fc40007ffe0ff */
[----:B------:R-:W-:Y:S01]  /*19b0*/  LOP3.LUT R14, R14, 0x1c0, RZ, 0xc0, !PT ;  /* 0x000001c00e0e7812 */ /* 0x000fe200078ec0ff */
[----:B------:R-:W-:Y:S01]  /*19c0*/  IMAD.IADD R15, R212, 0x1, -R15 ;  /* 0x00000001d40f7824 */ /* 0x000fe200078e0a0f */
[----:B------:R-:W-:Y:S01]  /*19d0*/  ISETP.GE.AND P0, PT, R11, UR11, PT ;  /* 0x0000000b0b007c0c */ /* 0x000fe2000bf06270 */
[----:B------:R2:W-:Y:S01]  /*19e0*/  @!P2 LDGSTS.E.BYPASS.LTC128B.128 [R17+0xc280], [R20.64] ;  /* 0x0c2800001411afae */ /* 0x0005e2000b901d4c */
[----:B------:R-:W-:Y:S01]  /*19f0*/  SHF.R.U32.HI R13, RZ, 0x3, R14 ;  /* 0x00000003ff0d7819 */ /* 0x000fe2000001160e */
[----:B------:R-:W-:Y:S02]  /*1a00*/  IMAD R15, R15, 0x2, R202 ;  /* 0x000000020f0f7824 */ /* 0x000fe400078e02ca */
[----:B------:R-:W0:Y:S01]  /*1a10*/  LDGDEPBAR ;  /* 0x00000000000079af */ /* 0x000e220000000000 */
[----:B------:R-:W-:Y:S01]  /*1a20*/  LOP3.LUT R5, R13, R5, R14, 0x1e, !PT ;  /* 0x000000050d057212 */ /* 0x000fe200078e1e0e */
[----:B------:R-:W-:Y:S01]  /*1a30*/  IMAD.IADD R222, R15, 0x1, R222 ;  /* 0x000000010fde7824 */ /* 0x000fe200078e02de */
[----:B-1----:R-:W-:Y:S01]  /*1a40*/  LOP3.LUT R16, R14, 0x8, R7, 0xf8, !PT ;  /* 0x000000080e107812 */ /* 0x002fe200078ef807 */
[----:B------:R-:W0:Y:S01]  /*1a50*/  LDGDEPBAR ;  /* 0x00000000000079af */ /* 0x000e220000000000 */
[----:B------:R-:W-:-:S02]  /*1a60*/  LOP3.LUT R200, R5, R196, RZ, 0xfc, !PT ;  /* 0x000000c405c87212 */ /* 0x000fc400078efcff */
[----:B------:R-:W-:Y:S02]  /*1a70*/  LOP3.LUT R7, R16, R13, RZ, 0x3c, !PT ;  /* 0x0000000d10077212 */ /* 0x000fe400078e3cff */
[----:B------:R-:W-:Y:S02]  /*1a80*/  LOP3.LUT R13, R13, R12, R14, 0x1e, !PT ;  /* 0x0000000c0d0d7212 */ /* 0x000fe400078e1e0e */
[----:B------:R-:W-:-:S03]  /*1a90*/  IADD3 R202, R7, R196, R202 ;  /* 0x000000c407ca7210 */ /* 0x000fc60007ffe0ca */
[----:B------:R-:W-:Y:S01]  /*1aa0*/  IMAD.IADD R196, R196, 0x1, R13 ;  /* 0x00000001c4c47824 */ /* 0x000fe200078e020d */
[----:B------:R-:W-:Y:S05]  /*1ab0*/  @P0 BRA `(.L_x_645) ;  /* 0x0000018000000947 */ /* 0x000fea0003800000 */
[----:B---345:R-:W-:Y:S01]  /*1ac0*/  SHF.R.S32.HI R12, RZ, 0x1f, R11 ;  /* 0x0000001fff0c7819 */ /* 0x038fe2000001140b */
        /* <DEDUP_REMOVED lines=10> */
[----:B--2---:R-:W-:Y:S02]  /*1b70*/  LEA.HI.X R17, R14, c[0x0][0x1f4], R5, 0x1, P0 ;  /* 0x00007d000e117a11 */ /* 0x004fe400000f0c05 */
        /* <DEDUP_REMOVED lines=11> */
.L_x_646:
[----:B------:R-:W-:Y:S05]  /*1c30*/  BSYNC B0 ;  /* 0x0000000000007941 */ /* 0x000fea0003800000 */
.L_x_645:
[----:B---345:R-:W-:Y:S01]  /*1c40*/  LOP3.LUT R5, R8, 0xffffffe0, RZ, 0xc0, !PT ;  /* 0xffffffe008057812 */ /* 0x038fe200078ec0ff */
[----:B------:R-:W0:Y:S01]  /*1c50*/  LDGDEPBAR ;  /* 0x00000000000079af */ /* 0x000e220000000000 */
[----:B-12---:R-:W-:Y:S01]  /*1c60*/  SHF.R.S32.HI R4, RZ, 0x1f, R9 ;  /* 0x0000001fff047819 */ /* 0x006fe20000011409 */
        /* <DEDUP_REMOVED lines=65> */
.L_x_649:
        /* <DEDUP_REMOVED lines=100> */
.L_x_647:
        /* <DEDUP_REMOVED lines=403> */
.L_x_648:
        /* <DEDUP_REMOVED lines=57> */
[----:B------:R-:W-:Y:S01]  /*4380*/  IMAD R21, R209, c[0x0][0x244], R228 ;  /* 0x00009100d1157a24 */ /* 0x000fe200078e02e4 */
        /* <DEDUP_REMOVED lines=120> */
.L_x_644:
        /* <DEDUP_REMOVED lines=102> */
[----:B------:R-:W-:Y:S01]  /*5170*/  ISETP.GE.AND P3, PT, R10, R41, PT ;  /* 0x000000290a00720c */ /* 0x000fe20003f66270 */
[----:B------:R-:W-:Y:S02]  /*5180*/  IMAD R11, R0, c[0x0][0x338], RZ ;  /* 0x0000ce00000b7a24 */ /* 0x000fe400078e02ff */
[----:B------:R-:W-:Y:S01]  /*5190*/  STS [R7+0x80], R112 ;  /* 0x0000807007007388 */ /* 0x000fe20000000800 */
[----:B------:R-:W-:Y:S01]  /*51a0*/  ISETP.GE.OR P0, PT, R8, c[0x0][0x324], P3 ;  /* 0x0000c90008007a0c */ /* 0x000fe20001f06670 */
[----:B------:R-:W-:Y:S02]  /*51b0*/  IMAD R11, R208, c[0x0][0x33c], R11 ;  /* 0x0000cf00d00b7a24 */ /* 0x000fe400078e020b */
        /* <DEDUP_REMOVED lines=14> */
[----:B-1----:R-:W-:-:S05]  /*52a0*/  SHF.R.S32.HI R3, RZ, 0x1f, R209 ;  /* 0x0000001fff037819 */ /* 0x002fca00000114d1 */
[----:B------:R-:W-:Y:S01]  /*52b0*/  IMAD R36, R3, c[0x0][0x340], RZ ;  /* 0x0000d00003247a24 */ /* 0x000fe200078e02ff */
[----:B--2---:R-:W-:-:S03]  /*52c0*/  SHF.R.S32.HI R9, RZ, 0x1f, R8 ;  /* 0x0000001fff097819 */ /* 0x004fc60000011408 */
[----:B------:R-:W-:Y:S01]  /*52d0*/  IMAD R36, R209, c[0x0][0x344], R36 ;  /* 0x0000d100d1247a24 */ /* 0x000fe200078e0224 */
[----:B------:R1:W2:Y:S01]  /*52e0*/  LDS.128 R32, [R2+0x5080] ;  /* 0x0050800002207984 */ /* 0x0002a20000000c00 */
[----:B------:R-:W-:-:S03]  /*52f0*/  IMAD.WIDE.U32 R38, R208, c[0x0][0x338], R8 ;  /* 0x0000ce00d0267a25 */ /* 0x000fc600078e0008 */
[----:B------:R1:W3:Y:S01]  /*5300*/  LDS.128 R28, [R2+0x6080] ;  /* 0x00608000021c7984 */ /* 0x0002e20000000c00 */
[----:B------:R-:W-:Y:S01]  /*5310*/  IMAD.IADD R39, R39, 0x1, R11 ;  /* 0x0000000127277824 */ /* 0x000fe200078e020b */
[----:B------:R-:W-:Y:S02]  /*5320*/  SHF.R.S32.HI R11, RZ, 0x1f, R10 ;  /* 0x0000001fff0b7819 */ /* 0x000fe4000001140a */
[----:B------:R1:W4:Y:S01]  /*5330*/  LDS.128 R24, [R2+0x7080] ;  /* 0x0070800002187984 */ /* 0x0003220000000c00 */
[----:B------:R-:W-:-:S03]  /*5340*/  IMAD.WIDE.U32 R42, R209, c[0x0][0x340], R38 ;  /* 0x0000d000d12a7a25 */ /* 0x000fc600078e0026 */
[----:B------:R1:W5:Y:S01]  /*5350*/  LDS.128 R20, [R2+0x80] ;  /* 0x0000800002147984 */ /* 0x0003620000000c00 */
[----:B------:R-:W-:-:S03]  /*5360*/  IMAD.WIDE R44, R207, 0x80, R10 ;  /* 0x00000080cf2c7825 */ /* 0x000fc600078e020a */
[----:B------:R1:W1:Y:S01]  /*5370*/  LDS.128 R16, [R2+0x1080] ;  /* 0x0010800002107984 */ /* 0x0002620000000c00 */
[----:B------:R-:W-:-:S03]  /*5380*/  IMAD.IADD R47, R43, 0x1, R36 ;  /* 0x000000012b2f7824 */ /* 0x000fc600078e0224 */
[----:B------:R1:W1:Y:S04]  /*5390*/  LDS.128 R12, [R2+0x2080] ;  /* 0x00208000020c7984 */ /* 0x0002680000000c00 */
        /* <DEDUP_REMOVED lines=11> */
.L_x_652:
[----:B------:R-:W-:Y:S05]  /*5450*/  BSYNC B0 ;  /* 0x0000000000007941 */ /* 0x000fea0003800000 */
.L_x_651:
        /* <DEDUP_REMOVED lines=16> */
.L_x_654:
[----:B------:R-:W-:Y:S05]  /*5560*/  BSYNC B0 ;  /* 0x0000000000007941 */ /* 0x000fea0003800000 */
.L_x_653:
        /* <DEDUP_REMOVED lines=16> */
.L_x_656:
[----:B------:R-:W-:Y:S05]  /*5670*/  BSYNC B0 ;  /* 0x0000000000007941 */ /* 0x000fea0003800000 */
.L_x_655:
        /* <DEDUP_REMOVED lines=16> */
.L_x_658:
[----:B------:R-:W-:Y:S05]  /*5780*/  BSYNC B0 ;  /* 0x0000000000007941 */ /* 0x000fea0003800000 */
.L_x_657:
[----:B-1----:R-:W-:Y:S01]  /*5790*/  IMAD R11, R0, c[0x0][0x308], RZ ;  /* 0x0000c200000b7a24 */ /* 0x002fe200078e02ff */
[----:B------:R-:W-:Y:S01]  /*57a0*/  ISETP.GE.OR P3, PT, R8, c[0x0][0x2f4], P3 ;  /* 0x0000bd0008007a0c */ /* 0x000fe20001f66670 */
[C---:B----4-:R-:W-:Y:S01]  /*57b0*/  IMAD.WIDE.U32 R24, R208.reuse, c[0x0][0x308], R8 ;  /* 0x0000c200d0187a25 */ /* 0x050fe200078e0008 */
        /* <DEDUP_REMOVED lines=16> */
.L_x_660:
[----:B------:R-:W-:Y:S05]  /*58c0*/  BSYNC B0 ;  /* 0x0000000000007941 */ /* 0x000fea0003800000 */
.L_x_659:
        /* <DEDUP_REMOVED lines=14> */
.L_x_662:
[----:B------:R-:W-:Y:S05]  /*59b0*/  BSYNC B0 ;  /* 0x0000000000007941 */ /* 0x000fea0003800000 */
.L_x_661:
        /* <DEDUP_REMOVED lines=14> */
.L_x_664:
[----:B------:R-:W-:Y:S05]  /*5aa0*/  BSYNC B0 ;  /* 0x0000000000007941 */ /* 0x000fea0003800000 */
.L_x_663:
        /* <DEDUP_REMOVED lines=14> */
.L_x_650:
[----:B------:R-:W-:Y:S01]  /*5b90*/  SHF.R.S32.HI R3, RZ, 0x1f, R212 ;  /* 0x0000001fff037819 */ /* 0x000fe200000114d4 */
[----:B------:R-:W-:Y:S01]  /*5ba0*/  BSSY B0, `(.L_x_665) ;  /* 0x000001f000007945 */ /* 0x000fe20003800000 */
[----:B------:R-:W-:Y:S02]  /*5bb0*/  IADD3 R206, -R206, c[0x0][0x2f0], RZ ;  /* 0x0000bc00cece7a10 */ /* 0x000fe40007ffe1ff */
[----:B------:R-:W-:Y:S02]  /*5bc0*/  LEA.HI R8, R3, R212, RZ, 0x3 ;  /* 0x000000d403087211 */ /* 0x000fe400078f18ff */
[----:B------:R-:W-:Y:S02]  /*5bd0*/  SHF.R.S32.HI R2, RZ, 0x1f, R208 ;  /* 0x0000001fff027819 */ /* 0x000fe400000114d0 */
[----:B------:R-:W-:Y:S02]  /*5be0*/  LOP3.LUT R3, R8, 0x1ffffff8, RZ, 0xc0, !PT ;  /* 0x1ffffff808037812 */ /* 0x000fe400078ec0ff */
[----:B------:R-:W-:-:S02]  /*5bf0*/  SHF.R.S32.HI R8, RZ, 0x3, R8 ;  /* 0x00000003ff087819 */ /* 0x000fc40000011408 */
[----:B------:R-:W-:Y:S01]  /*5c00*/  SHF.R.S32.HI R0, RZ, 0x1f, R209 ;  /* 0x0000001fff007819 */ /* 0x000fe200000114d1 */
[----:B------:R-:W-:Y:S01]  /*5c10*/  IMAD.IADD R3, R212, 0x1, -R3 ;  /* 0x00000001d4037824 */ /* 0x000fe200078e0a03 */
[----:B------:R-:W-:Y:S02]  /*5c20*/  ISETP.GE.AND P3, PT, R8, R206, PT ;  /* 0x000000ce0800720c */ /* 0x000fe40003f66270 */
[----:B------:R-:W-:Y:S01]  /*5c30*/  SHF.R.S32.HI R9, RZ, 0x1f, R8 ;  /* 0x0000001fff097819 */ /* 0x000fe20000011408 */
[----:B------:R-:W-:Y:S02]  /*5c40*/  IMAD.SHL.U32 R4, R3, 0x8, RZ ;  /* 0x0000000803047824 */ /* 0x000fe400078e00ff */
[----:B------:R-:W-:Y:S02]  /*5c50*/  IMAD R3, R2, c[0x0][0x308], RZ ;  /* 0x0000c20002037a24 */ /* 0x000fe400078e02ff */
[----:B------:R-:W-:Y:S01]  /*5c60*/  IMAD R6, R0, c[0x0][0x310], RZ ;  /* 0x0000c40000067a24 */ /* 0x000fe200078e02ff */
[----:B------:R-:W-:Y:S01]  /*5c70*/  SHF.R.S32.HI R5, RZ, 0x1f, R4 ;  /* 0x0000001fff057819 */ /* 0x000fe20000011404 */
[----:B------:R-:W-:Y:S01]  /*5c80*/  IMAD R3, R208, c[0x0][0x30c], R3 ;  /* 0x0000c300d0037a24 */ /* 0x000fe200078e0203 */
[----:B------:R-:W-:Y:S01]  /*5c90*/  ISETP.GE.OR P0, PT, R4, c[0x0][0x2f4], P3 ;  /* 0x0000bd0004007a0c */ /* 0x000fe20001f06670 */
[----:B------:R-:W-:-:S02]  /*5ca0*/  IMAD R15, R209, c[0x0][0x314], R6 ;  /* 0x0000c500d10f7a24 */ /* 0x000fc400078e0206 */
[----:B------:R-:W-:-:S04]  /*5cb0*/  IMAD.WIDE.U32 R10, R208, c[0x0][0x308], R4 ;  /* 0x0000c200d00a7a25 */ /* 0x000fc800078e0004 */
[----:B------:R-:W-:Y:S02]  /*5cc0*/  IMAD.IADD R11, R11, 0x1, R3 ;  /* 0x000000010b0b7824 */ /* 0x000fe400078e0203 */
[----:B------:R-:W-:-:S04]  /*5cd0*/  IMAD.WIDE R12, R207, 0x80, R8 ;  /* 0x00000080cf0c7825 */ /* 0x000fc800078e0208 */
        /* <DEDUP_REMOVED lines=11> */
.L_x_666:
[----:B------:R-:W-:Y:S05]  /*5d90*/  BSYNC B0 ;  /* 0x0000000000007941 */ /* 0x000fea0003800000 */
.L_x_665:
        /* <DEDUP_REMOVED lines=16> */
.L_x_668:
[----:B------:R-:W-:Y:S05]  /*5ea0*/  BSYNC B0 ;  /* 0x0000000000007941 */ /* 0x000fea0003800000 */
.L_x_667:
        /* <DEDUP_REMOVED lines=16> */
.L_x_670:
[----:B------:R-:W-:Y:S05]  /*5fb0*/  BSYNC B0 ;  /* 0x0000000000007941 */ /* 0x000fea0003800000 */
.L_x_669:
        /* <DEDUP_REMOVED lines=16> */
.L_x_672:
[----:B------:R-:W-:Y:S05]  /*60c0*/  BSYNC B0 ;  /* 0x0000000000007941 */ /* 0x000fea0003800000 */
.L_x_671:
        /* <DEDUP_REMOVED lines=19> */
.L_x_674:
[----:B------:R-:W-:Y:S05]  /*6200*/  BSYNC B0 ;  /* 0x0000000000007941 */ /* 0x000fea0003800000 */
.L_x_673:
        /* <DEDUP_REMOVED lines=14> */
.L_x_676:
[----:B------:R-:W-:Y:S05]  /*62f0*/  BSYNC B0 ;  /* 0x0000000000007941 */ /* 0x000fea0003800000 */
.L_x_675:
        /* <DEDUP_REMOVED lines=14> */
.L_x_678:
[----:B------:R-:W-:Y:S05]  /*63e0*/  BSYNC B0 ;  /* 0x0000000000007941 */ /* 0x000fea0003800000 */
.L_x_677:
        /* <DEDUP_REMOVED lines=14> */
.L_x_679:
        /* <DEDUP_REMOVED lines=11> */
.L_x_1813:


//--------------------- .text._ZN7cutlass13device_kernelIN5flash19enable_sm80_to_sm89INS1_16FlashAttnBwdSm80INS1_25CollectiveMainloopBwdSm80ILi2ELi2EN4cute5tupleIJNS5_1CILi64EEENS7_ILi128EEES8_EEENS_6half_tEfNS_4arch4Sm80ELb1ELb0ELb0ELb0ELb0ELb0ELb0ELb0ELi2ELi2ELi4ELi2ELb1EEENS1_24CollectiveEpilogueBwdGQAISA_fSD_Li256ELb0ELb0EEENS1_25SingleTileBwdLPTSchedulerILb0ELi128ELb0EEEEEEEEEvNT_6ParamsE --------------------------
	.section	.text._ZN7cutlass13device_kernelIN5flash19enable_sm80_to_sm89INS1_16FlashAttnBwdSm80INS1_25CollectiveMainloopBwdSm80ILi2ELi2EN4cute5tupleIJNS5_1CILi64EEENS7_ILi128EEES8_EEENS_6half_tEfNS_4arch4Sm80ELb1ELb0ELb0ELb0ELb0ELb0ELb0ELb0ELi2ELi2ELi4ELi2ELb1EEENS1_24CollectiveEpilogueBwdGQAISA_fSD_Li256ELb0ELb0EEENS1_25SingleTileBwdLPTSchedulerILb0ELi128ELb0EEEEEEEEEvNT_6ParamsE,"ax",@progbits
	.sectioninfo	@"SHI_REGISTERS=254"
	.align	128
.text._ZN7cutlass13device_kernelIN5flash19enable_sm80_to_sm89INS1_16FlashAttnBwdSm80INS1_25CollectiveMainloopBwdSm80ILi2ELi2EN4cute5tupleIJNS5_1CILi64EEENS7_ILi128EEES8_EEENS_6half_tEfNS_4arch4Sm80ELb1ELb0ELb0ELb0ELb0ELb0ELb0ELb0ELi2ELi2ELi4ELi2ELb1EEENS1_24CollectiveEpilogueBwdGQAISA_fSD_Li256ELb0ELb0EEENS1_25SingleTileBwdLPTSchedulerILb0ELi128ELb0EEEEEEEEEvNT_6ParamsE:
        .type           _ZN7cutlass13device_kernelIN5flash19enable_sm80_to_sm89INS1_16FlashAttnBwdSm80INS1_25CollectiveMainloopBwdSm80ILi2ELi2EN4cute5tupleIJNS5_1CILi64EEENS7_ILi128EEES8_EEENS_6half_tEfNS_4arch4Sm80ELb1ELb0ELb0ELb0ELb0ELb0ELb0ELb0ELi2ELi2ELi4ELi2ELb1EEENS1_24CollectiveEpilogueBwdGQAISA_fSD_Li256ELb0ELb0EEENS1_25SingleTileBwdLPTSchedulerILb0ELi128ELb0EEEEEEEEEvNT_6ParamsE,@function
        .size           _ZN7cutlass13device_kernelIN5flash19enable_sm80_to_sm89INS1_16FlashAttnBwdSm80INS1_25CollectiveMainloopBwdSm80ILi2ELi2EN4cute5tupleIJNS5_1CILi64EEENS7_ILi128EEES8_EEENS_6half_tEfNS_4arch4Sm80ELb1ELb0ELb0ELb0ELb0ELb0ELb0ELb0ELi2ELi2ELi4ELi2ELb1EEENS1_24CollectiveEpilogueBwdGQAISA_fSD_Li256ELb0ELb0EEENS1_25SingleTileBwdLPTSchedulerILb0ELi128ELb0EEEEEEEEEvNT_6ParamsE,(.L_x_1814 - _ZN7cutlass13device_kernelIN5flash19enable_sm80_to_sm89INS1_16FlashAttnBwdSm80INS1_25CollectiveMainloopBwdSm80ILi2ELi2EN4cute5tupleIJNS5_1CILi64EEENS7_ILi128EEES8_EEENS_6half_tEfNS_4arch4Sm80ELb1ELb0ELb0ELb0ELb0ELb0ELb0ELb0ELi2ELi2ELi4ELi2ELb1EEENS1_24CollectiveEpilogueBwdGQAISA_fSD_Li256ELb0ELb0EEENS1_25SingleTileBwdLPTSchedulerILb0ELi128ELb0EEEEEEEEEvNT_6ParamsE)
        .other          _ZN7cutlass13device_kernelIN5flash19enable_sm80_to_sm89INS1_16FlashAttnBwdSm80INS1_25CollectiveMainloopBwdSm80ILi2ELi2EN4cute5tupleIJNS5_1CILi64EEENS7_ILi128EEES8_EEENS_6half_tEfNS_4arch4Sm80ELb1ELb0ELb0ELb0ELb0ELb0ELb0ELb0ELi2ELi2ELi4ELi2ELb1EEENS1_24CollectiveEpilogueBwdGQAISA_fSD_Li256ELb0ELb0EEENS1_25SingleTileBwdLPTSchedulerILb0ELi128ELb0EEEEEEEEEvNT_6ParamsE,@"STO_CUDA_ENTRY STV_DEFAULT"
_ZN7cutlass13device_kernelIN5flash19enable_sm80_to_sm89INS1_16FlashAttnBwdSm80INS1_25CollectiveMainloopBwdSm80ILi2ELi2EN4cute5tupleIJNS5_1CILi64EEENS7_ILi128EEES8_EEENS_6half_tEfNS_4arch4Sm80ELb1ELb0ELb0ELb0ELb0ELb0ELb0ELb0ELi2ELi2ELi4ELi2ELb1EEENS1_24CollectiveEpilogueBwdGQAISA_fSD_Li256ELb0ELb0EEENS1_25SingleTileBwdLPTSchedulerILb0ELi128ELb0EEEEEEEEEvNT_6ParamsE:
        /* <DEDUP_REMOVED lines=23> */
.L_x_681:
[----:B------:R-:W-:Y:S02]  /*0170*/  MOV R2, c[0x0][0x3b4] ;  /* 0x0000ed0000027a02 */ /* 0x000fe40000000f00 */
[----:B------:R-:W-:Y:S02]  /*0180*/  MOV R209, R0 ;  /* 0x0000000000d17202 */ /* 0x000fe40000000f00 */
[----:B------:R-:W-:-:S13]  /*0190*/  ISETP.NE.AND P0, PT, R2, 0x1, PT ;  /* 0x000000010200780c */ /* 0x000fda0003f05270 */
[----:B------:R-:W-:-:S05]  /*01a0*/  @P0 IMAD.HI.U32 R2, R0, c[0x0][0x3b8], RZ ;  /* 0x0000ee0000020a27 */ /* 0x000fca00078e00ff */
[----:B------:R-:W-:-:S05]  /*01b0*/  @P0 SHF.R.U32.HI R209, RZ, c[0x0][0x3bc], R2 ;  /* 0x0000ef00ffd10a19 */ /* 0x000fca0000011602 */
[----:B------:R-:W-:-:S03]  /*01c0*/  IMAD R3, R209, c[0x0][0x3b4], RZ ;  /* 0x0000ed00d1037a24 */ /* 0x000fc600078e02ff */
.L_x_682:
        /* <DEDUP_REMOVED lines=10> */
.L_x_680:
        /* <DEDUP_REMOVED lines=16> */
.L_x_684:
[----:B------:R-:W-:Y:S02]  /*0370*/  MOV R0, c[0x0][0x3b4] ;  /* 0x0000ed0000007a02 */ /* 0x000fe40000000f00 */
[----:B------:R-:W-:Y:S02]  /*0380*/  MOV R209, R2 ;  /* 0x0000000200d17202 */ /* 0x000fe40000000f00 */
[----:B------:R-:W-:-:S13]  /*0390*/  ISETP.NE.AND P0, PT, R0, 0x1, PT ;  /* 0x000000010000780c */ /* 0x000fda0003f05270 */
[----:B------:R-:W-:-:S05]  /*03a0*/  @P0 IMAD.HI.U32 R0, R2, c[0x0][0x3b8], RZ ;  /* 0x0000ee0002000a27 */ /* 0x000fca00078e00ff */
[----:B------:R-:W-:-:S05]  /*03b0*/  @P0 SHF.R.U32.HI R209, RZ, c[0x0][0x3bc], R0 ;  /* 0x0000ef00ffd10a19 */ /* 0x000fca0000011600 */
[----:B------:R-:W-:-:S03]  /*03c0*/  IMAD R3, R209, c[0x0][0x3b4], RZ ;  /* 0x0000ed00d1037a24 */ /* 0x000fc600078e02ff */
.L_x_685:
        /* <DEDUP_REMOVED lines=9> */
.L_x_683:
        /* <DEDUP_REMOVED lines=377> */
.L_x_688:
[----:B------:R-:W-:Y:S05]  /*1bf0*/  BSYNC B0 ;  /* 0x0000000000007941 */ /* 0x000fea0003800000 */
.L_x_687:
        /* <DEDUP_REMOVED lines=68> */
.L_x_691:
        /* <DEDUP_REMOVED lines=100> */
.L_x_689:
        /* <DEDUP_REMOVED lines=403> */
.L_x_690:
        /* <DEDUP_REMOVED lines=178> */
.L_x_686:
[----:B------:R-:W-:Y:S05]  /*4ad0*/  @P1 EXIT ;  /* 0x000000000000194d */ /* 0x000fea0003800000 */
[----:B------:R-:W-:Y:S01]  /*4ae0*/  MOV R0, c[0x0][0x338] ;  /* 0x0000ce0000007a02 */ /* 0x000fe20000000f00 */
[----:B------:R-:W-:Y:S01]  /*4af0*/  BAR.SYNC.DEFER_BLOCKING 0x1, 0x100 ;  /* 0x0044000000007b1d */ /* 0x000fe20000010000 */
[----:B------:R-:W-:-:S02]  /*4b00*/  SHF.L.U32 R5, R209, 0xd, RZ ;  /* 0x0000000dd1057819 */ /* 0x000fc400000006ff */
[----:B------:R-:W-:Y:S02]  /*4b10*/  ISETP.NE.AND P1, PT, R0, 0x1, PT ;  /* 0x000000010000780c */ /* 0x000fe40003f25270 */
[----:B------:R-:W-:Y:S02]  /*4b20*/  SHF.R.S32.HI R3, RZ, 0x1f, R5 ;  /* 0x0000001fff037819 */ /* 0x000fe40000011405 */
[----:B------:R-:W-:-:S04]  /*4b30*/  IADD3 R4, P0, R5, R212, RZ ;  /* 0x000000d405047210 */ /* 0x000fc80007f1e0ff */
[----:B------:R-:W-:-:S05]  /*4b40*/  LEA.HI.X.SX32 R5, R212, R3, 0x1, P0 ;  /* 0x00000003d4057211 */ /* 0x000fca00000f0eff */
[----:B------:R-:W-:-:S05]  /*4b50*/  @P1 IMAD.HI.U32 R0, R207, c[0x0][0x33c], RZ ;  /* 0x0000cf00cf001a27 */ /* 0x000fca00078e00ff */
        /* <DEDUP_REMOVED lines=8> */
[----:B------:R-:W-:Y:S01]  /*4be0*/  SHF.R.S32.HI R2, RZ, 0x1f, R208 ;  /* 0x0000001fff027819 */ /* 0x000fe200000114d0 */
[----:B------:R-:W-:Y:S02]  /*4bf0*/  IMAD.IADD R7, R7, 0x1, R0 ;  /* 0x0000000107077824 */ /* 0x000fe400078e0200 */
[----:B------:R-:W-:Y:S01]  /*4c00*/  IMAD.MOV.U32 R8, RZ, RZ, R4 ;  /* 0x000000ffff087224 */ /* 0x000fe200078e0004 */
        /* <DEDUP_REMOVED lines=78> */
.L_x_692:
        /* <DEDUP_REMOVED lines=9> */
.L_x_1814:


//--------------------- .text._ZN7cutlass13device_kernelIN5flash19enable_sm80_to_sm89INS1_16FlashAttnBwdSm80INS1_25CollectiveMainloopBwdSm80ILi2ELi2EN4cute5tupleIJNS5_1CILi64EEENS7_ILi128EEES8_EEENS_6half_tEfNS_4arch4Sm80ELb1ELb0ELb0ELb0ELb1ELb0ELb0ELb0ELi2ELi2ELi4ELi2ELb1EEENS1_24CollectiveEpilogueBwdGQAISA_fSD_Li256ELb0ELb1EEENS1_25SingleTileBwdLPTSchedulerILb0ELi128ELb1EEEEEEEEEvNT_6ParamsE --------------------------
	.section	.text._ZN7cutlass13device_kernelIN5flash19enable_sm80_to_sm89INS1_16FlashAttnBwdSm80INS1_25CollectiveMainloopBwdSm80ILi2ELi2EN4cute5tupleIJNS5_1CILi64EEENS7_ILi128EEES8_EEENS_6half_tEfNS_4arch4Sm80ELb1ELb0ELb0ELb0ELb1ELb0ELb0ELb0ELi2ELi2ELi4ELi2ELb1EEENS1_24CollectiveEpilogueBwdGQAISA_fSD_Li256ELb0ELb1EEENS1_25SingleTileBwdLPTSchedulerILb0ELi128ELb1EEEEEEEEEvNT_6ParamsE,"ax",@progbits
	.sectioninfo	@"SHI_REGISTERS=254"
	.align	128
.text._ZN7cutlass13device_kernelIN5flash19enable_sm80_to_sm89INS1_16FlashAttnBwdSm80INS1_25CollectiveMainloopBwdSm80ILi2ELi2EN4cute5tupleIJNS5_1CILi64EEENS7_ILi128EEES8_EEENS_6half_tEfNS_4arch4Sm80ELb1ELb0ELb0ELb0ELb1ELb0ELb0ELb0ELi2ELi2ELi4ELi2ELb1EEENS1_24CollectiveEpilogueBwdGQAISA_fSD_Li256ELb0ELb1EEENS1_25SingleTileBwdLPTSchedulerILb0ELi128ELb1EEEEEEEEEvNT_6ParamsE:
        .type           _ZN7cutlass13device_kernelIN5flash19enable_sm80_to_sm89INS1_16FlashAttnBwdSm80INS1_25CollectiveMainloopBwdSm80ILi2ELi2EN4cute5tupleIJNS5_1CILi64EEENS7_ILi128EEES8_EEENS_6half_tEfNS_4arch4Sm80ELb1ELb0ELb0ELb0ELb1ELb0ELb0ELb0ELi2ELi2ELi4ELi2ELb1EEENS1_24CollectiveEpilogueBwdGQAISA_fSD_Li256ELb0ELb1EEENS1_25SingleTileBwdLPTSchedulerILb0ELi128ELb1EEEEEEEEEvNT_6ParamsE,@function
        .size           _ZN7cutlass13device_kernelIN5flash19enable_sm80_to_sm89INS1_16FlashAttnBwdSm80INS1_25CollectiveMainloopBwdSm80ILi2ELi2EN4cute5tupleIJNS5_1CILi64EEENS7_ILi128EEES8_EEENS_6half_tEfNS_4arch4Sm80ELb1ELb0ELb0ELb0ELb1ELb0ELb0ELb0ELi2ELi2ELi4ELi2ELb1EEENS1_24CollectiveEpilogueBwdGQAISA_fSD_Li256ELb0ELb1EEENS1_25SingleTileBwdLPTSchedulerILb0ELi128ELb1EEEEEEEEEvNT_6ParamsE,(.L_x_1815 - _ZN7cutlass13device_kernelIN5flash19enable_sm80_to_sm89INS1_16FlashAttnBwdSm80INS1_25CollectiveMainloopBwdSm80ILi2ELi2EN4cute5tupleIJNS5_1CILi64EEENS7_ILi128EEES8_EEENS_6half_tEfNS_4arch4Sm80ELb1ELb0ELb0ELb0ELb1ELb0ELb0ELb0ELi2ELi2ELi4ELi2ELb1EEENS1_24CollectiveEpilogueBwdGQAISA_fSD_Li256ELb0ELb1EEENS1_25SingleTileBwdLPTSchedulerILb0ELi128ELb1EEEEEEEEEvNT_6ParamsE)
        .other          _ZN7cutlass13device_kernelIN5flash19enable_sm80_to_sm89INS1_16FlashAttnBwdSm80INS1_25CollectiveMainloopBwdSm80ILi2ELi2EN4cute5tupleIJNS5_1CILi64EEENS7_ILi128EEES8_EEENS_6half_tEfNS_4arch4Sm80ELb1ELb0ELb0ELb0ELb1ELb0ELb0ELb0ELi2ELi2ELi4ELi2ELb1EEENS1_24CollectiveEpilogueBwdGQAISA_fSD_Li256ELb0ELb1EEENS1_25SingleTileBwdLPTSchedulerILb0ELi128ELb1EEEEEEEEEvNT_6ParamsE,@"STO_CUDA_ENTRY STV_DEFAULT"
_ZN7cutlass13device_kernelIN5flash19enable_sm80_to_sm89INS1_16FlashAttnBwdSm80INS1_25CollectiveMainloopBwdSm80ILi2ELi2EN4cute5tupleIJNS5_1CILi64EEENS7_ILi128EEES8_EEENS_6half_tEfNS_4arch4Sm80ELb1ELb0ELb0ELb0ELb1ELb0ELb0ELb0ELi2ELi2ELi4ELi2ELb1EEENS1_24CollectiveEpilogueBwdGQAISA_fSD_Li256ELb0ELb1EEENS1_25SingleTileBwdLPTSchedulerILb0ELi128ELb1EEEEEEEEEvNT_6ParamsE:
        /* <DEDUP_REMOVED lines=23> */
.L_x_694:
[----:B------:R-:W-:-:S04]  /*0170*/  MOV R0, c[0x0][0x3b4] ;  /* 0x0000ed0000007a02 */ /* 0x000fc80000000f00 */
[----:B------:R-:W-:Y:S02]  /*0180*/  ISETP.NE.AND P0, PT, R0, 0x1, PT ;  /* 0x000000010000780c */ /* 0x000fe40003f05270 */
[----:B------:R-:W-:-:S11]  /*0190*/  MOV R0, R2 ;  /* 0x0000000200007202 */ /* 0x000fd60000000f00 */
[----:B------:R-:W-:-:S05]  /*01a0*/  @P0 IMAD.HI.U32 R3, R2, c[0x0][0x3b8], RZ ;  /* 0x0000ee0002030a27 */ /* 0x000fca00078e00ff */
[----:B------:R-:W-:-:S05]  /*01b0*/  @P0 SHF.R.U32.HI R0, RZ, c[0x0][0x3bc], R3 ;  /* 0x0000ef00ff000a19 */ /* 0x000fca0000011603 */
[----:B------:R-:W-:Y:S02]  /*01c0*/  IMAD R5, R0, c[0x0][0x3b4], RZ ;  /* 0x0000ed0000057a24 */ /* 0x000fe400078e02ff */
.L_x_695:
        /* <DEDUP_REMOVED lines=12> */
.L_x_693:
        /* <DEDUP_REMOVED lines=16> */
.L_x_697:
[----:B------:R-:W-:-:S04]  /*0390*/  MOV R0, c[0x0][0x3b4] ;  /* 0x0000ed0000007a02 */ /* 0x000fc80000000f00 */
[----:B------:R-:W-:Y:S02]  /*03a0*/  ISETP.NE.AND P0, PT, R0, 0x1, PT ;  /* 0x000000010000780c */ /* 0x000fe40003f05270 */
[----:B------:R-:W-:-:S11]  /*03b0*/  MOV R0, R3 ;  /* 0x0000000300007202 */ /* 0x000fd60000000f00 */
[----:B------:R-:W-:-:S05]  /*03c0*/  @P0 IMAD.HI.U32 R2, R3, c[0x0][0x3b8], RZ ;  /* 0x0000ee0003020a27 */ /* 0x000fca00078e00ff */
[----:B------:R-:W-:-:S05]  /*03d0*/  @P0 SHF.R.U32.HI R0, RZ, c[0x0][0x3bc], R2 ;  /* 0x0000ef00ff000a19 */ /* 0x000fca0000011602 */
[----:B------:R-:W-:Y:S02]  /*03e0*/  IMAD R4, R0, c[0x0][0x3b4], RZ ;  /* 0x0000ed0000047a24 */ /* 0x000fe400078e02ff */
.L_x_698:
        /* <DEDUP_REMOVED lines=11> */
.L_x_696:
        /* <DEDUP_REMOVED lines=288> */
[----:B------:R1:W1:Y:S01]  /*16a0*/  LDSM.16.M88.4 R160, [R3+0x6080] ;  /* 0x0060800003a0783b */ /* 0x0002620000000200 */
        /* <DEDUP_REMOVED lines=15> */
[----:B-----5:R-:W-:-:S04]  /*17a0*/  LEA R22, P0, R24, c[0x0][0x1f0], 0x1 ;  /* 0x00007c0018167a11 */ /* 0x020fc800078008ff */
[----:B------:R-:W-:Y:S02]  /*17b0*/  LEA.HI.X R23, R24, c[0x0][0x1f4], R5, 0x1, P0 ;  /* 0x00007d0018177a11 */ /* 0x000fe400000f0c05 */
[----:B------:R-:W-:-:S03]  /*17c0*/  LEA.HI R5, R17, R212, RZ, 0x7 ;  /* 0x000000d411057211 */ /* 0x000fc600078f38ff */
[----:B------:R-:W-:Y:S02]  /*17d0*/  @!P2 IADD3 R17, P0, R15, R236, RZ ;  /* 0x000000ec0f11a210 */ /* 0x000fe40007f1e0ff */
[----:B------:R-:W-:Y:S02]  /*17e0*/  SHF.R.U32.HI R5, RZ, 0x4, R5 ;  /* 0x00000004ff057819 */ /* 0x000fe40000011605 */
[----:B-1----:R-:W-:Y:S01]  /*17f0*/  IADD3 R26, P1, R22, UR6, RZ ;  /* 0x00000006161a7c10 */ /* 0x002fe2000ff3e0ff */
        /* <DEDUP_REMOVED lines=44> */
[----:B---34-:R-:W-:Y:S01]  /*1ac0*/  SHF.R.S32.HI R12, RZ, 0x1f, R11 ;  /* 0x0000001fff0c7819 */ /* 0x018fe2000001140b */
        /* <DEDUP_REMOVED lines=22> */
.L_x_701:
[----:B------:R-:W-:Y:S05]  /*1c30*/  BSYNC B0 ;  /* 0x0000000000007941 */ /* 0x000fea0003800000 */
.L_x_700:
[----:B---34-:R-:W-:Y:S01]  /*1c40*/  LOP3.LUT R5, R8, 0xffffffe0, RZ, 0xc0, !PT ;  /* 0xffffffe008057812 */ /* 0x018fe200078ec0ff */
        /* <DEDUP_REMOVED lines=67> */
.L_x_704:
        /* <DEDUP_REMOVED lines=70> */
[----:B-1----:R-:W-:Y:S01]  /*24e0*/  SHF.R.S32.HI R37, RZ, 0x1f, R240 ;  /* 0x0000001fff257819 */ /* 0x002fe200000114f0 */
        /* <DEDUP_REMOVED lines=29> */
.L_x_702:
[-C--:B-1----:R-:W-:Y:S01]  /*26c0*/  HMMA.16816.F32 R36, R132, R144.reuse, RZ ;  /* 0x000000908424723c */ /* 0x082fe200000018ff */
        /* <DEDUP_REMOVED lines=402> */
.L_x_703:
[-C--:B-1-34-:R-:W-:Y:S01]  /*3ff0*/  HMMA.16816.F32 R4, R24, R28.reuse, RZ ;  /* 0x0000001c1804723c */ /* 0x09afe200000018ff */
        /* <DEDUP_REMOVED lines=177> */
.L_x_699:
[----:B------:R-:W-:Y:S05]  /*4b10*/  @P1 EXIT ;  /* 0x000000000000194d */ /* 0x000fea0003800000 */
[----:B------:R-:W-:Y:S01]  /*4b20*/  IMAD.MOV.U32 R0, RZ, RZ, c[0x0][0x338] ;  /* 0x0000ce00ff007624 */ /* 0x000fe200078e00ff */
[----:B------:R-:W-:Y:S01]  /*4b30*/  BAR.SYNC.DEFER_BLOCKING 0x1, 0x100 ;  /* 0x0044000000007b1d */ /* 0x000fe20000010000 */
[----:B------:R-:W-:-:S02]  /*4b40*/  IMAD R3, R207, c[0x0][0x358], RZ ;  /* 0x0000d600cf037a24 */ /* 0x000fc400078e02ff */
[----:B------:R-:W-:Y:S01]  /*4b50*/  IMAD R5, R209, c[0x0][0x2f4], RZ ;  /* 0x0000bd00d1057a24 */ /* 0x000fe200078e02ff */
[----:B------:R-:W-:Y:S01]  /*4b60*/  ISETP.NE.AND P0, PT, R0, 0x1, PT ;  /* 0x000000010000780c */ /* 0x000fe20003f05270 */
[----:B------:R-:W-:Y:S01]  /*4b70*/  IMAD.MOV.U32 R4, RZ, RZ, R208 ;  /* 0x000000ffff047224 */ /* 0x000fe200078e00d0 */
[----:B------:R-:W-:Y:S01]  /*4b80*/  BSSY B0, `(.L_x_705) ;  /* 0x0000017000007945 */ /* 0x000fe20003800000 */
[----:B------:R-:W-:-:S05]  /*4b90*/  IMAD R3, R3, c[0x0][0x2f4], RZ ;  /* 0x0000bd0003037a24 */ /* 0x000fca00078e02ff */
[----:B------:R-:W-:-:S05]  /*4ba0*/  SHF.R.S32.HI R2, RZ, 0x1f, R3 ;  /* 0x0000001fff027819 */ /* 0x000fca0000011403 */
[----:B------:R-:W-:-:S05]  /*4bb0*/  @P0 IMAD.HI.U32 R0, R208, c[0x0][0x33c], RZ ;  /* 0x0000cf00d0000a27 */ /* 0x000fca00078e00ff */
[----:B------:R-:W-:Y:S02]  /*4bc0*/  @P0 SHF.R.U32.HI R4, RZ, c[0x0][0x340], R0 ;  /* 0x0000d000ff040a19 */ /* 0x000fe40000011600 */
[----:B------:R-:W-:Y:S02]  /*4bd0*/  SHF.R.S32.HI R0, RZ, 0x1f, R5 ;  /* 0x0000001fff007819 */ /* 0x000fe40000011405 */
[--C-:B------:R-:W-:Y:S02]  /*4be0*/  IADD3 R5, P1, P0, R3, R5, R4.reuse ;  /* 0x0000000503057210 */ /* 0x100fe4000783e004 */
[----:B------:R-:W-:-:S04]  /*4bf0*/  SHF.R.S32.HI R3, RZ, 0x1f, R4 ;  /* 0x0000001fff037819 */ /* 0x000fc80000011404 */
[----:B------:R-:W-:Y:S01]  /*4c00*/  IADD3.X R2, R2, R0, R3, P1, P0 ;  /* 0x0000000002027210 */ /* 0x000fe20000fe0403 */
[C---:B------:R-:W-:Y:S01]  /*4c10*/  IMAD.SHL.U32 R0, R5.reuse, 0x4, RZ ;  /* 0x0000000405007824 */ /* 0x040fe200078e00ff */
        /* <DEDUP_REMOVED lines=8> */
.L_x_707:
[----:B------:R-:W2:Y:S01]  /*4ca0*/  LDG.E.STRONG.GPU R7, [R8.64] ;  /* 0x0000000c08077981 */ /* 0x000ea2000c1ef900 */
[----:B------:R-:W-:Y:S01]  /*4cb0*/  YIELD ;  /* 0x0000000000007946 */ /* 0x000fe20003800000 */
[----:B--2---:R-:W-:Y:S01]  /*4cc0*/  ISETP.NE.AND P0, PT, R7, R6, PT ;  /* 0x000000060700720c */ /* 0x004fe20003f05270 */
[----:B------:R-:W-:-:S12]  /*4cd0*/  CCTL.IVALL ;  /* 0x00000000ff00798f */ /* 0x000fd80002000000 */
[----:B------:R-:W-:Y:S05]  /*4ce0*/  @P0 BRA `(.L_x_707) ;  /* 0xffffffb000000947 */ /* 0x000fea000383ffff */
.L_x_706:
[----:B------:R-:W-:Y:S05]  /*4cf0*/  BSYNC B0 ;  /* 0x0000000000007941 */ /* 0x000fea0003800000 */
.L_x_705:
[----:B------:R-:W-:Y:S01]  /*4d00*/  MOV R7, 0xffffffff ;  /* 0xffffffff00077802 */ /* 0x000fe20000000f00 */
[----:B------:R-:W-:Y:S05]  /*4d10*/  BRA.CONV ~URZ, `(.L_x_708) ;  /* 0x000000237f007947 */ /* 0x000fea000b800000 */
[----:B------:R-:W-:Y:S02]  /*4d20*/  MOV R10, 0x4d40 ;  /* 0x00004d40000a7802 */ /* 0x000fe40000000f00 */
[----:B------:R-:W-:Y:S05]  /*4d30*/  CALL.REL.NOINC `($__internal_4_$__cuda_sm70_warpsync) ;  /* 0x0000088000007944 */ /* 0x000fea0003c00000 */
.L_x_708:
[----:B------:R-:W-:Y:S01]  /*4d40*/  SHF.L.U32 R207, R207, 0xd, RZ ;  /* 0x0000000dcfcf7819 */ /* 0x000fe200000006ff */
[----:B------:R-:W-:Y:S01]  /*4d50*/  IMAD R11, R3, c[0x0][0x328], RZ ;  /* 0x0000ca00030b7a24 */ /* 0x000fe200078e02ff */
[----:B------:R-:W-:-:S06]  /*4d60*/  NOP ;  /* 0x0000000000007918 */ /* 0x000fcc0000000000 */
[----:B------:R-:W-:Y:S01]  /*4d70*/  SHF.R.S32.HI R13, RZ, 0x1f, R207 ;  /* 0x0000001fff0d7819 */ /* 0x000fe200000114cf */
[----:B------:R-:W-:Y:S01]  /*4d80*/  IMAD R11, R4, c[0x0][0x32c], R11 ;  /* 0x0000cb00040b7a24 */ /* 0x000fe200078e020b */
[----:B------:R-:W-:Y:S01]  /*4d90*/  IADD3 R12, P0, R207, R212, RZ ;  /* 0x000000d4cf0c7210 */ /* 0x000fe20007f1e0ff */
[----:B------:R-:W-:-:S03]  /*4da0*/  IMAD R10, R5, c[0x0][0x330], RZ ;  /* 0x0000cc00050a7a24 */ /* 0x000fc600078e02ff */
[----:B------:R-:W-:Y:S01]  /*4db0*/  LEA.HI.X.SX32 R13, R212, R13, 0x1, P0 ;  /* 0x0000000dd40d7211 */ /* 0x000fe200000f0eff */
[----:B------:R-:W-:-:S04]  /*4dc0*/  IMAD R10, R209, c[0x0][0x334], R10 ;  /* 0x0000cd00d10a7a24 */ /* 0x000fc800078e020a */
        /* <DEDUP_REMOVED lines=40> */
[----:B-1----:R-:W-:Y:S05]  /*5050*/  CALL.REL.NOINC `($__internal_4_$__cuda_sm70_warpsync) ;  /* 0x0000056000007944 */ /* 0x002fea0003c00000 */
.L_x_709:
        /* <DEDUP_REMOVED lines=12> */
.L_x_711:
[----:B------:R-:W-:Y:S05]  /*5120*/  BSYNC B0 ;  /* 0x0000000000007941 */ /* 0x000fea0003800000 */
.L_x_710:
[----:B--2---:R-:W-:Y:S01]  /*5130*/  IADD3 R8, P0, R0, c[0x0][0x348], RZ ;  /* 0x0000d20000087a10 */ /* 0x004fe20007f1e0ff */
[----:B------:R-:W-:Y:S03]  /*5140*/  BSSY B0, `(.L_x_712) ;  /* 0x0000008000007945 */ /* 0x000fe60003800000 */
[----:B------:R-:W-:Y:S01]  /*5150*/  IADD3.X R9, R2, c[0x0][0x34c], RZ, P0, !PT ;  /* 0x0000d30002097a10 */ /* 0x000fe200007fe4ff */
[----:B------:R-:W-:Y:S05]  /*5160*/  @P1 BRA `(.L_x_713) ;  /* 0x0000005000001947 */ /* 0x000fea0003800000 */
.L_x_714:
[----:B------:R-:W2:Y:S01]  /*5170*/  LDG.E.STRONG.GPU R11, [R8.64] ;  /* 0x0000000c080b7981 */ /* 0x000ea2000c1ef900 */
[----:B------:R-:W-:Y:S01]  /*5180*/  YIELD ;  /* 0x0000000000007946 */ /* 0x000fe20003800000 */
[----:B--2---:R-:W-:Y:S01]  /*5190*/  ISETP.NE.AND P0, PT, R11, R6, PT ;  /* 0x000000060b00720c */ /* 0x004fe20003f05270 */
[----:B------:R-:W-:-:S12]  /*51a0*/  CCTL.IVALL ;  /* 0x00000000ff00798f */ /* 0x000fd80002000000 */
[----:B------:R-:W-:Y:S05]  /*51b0*/  @P0 BRA `(.L_x_714) ;  /* 0xffffffb000000947 */ /* 0x000fea000383ffff */
.L_x_713:
[----:B------:R-:W-:Y:S05]  /*51c0*/  BSYNC B0 ;  /* 0x0000000000007941 */ /* 0x000fea0003800000 */
.L_x_712:
[----:B------:R-:W-:Y:S05]  /*51d0*/  BRA.CONV ~URZ, `(.L_x_715) ;  /* 0x000000237f007947 */ /* 0x000fea000b800000 */
[----:B------:R-:W-:Y:S02]  /*51e0*/  MOV R10, 0x5200 ;  /* 0x00005200000a7802 */ /* 0x000fe40000000f00 */
[----:B-1----:R-:W-:Y:S05]  /*51f0*/  CALL.REL.NOINC `($__internal_4_$__cuda_sm70_warpsync) ;  /* 0x000003c000007944 */ /* 0x002fea0003c00000 */
.L_x_715:
        /* <DEDUP_REMOVED lines=47> */
[----:B-12---:R-:W-:Y:S05]  /*54f0*/  CALL.REL.NOINC `($__internal_4_$__cuda_sm70_warpsync) ;  /* 0x000000c000007944 */ /* 0x006fea0003c00000 */
.L_x_716:
        /* <DEDUP_REMOVED lines=12> */
        .weak           $__internal_4_$__cuda_sm70_warpsync
        .type           $__internal_4_$__cuda_sm70_warpsync,@function
        .size           $__internal_4_$__cuda_sm70_warpsync,(.L_x_1815 - $__internal_4_$__cuda_sm70_warpsync)
$__internal_4_$__cuda_sm70_warpsync:
[----:B------:R-:W-:Y:S01]  /*55c0*/  MOV R11, 0x0 ;  /* 0x00000000000b7802 */ /* 0x000fe20000000f00 */
[----:B------:R-:W-:Y:S04]  /*55d0*/  WARPSYNC R7 ;  /* 0x0000000700007348 */ /* 0x000fe80003800000 */
[----:B------:R-:W-:Y:S05]  /*55e0*/  RET.REL.NODEC R10 `(_ZN7cutlass13device_kernelIN5flash19enable_sm80_to_sm89INS1_16FlashAttnBwdSm80INS1_25CollectiveMainloopBwdSm80ILi2ELi2EN4cute5tupleIJNS5_1CILi64EEENS7_ILi128EEES8_EEENS_6half_tEfNS_4arch4Sm80ELb1ELb0ELb0ELb0ELb1ELb0ELb0ELb0ELi2ELi2ELi4ELi2ELb1EEENS1_24CollectiveEpilogueBwdGQAISA_fSD_Li256ELb0ELb1EEENS1_25SingleTileBwdLPTSchedulerILb0ELi128ELb1EEEEEEEEEvNT_6ParamsE) ;  /* 0xffffaa100a007950 */ /* 0x000fea0003c3ffff */
.L_x_717:
        /* <DEDUP_REMOVED lines=9> */
.L_x_1815:


//--------------------- .text._ZN7cutlass13device_kernelIN5flash22FlashAttnBwdPreprocessIN4cute5tupleIJNS3_1CILi64EEES6_EEENS_6half_tEfNS_4arch4Sm80ELb1ELb0EEEEEvNT_6ParamsE --------------------------
	.section	.text._ZN7cutlass13device_kernelIN5flash22FlashAttnBwdPreprocessIN4cute5tupleIJNS3_1CILi64EEES6_EEENS_6half_tEfNS_4arch4Sm80ELb1ELb0EEEEEvNT_6ParamsE,"ax",@progbits
	.sectioninfo	@"SHI_REGISTERS=39"
	.align	128
.text._ZN7cutlass13device_kernelIN5flash22FlashAttnBwdPreprocessIN4cute5tupleIJNS3_1CILi64EEES6_EEENS_6half_tEfNS_4arch4Sm80ELb1ELb0EEEEEvNT_6ParamsE:
        .type           _ZN7cutlass13device_kernelIN5flash22FlashAttnBwdPreprocessIN4cute5tupleIJNS3_1CILi64EEES6_EEENS_6half_tEfNS_4arch4Sm80ELb1ELb0EEEEEvNT_6ParamsE,@function
        .size           _ZN7cutlass13device_kernelIN5flash22FlashAttnBwdPreprocessIN4cute5tupleIJNS3_1CILi64EEES6_EEENS_6half_tEfNS_4arch4Sm80ELb1ELb0EEEEEvNT_6ParamsE,(.L_x_1817 - _ZN7cutlass13device_kernelIN5flash22FlashAttnBwdPreprocessIN4cute5tupleIJNS3_1CILi64EEES6_EEENS_6half_tEfNS_4arch4Sm80ELb1ELb0EEEEEvNT_6ParamsE)
        .other          _ZN7cutlass13device_kernelIN5flash22FlashAttnBwdPreprocessIN4cute5tupleIJNS3_1CILi64EEES6_EEENS_6half_tEfNS_4arch4Sm80ELb1ELb0EEEEEvNT_6ParamsE,@"STO_CUDA_ENTRY STV_DEFAULT"
_ZN7cutlass13device_kernelIN5flash22FlashAttnBwdPreprocessIN4cute5tupleIJNS3_1CILi64EEES6_EEENS_6half_tEfNS_4arch4Sm80ELb1ELb0EEEEEvNT_6ParamsE:
[----:B------:R-:W-:Y:S02]  /*0000*/  MOV R1, c[0x0][0x28] ;  /* 0x00000a0000017a02 */ /* 0x000fe40000000f00 */
[----:B------:R-:W0:Y:S01]  /*0010*/  S2R R0, SR_TID.X ;  /* 0x0000000000007919 */ /* 0x000e220000002100 */
[----:B------:R-:W-:-:S03]  /*0020*/  ULDC.64 UR6, c[0x0][0x118] ;  /* 0x0000460000067ab9 */ /* 0x000fc60000000a00 */
[----:B------:R-:W1:Y:S04]  /*0030*/  S2R R3, SR_CTAID.X ;  /* 0x0000000000037919 */ /* 0x000e680000002500 */
[----:B------:R-:W2:Y:S04]  /*0040*/  S2R R2, SR_CTAID.Y ;  /* 0x0000000000027919 */ /* 0x000ea80000002600 */
[----:B------:R-:W3:Y:S01]  /*0050*/  S2R R4, SR_CTAID.Z ;  /* 0x0000000000047919 */ /* 0x000ee20000002700 */
[----:B0-----:R-:W-:-:S04]  /*0060*/  SHF.R.S32.HI R5, RZ, 0x1f, R0 ;  /* 0x0000001fff057819 */ /* 0x001fc80000011400 */
[-C--:B------:R-:W-:Y:S02]  /*0070*/  LEA.HI R26, R5, R0.reuse, RZ, 0x3 ;  /* 0x00000000051a7211 */ /* 0x080fe400078f18ff */
[----:B-1----:R-:W-:Y:S02]  /*0080*/  SHF.L.U32 R24, R3, 0x6, RZ ;  /* 0x0000000603187819 */ /* 0x002fe400000006ff */
[----:B------:R-:W-:Y:S02]  /*0090*/  LOP3.LUT R7, R26, 0xfffffff8, RZ, 0xc0, !PT ;  /* 0xfffffff81a077812 */ /* 0x000fe400078ec0ff */
[----:B------:R-:W-:Y:S02]  /*00a0*/  SHF.R.S32.HI R26, RZ, 0x3, R26 ;  /* 0x00000003ff1a7819 */ /* 0x000fe4000001141a */
[----:B------:R-:W-:Y:S02]  /*00b0*/  IADD3 R7, -R7, R0, RZ ;  /* 0x0000000007077210 */ /* 0x000fe40007ffe1ff */
[----:B--2---:R-:W-:-:S02]  /*00c0*/  SHF.R.S32.HI R5, RZ, 0x1f, R2 ;  /* 0x0000001fff057819 */ /* 0x004fc40000011402 */
[----:B------:R-:W-:Y:S02]  /*00d0*/  SHF.L.U32 R8, R7, 0x3, RZ ;  /* 0x0000000307087819 */ /* 0x000fe400000006ff */
[----:B------:R-:W-:Y:S01]  /*00e0*/  IADD3 R25, -R24, c[0x0][0x168], RZ ;  /* 0x00005a0018197a10 */ /* 0x000fe20007ffe1ff */
[C---:B------:R-:W-:Y:S01]  /*00f0*/  IMAD R11, R5.reuse, c[0x0][0x180], RZ ;  /* 0x00006000050b7a24 */ /* 0x040fe200078e02ff */
[----:B------:R-:W-:Y:S01]  /*0100*/  IADD3 R6, R26, 0x20, RZ ;  /* 0x000000201a067810 */ /* 0x000fe20007ffe0ff */
[----:B------:R-:W-:Y:S01]  /*0110*/  IMAD R13, R5, c[0x0][0x1a0], RZ ;  /* 0x00006800050d7a24 */ /* 0x000fe200078e02ff */
[----:B------:R-:W-:Y:S01]  /*0120*/  SHF.R.S32.HI R9, RZ, 0x1f, R8 ;  /* 0x0000001fff097819 */ /* 0x000fe20000011408 */
[----:B------:R-:W-:Y:S01]  /*0130*/  IMAD R15, R2, c[0x0][0x184], R11 ;  /* 0x00006100020f7a24 */ /* 0x000fe200078e020b */
[----:B------:R-:W-:Y:S01]  /*0140*/  ISETP.GE.AND P4, PT, R6, R25, PT ;  /* 0x000000190600720c */ /* 0x000fe20003f86270 */
[C---:B------:R-:W-:Y:S01]  /*0150*/  IMAD R17, R2.reuse, c[0x0][0x1a4], R13 ;  /* 0x0000690002117a24 */ /* 0x040fe200078e020d */
[----:B---3--:R-:W-:Y:S01]  /*0160*/  SHF.R.S32.HI R6, RZ, 0x1f, R4 ;  /* 0x0000001fff067819 */ /* 0x008fe20000011404 */
[----:B------:R-:W-:Y:S01]  /*0170*/  IMAD.WIDE.U32 R10, R2, c[0x0][0x180], R8 ;  /* 0x00006000020a7a25 */ /* 0x000fe200078e0008 */
[----:B------:R-:W-:-:S02]  /*0180*/  ISETP.LT.AND P0, PT, R8, c[0x0][0x16c], !P4 ;  /* 0x00005b0008007a0c */ /* 0x000fc40006701270 */
[----:B------:R-:W-:Y:S01]  /*0190*/  ISETP.GE.AND P2, PT, R26, R25, PT ;  /* 0x000000191a00720c */ /* 0x000fe20003f46270 */
[----:B------:R-:W-:Y:S01]  /*01a0*/  IMAD.WIDE.U32 R12, R2, c[0x0][0x1a0], R8 ;  /* 0x00006800020c7a25 */ /* 0x000fe200078e0008 */
[--C-:B------:R-:W-:Y:S02]  /*01b0*/  SHF.R.S32.HI R27, RZ, 0x1f, R26.reuse ;  /* 0x0000001fff1b7819 */ /* 0x100fe4000001141a */
[----:B------:R-:W-:Y:S01]  /*01c0*/  IADD3 R11, R11, R15, RZ ;  /* 0x0000000f0b0b7210 */ /* 0x000fe20007ffe0ff */
[----:B------:R-:W-:Y:S01]  /*01d0*/  IMAD R9, R6, c[0x0][0x188], RZ ;  /* 0x0000620006097a24 */ /* 0x000fe200078e02ff */
[----:B------:R-:W-:Y:S01]  /*01e0*/  ISETP.LT.AND P1, PT, R8, c[0x0][0x16c], !P2 ;  /* 0x00005b0008007a0c */ /* 0x000fe20005721270 */
[----:B------:R-:W-:Y:S02]  /*01f0*/  IMAD.IADD R13, R13, 0x1, R17 ;  /* 0x000000010d0d7824 */ /* 0x000fe400078e0211 */
[----:B------:R-:W-:Y:S02]  /*0200*/  IMAD R15, R4, c[0x0][0x18c], R9 ;  /* 0x00006300040f7a24 */ /* 0x000fe400078e0209 */
[----:B------:R-:W-:-:S04]  /*0210*/  IMAD.WIDE R8, R3, 0x40, R26 ;  /* 0x0000004003087825 */ /* 0x000fc800078e021a */
[----:B------:R-:W-:Y:S01]  /*0220*/  IMAD R17, R6, c[0x0][0x1a8], RZ ;  /* 0x00006a0006117a24 */ /* 0x000fe200078e02ff */
[----:B------:R-:W-:Y:S01]  /*0230*/  @P0 IADD3 R23, P3, R8, 0x20, RZ ;  /* 0x0000002008170810 */ /* 0x000fe20007f7e0ff */
[----:B------:R-:W-:-:S04]  /*0240*/  IMAD.WIDE.U32 R10, R4, c[0x0][0x188], R10 ;  /* 0x00006200040a7a25 */ /* 0x000fc800078e000a */
[C---:B------:R-:W-:Y:S01]  /*0250*/  IMAD R17, R4.reuse, c[0x0][0x1ac], R17 ;  /* 0x00006b0004117a24 */ /* 0x040fe200078e0211 */
[----:B------:R-:W-:Y:S01]  /*0260*/  IADD3 R11, R11, R15, RZ ;  /* 0x0000000f0b0b7210 */ /* 0x000fe20007ffe0ff */
[----:B------:R-:W-:Y:S01]  /*0270*/  IMAD.WIDE.U32 R12, R4, c[0x0][0x1a8], R12 ;  /* 0x00006a00040c7a25 */ /* 0x000fe200078e000c */
[----:B------:R-:W-:Y:S02]  /*0280*/  @P0 MOV R18, R10 ;  /* 0x0000000a00120202 */ /* 0x000fe40000000f00 */
[----:B------:R-:W-:Y:S01]  /*0290*/  @P0 MOV R19, R11 ;  /* 0x0000000b00130202 */ /* 0x000fe20000000f00 */
[----:B------:R-:W-:Y:S01]  /*02a0*/  @P0 IMAD.X R14, RZ, RZ, R9, P3 ;  /* 0x000000ffff0e0224 */ /* 0x000fe200018e0609 */
[C---:B------:R-:W-:Y:S01]  /*02b0*/  @P0 IADD3 R15, P3, R8.reuse, 0x20, RZ ;  /* 0x00000020080f0810 */ /* 0x040fe20007f7e0ff */
[----:B------:R-:W-:Y:S01]  /*02c0*/  @P1 IMAD R29, R9, c[0x0][0x178], RZ ;  /* 0x00005e00091d1a24 */ /* 0x000fe200078e02ff */
[----:B------:R-:W-:Y:S01]  /*02d0*/  IADD3 R13, R13, R17, RZ ;  /* 0x000000110d0d7210 */ /* 0x000fe20007ffe0ff */
[----:B------:R-:W-:Y:S01]  /*02e0*/  @P1 IMAD R31, R9, c[0x0][0x198], RZ ;  /* 0x00006600091f1a24 */ /* 0x000fe200078e02ff */
[----:B------:R-:W-:Y:S01]  /*02f0*/  @P0 IADD3.X R20, RZ, R9, RZ, P3, !PT ;  /* 0x00000009ff140210 */ /* 0x000fe20001ffe4ff */
[C---:B------:R-:W-:Y:S01]  /*0300*/  @P1 IMAD R29, R8.reuse, c[0x0][0x17c], R29 ;  /* 0x00005f00081d1a24 */ /* 0x040fe200078e021d */
[----:B------:R-:W-:Y:S01]  /*0310*/  @P0 MOV R16, R12 ;  /* 0x0000000c00100202 */ /* 0x000fe20000000f00 */
[C---:B------:R-:W-:Y:S01]  /*0320*/  @P1 IMAD R31, R8.reuse, c[0x0][0x19c], R31 ;  /* 0x00006700081f1a24 */ /* 0x040fe200078e021f */
[----:B------:R-:W-:Y:S01]  /*0330*/  @P0 MOV R17, R13 ;  /* 0x0000000d00110202 */ /* 0x000fe20000000f00 */
[----:B------:R-:W-:-:S04]  /*0340*/  @P1 IMAD.WIDE.U32 R10, R8, c[0x0][0x178], R10 ;  /* 0x00005e00080a1a25 */ /* 0x000fc800078e000a */
[----:B------:R-:W-:Y:S01]  /*0350*/  @P1 IMAD.WIDE.U32 R8, R8, c[0x0][0x198], R12 ;  /* 0x0000660008081a25 */ /* 0x000fe200078e000c */
[----:B------:R-:W-:Y:S02]  /*0360*/  @P1 IADD3 R29, R11, R29, RZ ;  /* 0x0000001d0b1d1210 */ /* 0x000fe40007ffe0ff */
[----:B------:R-:W-:Y:S01]  /*0370*/  @P1 LEA R34, P3, R10, c[0x0][0x160], 0x1 ;  /* 0x000058000a221a11 */ /* 0x000fe200078608ff */
[----:B------:R-:W-:Y:S01]  /*0380*/  @P0 IMAD R14, R14, c[0x0][0x178], RZ ;  /* 0x00005e000e0e0a24 */ /* 0x000fe200078e02ff */
[----:B------:R-:W-:Y:S01]  /*0390*/  @P1 LEA R32, P5, R8, c[0x0][0x190], 0x1 ;  /* 0x0000640008201a11 */ /* 0x000fe200078a08ff */
[----:B------:R-:W-:Y:S01]  /*03a0*/  @P0 IMAD R12, R20, c[0x0][0x198], RZ ;  /* 0x00006600140c0a24 */ /* 0x000fe200078e02ff */
[----:B------:R-:W-:Y:S01]  /*03b0*/  @P1 LEA.HI.X R35, R10, c[0x0][0x164], R29, 0x1, P3 ;  /* 0x000059000a231a11 */ /* 0x000fe200018f0c1d */
[----:B------:R-:W-:Y:S01]  /*03c0*/  @P1 IMAD.IADD R31, R9, 0x1, R31 ;  /* 0x00000001091f1824 */ /* 0x000fe200078e021f */
[----:B------:R-:W-:Y:S01]  /*03d0*/  CS2R R10, SRZ ;  /* 0x00000000000a7805 */ /* 0x000fe2000001ff00 */
[----:B------:R-:W-:-:S02]  /*03e0*/  @P0 IMAD R21, R23, c[0x0][0x17c], R14 ;  /* 0x00005f0017150a24 */ /* 0x000fc400078e020e */
[----:B------:R-:W-:Y:S01]  /*03f0*/  @P0 IMAD.WIDE.U32 R18, R23, c[0x0][0x178], R18 ;  /* 0x00005e0017120a25 */ /* 0x000fe200078e0012 */
[----:B------:R-:W-:Y:S02]  /*0400*/  @P1 LEA.HI.X R33, R8, c[0x0][0x194], R31, 0x1, P5 ;  /* 0x0000650008211a11 */ /* 0x000fe400028f0c1f */
[----:B------:R-:W-:Y:S01]  /*0410*/  CS2R R8, SRZ ;  /* 0x0000000000087805 */ /* 0x000fe2000001ff00 */
[----:B------:R-:W-:Y:S01]  /*0420*/  @P0 IMAD R23, R15, c[0x0][0x19c], R12 ;  /* 0x000067000f170a24 */ /* 0x000fe200078e020c */
[----:B------:R-:W-:Y:S01]  /*0430*/  @P0 IADD3 R21, R19, R21, RZ ;  /* 0x0000001513150210 */ /* 0x000fe20007ffe0ff */
[----:B------:R-:W-:Y:S01]  /*0440*/  @P0 IMAD.WIDE.U32 R16, R15, c[0x0][0x198], R16 ;  /* 0x000066000f100a25 */ /* 0x000fe200078e0010 */
[----:B------:R-:W-:Y:S01]  /*0450*/  CS2R R12, SRZ ;  /* 0x00000000000c7805 */ /* 0x000fe2000001ff00 */
[----:B------:R-:W-:Y:S01]  /*0460*/  CS2R R14, SRZ ;  /* 0x00000000000e7805 */ /* 0x000fe2000001ff00 */
[----:B------:R-:W-:Y:S01]  /*0470*/  @P0 LEA R28, P3, R18, c[0x0][0x160], 0x1 ;  /* 0x00005800121c0a11 */ /* 0x000fe200078608ff */
[----:B------:R0:W2:Y:S01]  /*0480*/  @P1 LDG.E.128 R8, [R34.64] ;  /* 0x0000000622081981 */ /* 0x0000a2000c1e1d00 */
[----:B------:R-:W-:-:S02]  /*0490*/  @P0 IADD3 R23, R17, R23, RZ ;  /* 0x0000001711170210 */ /* 0x000fc40007ffe0ff */
[----:B------:R-:W-:Y:S01]  /*04a0*/  @P0 LEA R30, P5, R16, c[0x0][0x190], 0x1 ;  /* 0x00006400101e0a11 */ /* 0x000fe200078a08ff */
[----:B------:R1:W3:Y:S01]  /*04b0*/  @P1 LDG.E.128 R12, [R32.64] ;  /* 0x00000006200c1981 */ /* 0x0002e2000c1e1d00 */
[----:B------:R-:W-:Y:S02]  /*04c0*/  @P0 LEA.HI.X R29, R18, c[0x0][0x164], R21, 0x1, P3 ;  /* 0x00005900121d0a11 */ /* 0x000fe400018f0c15 */
[----:B------:R-:W-:Y:S01]  /*04d0*/  @P0 LEA.HI.X R31, R16, c[0x0][0x194], R23, 0x1, P5 ;  /* 0x00006500101f0a11 */ /* 0x000fe200028f0c17 */
[----:B------:R-:W-:Y:S01]  /*04e0*/  CS2R R18, SRZ ;  /* 0x0000000000127805 */ /* 0x000fe2000001ff00 */
[----:B------:R-:W-:Y:S01]  /*04f0*/  CS2R R16, SRZ ;  /* 0x0000000000107805 */ /* 0x000fe2000001ff00 */
[----:B------:R-:W-:Y:S01]  /*0500*/  CS2R R20, SRZ ;  /* 0x0000000000147805 */ /* 0x000fe2000001ff00 */
[----:B------:R-:W-:-:S04]  /*0510*/  CS2R R22, SRZ ;  /* 0x0000000000167805 */ /* 0x000fc8000001ff00 */
[----:B------:R4:W3:Y:S04]  /*0520*/  @P0 LDG.E.128 R16, [R28.64] ;  /* 0x000000061c100981 */ /* 0x0008e8000c1e1d00 */
[----:B------:R0:W3:Y:S01]  /*0530*/  @P0 LDG.E.128 R20, [R30.64] ;  /* 0x000000061e140981 */ /* 0x0000e2000c1e1d00 */
[----:B------:R-:W-:-:S04]  /*0540*/  ISETP.GT.AND P0, PT, R0, 0x3f, PT ;  /* 0x0000003f0000780c */ /* 0x000fc80003f04270 */
[----:B------:R-:W-:-:S13]  /*0550*/  ISETP.GE.OR P1, PT, R0, R25, P0 ;  /* 0x000000190000720c */ /* 0x000fda0000726670 */
[----:B------:R-:W-:Y:S02]  /*0560*/  @!P1 SHF.R.S32.HI R25, RZ, 0x1f, R0 ;  /* 0x0000001fff199819 */ /* 0x000fe40000011400 */
[----:B-1----:R-:W-:Y:S01]  /*0570*/  @!P1 IADD3 R32, P3, R24, R0, RZ ;  /* 0x0000000018209210 */ /* 0x002fe20007f7e0ff */
[----:B0-----:R-:W-:-:S03]  /*0580*/  @!P1 IMAD R35, R5, c[0x0][0x1e0], RZ ;  /* 0x0000780005239a24 */ /* 0x001fc600078e02ff */
[----:B------:R-:W-:Y:S01]  /*0590*/  @!P1 LEA.HI.X.SX32 R33, R24, R25, 0x1, P3 ;  /* 0x0000001918219211 */ /* 0x000fe200018f0eff */
[----:B------:R-:W-:-:S04]  /*05a0*/  @!P1 IMAD R35, R2, c[0x0][0x1e4], R35 ;  /* 0x0000790002239a24 */ /* 0x000fc800078e0223 */
[----:B------:R-:W-:-:S04]  /*05b0*/  @!P1 IMAD.WIDE.U32 R32, R2, c[0x0][0x1e0], R32 ;  /* 0x0000780002209a25 */ /* 0x000fc800078e0020 */
[----:B------:R-:W-:Y:S01]  /*05c0*/  @!P1 IMAD R25, R6, c[0x0][0x1e8], RZ ;  /* 0x00007a0006199a24 */ /* 0x000fe200078e02ff */
[----:B------:R-:W-:-:S03]  /*05d0*/  @!P1 IADD3 R33, R33, R35, RZ ;  /* 0x0000002321219210 */ /* 0x000fc60007ffe0ff */
[C---:B------:R-:W-:Y:S02]  /*05e0*/  @!P1 IMAD R25, R4.reuse, c[0x0][0x1ec], R25 ;  /* 0x00007b0004199a24 */ /* 0x040fe400078e0219 */
[----:B------:R-:W-:-:S05]  /*05f0*/  @!P1 IMAD.WIDE.U32 R30, R4, c[0x0][0x1e8], R32 ;  /* 0x00007a00041e9a25 */ /* 0x000fca00078e0020 */
[----:B------:R-:W-:Y:S02]  /*0600*/  @!P1 IADD3 R25, R31, R25, RZ ;  /* 0x000000191f199210 */ /* 0x000fe40007ffe0ff */
[----:B----4-:R-:W-:Y:S01]  /*0610*/  @!P1 LEA R28, P3, R30, c[0x0][0x1d8], 0x2 ;  /* 0x000076001e1c9a11 */ /* 0x010fe200078610ff */
[----:B------:R-:W-:-:S03]  /*0620*/  IMAD.MOV.U32 R32, RZ, RZ, 0x7f800000 ;  /* 0x7f800000ff207424 */ /* 0x000fc600078e00ff */
[----:B------:R-:W-:-:S05]  /*0630*/  @!P1 LEA.HI.X R29, R30, c[0x0][0x1dc], R25, 0x2, P3 ;  /* 0x000077001e1d9a11 */ /* 0x000fca00018f1419 */
[----:B------:R0:W5:Y:S01]  /*0640*/  @!P1 LDG.E R32, [R28.64] ;  /* 0x000000061c209981 */ /* 0x000162000c1e1900 */
[----:B------:R-:W-:Y:S02]  /*0650*/  ISETP.NE.AND P3, PT, R7, RZ, PT ;  /* 0x000000ff0700720c */ /* 0x000fe40003f65270 */
[----:B------:R-:W-:Y:S01]  /*0660*/  SHF.L.U32 R7, R3, 0xc, RZ ;  /* 0x0000000c03077819 */ /* 0x000fe200000006ff */
[----:B------:R-:W-:Y:S02]  /*0670*/  ULDC UR4, c[0x0][0x168] ;  /* 0x00005a0000047ab9 */ /* 0x000fe40000000800 */
[----:B------:R-:W-:-:S04]  /*0680*/  UIADD3 UR4, UR4, 0x3f, URZ ;  /* 0x0000003f04047890 */ /* 0x000fc8000fffe03f */
[----:B------:R-:W-:-:S04]  /*0690*/  USHF.R.S32.HI UR5, URZ, 0x1f, UR4 ;  /* 0x0000001f3f057899 */ /* 0x000fc80008011404 */
[----:B------:R-:W-:-:S04]  /*06a0*/  ULEA.HI UR5, UR5, UR4, URZ, 0x6 ;  /* 0x0000000405057291 */ /* 0x000fc8000f8f303f */
[----:B------:R-:W-:Y:S01]  /*06b0*/  ULOP3.LUT UR5, UR5, 0xffffffc0, URZ, 0xc0, !UPT ;  /* 0xffffffc005057892 */ /* 0x000fe2000f8ec03f */
[----:B------:R-:W-:Y:S01]  /*06c0*/  BSSY B0, `(.L_x_718) ;  /* 0x0000073000007945 */ /* 0x000fe20003800000 */
[----:B--2---:R-:W-:Y:S02]  /*06d0*/  HADD2.F32 R34, -RZ, R8.H1_H1 ;  /* 0x30000008ff227230 */ /* 0x004fe40000004100 */
[----:B---3--:R-:W-:Y:S02]  /*06e0*/  HADD2.F32 R33, -RZ, R12.H1_H1 ;  /* 0x3000000cff217230 */ /* 0x008fe40000004100 */
[----:B------:R-:W-:Y:S02]  /*06f0*/  HADD2.F32 R25, -RZ, R8.H0_H0 ;  /* 0x20000008ff197230 */ /* 0x000fe40000004100 */
[----:B------:R-:W-:Y:S01]  /*0700*/  HADD2.F32 R12, -RZ, R12.H0_H0 ;  /* 0x2000000cff0c7230 */ /* 0x000fe20000004100 */
[----:B------:R-:W-:Y:S01]  /*0710*/  FMUL.FTZ R34, R34, R33 ;  /* 0x0000002122227220 */ /* 0x000fe20000410000 */
[----:B------:R-:W-:-:S02]  /*0720*/  HADD2.F32 R8, -RZ, R9.H0_H0 ;  /* 0x20000009ff087230 */ /* 0x000fc40000004100 */
[----:B0-----:R-:W-:Y:S02]  /*0730*/  HADD2.F32 R29, -RZ, R13.H0_H0 ;  /* 0x2000000dff1d7230 */ /* 0x001fe40000004100 */
[----:B------:R-:W-:Y:S01]  /*0740*/  HADD2.F32 R36, -RZ, R16.H1_H1 ;  /* 0x30000010ff247230 */ /* 0x000fe20000004100 */
[----:B------:R-:W-:Y:S01]  /*0750*/  FFMA.FTZ R12, R25, R12, R34 ;  /* 0x0000000c190c7223 */ /* 0x000fe20000010022 */
[----:B------:R-:W-:Y:S02]  /*0760*/  HADD2.F32 R35, -RZ, R20.H1_H1 ;  /* 0x30000014ff237230 */ /* 0x000fe40000004100 */
[----:B------:R-:W-:Y:S02]  /*0770*/  HADD2.F32 R16, -RZ, R16.H0_H0 ;  /* 0x20000010ff107230 */ /* 0x000fe40000004100 */
[----:B------:R-:W-:Y:S01]  /*0780*/  HADD2.F32 R25, -RZ, R20.H0_H0 ;  /* 0x20000014ff197230 */ /* 0x000fe20000004100 */
[----:B------:R-:W-:Y:S01]  /*0790*/  FMUL.FTZ R35, R36, R35 ;  /* 0x0000002324237220 */ /* 0x000fe20000410000 */
[----:B------:R-:W-:Y:S01]  /*07a0*/  HADD2.F32 R30, -RZ, R9.H1_H1 ;  /* 0x30000009ff1e7230 */ /* 0x000fe20000004100 */
[----:B------:R-:W-:Y:S01]  /*07b0*/  FFMA.FTZ R12, R8, R29, R12 ;  /* 0x0000001d080c7223 */ /* 0x000fe2000001000c */
[----:B------:R-:W-:Y:S01]  /*07c0*/  HADD2.F32 R13, -RZ, R13.H1_H1 ;  /* 0x3000000dff0d7230 */ /* 0x000fe20000004100 */
[----:B------:R-:W-:Y:S01]  /*07d0*/  FFMA.FTZ R16, R16, R25, R35 ;  /* 0x0000001910107223 */ /* 0x000fe20000010023 */
[----:B------:R-:W-:-:S02]  /*07e0*/  HADD2.F32 R8, -RZ, R17.H0_H0 ;  /* 0x20000011ff087230 */ /* 0x000fc40000004100 */
[----:B------:R-:W-:Y:S01]  /*07f0*/  HADD2.F32 R29, -RZ, R21.H0_H0 ;  /* 0x20000015ff1d7230 */ /* 0x000fe20000004100 */
[----:B------:R-:W-:Y:S01]  /*0800*/  FFMA.FTZ R13, R30, R13, R12 ;  /* 0x0000000d1e0d7223 */ /* 0x000fe2000001000c */
[----:B------:R-:W-:Y:S02]  /*0810*/  HADD2.F32 R9, -RZ, R10.H0_H0 ;  /* 0x2000000aff097230 */ /* 0x000fe40000004100 */
[----:B------:R-:W-:Y:S01]  /*0820*/  HADD2.F32 R28, -RZ, R14.H0_H0 ;  /* 0x2000000eff1c7230 */ /* 0x000fe20000004100 */
[----:B------:R-:W-:Y:S01]  /*0830*/  FFMA.FTZ R16, R8, R29, R16 ;  /* 0x0000001d08107223 */ /* 0x000fe20000010010 */
[----:B------:R-:W-:Y:S02]  /*0840*/  HADD2.F32 R17, -RZ, R17.H1_H1 ;  /* 0x30000011ff117230 */ /* 0x000fe40000004100 */
[----:B------:R-:W-:Y:S01]  /*0850*/  HADD2.F32 R12, -RZ, R21.H1_H1 ;  /* 0x30000015ff0c7230 */ /* 0x000fe20000004100 */
[----:B------:R-:W-:Y:S01]  /*0860*/  FFMA.FTZ R13, R9, R28, R13 ;  /* 0x0000001c090d7223 */ /* 0x000fe2000001000d */
[----:B------:R-:W-:-:S02]  /*0870*/  HADD2.F32 R31, -RZ, R10.H1_H1 ;  /* 0x3000000aff1f7230 */ /* 0x000fc40000004100 */
[----:B------:R-:W-:Y:S01]  /*0880*/  HADD2.F32 R14, -RZ, R14.H1_H1 ;  /* 0x3000000eff0e7230 */ /* 0x000fe20000004100 */
[----:B------:R-:W-:Y:S01]  /*0890*/  FFMA.FTZ R12, R17, R12, R16 ;  /* 0x0000000c110c7223 */ /* 0x000fe20000010010 */
[----:B------:R-:W-:Y:S02]  /*08a0*/  HADD2.F32 R8, -RZ, R18.H0_H0 ;  /* 0x20000012ff087230 */ /* 0x000fe40000004100 */
[----:B------:R-:W-:Y:S01]  /*08b0*/  HADD2.F32 R9, -RZ, R22.H0_H0 ;  /* 0x20000016ff097230 */ /* 0x000fe20000004100 */
[----:B------:R-:W-:Y:S01]  /*08c0*/  FFMA.FTZ R14, R31, R14, R13 ;  /* 0x0000000e1f0e7223 */ /* 0x000fe2000001000d */
[----:B------:R-:W-:Y:S02]  /*08d0*/  HADD2.F32 R10, -RZ, R11.H0_H0 ;  /* 0x2000000bff0a7230 */ /* 0x000fe40000004100 */
[----:B------:R-:W-:Y:S01]  /*08e0*/  HADD2.F32 R33, -RZ, R15.H0_H0 ;  /* 0x2000000fff217230 */ /* 0x000fe20000004100 */
[----:B------:R-:W-:Y:S01]  /*08f0*/  FFMA.FTZ R12, R8, R9, R12 ;  /* 0x00000009080c7223 */ /* 0x000fe2000001000c */
[----:B------:R-:W-:-:S02]  /*0900*/  HADD2.F32 R18, -RZ, R18.H1_H1 ;  /* 0x30000012ff127230 */ /* 0x000fc40000004100 */
[----:B------:R-:W-:Y:S01]  /*0910*/  HADD2.F32 R13, -RZ, R22.H1_H1 ;  /* 0x30000016ff0d7230 */ /* 0x000fe20000004100 */
[----:B------:R-:W-:Y:S01]  /*0920*/  FFMA.FTZ R10, R10, R33, R14 ;  /* 0x000000210a0a7223 */ /* 0x000fe2000001000e */
[----:B------:R-:W-:Y:S02]  /*0930*/  HADD2.F32 R11, -RZ, R11.H1_H1 ;  /* 0x3000000bff0b7230 */ /* 0x000fe40000004100 */
[----:B------:R-:W-:Y:S01]  /*0940*/  HADD2.F32 R15, -RZ, R15.H1_H1 ;  /* 0x3000000fff0f7230 */ /* 0x000fe20000004100 */
[----:B------:R-:W-:Y:S01]  /*0950*/  FFMA.FTZ R12, R18, R13, R12 ;  /* 0x0000000d120c7223 */ /* 0x000fe2000001000c */
[----:B------:R-:W-:Y:S02]  /*0960*/  HADD2.F32 R8, -RZ, R19.H0_H0 ;  /* 0x20000013ff087230 */ /* 0x000fe40000004100 */
[----:B------:R-:W-:Y:S01]  /*0970*/  HADD2.F32 R9, -RZ, R23.H0_H0 ;  /* 0x20000017ff097230 */ /* 0x000fe20000004100 */
[----:B------:R-:W-:Y:S01]  /*0980*/  FFMA.FTZ R11, R11, R15, R10 ;  /* 0x0000000f0b0b7223 */ /* 0x000fe2000001000a */
[----:B------:R-:W-:-:S02]  /*0990*/  HADD2.F32 R19, -RZ, R19.H1_H1 ;  /* 0x30000013ff137230 */ /* 0x000fc40000004100 */
[----:B------:R-:W-:Y:S01]  /*09a0*/  HADD2.F32 R10, -RZ, R23.H1_H1 ;  /* 0x30000017ff0a7230 */ /* 0x000fe20000004100 */
[----:B------:R-:W-:-:S04]  /*09b0*/  FFMA.FTZ R8, R8, R9, R12 ;  /* 0x0000000908087223 */ /* 0x000fc8000001000c */
[----:B------:R-:W-:Y:S02]  /*09c0*/  FFMA.FTZ R19, R19, R10, R8 ;  /* 0x0000000a13137223 */ /* 0x000fe40000010008 */
[----:B------:R-:W0:Y:S04]  /*09d0*/  SHFL.BFLY PT, R8, R11, 0x4, 0x1f ;  /* 0x0c801f000b087f89 */ /* 0x000e2800000e0000 */
[----:B------:R-:W1:Y:S01]  /*09e0*/  SHFL.BFLY PT, R12, R19, 0x4, 0x1f ;  /* 0x0c801f00130c7f89 */ /* 0x000e6200000e0000 */
[----:B0-----:R-:W-:Y:S02]  /*09f0*/  FADD.FTZ R10, R11, R8 ;  /* 0x000000080b0a7221 */ /* 0x001fe40000010000 */
[----:B-1----:R-:W-:-:S03]  /*0a00*/  FADD.FTZ R12, R19, R12 ;  /* 0x0000000c130c7221 */ /* 0x002fc60000010000 */
[----:B------:R-:W0:Y:S04]  /*0a10*/  SHFL.BFLY PT, R13, R10, 0x2, 0x1f ;  /* 0x0c401f000a0d7f89 */ /* 0x000e2800000e0000 */
[----:B------:R-:W1:Y:S01]  /*0a20*/  SHFL.BFLY PT, R15, R12, 0x2, 0x1f ;  /* 0x0c401f000c0f7f89 */ /* 0x000e6200000e0000 */
[----:B------:R-:W-:-:S04]  /*0a30*/  SHF.L.U32 R8, R0, 0x2, RZ ;  /* 0x0000000200087819 */ /* 0x000fc800000006ff */
[----:B------:R-:W-:Y:S02]  /*0a40*/  SHF.R.S32.HI R14, RZ, 0x1f, R8 ;  /* 0x0000001fff0e7819 */ /* 0x000fe40000011408 */
[----:B------:R-:W-:-:S04]  /*0a50*/  IADD3 R8, P1, R7, R8, RZ ;  /* 0x0000000807087210 */ /* 0x000fc80007f3e0ff */
[----:B------:R-:W-:Y:S01]  /*0a60*/  LEA.HI.X.SX32 R9, R7, R14, 0x1, P1 ;  /* 0x0000000e07097211 */ /* 0x000fe200008f0eff */
[----:B------:R-:W-:Y:S01]  /*0a70*/  @!P3 IMAD R11, R5, c[0x0][0x1c8], RZ ;  /* 0x00007200050bba24 */ /* 0x000fe200078e02ff */
[----:B------:R-:W-:Y:S01]  /*0a80*/  @!P3 SHF.R.S32.HI R25, RZ, 0x1f, R24 ;  /* 0x0000001fff19b819 */ /* 0x000fe20000011418 */
[----:B0-----:R-:W-:Y:S02]  /*0a90*/  FADD.FTZ R7, R10, R13 ;  /* 0x0000000d0a077221 */ /* 0x001fe40000010000 */
[----:B-1----:R-:W-:-:S03]  /*0aa0*/  FADD.FTZ R14, R12, R15 ;  /* 0x0000000f0c0e7221 */ /* 0x002fc60000010000 */
[----:B------:R-:W0:Y:S01]  /*0ab0*/  SHFL.BFLY PT, R16, R7, 0x1, 0x1f ;  /* 0x0c201f0007107f89 */ /* 0x000e2200000e0000 */
[----:B------:R-:W-:-:S03]  /*0ac0*/  @!P3 IMAD R13, R2, c[0x0][0x1cc], R11 ;  /* 0x00007300020dba24 */ /* 0x000fc600078e020b */
[----:B------:R-:W1:Y:S01]  /*0ad0*/  SHFL.BFLY PT, R15, R14, 0x1, 0x1f ;  /* 0x0c201f000e0f7f89 */ /* 0x000e6200000e0000 */
[----:B------:R-:W-:-:S04]  /*0ae0*/  @!P3 IMAD.WIDE.U32 R10, R2, c[0x0][0x1c8], R24 ;  /* 0x00007200020aba25 */ /* 0x000fc800078e0018 */
[----:B------:R-:W-:Y:S01]  /*0af0*/  IMAD R17, R5, c[0x0][0x220], RZ ;  /* 0x0000880005117a24 */ /* 0x000fe200078e02ff */
[----:B------:R-:W-:Y:S01]  /*0b00*/  @!P3 IADD3 R11, R11, R13, RZ ;  /* 0x0000000d0b0bb210 */ /* 0x000fe20007ffe0ff */
[----:B------:R-:W-:-:S04]  /*0b10*/  IMAD.WIDE.U32 R8, R2, c[0x0][0x220], R8 ;  /* 0x0000880002087a25 */ /* 0x000fc800078e0008 */
[----:B------:R-:W-:Y:S01]  /*0b20*/  IMAD R21, R2, c[0x0][0x224], R17 ;  /* 0x0000890002157a24 */ /* 0x000fe200078e0211 */
[----:B------:R-:W-:Y:S01]  /*0b30*/  IADD3 R17, -R24, UR5, RZ ;  /* 0x0000000518117c10 */ /* 0x000fe2000fffe1ff */
[----:B------:R-:W-:Y:S02]  /*0b40*/  @!P3 IMAD R19, R6, c[0x0][0x1d0], RZ ;  /* 0x000074000613ba24 */ /* 0x000fe400078e02ff */
[----:B------:R-:W-:Y:S01]  /*0b50*/  @!P3 IMAD.WIDE.U32 R12, R4, c[0x0][0x1d0], R10 ;  /* 0x00007400040cba25 */ /* 0x000fe200078e000a */
[----:B------:R-:W-:Y:S02]  /*0b60*/  IADD3 R11, R9, R21, RZ ;  /* 0x00000015090b7210 */ /* 0x000fe40007ffe0ff */
[----:B------:R-:W-:Y:S01]  /*0b70*/  ISETP.GE.OR P0, PT, R0, R17, P0 ;  /* 0x000000110000720c */ /* 0x000fe20000706670 */
[----:B------:R-:W-:Y:S01]  /*0b80*/  @!P3 IMAD R19, R4, c[0x0][0x1d4], R19 ;  /* 0x000075000413ba24 */ /* 0x000fe200078e0213 */
[----:B------:R-:W-:Y:S01]  /*0b90*/  @!P3 IADD3 R9, P1, R26, R12, RZ ;  /* 0x0000000c1a09b210 */ /* 0x000fe20007f3e0ff */
[----:B------:R-:W-:-:S02]  /*0ba0*/  IMAD.MOV.U32 R10, RZ, RZ, R8 ;  /* 0x000000ffff0a7224 */ /* 0x000fc400078e0008 */
[----:B------:R-:W-:Y:S01]  /*0bb0*/  IMAD R17, R6, c[0x0][0x228], RZ ;  /* 0x00008a0006117a24 */ /* 0x000fe200078e02ff */
[----:B------:R-:W-:Y:S01]  /*0bc0*/  @!P3 IADD3.X R12, R27, R13, R19, P1, !PT ;  /* 0x0000000d1b0cb210 */ /* 0x000fe20000ffe413 */
[----:B------:R-:W-:Y:S01]  /*0bd0*/  IMAD.WIDE.U32 R10, R4, c[0x0][0x228], R10 ;  /* 0x00008a00040a7a25 */ /* 0x000fe200078e000a */
[----:B------:R-:W-:-:S03]  /*0be0*/  @!P3 LEA R8, P5, R9, c[0x0][0x1b0], 0x2 ;  /* 0x00006c000908ba11 */ /* 0x000fc600078a10ff */
[----:B------:R-:W-:Y:S02]  /*0bf0*/  IMAD R13, R4, c[0x0][0x22c], R17 ;  /* 0x00008b00040d7a24 */ /* 0x000fe400078e0211 */
[----:B0-----:R-:W-:Y:S02]  /*0c00*/  FADD.FTZ R7, R7, R16 ;  /* 0x0000001007077221 */ /* 0x001fe40000010000 */
[----:B-1----:R-:W-:Y:S01]  /*0c10*/  FADD.FTZ R15, R14, R15 ;  /* 0x0000000f0e0f7221 */ /* 0x002fe20000010000 */
[----:B------:R-:W-:Y:S02]  /*0c20*/  IADD3 R13, R11, R13, RZ ;  /* 0x0000000d0b0d7210 */ /* 0x000fe40007ffe0ff */
[----:B------:R-:W-:Y:S02]  /*0c30*/  @!P3 LEA.HI.X R9, R9, c[0x0][0x1b4], R12, 0x2, P5 ;  /* 0x00006d000909ba11 */ /* 0x000fe400028f140c */
[----:B------:R-:W-:Y:S02]  /*0c40*/  @!P3 FSEL R7, R7, RZ, !P2 ;  /* 0x000000ff0707b208 */ /* 0x000fe40005000000 */
[----:B------:R-:W-:-:S03]  /*0c50*/  @!P3 FSEL R11, R15, RZ, !P4 ;  /* 0x000000ff0f0bb208 */ /* 0x000fc60006000000 */
[----:B------:R0:W-:Y:S04]  /*0c60*/  @!P3 STG.E [R8.64], R7 ;  /* 0x000000070800b986 */ /* 0x0001e8000c101906 */
[----:B------:R0:W-:Y:S01]  /*0c70*/  @!P3 STG.E [R8.64+0x80], R11 ;  /* 0x0000800b0800b986 */ /* 0x0001e2000c101906 */
[----:B------:R-:W-:Y:S02]  /*0c80*/  ISETP.NE.U32.AND P1, PT, RZ, c[0x0][0x238], PT ;  /* 0x00008e00ff007a0c */ /* 0x000fe40003f25070 */
[C---:B------:R-:W-:Y:S02]  /*0c90*/  LEA R12, P5, R10.reuse, c[0x0][0x208], 0x2 ;  /* 0x000082000a0c7a11 */ /* 0x040fe400078a10ff */
[----:B------:R-:W-:Y:S02]  /*0ca0*/  ISETP.NE.AND.EX P1, PT, RZ, c[0x0][0x23c], PT, P1 ;  /* 0x00008f00ff007a0c */ /* 0x000fe40003f25310 */
[----:B------:R-:W-:-:S02]  /*0cb0*/  LEA.HI.X R13, R10, c[0x0][0x20c], R13, 0x2, P5 ;  /* 0x000083000a0d7a11 */ /* 0x000fc400028f140d */
[----:B------:R-:W-:Y:S01]  /*0cc0*/  ISETP.NE.OR P1, PT, R0, RZ, !P1 ;  /* 0x000000ff0000720c */ /* 0x000fe20004f25670 */
[----:B------:R-:W-:Y:S07]  /*0cd0*/  @P0 BRA `(.L_x_719) ;  /* 0x0000011000000947 */ /* 0x000fee0003800000 */
[----:B0-----:R-:W-:Y:S01]  /*0ce0*/  SHF.R.S32.HI R7, RZ, 0x1f, R0 ;  /* 0x0000001fff077819 */ /* 0x001fe20000011400 */
[----:B------:R-:W-:Y:S01]  /*0cf0*/  IMAD R5, R5, c[0x0][0x1f8], RZ ;  /* 0x00007e0005057a24 */ /* 0x000fe200078e02ff */
[----:B------:R-:W-:Y:S01]  /*0d00*/  IADD3 R8, P0, R24, R0, RZ ;  /* 0x0000000018087210 */ /* 0x000fe20007f1e0ff */
[----:B-----5:R-:W-:Y:S02]  /*0d10*/  FMUL.FTZ R0, R32, 1.4426950216293334961 ;  /* 0x3fb8aa3b20007820 */ /* 0x020fe40000410000 */
[----:B------:R-:W-:Y:S01]  /*0d20*/  IMAD R5, R2, c[0x0][0x1fc], R5 ;  /* 0x00007f0002057a24 */ /* 0x000fe200078e0205 */
[----:B------:R-:W-:Y:S01]  /*0d30*/  LEA.HI.X.SX32 R9, R24, R7, 0x1, P0 ;  /* 0x0000000718097211 */ /* 0x000fe200000f0eff */
[----:B------:R-:W-:Y:S01]  /*0d40*/  IMAD R7, R6, c[0x0][0x200], RZ ;  /* 0x0000800006077a24 */ /* 0x000fe200078e02ff */
[----:B------:R-:W-:-:S03]  /*0d50*/  FSETP.NEU.FTZ.AND P0, PT, R32, -INF , PT ;  /* 0xff8000002000780b */ /* 0x000fc60003f1d000 */
[----:B------:R-:W-:-:S05]  /*0d60*/  IMAD.WIDE.U32 R8, R2, c[0x0][0x1f8], R8 ;  /* 0x00007e0002087a25 */ /* 0x000fca00078e0008 */
[----:B------:R-:W-:Y:S01]  /*0d70*/  IADD3 R9, R9, R5, RZ ;  /* 0x0000000509097210 */ /* 0x000fe20007ffe0ff */
[----:B------:R-:W-:-:S04]  /*0d80*/  IMAD R5, R4, c[0x0][0x204], R7 ;  /* 0x0000810004057a24 */ /* 0x000fc800078e0207 */
[----:B------:R-:W-:-:S05]  /*0d90*/  IMAD.WIDE.U32 R6, R4, c[0x0][0x200], R8 ;  /* 0x0000800004067a25 */ /* 0x000fca00078e0008 */
[----:B------:R-:W-:Y:S02]  /*0da0*/  IADD3 R5, R7, R5, RZ ;  /* 0x0000000507057210 */ /* 0x000fe40007ffe0ff */
[----:B------:R-:W-:-:S04]  /*0db0*/  LEA R8, P2, R6, c[0x0][0x1f0], 0x2 ;  /* 0x00007c0006087a11 */ /* 0x000fc800078410ff */
[----:B------:R-:W-:Y:S02]  /*0dc0*/  LEA.HI.X R9, R6, c[0x0][0x1f4], R5, 0x2, P2 ;  /* 0x00007d0006097a11 */ /* 0x000fe400010f1405 */
[----:B------:R-:W-:-:S05]  /*0dd0*/  FSEL R5, R0, RZ, P0 ;  /* 0x000000ff00057208 */ /* 0x000fca0000000000 */
[----:B------:R0:W-:Y:S02]  /*0de0*/  STG.E [R8.64], R5 ;  /* 0x0000000508007986 */ /* 0x0001e4000c101906 */
.L_x_719:
[----:B------:R-:W-:Y:S05]  /*0df0*/  BSYNC B0 ;  /* 0x0000000000007941 */ /* 0x000fea0003800000 */
.L_x_718:
[----:B------:R1:W-:Y:S04]  /*0e00*/  STG.E.128 [R12.64], RZ ;  /* 0x000000ff0c007986 */ /* 0x0003e8000c101d06 */
[----:B------:R1:W-:Y:S04]  /*0e10*/  STG.E.128 [R12.64+0x1000], RZ ;  /* 0x001000ff0c007986 */ /* 0x0003e8000c101d06 */
[----:B------:R1:W-:Y:S04]  /*0e20*/  STG.E.128 [R12.64+0x2000], RZ ;  /* 0x002000ff0c007986 */ /* 0x0003e8000c101d06 */
[----:B------:R1:W-:Y:S01]  /*0e30*/  STG.E.128 [R12.64+0x3000], RZ ;  /* 0x003000ff0c007986 */ /* 0x0003e2000c101d06 */
[----:B------:R-:W-:Y:S05]  /*0e40*/  @P1 EXIT ;  /* 0x000000000000194d */ /* 0x000fea0003800000 */
[----:B------:R-:W-:Y:S01]  /*0e50*/  HFMA2.MMA R0, -RZ, RZ, 0, 2.384185791015625e-07 ;  /* 0x00000004ff007435 */ /* 0x000fe200000001ff */
[----:B------:R-:W-:-:S04]  /*0e60*/  IMAD R3, R3, c[0x0][0x230], R4 ;  /* 0x00008c0003037a24 */ /* 0x000fc800078e0204 */
[----:B------:R-:W-:-:S05]  /*0e70*/  IMAD R3, R3, c[0x0][0x170], R2 ;  /* 0x00005c0003037a24 */ /* 0x000fca00078e0202 */
[----:B------:R-:W-:-:S05]  /*0e80*/  IMAD.WIDE R2, R3, R0, c[0x0][0x238] ;  /* 0x00008e0003027625 */ /* 0x000fca00078e0200 */
[----:B------:R-:W-:Y:S01]  /*0e90*/  STG.E [R2.64], RZ ;  /* 0x000000ff02007986 */ /* 0x000fe2000c101906 */
[----:B------:R-:W-:Y:S05]  /*0ea0*/  EXIT ;  /* 0x000000000000794d */ /* 0x000fea0003800000 */
.L_x_720:
        /* <DEDUP_REMOVED lines=13> */
.L_x_1817:


//--------------------- .text._ZN7cutlass13device_kernelIN5flash19enable_sm80_to_sm89INS1_16FlashAttnBwdSm80INS1_25CollectiveMainloopBwdSm80ILi2ELi2EN4cute5tupleIJNS5_1CILi64EEENS7_ILi128EEES8_EEENS_6half_tEfNS_4arch4Sm80ELb1ELb0ELb0ELb1ELb0ELb0ELb0ELb0ELi2ELi2ELi4ELi2ELb1EEENS1_21CollectiveEpilogueBwdISA_SB_SD_Li256ELb1ELb0ELi2EEENS1_25SingleTileBwdLPTSchedulerILb1ELi128ELb0EEEEEEEEEvNT_6ParamsE --------------------------
	.section	.text._ZN7cutlass13device_kernelIN5flash19enable_sm80_to_sm89INS1_16FlashAttnBwdSm80INS1_25CollectiveMainloopBwdSm80ILi2ELi2EN4cute5tupleIJNS5_1CILi64EEENS7_ILi128EEES8_EEENS_6half_tEfNS_4arch4Sm80ELb1ELb0ELb0ELb1ELb0ELb0ELb0ELb0ELi2ELi2ELi4ELi2ELb1EEENS1_21CollectiveEpilogueBwdISA_SB_SD_Li256ELb1ELb0ELi2EEENS1_25SingleTileBwdLPTSchedulerILb1ELi128ELb0EEEEEEEEEvNT_6ParamsE,"ax",@progbits
	.sectioninfo	@"SHI_REGISTERS=254"
	.align	128
.text._ZN7cutlass13device_kernelIN5flash19enable_sm80_to_sm89INS1_16FlashAttnBwdSm80INS1_25CollectiveMainloopBwdSm80ILi2ELi2EN4cute5tupleIJNS5_1CILi64EEENS7_ILi128EEES8_EEENS_6half_tEfNS_4arch4Sm80ELb1ELb0ELb0ELb1ELb0ELb0ELb0ELb0ELi2ELi2ELi4ELi2ELb1EEENS1_21CollectiveEpilogueBwdISA_SB_SD_Li256ELb1ELb0ELi2EEENS1_25SingleTileBwdLPTSchedulerILb1ELi128ELb0EEEEEEEEEvNT_6ParamsE:
        .type           _ZN7cutlass13device_kernelIN5flash19enable_sm80_to_sm89INS1_16FlashAttnBwdSm80INS1_25CollectiveMainloopBwdSm80ILi2ELi2EN4cute5tupleIJNS5_1CILi64EEENS7_ILi128EEES8_EEENS_6half_tEfNS_4arch4Sm80ELb1ELb0ELb0ELb1ELb0ELb0ELb0ELb0ELi2ELi2ELi4ELi2ELb1EEENS1_21CollectiveEpilogueBwdISA_SB_SD_Li256ELb1ELb0ELi2EEENS1_25SingleTileBwdLPTSchedulerILb1ELi128ELb0EEEEEEEEEvNT_6ParamsE,@function
        .size           _ZN7cutlass13device_kernelIN5flash19enable_sm80_to_sm89INS1_16FlashAttnBwdSm80INS1_25CollectiveMainloopBwdSm80ILi2ELi2EN4cute5tupleIJNS5_1CILi64EEENS7_ILi128EEES8_EEENS_6half_tEfNS_4arch4Sm80ELb1ELb0ELb0ELb1ELb0ELb0ELb0ELb0ELi2ELi2ELi4ELi2ELb1EEENS1_21CollectiveEpilogueBwdISA_SB_SD_Li256ELb1ELb0ELi2EEENS1_25SingleTileBwdLPTSchedulerILb1ELi128ELb0EEEEEEEEEvNT_6ParamsE,(.L_x_1818 - _ZN7cutlass13device_kernelIN5flash19enable_sm80_to_sm89INS1_16FlashAttnBwdSm80INS1_25CollectiveMainloopBwdSm80ILi2ELi2EN4cute5tupleIJNS5_1CILi64EEENS7_ILi128EEES8_EEENS_6half_tEfNS_4arch4Sm80ELb1ELb0ELb0ELb1ELb0ELb0ELb0ELb0ELi2ELi2ELi4ELi2ELb1EEENS1_21CollectiveEpilogueBwdISA_SB_SD_Li256ELb1ELb0ELi2EEENS1_25SingleTileBwdLPTSchedulerILb1ELi128ELb0EEEEEEEEEvNT_6ParamsE)
        .other          _ZN7cutlass13device_kernelIN5flash19enable_sm80_to_sm89INS1_16FlashAttnBwdSm80INS1_25CollectiveMainloopBwdSm80ILi2ELi2EN4cute5tupleIJNS5_1CILi64EEENS7_ILi128EEES8_EEENS_6half_tEfNS_4arch4Sm80ELb1ELb0ELb0ELb1ELb0ELb0ELb0ELb0ELi2ELi2ELi4ELi2ELb1EEENS1_21CollectiveEpilogueBwdISA_SB_SD_Li256ELb1ELb0ELi2EEENS1_25SingleTileBwdLPTSchedulerILb1ELi128ELb0EEEEEEEEEvNT_6ParamsE,@"STO_CUDA_ENTRY STV_DEFAULT"
_ZN7cutlass13device_kernelIN5flash19enable_sm80_to_sm89INS1_16FlashAttnBwdSm80INS1_25CollectiveMainloopBwdSm80ILi2ELi2EN4cute5tupleIJNS5_1CILi64EEENS7_ILi128EEES8_EEENS_6half_tEfNS_4arch4Sm80ELb1ELb0ELb0ELb1ELb0ELb0ELb0ELb0ELi2ELi2ELi4ELi2ELb1EEENS1_21CollectiveEpilogueBwdISA_SB_SD_Li256ELb1ELb0ELi2EEENS1_25SingleTileBwdLPTSchedulerILb1ELi128ELb0EEEEEEEEEvNT_6ParamsE:
[----:B------:R-:W-:Y:S02]  /*0000*/  MOV R1, c[0x0][0x28] ;  /* 0x00000a0000017a02 */ /* 0x000fe40000000f00 */
[----:B------:R-:W1:Y:S01]  /*0010*/  S2R R6, SR_TID.X ;  /* 0x0000000000067919 */ /* 0x000e620000002100 */
[----:B------:R-:W-:-:S03]  /*0020*/  ULDC.64 UR10, c[0x0][0x118] ;  /* 0x00004600000a7ab9 */ /* 0x000fc60000000a00 */
        /* <DEDUP_REMOVED lines=21> */
.L_x_722:
[----:B------:R-:W-:Y:S02]  /*0180*/  MOV R2, c[0x0][0x3ac] ;  /* 0x0000eb0000027a02 */ /* 0x000fe40000000f00 */
[----:B------:R-:W-:Y:S02]  /*0190*/  MOV R218, R0 ;  /* 0x0000000000da7202 */ /* 0x000fe40000000f00 */
[----:B------:R-:W-:-:S13]  /*01a0*/  ISETP.NE.AND P0, PT, R2, 0x1, PT ;  /* 0x000000010200780c */ /* 0x000fda0003f05270 */
[----:B------:R-:W-:-:S05]  /*01b0*/  @P0 IMAD.HI.U32 R2, R0, c[0x0][0x3b0], RZ ;  /* 0x0000ec0000020a27 */ /* 0x000fca00078e00ff */
[----:B------:R-:W-:-:S05]  /*01c0*/  @P0 SHF.R.U32.HI R218, RZ, c[0x0][0x3b4], R2 ;  /* 0x0000ed00ffda0a19 */ /* 0x000fca0000011602 */
[----:B------:R-:W-:Y:S02]  /*01d0*/  IMAD R3, R218, c[0x0][0x3ac], RZ ;  /* 0x0000eb00da037a24 */ /* 0x000fe400078e02ff */
.L_x_723:
[----:B------:R-:W-:Y:S01]  /*01e0*/  IMAD.MOV.U32 R2, RZ, RZ, c[0x0][0x3a0] ;  /* 0x0000e800ff027624 */ /* 0x000fe200078e00ff */
[----:B------:R-:W-:Y:S01]  /*01f0*/  ISETP.NE.U32.AND P0, PT, RZ, c[0x0][0x3e0], PT ;  /* 0x0000f800ff007a0c */ /* 0x000fe20003f05070 */
[----:B------:R-:W-:-:S03]  /*0200*/  IMAD.IADD R3, R0, 0x1, -R3 ;  /* 0x0000000100037824 */ /* 0x000fc600078e0a03 */
[----:B------:R-:W-:Y:S01]  /*0210*/  ISETP.NE.AND P1, PT, R2, 0x1, PT ;  /* 0x000000010200780c */ /* 0x000fe20003f25270 */
[----:B------:R-:W-:Y:S01]  /*0220*/  IMAD R4, R4, c[0x0][0x3ac], R3 ;  /* 0x0000eb0004047a24 */ /* 0x000fe200078e0203 */
[----:B------:R-:W-:-:S04]  /*0230*/  ISETP.NE.AND.EX P0, PT, RZ, c[0x0][0x3e4], PT, P0 ;  /* 0x0000f900ff007a0c */ /* 0x000fc80003f05300 */
[----:B------:R-:W-:-:S07]  /*0240*/  MOV R215, R4 ;  /* 0x0000000400d77202 */ /* 0x000fce0000000f00 */
[----:B------:R-:W-:-:S05]  /*0250*/  @P1 IMAD.HI.U32 R0, R4, c[0x0][0x3a4], RZ ;  /* 0x0000e90004001a27 */ /* 0x000fca00078e00ff */
[----:B------:R-:W-:-:S04]  /*0260*/  @P1 SHF.R.U32.HI R215, RZ, c[0x0][0x3a8], R0 ;  /* 0x0000ea00ffd71a19 */ /* 0x000fc80000011600 */
[----:B------:R-:W-:-:S05]  /*0270*/  IADD3 R217, -R215, RZ, RZ ;  /* 0x000000ffd7d97210 */ /* 0x000fca0007ffe1ff */
[----:B------:R-:W-:Y:S01]  /*0280*/  IMAD R217, R217, c[0x0][0x3a0], R4 ;  /* 0x0000e800d9d97a24 */ /* 0x000fe200078e0204 */
[----:B------:R-:W-:Y:S05]  /*0290*/  @!P0 BRA `(.L_x_724) ;  /* 0x0000004000008947 */ /* 0x000fea0003800000 */
[----:B------:R-:W-:-:S05]  /*02a0*/  MOV R0, 0x4 ;  /* 0x0000000400007802 */ /* 0x000fca0000000f00 */
[----:B------:R-:W-:-:S06]  /*02b0*/  IMAD.WIDE R2, R215, R0, c[0x0][0x3e0] ;  /* 0x0000f800d7027625 */ /* 0x000fcc00078e0200 */
[----:B------:R1:W5:Y:S01]  /*02c0*/  LDG.E R3, [R2.64] ;  /* 0x0000000a02037981 */ /* 0x000362000c1e1900 */
[----:B------:R-:W-:Y:S05]  /*02d0*/  BRA `(.L_x_725) ;  /* 0x000000a000007947 */ /* 0x000fea0003800000 */
.L_x_724:
[----:B------:R-:W-:-:S04]  /*02e0*/  ISETP.NE.U32.AND P0, PT, RZ, c[0x0][0x3d8], PT ;  /* 0x0000f600ff007a0c */ /* 0x000fc80003f05070 */
[----:B------:R-:W-:-:S13]  /*02f0*/  ISETP.NE.AND.EX P0, PT, RZ, c[0x0][0x3dc], PT, P0 ;  /* 0x0000f700ff007a0c */ /* 0x000fda0003f05300 */
[----:B------:R-:W-:Y:S05]  /*0300*/  @!P0 BRA `(.L_x_726) ;  /* 0x0000006000008947 */ /* 0x000fea0003800000 */
[----:B------:R-:W-:-:S05]  /*0310*/  MOV R0, 0x4 ;  /* 0x0000000400007802 */ /* 0x000fca0000000f00 */
[----:B------:R-:W-:-:S05]  /*0320*/  IMAD.WIDE R4, R215, R0, c[0x0][0x3d8] ;  /* 0x0000f600d7047625 */ /* 0x000fca00078e0200 */
[----:B------:R-:W2:Y:S04]  /*0330*/  LDG.E R3, [R4.64] ;  /* 0x0000000a04037981 */ /* 0x000ea8000c1e1900 */
[----:B------:R-:W2:Y:S02]  /*0340*/  LDG.E R0, [R4.64+0x4] ;  /* 0x0000040a04007981 */ /* 0x000ea4000c1e1900 */
[----:B--2---:R-:W-:Y:S01]  /*0350*/  IADD3 R3, -R3, R0, RZ ;  /* 0x0000000003037210 */ /* 0x004fe20007ffe1ff */
[----:B------:R-:W-:Y:S05]  /*0360*/  BRA `(.L_x_725) ;  /* 0x0000001000007947 */ /* 0x000fea0003800000 */
.L_x_726:
[----:B------:R-:W-:-:S04]  /*0370*/  MOV R3, c[0x0][0x3d4] ;  /* 0x0000f50000037a02 */ /* 0x000fc80000000f00 */
.L_x_725:
[----:B-----5:R-:W-:-:S04]  /*0380*/  IADD3 R3, R3, 0x7f, RZ ;  /* 0x0000007f03037810 */ /* 0x020fc80007ffe0ff */
[----:B------:R-:W-:-:S04]  /*0390*/  SHF.R.S32.HI R0, RZ, 0x1f, R3 ;  /* 0x0000001fff007819 */ /* 0x000fc80000011403 */
[----:B------:R-:W-:-:S04]  /*03a0*/  LEA.HI R3, R0, R3, RZ, 0x7 ;  /* 0x0000000300037211 */ /* 0x000fc800078f38ff */
[----:B------:R-:W-:-:S04]  /*03b0*/  SHF.R.S32.HI R3, RZ, 0x7, R3 ;  /* 0x00000007ff037819 */ /* 0x000fc80000011403 */
[----:B------:R-:W-:-:S04]  /*03c0*/  ISETP.GE.AND P0, PT, R218, R3, PT ;  /* 0x00000003da00720c */ /* 0x000fc80003f06270 */
[----:B------:R-:W-:Y:S01]  /*03d0*/  SEL R215, R215, 0xffffffff, !P0 ;  /* 0xffffffffd7d77807 */ /* 0x000fe20004000000 */
[----:B------:R-:W-:Y:S05]  /*03e0*/  BRA `(.L_x_727) ;  /* 0x0000036000007947 */ /* 0x000fea0003800000 */
.L_x_721:
        /* <DEDUP_REMOVED lines=16> */
.L_x_728:
[----:B------:R-:W-:Y:S02]  /*04f0*/  MOV R0, c[0x0][0x3ac] ;  /* 0x0000eb0000007a02 */ /* 0x000fe40000000f00 */
[----:B------:R-:W-:Y:S02]  /*0500*/  MOV R218, R2 ;  /* 0x0000000200da7202 */ /* 0x000fe40000000f00 */
[----:B------:R-:W-:-:S13]  /*0510*/  ISETP.NE.AND P0, PT, R0, 0x1, PT ;  /* 0x000000010000780c */ /* 0x000fda0003f05270 */
[----:B------:R-:W-:-:S05]  /*0520*/  @P0 IMAD.HI.U32 R0, R2, c[0x0][0x3b0], RZ ;  /* 0x0000ec0002000a27 */ /* 0x000fca00078e00ff */
[----:B------:R-:W-:-:S05]  /*0530*/  @P0 SHF.R.U32.HI R218, RZ, c[0x0][0x3b4], R0 ;  /* 0x0000ed00ffda0a19 */ /* 0x000fca0000011600 */
[----:B------:R-:W-:Y:S02]  /*0540*/  IMAD R3, R218, c[0x0][0x3ac], RZ ;  /* 0x0000eb00da037a24 */ /* 0x000fe400078e02ff */
.L_x_729:
        /* <DEDUP_REMOVED lines=16> */
.L_x_730:
        /* <DEDUP_REMOVED lines=9> */
.L_x_732:
[----:B------:R-:W-:-:S04]  /*06e0*/  MOV R3, c[0x0][0x3d4] ;  /* 0x0000f50000037a02 */ /* 0x000fc80000000f00 */
.L_x_731:
[----:B-----5:R-:W-:-:S04]  /*06f0*/  IADD3 R3, R3, 0x7f, RZ ;  /* 0x0000007f03037810 */ /* 0x020fc80007ffe0ff */
[----:B------:R-:W-:-:S04]  /*0700*/  SHF.R.S32.HI R0, RZ, 0x1f, R3 ;  /* 0x0000001fff007819 */ /* 0x000fc80000011403 */
[----:B------:R-:W-:-:S04]  /*0710*/  LEA.HI R3, R0, R3, RZ, 0x7 ;  /* 0x0000000300037211 */ /* 0x000fc800078f38ff */
[----:B------:R-:W-:-:S04]  /*0720*/  SHF.R.S32.HI R3, RZ, 0x7, R3 ;  /* 0x00000007ff037819 */ /* 0x000fc80000011403 */
[----:B------:R-:W-:-:S04]  /*0730*/  ISETP.GE.AND P0, PT, R218, R3, PT ;  /* 0x00000003da00720c */ /* 0x000fc80003f06270 */
[----:B------:R-:W-:-:S04]  /*0740*/  SEL R215, R215, 0xffffffff, !P0 ;  /* 0xffffffffd7d77807 */ /* 0x000fc80004000000 */
.L_x_727:
[----:B------:R-:W-:-:S13]  /*0750*/  ISETP.GE.AND P0, PT, R215, RZ, PT ;  /* 0x000000ffd700720c */ /* 0x000fda0003f06270 */
[----:B------:R-:W-:Y:S05]  /*0760*/  @!P0 EXIT ;  /* 0x000000000000894d */ /* 0x000fea0003800000 */
[----:B------:R-:W-:Y:S01]  /*0770*/  ISETP.NE.U32.AND P3, PT, RZ, c[0x0][0x2c8], PT ;  /* 0x0000b200ff007a0c */ /* 0x000fe20003f65070 */
[----:B------:R-:W-:Y:S01]  /*0780*/  IMAD.MOV.U32 R4, RZ, RZ, 0x4 ;  /* 0x00000004ff047424 */ /* 0x000fe200078e00ff */
[----:B------:R-:W-:Y:S02]  /*0790*/  ISETP.NE.U32.AND P0, PT, RZ, c[0x0][0x2d8], PT ;  /* 0x0000b600ff007a0c */ /* 0x000fe40003f05070 */
[----:B------:R-:W-:Y:S01]  /*07a0*/  ISETP.NE.AND.EX P3, PT, RZ, c[0x0][0x2cc], PT, P3 ;  /* 0x0000b300ff007a0c */ /* 0x000fe20003f65330 */
[----:B------:R-:W-:Y:S01]  /*07b0*/  IMAD.WIDE R10, R215, R4, c[0x0][0x2c8] ;  /* 0x0000b200d70a7625 */ /* 0x000fe200078e0204 */
[----:B------:R-:W-:Y:S02]  /*07c0*/  ISETP.NE.AND.EX P0, PT, RZ, c[0x0][0x2dc], PT, P0 ;  /* 0x0000b700ff007a0c */ /* 0x000fe40003f05300 */
[----:B------:R-:W-:-:S04]  /*07d0*/  ISETP.NE.U32.AND P1, PT, RZ, c[0x0][0x2d0], PT ;  /* 0x0000b400ff007a0c */ /* 0x000fc80003f25070 */
[----:B------:R-:W-:-:S05]  /*07e0*/  ISETP.NE.AND.EX P1, PT, RZ, c[0x0][0x2d4], PT, P1 ;  /* 0x0000b500ff007a0c */ /* 0x000fca0003f25310 */
[----:B------:R-:W2:Y:S01]  /*07f0*/  @P3 LDG.E R12, [R10.64] ;  /* 0x0000000a0a0c3981 */ /* 0x000ea2000c1e1900 */
[----:B------:R-:W-:Y:S01]  /*0800*/  IMAD.MOV.U32 R216, RZ, RZ, c[0x0][0x168] ;  /* 0x00005a00ffd87624 */ /* 0x000fe200078e00ff */
[----:B-1----:R-:W-:Y:S01]  /*0810*/  MOV R2, RZ ;  /* 0x000000ff00027202 */ /* 0x002fe20000000f00 */
[----:B------:R-:W-:Y:S02]  /*0820*/  IMAD.MOV.U32 R0, RZ, RZ, RZ ;  /* 0x000000ffff007224 */ /* 0x000fe400078e00ff */
[----:B------:R-:W-:-:S04]  /*0830*/  @P0 IMAD.WIDE R14, R215, R4, c[0x0][0x2d8] ;  /* 0x0000b600d70e0625 */ /* 0x000fc800078e0204 */
[C---:B------:R-:W-:Y:S01]  /*0840*/  IMAD.WIDE R8, R215.reuse, R4, c[0x0][0x2d0] ;  /* 0x0000b400d7087625 */ /* 0x040fe200078e0204 */
[----:B------:R1:W5:Y:S04]  /*0850*/  @P0 LDG.E R216, [R14.64] ;  /* 0x0000000a0ed80981 */ /* 0x000368000c1e1900 */
[----:B------:R1:W5:Y:S04]  /*0860*/  @P3 LDG.E R0, [R10.64] ;  /* 0x0000000a0a003981 */ /* 0x000368000c1e1900 */
[----:B------:R1:W5:Y:S01]  /*0870*/  @P1 LDG.E R2, [R8.64] ;  /* 0x0000000a08021981 */ /* 0x000362000c1e1900 */
[----:B------:R-:W-:Y:S01]  /*0880*/  IMAD.MOV.U32 R208, RZ, RZ, RZ ;  /* 0x000000ffffd07224 */ /* 0x000fe200078e00ff */
[----:B------:R-:W-:Y:S01]  /*0890*/  MOV R214, c[0x0][0x198] ;  /* 0x0000660000d67a02 */ /* 0x000fe20000000f00 */
        /* <DEDUP_REMOVED lines=9> */
.L_x_733:
[----:B-1----:R-:W-:-:S04]  /*0930*/  ISETP.NE.U32.AND P0, PT, RZ, c[0x0][0x2e0], PT ;  /* 0x0000b800ff007a0c */ /* 0x002fc80003f05070 */
[----:B------:R-:W-:-:S13]  /*0940*/  ISETP.NE.AND.EX P0, PT, RZ, c[0x0][0x2e4], PT, P0 ;  /* 0x0000b900ff007a0c */ /* 0x000fda0003f05300 */
[----:B------:R-:W-:Y:S05]  /*0950*/  @!P0 BRA `(.L_x_734) ;  /* 0x0000003000008947 */ /* 0x000fea0003800000 */
[----:B------:R-:W-:-:S05]  /*0960*/  IMAD.WIDE R4, R215, R4, c[0x0][0x2e0] ;  /* 0x0000b800d7047625 */ /* 0x000fca00078e0204 */
[----:B------:R1:W5:Y:S01]  /*0970*/  LDG.E R214, [R4.64] ;  /* 0x0000000a04d67981 */ /* 0x000362000c1e1900 */
[----:B------:R-:W-:Y:S05]  /*0980*/  BRA `(.L_x_735) ;  /* 0x0000004000007947 */ /* 0x000fea0003800000 */
.L_x_734:
[----:B------:R-:W-:Y:S05]  /*0990*/  @!P1 BRA `(.L_x_735) ;  /* 0x0000003000009947 */ /* 0x000fea0003800000 */
[----:B------:R-:W2:Y:S04]  /*09a0*/  LDG.E R214, [R8.64] ;  /* 0x0000000a08d67981 */ /* 0x000ea8000c1e1900 */
[----:B------:R-:W2:Y:S02]  /*09b0*/  LDG.E R3, [R8.64+0x4] ;  /* 0x0000040a08037981 */ /* 0x000ea4000c1e1900 */
[----:B--2---:R-:W-:Y:S02]  /*09c0*/  IADD3 R214, -R214, R3, RZ ;  /* 0x00000003d6d67210 */ /* 0x004fe40007ffe1ff */
.L_x_735:
[----:B------:R-:W-:Y:S01]  /*09d0*/  IMAD.SHL.U32 R211, R218, 0x80, RZ ;  /* 0x00000080dad37824 */ /* 0x000fe200078e00ff */
[----:B-1---5:R-:W-:Y:S01]  /*09e0*/  IADD3 R5, R216, 0x3f, RZ ;  /* 0x0000003fd8057810 */ /* 0x022fe20007ffe0ff */
[----:B------:R-:W-:Y:S01]  /*09f0*/  CS2R R126, SRZ ;  /* 0x00000000007e7805 */ /* 0x000fe2000001ff00 */
[----:B------:R-:W-:Y:S01]  /*0a00*/  PLOP3.LUT P2, PT, PT, PT, PT, 0x80, 0x0 ;  /* 0x000000000000781c */ /* 0x000fe20003f4f070 */
[----:B------:R-:W-:Y:S01]  /*0a10*/  CS2R R124, SRZ ;  /* 0x00000000007c7805 */ /* 0x000fe2000001ff00 */
[----:B------:R-:W-:Y:S01]  /*0a20*/  IADD3 R3, R211, -c[0x0][0x2a4], -R214 ;  /* 0x8000a900d3037a10 */ /* 0x000fe20007ffe8d6 */
[----:B------:R-:W-:Y:S01]  /*0a30*/  CS2R R130, SRZ ;  /* 0x0000000000827805 */ /* 0x000fe2000001ff00 */
[----:B------:R-:W-:Y:S01]  /*0a40*/  SHF.R.S32.HI R212, RZ, 0x1f, R5 ;  /* 0x0000001fffd47819 */ /* 0x000fe20000011405 */
[----:B------:R-:W-:Y:S01]  /*0a50*/  CS2R R128, SRZ ;  /* 0x0000000000807805 */ /* 0x000fe2000001ff00 */
[----:B------:R-:W-:Y:S01]  /*0a60*/  CS2R R122, SRZ ;  /* 0x00000000007a7805 */ /* 0x000fe2000001ff00 */
[----:B------:R-:W-:Y:S01]  /*0a70*/  IMAD.IADD R3, R3, 0x1, R216 ;  /* 0x0000000103037824 */ /* 0x000fe200078e02d8 */
[----:B------:R-:W-:Y:S01]  /*0a80*/  LEA.HI R212, R212, R5, RZ, 0x6 ;  /* 0x00000005d4d47211 */ /* 0x000fe200078f30ff */
[----:B------:R-:W-:Y:S01]  /*0a90*/  CS2R R120, SRZ ;  /* 0x0000000000787805 */ /* 0x000fe2000001ff00 */
[----:B------:R-:W-:Y:S01]  /*0aa0*/  CS2R R118, SRZ ;  /* 0x0000000000767805 */ /* 0x000fe2000001ff00 */
[----:B------:R-:W-:Y:S01]  /*0ab0*/  CS2R R116, SRZ ;  /* 0x0000000000747805 */ /* 0x000fe2000001ff00 */
[----:B------:R-:W-:Y:S01]  /*0ac0*/  SHF.R.S32.HI R236, RZ, 0x1f, R3 ;  /* 0x0000001fffec7819 */ /* 0x000fe20000011403 */
[----:B------:R-:W-:Y:S01]  /*0ad0*/  CS2R R110, SRZ ;  /* 0x00000000006e7805 */ /* 0x000fe2000001ff00 */
[----:B------:R-:W-:Y:S01]  /*0ae0*/  SHF.R.S32.HI R212, RZ, 0x6, R212 ;  /* 0x00000006ffd47819 */ /* 0x000fe200000114d4 */
        /* <DEDUP_REMOVED lines=32> */
[----:B------:R-:W-:Y:S01]  /*0cf0*/  IMAD.IADD R235, R214, 0x1, -R211 ;  /* 0x00000001d6eb7824 */ /* 0x000fe200078e0ad3 */
[----:B------:R-:W-:Y:S01]  /*0d00*/  ISETP.NE.AND P0, PT, R3, 0x1, PT ;  /* 0x000000010300780c */ /* 0x000fe20003f05270 */
[----:B------:R-:W-:Y:S01]  /*0d10*/  IMAD.SHL.U32 R224, R6, 0x4, RZ ;  /* 0x0000000406e07824 */ /* 0x000fe200078e00ff */
[-C--:B------:R-:W-:Y:S01]  /*0d20*/  LEA.HI R12, R13, R6.reuse, RZ, 0x3 ;  /* 0x000000060d0c7211 */ /* 0x080fe200078f18ff */
[----:B------:R-:W-:Y:S01]  /*0d30*/  IMAD.WIDE.U32 R32, R217, c[0x0][0x238], R6 ;  /* 0x00008e00d9207a25 */ /* 0x000fe200078e0006 */
[----:B------:R-:W-:Y:S01]  /*0d40*/  SHF.R.S32.HI R3, RZ, 0x1f, R217 ;  /* 0x0000001fff037819 */ /* 0x000fe200000114d9 */
[----:B------:R-:W-:Y:S01]  /*0d50*/  ULDC.64 UR4, c[0x0][0x1d8] ;  /* 0x0000760000047ab9 */ /* 0x000fe20000000a00 */
[----:B------:R-:W-:Y:S01]  /*0d60*/  LOP3.LUT R5, R12, 0xfffffff8, RZ, 0xc0, !PT ;  /* 0xfffffff80c057812 */ /* 0x000fe200078ec0ff */
[----:B------:R-:W-:Y:S01]  /*0d70*/  IMAD.SHL.U32 R205, R208, 0x40, RZ ;  /* 0x00000040d0cd7824 */ /* 0x000fe200078e00ff */
[----:B------:R-:W-:Y:S01]  /*0d80*/  SHF.R.S32.HI R213, RZ, 0x3, R12 ;  /* 0x00000003ffd57819 */ /* 0x000fe2000001140c */
[----:B------:R-:W-:Y:S01]  /*0d90*/  IMAD R8, R3, c[0x0][0x238], RZ ;  /* 0x00008e0003087a24 */ /* 0x000fe200078e02ff */
[----:B------:R-:W-:Y:S01]  /*0da0*/  LEA.HI R18, R13, R6, RZ, 0x4 ;  /* 0x000000060d127211 */ /* 0x000fe200078f20ff */
[----:B------:R-:W-:Y:S01]  /*0db0*/  IMAD R28, R3, c[0x0][0x270], RZ ;  /* 0x00009c00031c7a24 */ /* 0x000fe200078e02ff */
[----:B------:R-:W-:Y:S01]  /*0dc0*/  SHF.R.S32.HI R9, RZ, 0x1f, R213 ;  /* 0x0000001fff097819 */ /* 0x000fe200000114d5 */
[----:B------:R-:W-:Y:S01]  /*0dd0*/  @P0 IMAD.HI.U32 R4, R217, c[0x0][0x24c], RZ ;  /* 0x00009300d9040a27 */ /* 0x000fe200078e00ff */
[----:B------:R-:W-:Y:S01]  /*0de0*/  IADD3 R222, P2, R213, R0, RZ ;  /* 0x00000000d5de7210 */ /* 0x000fe20007f5e0ff */
[----:B------:R-:W-:Y:S01]  /*0df0*/  USHF.L.U32 UR6, UR4, 0x6, URZ ;  /* 0x0000000604067899 */ /* 0x000fe2000800063f */
[----:B------:R-:W-:Y:S01]  /*0e00*/  SHF.R.S32.HI R225, RZ, 0x1f, R224 ;  /* 0x0000001fffe17819 */ /* 0x000fe200000114e0 */
[----:B------:R-:W-:Y:S01]  /*0e10*/  IMAD R26, R3, c[0x0][0x288], RZ ;  /* 0x0000a200031a7a24 */ /* 0x000fe200078e02ff */
[----:B------:R-:W-:Y:S01]  /*0e20*/  @P0 SHF.R.U32.HI R17, RZ, c[0x0][0x250], R4 ;  /* 0x00009400ff110a19 */ /* 0x000fe20000011604 */
[----:B------:R-:W-:Y:S01]  /*0e30*/  IMAD.IADD R4, R6, 0x1, -R5 ;  /* 0x0000000106047824 */ /* 0x000fe200078e0a05 */
[----:B------:R-:W-:Y:S01]  /*0e40*/  IADD3 R22, P0, R213, R2, RZ ;  /* 0x00000002d5167210 */ /* 0x000fe20007f1e0ff */
[----:B------:R-:W-:Y:S01]  /*0e50*/  IMAD R5, R217, c[0x0][0x23c], R8 ;  /* 0x00008f00d9057a24 */ /* 0x000fe200078e0208 */
[----:B------:R-:W-:Y:S01]  /*0e60*/  SHF.R.S32.HI R10, RZ, 0x1f, R17 ;  /* 0x0000001fff0a7819 */ /* 0x000fe20000011411 */
[----:B------:R-:W-:Y:S01]  /*0e70*/  IMAD.SHL.U32 R20, R4, 0x8, RZ ;  /* 0x0000000804147824 */ /* 0x000fe200078e00ff */
[-C--:B------:R-:W-:Y:S01]  /*0e80*/  LEA.HI.X.SX32 R0, R0, R9.reuse, 0x1, P2 ;  /* 0x0000000900007211 */ /* 0x080fe200010f0eff */
[----:B------:R-:W-:Y:S01]  /*0e90*/  IMAD.IADD R33, R33, 0x1, R5 ;  /* 0x0000000121217824 */ /* 0x000fe200078e0205 */
[----:B------:R-:W-:Y:S01]  /*0ea0*/  LEA.HI.X.SX32 R23, R2, R9, 0x1, P0 ;  /* 0x0000000902177211 */ /* 0x000fe200000f0eff */
[----:B------:R-:W-:Y:S01]  /*0eb0*/  IMAD.IADD R5, R235, 0x1, -R213 ;  /* 0x00000001eb057824 */ /* 0x000fe200078e0ad5 */
[----:B------:R-:W-:Y:S01]  /*0ec0*/  SHF.R.S32.HI R21, RZ, 0x1f, R20 ;  /* 0x0000001fff157819 */ /* 0x000fe20000011414 */
[----:B------:R-:W-:Y:S01]  /*0ed0*/  IMAD R24, R10, c[0x0][0x1e0], RZ ;  /* 0x000078000a187a24 */ /* 0x000fe200078e02ff */
[----:B------:R-:W-:Y:S01]  /*0ee0*/  SEL R8, R215, RZ, !P1 ;  /* 0x000000ffd7087207 */ /* 0x000fe20004800000 */
[----:B------:R-:W-:Y:S01]  /*0ef0*/  IMAD R28, R217, c[0x0][0x274], R28 ;  /* 0x00009d00d91c7a24 */ /* 0x000fe200078e021c */
[----:B------:R-:W-:Y:S01]  /*0f00*/  ISETP.GE.AND P2, PT, R5, 0x1, PT ;  /* 0x000000010500780c */ /* 0x000fe20003f46270 */
[----:B------:R-:W-:Y:S01]  /*0f10*/  IMAD R24, R17, c[0x0][0x1e4], R24 ;  /* 0x0000790011187a24 */ /* 0x000fe200078e0218 */
[----:B------:R-:W-:Y:S01]  /*0f20*/  ISETP.GE.AND P0, PT, R5, 0x21, PT ;  /* 0x000000210500780c */ /* 0x000fe20003f06270 */
[----:B------:R-:W-:Y:S01]  /*0f30*/  IMAD.WIDE.U32 R14, R17, c[0x0][0x1e0], R20 ;  /* 0x00007800110e7a25 */ /* 0x000fe200078e0014 */
[C---:B------:R-:W-:Y:S01]  /*0f40*/  ISETP.GE.AND P6, PT, R5.reuse, 0x41, PT ;  /* 0x000000410500780c */ /* 0x040fe20003fc6270 */
[----:B------:R-:W-:Y:S01]  /*0f50*/  UMOV UR8, 0x6 ;  /* 0x0000000600087882 */ /* 0x000fe20000000000 */
[----:B------:R-:W-:Y:S01]  /*0f60*/  ISETP.GE.AND P5, PT, R5, 0x61, PT ;  /* 0x000000610500780c */ /* 0x000fe20003fa6270 */
[----:B------:R-:W-:Y:S01]  /*0f70*/  IMAD.IADD R25, R15, 0x1, R24 ;  /* 0x000000010f197824 */ /* 0x000fe200078e0218 */
[----:B------:R-:W-:Y:S01]  /*0f80*/  SHF.R.S32.HI R5, RZ, 0x1f, R215 ;  /* 0x0000001fff057819 */ /* 0x000fe200000114d7 */
[----:B------:R-:W-:Y:S01]  /*0f90*/  IMAD.WIDE.U32 R36, R217, c[0x0][0x270], R224 ;  /* 0x00009c00d9247a25 */ /* 0x000fe200078e00e0 */
[----:B------:R-:W-:Y:S01]  /*0fa0*/  SHF.R.S32.HI R9, RZ, 0x4, R18 ;  /* 0x00000004ff097819 */ /* 0x000fe20000011412 */
[----:B------:R-:W-:Y:S01]  /*0fb0*/  USHF.L.U64.HI UR5, UR4, UR8, UR5 ;  /* 0x0000000804057299 */ /* 0x000fe20008010205 */
[----:B------:R-:W-:Y:S01]  /*0fc0*/  SEL R11, R5, RZ, !P3 ;  /* 0x000000ff050b7207 */ /* 0x000fe20005800000 */
[----:B------:R-:W-:Y:S01]  /*0fd0*/  IMAD R26, R217, c[0x0][0x28c], R26 ;  /* 0x0000a300d91a7a24 */ /* 0x000fe200078e021a */
[----:B------:R-:W-:Y:S01]  /*0fe0*/  SEL R5, R5, RZ, !P1 ;  /* 0x000000ff05057207 */ /* 0x000fe20004800000 */
[----:B------:R-:W-:Y:S01]  /*0ff0*/  IMAD.WIDE.U32 R34, R217, c[0x0][0x288], R224 ;  /* 0x0000a200d9227a25 */ /* 0x000fe200078e00e0 */
[----:B------:R-:W-:-:S02]  /*1000*/  SEL R2, R215, RZ, !P3 ;  /* 0x000000ffd7027207 */ /* 0x000fc40005800000 */
[C---:B------:R-:W-:Y:S01]  /*1010*/  ISETP.GE.OR P4, PT, R20.reuse, c[0x0][0x1cc], !P2 ;  /* 0x0000730014007a0c */ /* 0x040fe20005786670 */
[----:B------:R-:W-:Y:S01]  /*1020*/  IMAD R15, R5, c[0x0][0x1e8], RZ ;  /* 0x00007a00050f7a24 */ /* 0x000fe200078e02ff */
[----:B------:R-:W-:Y:S01]  /*1030*/  ISETP.GE.OR P2, PT, R20, c[0x0][0x19c], !P2 ;  /* 0x0000670014007a0c */ /* 0x000fe20005746670 */
[----:B------:R-:W-:Y:S01]  /*1040*/  IMAD.MOV.U32 R24, RZ, RZ, R14 ;  /* 0x000000ffff187224 */ /* 0x000fe200078e000e */
[----:B------:R-:W-:Y:S01]  /*1050*/  SHF.R.S32.HI R14, RZ, 0x1f, R205 ;  /* 0x0000001fff0e7819 */ /* 0x000fe200000114cd */
[----:B------:R-:W-:Y:S01]  /*1060*/  IMAD R30, R8, c[0x0][0x1ec], R15 ;  /* 0x00007b00081e7a24 */ /* 0x000fe200078e020f */
[----:B------:R-:W-:Y:S01]  /*1070*/  LEA.HI R15, R18, R9, RZ, 0x1 ;  /* 0x00000009120f7211 */ /* 0x000fe200078f08ff */
[----:B------:R-:W-:Y:S01]  /*1080*/  IMAD R203, R11, c[0x0][0x240], RZ ;  /* 0x000090000bcb7a24 */ /* 0x000fe200078e02ff */
[----:B------:R-:W-:Y:S01]  /*1090*/  LEA.HI R198, R13, R6, RZ, 0x7 ;  /* 0x000000060dc67211 */ /* 0x000fe200078f38ff */
[----:B------:R-:W-:Y:S01]  /*10a0*/  IMAD.WIDE.U32 R32, R2, c[0x0][0x240], R32 ;  /* 0x0000900002207a25 */ /* 0x000fe200078e0020 */
[----:B------:R-:W-:-:S02]  /*10b0*/  LOP3.LUT R15, R15, 0xfffffffe, RZ, 0xc0, !PT ;  /* 0xfffffffe0f0f7812 */ /* 0x000fc400078ec0ff */
[----:B------:R-:W-:Y:S01]  /*10c0*/  SHF.R.U32.HI R198, RZ, 0x4, R198 ;  /* 0x00000004ffc67819 */ /* 0x000fe200000116c6 */
[----:B------:R-:W-:Y:S01]  /*10d0*/  IMAD.IADD R29, R37, 0x1, R28 ;  /* 0x00000001251d7824 */ /* 0x000fe200078e021c */
[----:B------:R-:W-:Y:S01]  /*10e0*/  IADD3 R205, P1, R205, R32, RZ ;  /* 0x00000020cdcd7210 */ /* 0x000fe20007f3e0ff */
[----:B------:R-:W-:Y:S02]  /*10f0*/  IMAD.IADD R27, R35, 0x1, R26 ;  /* 0x00000001231b7824 */ /* 0x000fe400078e021a */
[----:B------:R-:W-:Y:S02]  /*1100*/  IMAD.MOV.U32 R28, RZ, RZ, R36 ;  /* 0x000000ffff1c7224 */ /* 0x000fe400078e0024 */
[----:B------:R-:W-:-:S04]  /*1110*/  IMAD.WIDE.U32 R24, R8, c[0x0][0x1e8], R24 ;  /* 0x00007a0008187a25 */ /* 0x000fc800078e0018 */
[----:B------:R-:W-:Y:S02]  /*1120*/  IMAD.MOV.U32 R26, RZ, RZ, R34 ;  /* 0x000000ffff1a7224 */ /* 0x000fe400078e0022 */
[----:B------:R-:W-:-:S04]  /*1130*/  IMAD.WIDE R22, R218, 0x80, R22 ;  /* 0x00000080da167825 */ /* 0x000fc800078e0216 */
[C---:B------:R-:W-:Y:S02]  /*1140*/  IMAD R203, R2.reuse, c[0x0][0x244], R203 ;  /* 0x0000910002cb7a24 */ /* 0x040fe400078e02cb */
[----:B------:R-:W-:Y:S01]  /*1150*/  IMAD.IADD R15, R9, 0x1, -R15 ;  /* 0x00000001090f7824 */ /* 0x000fe200078e0a0f */
[----:B------:R-:W-:Y:S01]  /*1160*/  LEA.HI R9, R13, R6, RZ, 0x6 ;  /* 0x000000060d097211 */ /* 0x000fe200078f30ff */
[----:B------:R-:W-:Y:S01]  /*1170*/  IMAD.WIDE.U32 R28, R2, c[0x0][0x278], R28 ;  /* 0x00009e00021c7a25 */ /* 0x000fe200078e001c */
[----:B------:R-:W-:Y:S02]  /*1180*/  IADD3.X R203, R14, R33, R203, P1, !PT ;  /* 0x000000210ecb7210 */ /* 0x000fe40000ffe4cb */
[----:B------:R-:W-:Y:S01]  /*1190*/  SHF.R.S32.HI R14, RZ, 0x1f, R208 ;  /* 0x0000001fff0e7819 */ /* 0x000fe200000114d0 */
[----:B------:R-:W-:Y:S01]  /*11a0*/  IMAD.IADD R31, R25, 0x1, R30 ;  /* 0x00000001191f7824 */ /* 0x000fe200078e021e */
[----:B------:R-:W-:Y:S01]  /*11b0*/  SHF.R.S32.HI R9, RZ, 0x6, R9 ;  /* 0x00000006ff097819 */ /* 0x000fe20000011409 */
[----:B------:R-:W-:Y:S01]  /*11c0*/  IMAD R207, R11, c[0x0][0x290], RZ ;  /* 0x0000a4000bcf7a24 */ /* 0x000fe200078e02ff */
[----:B------:R-:W-:Y:S01]  /*11d0*/  IADD3 R210, P3, R208, R28, RZ ;  /* 0x0000001cd0d27210 */ /* 0x000fe20007f7e0ff */
[----:B------:R-:W-:-:S02]  /*11e0*/  IMAD.SHL.U32 R19, R213, 0x40, RZ ;  /* 0x00000040d5137824 */ /* 0x000fc400078e00ff */
[----:B------:R-:W-:Y:S02]  /*11f0*/  IMAD R10, R10, c[0x0][0x1b0], RZ ;  /* 0x00006c000a0a7a24 */ /* 0x000fe400078e02ff */
[----:B------:R-:W-:Y:S01]  /*1200*/  IMAD.WIDE.U32 R26, R2, c[0x0][0x290], R26 ;  /* 0x0000a400021a7a25 */ /* 0x000fe200078e001a */
[----:B------:R-:W-:-:S03]  /*1210*/  LOP3.LUT R19, R19, 0x1c0, RZ, 0xc0, !PT ;  /* 0x000001c013137812 */ /* 0x000fc600078ec0ff */
[----:B------:R-:W-:Y:S01]  /*1220*/  IMAD.MOV.U32 R30, RZ, RZ, R24 ;  /* 0x000000ffff1e7224 */ /* 0x000fe200078e0018 */
[----:B------:R-:W-:Y:S01]  /*1230*/  IADD3 R208, P1, R208, R26, RZ ;  /* 0x0000001ad0d07210 */ /* 0x000fe20007f3e0ff */
[----:B------:R-:W-:Y:S01]  /*1240*/  IMAD R209, R11, c[0x0][0x278], RZ ;  /* 0x00009e000bd17a24 */ /* 0x000fe200078e02ff */
[----:B------:R-:W-:Y:S01]  /*1250*/  LOP3.LUT R24, R19, 0x38, R20, 0xf8, !PT ;  /* 0x0000003813187812 */ /* 0x000fe200078ef814 */
[----:B------:R-:W-:Y:S01]  /*1260*/  IMAD R25, R23, c[0x0][0x1d8], RZ ;  /* 0x0000760017197a24 */ /* 0x000fe200078e02ff */
[----:B------:R-:W-:Y:S01]  /*1270*/  SHF.R.U32.HI R19, RZ, 0x3, R19 ;  /* 0x00000003ff137819 */ /* 0x000fe20000011613 */
[----:B------:R-:W-:Y:S02]  /*1280*/  IMAD R207, R2, c[0x0][0x294], R207 ;  /* 0x0000a50002cf7a24 */ /* 0x000fe400078e02cf */
[C---:B------:R-:W-:Y:S02]  /*1290*/  IMAD R10, R17.reuse, c[0x0][0x1b4], R10 ;  /* 0x00006d00110a7a24 */ /* 0x040fe400078e020a */
[----:B------:R-:W-:Y:S01]  /*12a0*/  IMAD.WIDE.U32 R32, R17, c[0x0][0x1b0], R20 ;  /* 0x00006c0011207a25 */ /* 0x000fe200078e0014 */
[----:B------:R-:W-:-:S03]  /*12b0*/  IADD3.X R207, R14, R27, R207, P1, !PT ;  /* 0x0000001b0ecf7210 */ /* 0x000fc60000ffe4cf */
[----:B------:R-:W-:Y:S02]  /*12c0*/  IMAD R209, R2, c[0x0][0x27c], R209 ;  /* 0x00009f0002d17a24 */ /* 0x000fe400078e02d1 */
[C---:B------:R-:W-:Y:S02]  /*12d0*/  IMAD R17, R22.reuse, c[0x0][0x1dc], R25 ;  /* 0x0000770016117a24 */ /* 0x040fe400078e0219 */
[----:B------:R-:W-:Y:S01]  /*12e0*/  IMAD.WIDE.U32 R30, R22, c[0x0][0x1d8], R30 ;  /* 0x00007600161e7a25 */ /* 0x000fe200078e001e */
[----:B------:R-:W-:Y:S02]  /*12f0*/  IADD3.X R209, R14, R29, R209, P3, !PT ;  /* 0x0000001d0ed17210 */ /* 0x000fe40001ffe4d1 */
[----:B------:R-:W-:Y:S01]  /*1300*/  LEA.HI R14, R13, R6, RZ, 0x2 ;  /* 0x000000060d0e7211 */ /* 0x000fe200078f10ff */
[----:B------:R-:W-:Y:S01]  /*1310*/  IMAD.SHL.U32 R16, R9, 0x200, RZ ;  /* 0x0000020009107824 */ /* 0x000fe200078e00ff */
[----:B------:R-:W-:Y:S01]  /*1320*/  LEA R26, P1, R30, c[0x0][0x1c0], 0x1 ;  /* 0x000070001e1a7a11 */ /* 0x000fe200078208ff */
[----:B------:R-:W-:Y:S01]  /*1330*/  IMAD.IADD R17, R31, 0x1, R17 ;  /* 0x000000011f117824 */ /* 0x000fe200078e0211 */
[----:B------:R-:W-:Y:S01]  /*1340*/  ISETP.GE.OR P3, PT, R20, c[0x0][0x1cc], !P0 ;  /* 0x0000730014007a0c */ /* 0x000fe20004766670 */
[----:B------:R-:W-:Y:S01]  /*1350*/  IMAD.IADD R33, R33, 0x1, R10 ;  /* 0x0000000121217824 */ /* 0x000fe200078e020a */
[----:B------:R-:W-:Y:S01]  /*1360*/  LOP3.LUT R19, R16, R24, R19, 0xf6, !PT ;  /* 0x0000001810137212 */ /* 0x000fe200078ef613 */
[----:B------:R-:W-:Y:S01]  /*1370*/  IMAD R5, R5, c[0x0][0x1b8], RZ ;  /* 0x00006e0005057a24 */ /* 0x000fe200078e02ff */
[----:B------:R-:W-:Y:S01]  /*1380*/  LEA.HI.X R27, R30, c[0x0][0x1c4], R17, 0x1, P1 ;  /* 0x000071001e1b7a11 */ /* 0x000fe200008f0c11 */
[----:B------:R-:W-:Y:S01]  /*1390*/  IMAD.WIDE.U32 R32, R8, c[0x0][0x1b8], R32 ;  /* 0x00006e0008207a25 */ /* 0x000fe200078e0020 */
[----:B------:R-:W-:-:S02]  /*13a0*/  SHF.R.S32.HI R24, RZ, 0x2, R14 ;  /* 0x00000002ff187819 */ /* 0x000fc4000001140e */
[----:B------:R-:W-:Y:S01]  /*13b0*/  SHF.R.S32.HI R17, RZ, 0x1f, R14 ;  /* 0x0000001fff117819 */ /* 0x000fe2000001140e */
[----:B------:R-:W-:Y:S01]  /*13c0*/  IMAD R10, R8, c[0x0][0x1bc], R5 ;  /* 0x00006f00080a7a24 */ /* 0x000fe200078e0205 */
[----:B------:R-:W-:Y:S01]  /*13d0*/  IADD3 R28, P1, R26, UR6, RZ ;  /* 0x000000061a1c7c10 */ /* 0x000fe2000ff3e0ff */
[----:B------:R-:W-:Y:S01]  /*13e0*/  IMAD.SHL.U32 R5, R19, 0x2, RZ ;  /* 0x0000000213057824 */ /* 0x000fe200078e00ff */
[----:B------:R-:W-:Y:S01]  /*13f0*/  LEA.HI R17, R17, R24, RZ, 0x3 ;  /* 0x0000001811117211 */ /* 0x000fe200078f18ff */
[----:B------:R-:W-:Y:S01]  /*1400*/  IMAD.IADD R33, R33, 0x1, R10 ;  /* 0x0000000121217824 */ /* 0x000fe200078e020a */
[----:B------:R-:W-:Y:S01]  /*1410*/  IADD3.X R29, R27, UR5, RZ, P1, !PT ;  /* 0x000000051b1d7c10 */ /* 0x000fe20008ffe4ff */
[----:B------:R-:W-:Y:S01]  /*1420*/  IMAD R10, R3, c[0x0][0x180], RZ ;  /* 0x00006000030a7a24 */ /* 0x000fe200078e02ff */
[----:B------:R-:W-:Y:S01]  /*1430*/  LOP3.LUT R19, R17, 0xfffffff8, RZ, 0xc0, !PT ;  /* 0xfffffff811137812 */ /* 0x000fe200078ec0ff */
[----:B------:R-:W-:Y:S01]  /*1440*/  IMAD R17, R23, c[0x0][0x1a8], RZ ;  /* 0x00006a0017117a24 */ /* 0x000fe200078e02ff */
[----:B------:R-:W-:Y:S01]  /*1450*/  IADD3 R34, P1, R28, UR6, RZ ;  /* 0x000000061c227c10 */ /* 0x000fe2000ff3e0ff */
[----:B------:R-:W-:Y:S01]  /*1460*/  IMAD R10, R217, c[0x0][0x184], R10 ;  /* 0x00006100d90a7a24 */ /* 0x000fe200078e020a */
[----:B------:R-:W-:Y:S01]  /*1470*/  @!PT LDS RZ, [RZ] ;  /* 0x00000000fffff984 */ /* 0x000fe20000000800 */
[----:B------:R-:W-:Y:S01]  /*1480*/  @!PT LDS RZ, [RZ] ;  /* 0x00000000fffff984 */ /* 0x000fe20000000800 */
[----:B------:R-:W-:Y:S01]  /*1490*/  @!PT LDS RZ, [RZ] ;  /* 0x00000000fffff984 */ /* 0x000fe20000000800 */
[----:B------:R1:W-:Y:S01]  /*14a0*/  LDGSTS.E.BYPASS.LTC128B.128 [R5+0x4080], [R26.64], !P4 ;  /* 0x040800001a057fae */ /* 0x0003e2000e101d4a */
[C---:B------:R-:W-:Y:S01]  /*14b0*/  IMAD R17, R22.reuse, c[0x0][0x1ac], R17 ;  /* 0x00006b0016117a24 */ /* 0x040fe200078e0211 */
[----:B------:R-:W-:Y:S01]  /*14c0*/  IADD3.X R35, R29, UR5, RZ, P1, !PT ;  /* 0x000000051d237c10 */ /* 0x000fe20008ffe4ff */
[----:B------:R-:W-:Y:S01]  /*14d0*/  IMAD.WIDE.U32 R22, R22, c[0x0][0x1a8], R32 ;  /* 0x00006a0016167a25 */ /* 0x000fe200078e0020 */
[----:B------:R-:W-:Y:S01]  /*14e0*/  IADD3 R36, P1, R34, UR6, RZ ;  /* 0x0000000622247c10 */ /* 0x000fe2000ff3e0ff */
[----:B------:R2:W-:Y:S01]  /*14f0*/  LDGSTS.E.BYPASS.LTC128B.128 [R5+0x5080], [R28.64], !P3 ;  /* 0x050800001c057fae */ /* 0x0005e2000d901d4a */
[----:B------:R-:W-:Y:S01]  /*1500*/  ISETP.GE.OR P4, PT, R20, c[0x0][0x1cc], !P6 ;  /* 0x0000730014007a0c */ /* 0x000fe20007786670 */
[----:B------:R-:W-:Y:S01]  /*1510*/  IMAD.IADD R8, R24, 0x1, -R19 ;  /* 0x0000000118087824 */ /* 0x000fe200078e0a13 */
[----:B------:R-:W-:Y:S01]  /*1520*/  IADD3.X R37, R35, UR5, RZ, P1, !PT ;  /* 0x0000000523257c10 */ /* 0x000fe20008ffe4ff */
[----:B------:R-:W-:Y:S01]  /*1530*/  IMAD.WIDE.U32 R24, R217, c[0x0][0x180], R20 ;  /* 0x00006000d9187a25 */ /* 0x000fe200078e0014 */
[----:B------:R-:W-:Y:S01]  /*1540*/  LEA R30, P1, R22, c[0x0][0x190], 0x1 ;  /* 0x00006400161e7a11 */ /* 0x000fe200078208ff */
[----:B------:R-:W-:Y:S01]  /*1550*/  ULDC.64 UR4, c[0x0][0x1a8] ;  /* 0x00006a0000047ab9 */ /* 0x000fe20000000a00 */
[----:B------:R-:W-:Y:S01]  /*1560*/  ISETP.GE.OR P3, PT, R20, c[0x0][0x1cc], !P5 ;  /* 0x0000730014007a0c */ /* 0x000fe20006f66670 */
[----:B------:R-:W-:Y:S01]  /*1570*/  IMAD.IADD R17, R23, 0x1, R17 ;  /* 0x0000000117117824 */ /* 0x000fe200078e0211 */
[----:B------:R-:W-:Y:S01]  /*1580*/  USHF.L.U32 UR13, UR4, 0x6, URZ ;  /* 0x00000006040d7899 */ /* 0x000fe2000800063f */
[----:B------:R-:W-:Y:S01]  /*1590*/  IMAD.IADD R25, R25, 0x1, R10 ;  /* 0x0000000119197824 */ /* 0x000fe200078e020a */
[----:B------:R-:W-:Y:S01]  /*15a0*/  LEA.HI R10, R13, R6, RZ, 0x5 ;  /* 0x000000060d0a7211 */ /* 0x000fe200078f28ff */
[----:B------:R-:W-:Y:S01]  /*15b0*/  USHF.L.U64.HI UR5, UR4, UR8, UR5 ;  /* 0x0000000804057299 */ /* 0x000fe20008010205 */
[----:B------:R-:W-:Y:S01]  /*15c0*/  LEA.HI.X R31, R22, c[0x0][0x194], R17, 0x1, P1 ;  /* 0x00006500161f7a11 */ /* 0x000fe200008f0c11 */
[----:B------:R-:W-:Y:S01]  /*15d0*/  IMAD R22, R3, c[0x0][0x210], RZ ;  /* 0x0000840003167a24 */ /* 0x000fe200078e02ff */
[----:B------:R-:W-:Y:S01]  /*15e0*/  SHF.R.S32.HI R3, RZ, 0x5, R10 ;  /* 0x00000005ff037819 */ /* 0x000fe2000001140a */
[----:B------:R3:W-:Y:S01]  /*15f0*/  LDGSTS.E.BYPASS.LTC128B.128 [R5+0x6080], [R34.64], !P4 ;  /* 0x0608000022057fae */ /* 0x0007e2000e101d4a */
[C---:B------:R-:W-:Y:S01]  /*1600*/  ISETP.GE.OR P0, PT, R20.reuse, c[0x0][0x19c], !P0 ;  /* 0x0000670014007a0c */ /* 0x040fe20004706670 */
[----:B------:R-:W-:Y:S01]  /*1610*/  IMAD R17, R11, c[0x0][0x188], RZ ;  /* 0x000062000b117a24 */ /* 0x000fe200078e02ff */
[C---:B------:R-:W-:Y:S01]  /*1620*/  ISETP.GE.OR P6, PT, R20.reuse, c[0x0][0x19c], !P6 ;  /* 0x0000670014007a0c */ /* 0x040fe200077c6670 */
[----:B------:R3:W-:Y:S01]  /*1630*/  LDGSTS.E.BYPASS.LTC128B.128 [R5+0x7080], [R36.64], !P3 ;  /* 0x0708000024057fae */ /* 0x0007e2000d901d4a */
[----:B------:R-:W-:Y:S01]  /*1640*/  ISETP.GE.OR P5, PT, R20, c[0x0][0x19c], !P5 ;  /* 0x0000670014007a0c */ /* 0x000fe20006fa6670 */
[C---:B-1----:R-:W-:Y:S01]  /*1650*/  IMAD R27, R217.reuse, c[0x0][0x214], R22 ;  /* 0x00008500d91b7a24 */ /* 0x042fe200078e0216 */
[----:B------:R-:W-:Y:S01]  /*1660*/  LEA.HI R26, R10, R3, RZ, 0x1 ;  /* 0x000000030a1a7211 */ /* 0x000fe200078f08ff */
[----:B------:R-:W0:Y:S01]  /*1670*/  LDGDEPBAR ;  /* 0x00000000000079af */ /* 0x000e220000000000 */
[----:B------:R-:W-:Y:S01]  /*1680*/  IADD3 R22, P1, R30, UR13, RZ ;  /* 0x0000000d1e167c10 */ /* 0x000fe2000ff3e0ff */
[----:B------:R-:W-:Y:S01]  /*1690*/  ULDC.64 UR6, c[0x0][0x208] ;  /* 0x0000820000067ab9 */ /* 0x000fe20000000a00 */
[----:B------:R-:W-:Y:S01]  /*16a0*/  LOP3.LUT R26, R26, 0xfffffffe, RZ, 0xc0, !PT ;  /* 0xfffffffe1a1a7812 */ /* 0x000fe200078ec0ff */
[----:B--2---:R-:W-:Y:S01]  /*16b0*/  IMAD.WIDE.U32 R28, R217, c[0x0][0x210], R20 ;  /* 0x00008400d91c7a25 */ /* 0x004fe200078e0014 */
[----:B------:R-:W-:Y:S01]  /*16c0*/  IADD3.X R23, R31, UR5, RZ, P1, !PT ;  /* 0x000000051f177c10 */ /* 0x000fe20008ffe4ff */
[----:B------:R1:W-:Y:S01]  /*16d0*/  LDGSTS.E.BYPASS.LTC128B.128 [R5+0x80], [R30.64], !P2 ;  /* 0x000800001e057fae */ /* 0x0003e2000d101d4a */
[----:B------:R-:W-:Y:S01]  /*16e0*/  ISETP.GE.AND P4, PT, R20, c[0x0][0x16c], PT ;  /* 0x00005b0014007a0c */ /* 0x000fe20003f86270 */
[----:B------:R-:W-:Y:S01]  /*16f0*/  IMAD.SHL.U32 R21, R4, 0x40, RZ ;  /* 0x0000004004157824 */ /* 0x000fe200078e00ff */
[----:B------:R-:W-:Y:S01]  /*1700*/  ISETP.GE.AND P3, PT, R20, c[0x0][0x1fc], PT ;  /* 0x00007f0014007a0c */ /* 0x000fe20003f66270 */
[C---:B------:R-:W-:Y:S01]  /*1710*/  IMAD.SHL.U32 R20, R3.reuse, 0x10, RZ ;  /* 0x0000001003147824 */ /* 0x040fe200078e00ff */
[C---:B------:R-:W-:Y:S01]  /*1720*/  LOP3.LUT P2, RZ, R4.reuse, 0x4, RZ, 0xc0, !PT ;  /* 0x0000000404ff7812 */ /* 0x040fe2000784c0ff */
[----:B------:R2:W-:Y:S01]  /*1730*/  LDGSTS.E.BYPASS.LTC128B.128 [R5+0x1080], [R22.64], !P0 ;  /* 0x0108000016057fae */ /* 0x0005e2000c101d4a */
[----:B------:R-:W-:Y:S01]  /*1740*/  LOP3.LUT P1, RZ, R4, 0x2, RZ, 0xc0, !PT ;  /* 0x0000000204ff7812 */ /* 0x000fe2000782c0ff */
[----:B------:R-:W-:Y:S01]  /*1750*/  IMAD.IADD R4, R3, 0x1, -R26 ;  /* 0x0000000103047824 */ /* 0x000fe200078e0a1a */
[----:B------:R-:W-:Y:S01]  /*1760*/  LOP3.LUT R21, R21, 0x1c0, RZ, 0xc0, !PT ;  /* 0x000001c015157812 */ /* 0x000fe200078ec0ff */
[----:B------:R-:W-:Y:S01]  /*1770*/  IMAD.MOV.U32 R26, RZ, RZ, R28 ;  /* 0x000000ffff1a7224 */ /* 0x000fe200078e001c */
[----:B------:R-:W-:Y:S01]  /*1780*/  IADD3 R28, P0, R22, UR13, RZ ;  /* 0x0000000d161c7c10 */ /* 0x000fe2000ff1e0ff */
[----:B------:R-:W-:Y:S01]  /*1790*/  IMAD.IADD R27, R29, 0x1, R27 ;  /* 0x000000011d1b7824 */ /* 0x000fe200078e021b */
[----:B------:R-:W-:Y:S01]  /*17a0*/  LOP3.LUT R19, R21, 0x30, R20, 0xf8, !PT ;  /* 0x0000003015137812 */ /* 0x000fe200078ef814 */
[----:B------:R-:W-:Y:S01]  /*17b0*/  IMAD R3, R11, c[0x0][0x218], RZ ;  /* 0x000086000b037a24 */ /* 0x000fe200078e02ff */
[----:B------:R-:W-:Y:S01]  /*17c0*/  SHF.R.U32.HI R196, RZ, 0x3, R21 ;  /* 0x00000003ffc47819 */ /* 0x000fe20000011615 */
[C---:B------:R-:W-:Y:S01]  /*17d0*/  IMAD R11, R2.reuse, c[0x0][0x18c], R17 ;  /* 0x00006300020b7a24 */ /* 0x040fe200078e0211 */
[----:B------:R-:W-:Y:S01]  /*17e0*/  LOP3.LUT R17, R21, 0x8, R12, 0xf8, !PT ;  /* 0x0000000815117812 */ /* 0x000fe200078ef80c */
[----:B------:R-:W-:Y:S01]  /*17f0*/  IMAD.WIDE.U32 R20, R2, c[0x0][0x218], R26 ;  /* 0x0000860002147a25 */ /* 0x000fe200078e001a */
[----:B------:R-:W-:Y:S01]  /*1800*/  IADD3.X R29, R23, UR5, RZ, P0, !PT ;  /* 0x00000005171d7c10 */ /* 0x000fe200087fe4ff */
[----:B------:R-:W-:Y:S01]  /*1810*/  USHF.L.U64.HI UR9, UR6, UR8, UR7 ;  /* 0x0000000806097299 */ /* 0x000fe20008010207 */
[----:B------:R-:W-:Y:S01]  /*1820*/  IADD3 R26, P0, R28, UR13, RZ ;  /* 0x0000000d1c1a7c10 */ /* 0x000fe2000ff1e0ff */
[C---:B------:R-:W-:Y:S01]  /*1830*/  IMAD R3, R2.reuse, c[0x0][0x21c], R3 ;  /* 0x0000870002037a24 */ /* 0x040fe200078e0203 */
[----:B------:R-:W-:Y:S01]  /*1840*/  USHF.L.U32 UR12, UR6, 0x6, URZ ;  /* 0x00000006060c7899 */ /* 0x000fe2000800063f */
[----:B------:R4:W-:Y:S01]  /*1850*/  LDGSTS.E.BYPASS.LTC128B.128 [R5+0x2080], [R28.64], !P6 ;  /* 0x020800001c057fae */ /* 0x0009e2000f101d4a */
[----:B------:R-:W-:Y:S01]  /*1860*/  IADD3.X R27, R29, UR5, RZ, P0, !PT ;  /* 0x000000051d1b7c10 */ /* 0x000fe200087fe4ff */
[----:B------:R-:W-:Y:S01]  /*1870*/  IMAD.IADD R21, R21, 0x1, R3 ;  /* 0x0000000115157824 */ /* 0x000fe200078e0203 */
[----:B------:R-:W-:Y:S01]  /*1880*/  SHF.R.S32.HI R3, RZ, 0x1f, R236 ;  /* 0x0000001fff037819 */ /* 0x000fe200000114ec */
[----:B------:R-:W-:Y:S01]  /*1890*/  IMAD.WIDE.U32 R220, R2, c[0x0][0x188], R24 ;  /* 0x0000620002dc7a25 */ /* 0x000fe200078e0018 */
[----:B------:R-:W-:Y:S01]  /*18a0*/  ULDC.64 UR4, c[0x0][0x178] ;  /* 0x00005e0000047ab9 */ /* 0x000fe20000000a00 */
[----:B------:R5:W-:Y:S01]  /*18b0*/  LDGSTS.E.BYPASS.LTC128B.128 [R5+0x3080], [R26.64], !P5 ;  /* 0x030800001a057fae */ /* 0x000be2000e901d4a */
[----:B------:R-:W-:Y:S01]  /*18c0*/  USHF.L.U32 UR13, UR4, 0x6, URZ ;  /* 0x00000006040d7899 */ /* 0x000fe2000800063f */
[----:B------:R-:W-:Y:S01]  /*18d0*/  IMAD R2, R236, UR9, RZ ;  /* 0x00000009ec027c24 */ /* 0x000fe2000f8e02ff */
[----:B------:R-:W-:Y:S01]  /*18e0*/  USHF.L.U64.HI UR8, UR4, UR8, UR5 ;  /* 0x0000000804087299 */ /* 0x000fe20008010205 */
[----:B------:R-:W0:Y:S01]  /*18f0*/  LDGDEPBAR ;  /* 0x00000000000079af */ /* 0x000e220000000000 */
[----:B------:R-:W-:Y:S01]  /*1900*/  IMAD R197, R15, 0x800, R16 ;  /* 0x000008000fc57824 */ /* 0x000fe200078e0210 */
[-C--:B------:R-:W-:Y:S01]  /*1910*/  LOP3.LUT R16, R17, R196.reuse, RZ, 0x3c, !PT ;  /* 0x000000c411107212 */ /* 0x080fe200078e3cff */
[----:B------:R-:W-:Y:S01]  /*1920*/  IMAD.IADD R221, R221, 0x1, R11 ;  /* 0x00000001dddd7824 */ /* 0x000fe200078e020b */
[----:B------:R-:W-:Y:S01]  /*1930*/  LOP3.LUT R19, R19, 0x8, R12, 0xf8, !PT ;  /* 0x0000000813137812 */ /* 0x000fe200078ef80c */
[C---:B------:R-:W-:Y:S01]  /*1940*/  IMAD R17, R3.reuse, UR12, R2 ;  /* 0x0000000c03117c24 */ /* 0x040fe2000f8e0202 */
[----:B------:R-:W-:Y:S01]  /*1950*/  USHF.L.U32 UR5, UR6, 0x5, URZ ;  /* 0x0000000506057899 */ /* 0x000fe2000800063f */
[----:B------:R-:W-:Y:S01]  /*1960*/  IMAD R3, R3, c[0x0][0x178], RZ ;  /* 0x00005e0003037a24 */ /* 0x000fe200078e02ff */
[----:B------:R-:W-:Y:S01]  /*1970*/  LOP3.LUT R196, R19, R196, RZ, 0x3c, !PT ;  /* 0x000000c413c47212 */ /* 0x000fe200078e3cff */
[----:B------:R-:W-:Y:S01]  /*1980*/  IMAD R11, R0, c[0x0][0x178], RZ ;  /* 0x00005e00000b7a24 */ /* 0x000fe200078e02ff */
[----:B------:R-:W-:Y:S01]  /*1990*/  UMOV UR4, 0x5 ;  /* 0x0000000500047882 */ /* 0x000fe20000000000 */
[C---:B------:R-:W-:Y:S01]  /*19a0*/  IMAD.WIDE.U32 R24, R236.reuse, c[0x0][0x178], RZ ;  /* 0x00005e00ec187a25 */ /* 0x040fe200078e00ff */
[----:B------:R-:W-:Y:S01]  /*19b0*/  USHF.L.U64.HI UR4, UR6, UR4, UR7 ;  /* 0x0000000406047299 */ /* 0x000fe20008010207 */
[C---:B------:R-:W-:Y:S01]  /*19c0*/  IADD3 R230, R5.reuse, 0x4080, RZ ;  /* 0x0000408005e67810 */ /* 0x040fe20007ffe0ff */
[----:B------:R-:W-:Y:S01]  /*19d0*/  USHF.L.U32 UR6, UR5, 0x1, URZ ;  /* 0x0000000105067899 */ /* 0x000fe2000800063f */
[----:B------:R-:W-:Y:S01]  /*19e0*/  IMAD R3, R236, c[0x0][0x17c], R3 ;  /* 0x00005f00ec037a24 */ /* 0x000fe200078e0203 */
[----:B------:R-:W-:Y:S01]  /*19f0*/  USHF.L.U64.HI UR4, UR5, 0x1, UR4 ;  /* 0x0000000105047899 */ /* 0x000fe20008010204 */
[C---:B------:R-:W-:Y:S01]  /*1a00*/  IMAD R11, R222.reuse, c[0x0][0x17c], R11 ;  /* 0x00005f00de0b7a24 */ /* 0x040fe200078e020b */
[----:B------:R-:W-:Y:S01]  /*1a10*/  IADD3 R229, R5, 0x8080, RZ ;  /* 0x0000808005e57810 */ /* 0x000fe20007ffe0ff */
[----:B------:R-:W-:-:S04]  /*1a20*/  IMAD.WIDE.U32 R220, R222, c[0x0][0x178], R220 ;  /* 0x00005e00dedc7a25 */ /* 0x000fc800078e00dc */
[----:B------:R-:W-:Y:S01]  /*1a30*/  IMAD.IADD R3, R25, 0x1, R3 ;  /* 0x0000000119037824 */ /* 0x000fe200078e0203 */
[----:B------:R-:W-:-:S04]  /*1a40*/  DEPBAR.LE SB0, 0x1 ;  /* 0x000080400000791a */ /* 0x000fc80000000000 */
[----:B------:R-:W-:Y:S01]  /*1a50*/  IMAD.IADD R206, R221, 0x1, R11 ;  /* 0x00000001ddce7824 */ /* 0x000fe200078e020b */
[C---:B------:R-:W-:Y:S01]  /*1a60*/  LEA R2, P0, R24.reuse, R220, 0x6 ;  /* 0x000000dc18027211 */ /* 0x040fe200078030ff */
[----:B------:R-:W-:Y:S02]  /*1a70*/  IMAD.MOV.U32 R199, RZ, RZ, 0x40 ;  /* 0x00000040ffc77424 */ /* 0x000fe400078e00ff */
[----:B------:R-:W-:Y:S01]  /*1a80*/  IMAD.IADD R197, R197, 0x1, R16 ;  /* 0x00000001c5c57824 */ /* 0x000fe200078e0210 */
[----:B------:R-:W-:Y:S01]  /*1a90*/  LEA.HI.X R3, R24, R206, R3, 0x6, P0 ;  /* 0x000000ce18037211 */ /* 0x000fe200000f3403 */
[----:B------:R-:W-:Y:S01]  /*1aa0*/  IMAD.MOV.U32 R192, RZ, RZ, 0x20 ;  /* 0x00000020ffc07424 */ /* 0x000fe200078e00ff */
[----:B------:R-:W-:Y:S01]  /*1ab0*/  BAR.SYNC.DEFER_BLOCKING 0x0 ;  /* 0x0000000000007b1d */ /* 0x000fe20000010000 */
[----:B------:R-:W-:Y:S01]  /*1ac0*/  LEA R24, P0, R2, c[0x0][0x160], 0x1 ;  /* 0x0000580002187a11 */ /* 0x000fe200078008ff */
        /* <DEDUP_REMOVED lines=11> */
[----:B------:R-:W-:Y:S01]  /*1b80*/  ISETP.LT.OR P0, PT, R16, 0x1, P4 ;  /* 0x000000011000780c */ /* 0x000fe20002701670 */
[----:B------:R-:W-:Y:S01]  /*1b90*/  IMAD.IADD R3, R197, 0x1, R0 ;  /* 0x00000001c5037824 */ /* 0x000fe200078e0200 */
[----:B------:R-:W-:Y:S01]  /*1ba0*/  LOP3.LUT R21, R18, 0xfffffff0, RZ, 0xc0, !PT ;  /* 0xfffffff012157812 */ /* 0x000fe200078ec0ff */
[----:B------:R-:W-:Y:S01]  /*1bb0*/  IMAD.IADD R0, R0, 0x1, R2 ;  /* 0x0000000100007824 */ /* 0x000fe200078e0202 */
[C---:B------:R-:W-:Y:S01]  /*1bc0*/  ISETP.LT.OR P6, PT, R16.reuse, 0x21, P4 ;  /* 0x000000211000780c */ /* 0x040fe200027c1670 */
[----:B------:R-:W-:Y:S01]  /*1bd0*/  IMAD.IADD R227, R223, 0x1, R227 ;  /* 0x00000001dfe37824 */ /* 0x000fe200078e02e3 */
[C---:B------:R-:W-:Y:S01]  /*1be0*/  ISETP.LT.OR P5, PT, R16.reuse, 0x1, P3 ;  /* 0x000000011000780c */ /* 0x040fe20001fa1670 */
[----:B------:R-:W-:Y:S01]  /*1bf0*/  IMAD.MOV.U32 R226, RZ, RZ, R222 ;  /* 0x000000ffffe27224 */ /* 0x000fe200078e00de */
[----:B------:R-:W-:Y:S01]  /*1c00*/  ISETP.LT.OR P2, PT, R16, 0x21, P3 ;  /* 0x000000211000780c */ /* 0x000fe20001f41670 */
[----:B------:R3:W3:Y:S01]  /*1c10*/  LDSM.16.M88.4 R144, [R197+0x4080] ;  /* 0x00408000c590783b */ /* 0x0006e20000000200 */
[----:B------:R-:W-:-:S02]  /*1c20*/  IMAD.IADD R21, R6, 0x1, -R21 ;  /* 0x0000000106157824 */ /* 0x000fc400078e0a15 */
[----:B--2---:R-:W-:Y:S01]  /*1c30*/  IMAD.WIDE.U32 R22, R236, UR12, R226 ;  /* 0x0000000cec167c25 */ /* 0x004fe2000f8e00e2 */
[----:B------:R2:W2:Y:S02]  /*1c40*/  LDSM.16.M88.4 R148, [R197+0x6080] ;  /* 0x00608000c594783b */ /* 0x0004a40000000200 */
[----:B------:R-:W-:Y:S01]  /*1c50*/  SHF.R.S32.HI R16, RZ, 0x1f, R21 ;  /* 0x0000001fff107819 */ /* 0x000fe20000011415 */
[----:B------:R-:W-:Y:S01]  /*1c60*/  IMAD.IADD R17, R23, 0x1, R17 ;  /* 0x0000000117117824 */ /* 0x000fe200078e0211 */
[----:B------:R2:W2:Y:S01]  /*1c70*/  LDSM.16.M88.4 R152, [R3+0x4080] ;  /* 0x004080000398783b */ /* 0x0004a20000000200 */
[----:B------:R-:W-:Y:S01]  /*1c80*/  IMAD.SHL.U32 R20, R9, 0x8, RZ ;  /* 0x0000000809147824 */ /* 0x000fe200078e00ff */
[----:B------:R-:W-:Y:S01]  /*1c90*/  LEA.HI R16, R16, R21, RZ, 0x3 ;  /* 0x0000001510107211 */ /* 0x000fe200078f18ff */
[----:B------:R-:W-:Y:S01]  /*1ca0*/  IMAD.SHL.U32 R19, R8, 0x40, RZ ;  /* 0x0000004008137824 */ /* 0x000fe200078e00ff */
[----:B------:R2:W2:Y:S01]  /*1cb0*/  LDSM.16.M88.4 R160, [R3+0x6080] ;  /* 0x0060800003a0783b */ /* 0x0004a20000000200 */
[----:B------:R-:W-:Y:S01]  /*1cc0*/  IMAD R196, R15, 0x200, R196 ;  /* 0x000002000fc47824 */ /* 0x000fe200078e02c4 */
[----:B------:R-:W-:Y:S01]  /*1cd0*/  LOP3.LUT R12, R16, 0xfffffff8, RZ, 0xc0, !PT ;  /* 0xfffffff8100c7812 */ /* 0x000fe200078ec0ff */
[----:B-1----:R-:W-:Y:S01]  /*1ce0*/  @!P1 IMAD.SHL.U32 R31, R6, 0x10, RZ ;  /* 0x00000010061f9824 */ /* 0x002fe200078e00ff */
[----:B------:R1:W1:Y:S01]  /*1cf0*/  LDSM.16.M88.4 R164, [R2+0x4080] ;  /* 0x0040800002a4783b */ /* 0x0002620000000200 */
[----:B------:R-:W-:Y:S01]  /*1d00*/  LOP3.LUT R20, R20, 0x18, RZ, 0xc0, !PT ;  /* 0x0000001814147812 */ /* 0x000fe200078ec0ff */
[----:B------:R-:W-:Y:S01]  /*1d10*/  IMAD.SHL.U32 R195, R16, 0x40, RZ ;  /* 0x0000004010c37824 */ /* 0x000fe200078e00ff */
[----:B------:R-:W-:Y:S01]  /*1d20*/  LOP3.LUT R19, R19, 0x1c0, RZ, 0xc0, !PT ;  /* 0x000001c013137812 */ /* 0x000fe200078ec0ff */
[----:B------:R1:W1:Y:S01]  /*1d30*/  LDSM.16.M88.4 R168, [R2+0x6080] ;  /* 0x0060800002a8783b */ /* 0x0002620000000200 */
[----:B------:R-:W-:-:S02]  /*1d40*/  IMAD.IADD R12, R21, 0x1, -R12 ;  /* 0x00000001150c7824 */ /* 0x000fc400078e0a0c */
[----:B------:R-:W-:Y:S01]  /*1d50*/  LOP3.LUT R195, R195, 0xfffffe00, RZ, 0xc0, !PT ;  /* 0xfffffe00c3c37812 */ /* 0x000fe200078ec0ff */
[----:B------:R1:W1:Y:S01]  /*1d60*/  LDSM.16.M88.4 R172, [R0+0x4080] ;  /* 0x0040800000ac783b */ /* 0x0002620000000200 */
[----:B------:R-:W-:-:S03]  /*1d70*/  IMAD.SHL.U32 R21, R12, 0x40, RZ ;  /* 0x000000400c157824 */ /* 0x000fc600078e00ff */
[----:B------:R1:W1:Y:S02]  /*1d80*/  LDSM.16.M88.4 R176, [R0+0x6080] ;  /* 0x0060800000b0783b */ /* 0x0002640000000200 */
[----:B------:R-:W-:Y:S02]  /*1d90*/  LOP3.LUT R21, R21, 0x1c0, RZ, 0xc0, !PT ;  /* 0x000001c015157812 */ /* 0x000fe400078ec0ff */
[----:B------:R-:W-:Y:S02]  /*1da0*/  BAR.SYNC.DEFER_BLOCKING 0x0 ;  /* 0x0000000000007b1d */ /* 0x000fe40000010000 */
[----:B------:R-:W-:-:S04]  /*1db0*/  SHF.R.U32.HI R200, RZ, 0x3, R21 ;  /* 0x00000003ffc87819 */ /* 0x000fc80000011615 */
[----:B------:R-:W-:Y:S01]  /*1dc0*/  @!PT LDS RZ, [RZ] ;  /* 0x00000000fffff984 */ /* 0x000fe20000000800 */
[----:B------:R-:W-:Y:S01]  /*1dd0*/  @!PT LDS RZ, [RZ] ;  /* 0x00000000fffff984 */ /* 0x000fe20000000800 */
[----:B------:R-:W-:Y:S01]  /*1de0*/  @!PT LDS RZ, [RZ] ;  /* 0x00000000fffff984 */ /* 0x000fe20000000800 */
[----:B------:R1:W-:Y:S01]  /*1df0*/  LDGSTS.E.BYPASS.LTC128B.128 [R5+0x4080], [R24.64], !P0 ;  /* 0x0408000018057fae */ /* 0x0003e2000c101d4a */
[----:B----4-:R-:W-:-:S04]  /*1e00*/  IADD3 R28, P0, R24, UR13, RZ ;  /* 0x0000000d181c7c10 */ /* 0x010fc8000ff1e0ff */
[----:B------:R-:W-:-:S05]  /*1e10*/  IADD3.X R29, R25, UR8, RZ, P0, !PT ;  /* 0x00000008191d7c10 */ /* 0x000fca00087fe4ff */
[----:B------:R4:W-:Y:S01]  /*1e20*/  LDGSTS.E.BYPASS.LTC128B.128 [R5+0x5080], [R28.64], !P6 ;  /* 0x050800001c057fae */ /* 0x0009e2000f101d4a */
[----:B-1----:R-:W-:-:S04]  /*1e30*/  LEA R24, P0, R22, c[0x0][0x1f0], 0x1 ;  /* 0x00007c0016187a11 */ /* 0x002fc800078008ff */
[----:B------:R-:W-:Y:S01]  /*1e40*/  LEA.HI.X R25, R22, c[0x0][0x1f4], R17, 0x1, P0 ;  /* 0x00007d0016197a11 */ /* 0x000fe200000f0c11 */
[----:B------:R-:W-:Y:S01]  /*1e50*/  IMAD.SHL.U32 R17, R15, 0x10, RZ ;  /* 0x000000100f117824 */ /* 0x000fe200078e00ff */
[----:B------:R-:W-:Y:S02]  /*1e60*/  SHF.R.S32.HI R22, RZ, 0x1f, R11 ;  /* 0x0000001fff167819 */ /* 0x000fe4000001140b */
[----:B------:R-:W-:Y:S02]  /*1e70*/  @!P1 IADD3 R18, P0, R11, R210, RZ ;  /* 0x000000d20b129210 */ /* 0x000fe40007f1e0ff */
[----:B------:R-:W-:-:S03]  /*1e80*/  LOP3.LUT R17, R17, 0x10, RZ, 0xc0, !PT ;  /* 0x0000001011117812 */ /* 0x000fc600078ec0ff */
[----:B------:R-:W-:Y:S01]  /*1e90*/  @!P1 IMAD.X R13, R22, 0x1, R209, P0 ;  /* 0x00000001160d9824 */ /* 0x000fe200000e06d1 */
[C---:B-----5:R-:W-:Y:S02]  /*1ea0*/  @!P1 LEA R26, P0, R18.reuse, c[0x0][0x258], 0x2 ;  /* 0x00009600121a9a11 */ /* 0x060fe400078010ff */
[----:B------:R-:W-:Y:S01]  /*1eb0*/  LOP3.LUT R198, R17, 0x8, R198, 0xf8, !PT ;  /* 0x0000000811c67812 */ /* 0x000fe200078ef8c6 */
[----:B------:R-:W-:Y:S01]  /*1ec0*/  IMAD.SHL.U32 R17, R15, 0x20, RZ ;  /* 0x000000200f117824 */ /* 0x000fe200078e00ff */
[----:B------:R-:W-:Y:S02]  /*1ed0*/  @!P1 LEA.HI.X R27, R18, c[0x0][0x25c], R13, 0x2, P0 ;  /* 0x00009700121b9a11 */ /* 0x000fe400000f140d */
[----:B------:R-:W-:Y:S02]  /*1ee0*/  IADD3 R18, P0, R11, R208, RZ ;  /* 0x000000d00b127210 */ /* 0x000fe40007f1e0ff */
[----:B------:R-:W-:Y:S02]  /*1ef0*/  LOP3.LUT R17, R20, 0x20, R17, 0xf8, !PT ;  /* 0x0000002014117812 */ /* 0x000fe400078ef811 */
[----:B------:R-:W-:Y:S01]  /*1f00*/  SHF.R.U32.HI R13, RZ, 0x3, R19 ;  /* 0x00000003ff0d7819 */ /* 0x000fe20000011613 */
[----:B------:R-:W-:Y:S01]  /*1f10*/  IMAD.X R11, R22, 0x1, R207, P0 ;  /* 0x00000001160b7824 */ /* 0x000fe200000e06cf */
[----:B------:R-:W-:-:S02]  /*1f20*/  LEA R22, P0, R18, c[0x0][0x280], 0x2 ;  /* 0x0000a00012167a11 */ /* 0x000fc400078010ff */
[----:B------:R-:W-:Y:S01]  /*1f30*/  LOP3.LUT R13, R13, R19, R20, 0x1e, !PT ;  /* 0x000000130d0d7212 */ /* 0x000fe200078e1e14 */
[----:B------:R-:W-:Y:S01]  /*1f40*/  @!P1 IMAD.SHL.U32 R19, R6, 0x10, RZ ;  /* 0x0000001006139824 */ /* 0x000fe200078e00ff */
[----:B------:R-:W-:Y:S01]  /*1f50*/  LEA.HI.X R23, R18, c[0x0][0x284], R11, 0x2, P0 ;  /* 0x0000a10012177a11 */ /* 0x000fe200000f140b */
[----:B------:R-:W-:Y:S01]  /*1f60*/  IMAD.SHL.U32 R18, R15, 0x8, RZ ;  /* 0x000000080f127824 */ /* 0x000fe200078e00ff */
[----:B------:R-:W-:Y:S02]  /*1f70*/  LOP3.LUT R11, R10, 0xffffffe0, RZ, 0xc0, !PT ;  /* 0xffffffe00a0b7812 */ /* 0x000fe400078ec0ff */
[----:B------:R-:W-:Y:S01]  /*1f80*/  LOP3.LUT R15, R14, 0x7ffffffc, RZ, 0xc0, !PT ;  /* 0x7ffffffc0e0f7812 */ /* 0x000fe200078ec0ff */
[----:B------:R1:W-:Y:S01]  /*1f90*/  @!P1 LDGSTS.E.BYPASS.LTC128B.128 [R19+0xc080], [R26.64] ;  /* 0x0c0800001a139fae */ /* 0x0003e2000b901d4a */
[----:B------:R-:W-:Y:S01]  /*1fa0*/  LOP3.LUT R14, R200, R17, R21, 0x1e, !PT ;  /* 0x00000011c80e7212 */ /* 0x000fe200078e1e15 */
[----:B------:R-:W-:Y:S01]  /*1fb0*/  IMAD.IADD R11, R6, 0x1, -R11 ;  /* 0x00000001060b7824 */ /* 0x000fe200078e0a0b */
[----:B------:R-:W-:Y:S01]  /*1fc0*/  IADD3 R32, P0, R24, UR6, RZ ;  /* 0x0000000618207c10 */ /* 0x000fe2000ff1e0ff */
[----:B------:R-:W-:Y:S01]  /*1fd0*/  IMAD.IADD R17, R6, 0x1, -R15 ;  /* 0x0000000106117824 */ /* 0x000fe200078e0a0f */
[----:B------:R-:W-:Y:S01]  /*1fe0*/  IADD3 R15, R236, 0x1, RZ ;  /* 0x00000001ec0f7810 */ /* 0x000fe20007ffe0ff */
[----:B------:R-:W0:Y:S01]  /*1ff0*/  LDGDEPBAR ;  /* 0x00000000000079af */ /* 0x000e220000000000 */
[----:B------:R-:W-:-:S02]  /*2000*/  SHF.R.S32.HI R10, RZ, 0x1f, R11 ;  /* 0x0000001fff0a7819 */ /* 0x000fc4000001140b */
[----:B------:R-:W-:Y:S01]  /*2010*/  IADD3.X R33, R25, UR4, RZ, P0, !PT ;  /* 0x0000000419217c10 */ /* 0x000fe200087fe4ff */
[----:B------:R4:W-:Y:S01]  /*2020*/  LDGSTS.E.BYPASS.LTC128B.128 [R5+0x8080], [R24.64], !P5 ;  /* 0x0808000018057fae */ /* 0x0009e2000e901d4a */
[----:B------:R-:W-:Y:S02]  /*2030*/  LEA.HI R10, R10, R11, RZ, 0x2 ;  /* 0x0000000b0a0a7211 */ /* 0x000fe400078f10ff */
[----:B------:R-:W-:Y:S01]  /*2040*/  ISETP.GE.AND P0, PT, R15, R212, PT ;  /* 0x000000d40f00720c */ /* 0x000fe20003f06270 */
[----:B------:R4:W-:Y:S01]  /*2050*/  LDGSTS.E.BYPASS.LTC128B.128 [R5+0x9080], [R32.64], !P2 ;  /* 0x0908000020057fae */ /* 0x0009e2000d101d4a */
[----:B------:R-:W-:Y:S02]  /*2060*/  SHF.R.S32.HI R219, RZ, 0x2, R10 ;  /* 0x00000002ffdb7819 */ /* 0x000fe4000001140a */
[----:B------:R-:W-:Y:S01]  /*2070*/  LOP3.LUT R198, R200, R198, R21, 0x1e, !PT ;  /* 0x000000c6c8c67212 */ /* 0x000fe200078e1e15 */
[----:B------:R4:W-:Y:S01]  /*2080*/  @!P1 LDGSTS.E.BYPASS.LTC128B.128 [R31+0xc280], [R22.64] ;  /* 0x0c280000161f9fae */ /* 0x0009e2000b901d4a */
[----:B------:R-:W-:Y:S01]  /*2090*/  LOP3.LUT P2, RZ, R12, 0x4, RZ, 0xc0, !PT ;  /* 0x000000040cff7812 */ /* 0x000fe2000784c0ff */
[----:B------:R-:W-:Y:S01]  /*20a0*/  IMAD R219, R4, 0x10, R219 ;  /* 0x0000001004db7824 */ /* 0x000fe200078e02db */
[----:B------:R-:W-:Y:S01]  /*20b0*/  LOP3.LUT R198, R198, R195, RZ, 0xfc, !PT ;  /* 0x000000c3c6c67212 */ /* 0x000fe200078efcff */
[----:B------:R-:W-:Y:S01]  /*20c0*/  IMAD.SHL.U32 R4, R4, 0x400, RZ ;  /* 0x0000040004047824 */ /* 0x000fe200078e00ff */
[----:B------:R-:W0:Y:S03]  /*20d0*/  LDGDEPBAR ;  /* 0x00000000000079af */ /* 0x000e260000000000 */
[----:B------:R-:W-:Y:S01]  /*20e0*/  IMAD R16, R17, 0x2, R4 ;  /* 0x0000000211107824 */ /* 0x000fe200078e0204 */
[----:B-1----:R-:W-:Y:S01]  /*20f0*/  LOP3.LUT R19, R21, 0x8, R18, 0xf8, !PT ;  /* 0x0000000815137812 */ /* 0x002fe200078ef812 */
[----:B------:R-:W0:Y:S02]  /*2100*/  LDGDEPBAR ;  /* 0x00000000000079af */ /* 0x000e240000000000 */
[----:B------:R-:W-:Y:S01]  /*2110*/  IMAD.IADD R13, R16, 0x1, R13 ;  /* 0x00000001100d7824 */ /* 0x000fe200078e020d */
[----:B------:R-:W-:-:S04]  /*2120*/  LOP3.LUT R200, R19, R200, RZ, 0x3c, !PT ;  /* 0x000000c813c87212 */ /* 0x000fc800078e3cff */
[-C--:B------:R-:W-:Y:S02]  /*2130*/  IADD3 R200, R200, R195.reuse, R4 ;  /* 0x000000c3c8c87210 */ /* 0x080fe40007ffe004 */
        /* <DEDUP_REMOVED lines=10> */
[----:B------:R-:W-:Y:S01]  /*21e0*/  ISETP.LT.OR P6, PT, R15, 0x1, P3 ;  /* 0x000000010f00780c */ /* 0x000fe20001fc1670 */
        /* <DEDUP_REMOVED lines=14> */
.L_x_738:
[----:B------:R-:W-:Y:S05]  /*22d0*/  BSYNC B0 ;  /* 0x0000000000007941 */ /* 0x000fea0003800000 */
.L_x_737:
[----:B--23--:R-:W-:Y:S01]  /*22e0*/  SHF.R.S32.HI R4, RZ, 0x1f, R9 ;  /* 0x0000001fff047819 */ /* 0x00cfe20000011409 */
[----:B------:R-:W0:Y:S01]  /*22f0*/  LDGDEPBAR ;  /* 0x00000000000079af */ /* 0x000e220000000000 */
[----:B------:R-:W-:Y:S01]  /*2300*/  LOP3.LUT R10, R10, 0x7ffffffc, RZ, 0xc0, !PT ;  /* 0x7ffffffc0a0a7812 */ /* 0x000fe200078ec0ff */
[----:B------:R-:W-:Y:S01]  /*2310*/  IMAD.SHL.U32 R196, R196, 0x2, RZ ;  /* 0x00000002c4c47824 */ /* 0x000fe200078e00ff */
[----:B------:R-:W-:Y:S01]  /*2320*/  LEA.HI R4, R4, R9, RZ, 0x2 ;  /* 0x0000000904047211 */ /* 0x000fe200078f10ff */
[----:B------:R-:W-:Y:S01]  /*2330*/  IMAD.MOV.U32 R233, RZ, RZ, 0x1 ;  /* 0x00000001ffe97424 */ /* 0x000fe200078e00ff */
[----:B------:R-:W-:Y:S01]  /*2340*/  LOP3.LUT P5, RZ, R8, 0x4, RZ, 0xc0, !PT ;  /* 0x0000000408ff7812 */ /* 0x000fe200078ac0ff */
[----:B------:R-:W-:Y:S01]  /*2350*/  IMAD.IADD R10, R11, 0x1, -R10 ;  /* 0x000000010b0a7824 */ /* 0x000fe200078e0a0a */
[----:B------:R-:W-:Y:S01]  /*2360*/  LOP3.LUT R4, R4, 0x1ffffffc, RZ, 0xc0, !PT ;  /* 0x1ffffffc04047812 */ /* 0x000fe200078ec0ff */
[----:B------:R-:W-:Y:S01]  /*2370*/  IMAD.MOV.U32 R231, RZ, RZ, RZ ;  /* 0x000000ffffe77224 */ /* 0x000fe200078e00ff */
[----:B------:R-:W-:Y:S01]  /*2380*/  LEA R228, R13, 0xc480, 0x1 ;  /* 0x0000c4800de47811 */ /* 0x000fe200078e08ff */
[----:B------:R-:W-:Y:S01]  /*2390*/  IMAD.MOV.U32 R193, RZ, RZ, RZ ;  /* 0x000000ffffc17224 */ /* 0x000fe200078e00ff */
[----:B-1--4-:R-:W-:Y:S01]  /*23a0*/  SEL R5, R192, 0xffffffe0, !P2 ;  /* 0xffffffe0c0057807 */ /* 0x012fe20005000000 */
[----:B------:R-:W-:Y:S01]  /*23b0*/  IMAD.IADD R9, R9, 0x1, -R4 ;  /* 0x0000000109097824 */ /* 0x000fe200078e0a04 */
[----:B------:R-:W-:Y:S01]  /*23c0*/  LOP3.LUT P0, RZ, R12, 0x2, RZ, 0xc0, !PT ;  /* 0x000000020cff7812 */ /* 0x000fe2000780c0ff */
[----:B------:R-:W-:Y:S01]  /*23d0*/  CS2R R126, SRZ ;  /* 0x00000000007e7805 */ /* 0x000fe2000001ff00 */
[----:B------:R-:W-:Y:S01]  /*23e0*/  IADD3 R234, R228, 0x40, RZ ;  /* 0x00000040e4ea7810 */ /* 0x000fe20007ffe0ff */
[----:B------:R-:W-:Y:S01]  /*23f0*/  IMAD R232, R9, 0x4, R10 ;  /* 0x0000000409e87824 */ /* 0x000fe200078e020a */
[----:B------:R-:W-:Y:S01]  /*2400*/  LEA R195, R195, 0x80, 0x1 ;  /* 0x00000080c3c37811 */ /* 0x000fe200078e08ff */
[----:B------:R-:W-:Y:S01]  /*2410*/  CS2R R124, SRZ ;  /* 0x00000000007c7805 */ /* 0x000fe2000001ff00 */
[----:B------:R-:W-:Y:S01]  /*2420*/  SEL R199, R199, 0xffffffc0, !P2 ;  /* 0xffffffc0c7c77807 */ /* 0x000fe20005000000 */
        /* <DEDUP_REMOVED lines=34> */
[----:B------:R-:W-:-:S02]  /*2650*/  @P5 IADD3 R234, R228, -0x40, RZ ;  /* 0xffffffc0e4ea5810 */ /* 0x000fc40007ffe0ff */
.L_x_741:
        /* <DEDUP_REMOVED lines=71> */
[C---:B------:R-:W-:Y:S01]  /*2ad0*/  IMAD R40, R237.reuse, -0x40, R216 ;  /* 0xffffffc0ed287824 */ /* 0x040fe200078e02d8 */
[----:B------:R-:W-:Y:S01]  /*2ae0*/  @!P1 LEA R39, R236, 0x40, 0x6 ;  /* 0x00000040ec279811 */ /* 0x000fe200078e30ff */
[----:B------:R-:W-:Y:S03]  /*2af0*/  IMAD.WIDE.U32 R42, R237, c[0x0][0x178], RZ ;  /* 0x00005e00ed2a7a25 */ /* 0x000fe600078e00ff */
[C---:B------:R-:W-:Y:S01]  /*2b00*/  @!P1 IADD3 R38, P0, R39.reuse, R210, RZ ;  /* 0x000000d227269210 */ /* 0x040fe20007f1e0ff */
[----:B------:R-:W-:Y:S01]  /*2b10*/  IMAD R36, R36, c[0x0][0x178], RZ ;  /* 0x00005e0024247a24 */ /* 0x000fe200078e02ff */
[----:B------:R-:W-:Y:S01]  /*2b20*/  LEA R37, P5, R42, R220, 0x6 ;  /* 0x000000dc2a257211 */ /* 0x000fe200078a30ff */
[----:B------:R-:W-:Y:S01]  /*2b30*/  IMAD.IADD R40, R40, 0x1, -R213 ;  /* 0x0000000128287824 */ /* 0x000fe200078e0ad5 */
[----:B------:R-:W-:Y:S01]  /*2b40*/  @!P1 LEA.HI.X.SX32 R39, R39, R209, 0x1, P0 ;  /* 0x000000d127279211 */ /* 0x000fe200000f0eff */
[----:B------:R-:W-:Y:S01]  /*2b50*/  IMAD R36, R237, c[0x0][0x17c], R36 ;  /* 0x00005f00ed247a24 */ /* 0x000fe200078e0224 */
[----:B------:R-:W-:Y:S02]  /*2b60*/  @!P1 LEA R44, P0, R38, c[0x0][0x258], 0x2 ;  /* 0x00009600262c9a11 */ /* 0x000fe400078010ff */
[----:B------:R-:W-:Y:S01]  /*2b70*/  ISETP.LT.OR P6, PT, R40, 0x1, P4 ;  /* 0x000000012800780c */ /* 0x000fe200027c1670 */
[----:B------:R-:W-:Y:S01]  /*2b80*/  IMAD.IADD R41, R43, 0x1, R36 ;  /* 0x000000012b297824 */ /* 0x000fe200078e0224 */
[----:B------:R-:W-:Y:S01]  /*2b90*/  @!P1 LEA.HI.X R45, R38, c[0x0][0x25c], R39, 0x2, P0 ;  /* 0x00009700262d9a11 */ /* 0x000fe200000f1427 */
[C---:B------:R-:W-:Y:S01]  /*2ba0*/  IMAD R36, R233.reuse, 0x2000, R230 ;  /* 0x00002000e9247824 */ /* 0x040fe200078e02e6 */
[----:B------:R-:W-:Y:S01]  /*2bb0*/  ISETP.LT.OR P0, PT, R40, 0x21, P4 ;  /* 0x000000212800780c */ /* 0x000fe20002701670 */
[----:B------:R-:W-:Y:S01]  /*2bc0*/  @!P1 IMAD R38, R233, 0x40, R224 ;  /* 0x00000040e9269824 */ /* 0x000fe200078e02e0 */
[----:B------:R-:W-:Y:S02]  /*2bd0*/  LEA.HI.X R42, R42, R206, R41, 0x6, P5 ;  /* 0x000000ce2a2a7211 */ /* 0x000fe400028f3429 */
[C---:B------:R-:W-:Y:S04]  /*2be0*/  LEA R46, P5, R37.reuse, c[0x0][0x160], 0x1 ;  /* 0x00005800252e7a11 */ /* 0x040fe800078a08ff */
[----:B------:R-:W-:Y:S01]  /*2bf0*/  LEA.HI.X R47, R37, c[0x0][0x164], R42, 0x1, P5 ;  /* 0x00005900252f7a11 */ /* 0x000fe200028f0c2a */
[----:B------:R-:W-:Y:S01]  /*2c00*/  @!P1 IMAD.SHL.U32 R37, R38, 0x4, RZ ;  /* 0x0000000426259824 */ /* 0x000fe200078e00ff */
[----:B------:R-:W-:Y:S03]  /*2c10*/  IADD3 R40, P5, R46, UR13, RZ ;  /* 0x0000000d2e287c10 */ /* 0x000fe6000ffbe0ff */
[----:B------:R-:W-:Y:S01]  /*2c20*/  @!PT LDS RZ, [RZ] ;  /* 0x00000000fffff984 */ /* 0x000fe20000000800 */
[----:B------:R-:W-:Y:S01]  /*2c30*/  @!PT LDS RZ, [RZ] ;  /* 0x00000000fffff984 */ /* 0x000fe20000000800 */
[----:B------:R-:W-:Y:S01]  /*2c40*/  @!PT LDS RZ, [RZ] ;  /* 0x00000000fffff984 */ /* 0x000fe20000000800 */
[----:B------:R1:W-:Y:S01]  /*2c50*/  LDGSTS.E.BYPASS.LTC128B.128 [R36], [R46.64], !P6 ;  /* 0x000000002e247fae */ /* 0x0003e2000f101d4a */
[----:B------:R-:W-:Y:S05]  /*2c60*/  IADD3.X R41, R47, UR8, RZ, P5, !PT ;  /* 0x000000082f297c10 */ /* 0x000fea000affe4ff */
[----:B------:R1:W-:Y:S06]  /*2c70*/  LDGSTS.E.BYPASS.LTC128B.128 [R36+0x1000], [R40.64], !P0 ;  /* 0x0100000028247fae */ /* 0x0003ec000c101d4a */
[----:B------:R1:W-:Y:S02]  /*2c80*/  @!P1 LDGSTS.E.BYPASS.LTC128B.128 [R37+0xc080], [R44.64] ;  /* 0x0c0800002c259fae */ /* 0x0003e4000b901d4a */
.L_x_739:
[-C--:B-1----:R-:W-:Y:S01]  /*2c90*/  HMMA.16816.F32 R36, R132, R144.reuse, RZ ;  /* 0x000000908424723c */ /* 0x082fe200000018ff */
[----:B------:R-:W0:Y:S03]  /*2ca0*/  LDGDEPBAR ;  /* 0x00000000000079af */ /* 0x000e260000000000 */
[----:B------:R-:W-:Y:S04]  /*2cb0*/  LEA R187, R236, 0x1, 0x6 ;  /* 0x00000001ecbb7811 */ /* 0x000fe800078e30ff */
[C---:B------:R-:W-:Y:S04]  /*2cc0*/  HMMA.16816.F32 R40, R136.reuse, R144, RZ ;  /* 0x000000908828723c */ /* 0x040fe800000018ff */
[----:B------:R-:W-:Y:S04]  /*2cd0*/  IADD3 R187, R214, R187, -R211 ;  /* 0x000000bbd6bb7210 */ /* 0x000fe80007ffe8d3 */
[-C--:B------:R-:W-:Y:S01]  /*2ce0*/  HMMA.16816.F32 R44, R136, R146.reuse, RZ ;  /* 0x00000092882c723c */ /* 0x080fe200000018ff */
[----:B------:R-:W-:Y:S05]  /*2cf0*/  IADD3 R187, R219, R187, -R216 ;  /* 0x000000bbdbbb7210 */ /* 0x000fea0007ffe8d8 */
[----:B------:R-:W-:Y:S02]  /*2d00*/  IMAD.IADD R202, R187, 0x1, -R232 ;  /* 0x00000001bbca7824 */ /* 0x000fe400078e0ae8 */
[C---:B------:R-:W-:Y:S04]  /*2d10*/  HMMA.16816.F32 R48, R132.reuse, R146, RZ ;  /* 0x000000928430723c */ /* 0x040fe800000018ff */
[----:B------:R-:W-:Y:S02]  /*2d20*/  IMNMX R199, R235, R202, PT ;  /* 0x000000caebc77217 */ /* 0x000fe40003800200 */
[----:B------:R-:W-:Y:S02]  /*2d30*/  IADD3 R238, R202, 0x8, RZ ;  /* 0x00000008caee7810 */ /* 0x000fe40007ffe0ff */
[-C--:B------:R-:W-:Y:S01]  /*2d40*/  HMMA.16816.F32 R52, R132, R148.reuse, RZ ;  /* 0x000000948434723c */ /* 0x080fe200000018ff */
[----:B------:R-:W-:Y:S03]  /*2d50*/  ISETP.GT.AND P0, PT, R199, RZ, PT ;  /* 0x000000ffc700720c */ /* 0x000fe60003f04270 */
[----:B------:R-:W-:Y:S02]  /*2d60*/  IMNMX R238, R235, R238, PT ;  /* 0x000000eeebee7217 */ /* 0x000fe40003800200 */
[----:B------:R-:W-:Y:S02]  /*2d70*/  FSEL R189, R4, -INF , P0 ;  /* 0xff80000004bd7808 */ /* 0x000fe40000000000 */
[C---:B------:R-:W-:Y:S02]  /*2d80*/  HMMA.16816.F32 R56, R136.reuse, R148, RZ ;  /* 0x000000948838723c */ /* 0x040fe400000018ff */
[----:B------:R-:W-:Y:S02]  /*2d90*/  ISETP.GT.AND P0, PT, R199, 0x1, PT ;  /* 0x00000001c700780c */ /* 0x000fe40003f04270 */
[--C-:B------:R-:W-:Y:S02]  /*2da0*/  FFMA.FTZ R182, R189, c[0x0][0x29c], -R204.reuse ;  /* 0x0000a700bdb67a23 */ /* 0x100fe400000108cc */
[----:B------:R-:W-:Y:S02]  /*2db0*/  FSEL R189, R5, -INF , P0 ;  /* 0xff80000005bd7808 */ /* 0x000fe40000000000 */
[-C--:B------:R-:W-:Y:S01]  /*2dc0*/  HMMA.16816.F32 R60, R136, R150.reuse, RZ ;  /* 0x00000096883c723c */ /* 0x080fe200000018ff */
[----:B------:R-:W-:Y:S01]  /*2dd0*/  LDSM.16.M88.4 R136, [R181+0x9080] ;  /* 0x00908000b588783b */ /* 0x000fe20000000200 */
[----:B------:R-:W-:Y:S01]  /*2de0*/  MUFU.EX2 R182, R182 ;  /* 0x000000b600b67308 */ /* 0x000fe20000000800 */
[----:B------:R-:W-:Y:S01]  /*2df0*/  ISETP.GT.AND P0, PT, R199, 0x20, PT ;  /* 0x00000020c700780c */ /* 0x000fe20003f04270 */
[--C-:B------:R-:W-:Y:S03]  /*2e00*/  FFMA.FTZ R187, R189, c[0x0][0x29c], -R204.reuse ;  /* 0x0000a700bdbb7a23 */ /* 0x100fe600000108cc */
[----:B------:R-:W-:Y:S01]  /*2e10*/  FSEL R191, R16, -INF , P0 ;  /* 0xff80000010bf7808 */ /* 0x000fe20000000000 */
[----:B------:R-:W-:Y:S01]  /*2e20*/  HMMA.16816.F32 R64, R132, R150, RZ ;  /* 0x000000968440723c */ /* 0x000fe200000018ff */
[----:B------:R-:W1:Y:S01]  /*2e30*/  LDSM.16.M88.4 R132, [R181+0x8080] ;  /* 0x00808000b584783b */ /* 0x000e620000000200 */
[----:B------:R-:W-:Y:S02]  /*2e40*/  ISETP.GT.AND P0, PT, R199, 0x21, PT ;  /* 0x00000021c700780c */ /* 0x000fe40003f04270 */
[----:B------:R-:W-:Y:S01]  /*2e50*/  MUFU.EX2 R187, R187 ;  /* 0x000000bb00bb7308 */ /* 0x000fe20000000800 */
[--C-:B------:R-:W-:Y:S01]  /*2e60*/  FFMA.FTZ R186, R191, c[0x0][0x29c], -R204.reuse ;  /* 0x0000a700bfba7a23 */ /* 0x100fe200000108cc */
[----:B------:R-:W-:Y:S02]  /*2e70*/  FSEL R191, R17, -INF , P0 ;  /* 0xff80000011bf7808 */ /* 0x000fe40000000000 */
[-C--:B------:R-:W-:Y:S05]  /*2e80*/  HMMA.16816.F32 R36, R140, R152.reuse, R36 ;  /* 0x000000988c24723c */ /* 0x080fea0000001824 */
[--C-:B------:R-:W-:Y:S01]  /*2e90*/  FFMA.FTZ R189, R191, c[0x0][0x29c], -R204.reuse ;  /* 0x0000a700bfbd7a23 */ /* 0x100fe200000108cc */
[----:B------:R-:W-:Y:S01]  /*2ea0*/  MUFU.EX2 R186, R186 ;  /* 0x000000ba00ba7308 */ /* 0x000fe20000000800 */
[C---:B------:R-:W-:Y:S01]  /*2eb0*/  ISETP.GT.AND P0, PT, R199.reuse, 0x40, PT ;  /* 0x00000040c700780c */ /* 0x040fe20003f04270 */
[C---:B------:R-:W-:Y:S04]  /*2ec0*/  HMMA.16816.F32 R40, R156.reuse, R152, R40 ;  /* 0x000000989c28723c */ /* 0x040fe80000001828 */
[----:B------:R-:W-:Y:S02]  /*2ed0*/  FSEL R201, R20, -INF , P0 ;  /* 0xff80000014c97808 */ /* 0x000fe40000000000 */
[----:B------:R-:W-:Y:S02]  /*2ee0*/  ISETP.GT.AND P0, PT, R199, 0x41, PT ;  /* 0x00000041c700780c */ /* 0x000fe40003f04270 */
[-C--:B------:R-:W-:Y:S01]  /*2ef0*/  HMMA.16816.F32 R44, R156, R154.reuse, R44 ;  /* 0x0000009a9c2c723c */ /* 0x080fe2000000182c */
[----:B------:R-:W-:Y:S03]  /*2f00*/  MUFU.EX2 R189, R189 ;  /* 0x000000bd00bd7308 */ /* 0x000fe60000000800 */
[--C-:B------:R-:W-:Y:S01]  /*2f10*/  FFMA.FTZ R188, R201, c[0x0][0x29c], -R204.reuse ;  /* 0x0000a700c9bc7a23 */ /* 0x100fe200000108cc */
[----:B------:R-:W-:Y:S02]  /*2f20*/  FSEL R201, R21, -INF , P0 ;  /* 0xff80000015c97808 */ /* 0x000fe40000000000 */
[----:B------:R-:W-:Y:S01]  /*2f30*/  ISETP.GT.AND P0, PT, R199, 0x60, PT ;  /* 0x00000060c700780c */ /* 0x000fe20003f04270 */
[C---:B------:R-:W-:Y:S03]  /*2f40*/  HMMA.16816.F32 R48, R140.reuse, R154, R48 ;  /* 0x0000009a8c30723c */ /* 0x040fe60000001830 */
[----:B------:R-:W-:Y:S01]  /*2f50*/  MUFU.EX2 R188, R188 ;  /* 0x000000bc00bc7308 */ /* 0x000fe20000000800 */
[--C-:B------:R-:W-:Y:S01]  /*2f60*/  FFMA.FTZ R191, R201, c[0x0][0x29c], -R204.reuse ;  /* 0x0000a700c9bf7a23 */ /* 0x100fe200000108cc */
[----:B------:R-:W-:Y:S02]  /*2f70*/  FSEL R201, R32, -INF , P0 ;  /* 0xff80000020c97808 */ /* 0x000fe40000000000 */
[----:B------:R-:W-:Y:S01]  /*2f80*/  ISETP.GT.AND P0, PT, R199, 0x61, PT ;  /* 0x00000061c700780c */ /* 0x000fe20003f04270 */
[-C--:B------:R-:W-:Y:S04]  /*2f90*/  HMMA.16816.F32 R52, R140, R160.reuse, R52 ;  /* 0x000000a08c34723c */ /* 0x080fe80000001834 */
[--C-:B------:R-:W-:Y:S01]  /*2fa0*/  FFMA.FTZ R239, R201, c[0x0][0x29c], -R204.reuse ;  /* 0x0000a700c9ef7a23 */ /* 0x100fe200000108cc */
[----:B------:R-:W-:Y:S01]  /*2fb0*/  MUFU.EX2 R191, R191 ;  /* 0x000000bf00bf7308 */ /* 0x000fe20000000800 */
[----:B------:R-:W-:Y:S02]  /*2fc0*/  FSEL R199, R33, -INF , P0 ;  /* 0xff80000021c77808 */ /* 0x000fe40000000000 */
[C---:B------:R-:W-:Y:S04]  /*2fd0*/  HMMA.16816.F32 R56, R156.reuse, R160, R56 ;  /* 0x000000a09c38723c */ /* 0x040fe80000001838 */
[----:B------:R-:W-:Y:S01]  /*2fe0*/  FFMA.FTZ R204, R199, c[0x0][0x29c], -R204 ;  /* 0x0000a700c7cc7a23 */ /* 0x000fe200000108cc */
[----:B------:R-:W-:Y:S02]  /*2ff0*/  ISETP.GT.AND P0, PT, R238, RZ, PT ;  /* 0x000000ffee00720c */ /* 0x000fe40003f04270 */
[----:B------:R2:W-:Y:S01]  /*3000*/  MUFU.EX2 R201, R239 ;  /* 0x000000ef00c97308 */ /* 0x0005e20000000800 */
[-C--:B------:R-:W-:Y:S04]  /*3010*/  HMMA.16816.F32 R60, R156, R162.reuse, R60 ;  /* 0x000000a29c3c723c */ /* 0x080fe8000000183c */
[----:B------:R-:W-:Y:S02]  /*3020*/  FSEL R199, R6, -INF , P0 ;  /* 0xff80000006c77808 */ /* 0x000fe40000000000 */
[C---:B------:R-:W-:Y:S02]  /*3030*/  ISETP.GT.AND P0, PT, R238.reuse, 0x1, PT ;  /* 0x00000001ee00780c */ /* 0x040fe40003f04270 */
[----:B------:R-:W-:Y:S01]  /*3040*/  HMMA.16816.F32 R64, R140, R162, R64 ;  /* 0x000000a28c40723c */ /* 0x000fe20000001840 */
[----:B------:R-:W-:Y:S03]  /*3050*/  MUFU.EX2 R6, R204 ;  /* 0x000000cc00067308 */ /* 0x000fe60000000800 */
[----:B------:R-:W-:Y:S01]  /*3060*/  FSEL R7, R7, -INF , P0 ;  /* 0xff80000007077808 */ /* 0x000fe20000000000 */
[--C-:B------:R-:W-:Y:S01]  /*3070*/  FFMA.FTZ R240, R199, c[0x0][0x29c], -R190.reuse ;  /* 0x0000a700c7f07a23 */ /* 0x100fe200000108be */
[----:B------:R-:W-:Y:S02]  /*3080*/  ISETP.GT.AND P0, PT, R238, 0x20, PT ;  /* 0x00000020ee00780c */ /* 0x000fe40003f04270 */
[-C--:B-1----:R-:W-:Y:S03]  /*3090*/  HMMA.16816.F32 R36, R132, R164.reuse, R36 ;  /* 0x000000a48424723c */ /* 0x082fe60000001824 */
[----:B------:R1:W-:Y:S02]  /*30a0*/  MUFU.EX2 R204, R240 ;  /* 0x000000f000cc7308 */ /* 0x0003e40000000800 */
[----:B------:R-:W-:Y:S02]  /*30b0*/  FSEL R199, R18, -INF , P0 ;  /* 0xff80000012c77808 */ /* 0x000fe40000000000 */
[C---:B------:R-:W-:Y:S01]  /*30c0*/  ISETP.GT.AND P0, PT, R238.reuse, 0x21, PT ;  /* 0x00000021ee00780c */ /* 0x040fe20003f04270 */
[C---:B------:R-:W-:Y:S04]  /*30d0*/  HMMA.16816.F32 R40, R136.reuse, R164, R40 ;  /* 0x000000a48828723c */ /* 0x040fe80000001828 */
[----:B------:R-:W-:Y:S01]  /*30e0*/  FSEL R19, R19, -INF , P0 ;  /* 0xff80000013137808 */ /* 0x000fe20000000000 */
[--C-:B--2---:R-:W-:Y:S01]  /*30f0*/  FFMA.FTZ R239, R7, c[0x0][0x29c], -R190.reuse ;  /* 0x0000a70007ef7a23 */ /* 0x104fe200000108be */
[----:B------:R-:W-:Y:S01]  /*3100*/  ISETP.GT.AND P0, PT, R238, 0x40, PT ;  /* 0x00000040ee00780c */ /* 0x000fe20003f04270 */
[--C-:B------:R-:W-:Y:S01]  /*3110*/  FFMA.FTZ R18, R199, c[0x0][0x29c], -R190.reuse ;  /* 0x0000a700c7127a23 */ /* 0x100fe200000108be */
[-C--:B------:R-:W-:Y:S01]  /*3120*/  HMMA.16816.F32 R44, R136, R166.reuse, R44 ;  /* 0x000000a6882c723c */ /* 0x080fe2000000182c */
[----:B------:R2:W3:Y:S03]  /*3130*/  MUFU.EX2 R7, R239 ;  /* 0x000000ef00077308 */ /* 0x0004e60000000800 */
[----:B------:R-:W-:Y:S02]  /*3140*/  FSEL R199, R22, -INF , P0 ;  /* 0xff80000016c77808 */ /* 0x000fe40000000000 */
[C---:B------:R-:W-:Y:S02]  /*3150*/  ISETP.GT.AND P0, PT, R238.reuse, 0x41, PT ;  /* 0x00000041ee00780c */ /* 0x040fe40003f04270 */
[C---:B------:R-:W-:Y:S03]  /*3160*/  HMMA.16816.F32 R48, R132.reuse, R166, R48 ;  /* 0x000000a68430723c */ /* 0x040fe60000001830 */
[----:B------:R-:W4:Y:S01]  /*3170*/  MUFU.EX2 R18, R18 ;  /* 0x0000001200127308 */ /* 0x000f220000000800 */
[--C-:B------:R-:W-:Y:S01]  /*3180*/  FFMA.FTZ R22, R199, c[0x0][0x29c], -R190.reuse ;  /* 0x0000a700c7167a23 */ /* 0x100fe200000108be */
[----:B------:R-:W-:Y:S01]  /*3190*/  FSEL R23, R23, -INF , P0 ;  /* 0xff80000017177808 */ /* 0x000fe20000000000 */
[----:B------:R-:W-:Y:S01]  /*31a0*/  IMAD.MOV.U32 R199, RZ, RZ, 0x40 ;  /* 0x00000040ffc77424 */ /* 0x000fe200078e00ff */
[----:B------:R-:W-:Y:S01]  /*31b0*/  ISETP.GT.AND P0, PT, R238, 0x60, PT ;  /* 0x00000060ee00780c */ /* 0x000fe20003f04270 */
[-C--:B------:R-:W-:Y:S04]  /*31c0*/  HMMA.16816.F32 R52, R132, R168.reuse, R52 ;  /* 0x000000a88434723c */ /* 0x080fe80000001834 */
[----:B------:R-:W-:Y:S01]  /*31d0*/  SEL R199, R199, 0xffffffc0, !P2 ;  /* 0xffffffc0c7c77807 */ /* 0x000fe20005000000 */
[----:B-1----:R-:W-:Y:S01]  /*31e0*/  FFMA.FTZ R240, R19, c[0x0][0x29c], -R190 ;  /* 0x0000a70013f07a23 */ /* 0x002fe200000108be */
[----:B------:R-:W-:Y:S01]  /*31f0*/  FSEL R181, R34, -INF , P0 ;  /* 0xff80000022b57808 */ /* 0x000fe20000000000 */
[----:B------:R-:W-:Y:S01]  /*3200*/  MUFU.EX2 R22, R22 ;  /* 0x0000001600167308 */ /* 0x000fe20000000800 */
[----:B------:R-:W-:Y:S01]  /*3210*/  IADD3 R180, R199, R180, R192 ;  /* 0x000000b4c7b47210 */ /* 0x000fe20007ffe0c0 */
[C---:B------:R-:W-:Y:S04]  /*3220*/  HMMA.16816.F32 R56, R136.reuse, R168, R56 ;  /* 0x000000a88838723c */ /* 0x040fe80000001838 */
[----:B------:R-:W1:Y:S01]  /*3230*/  LDSM.16.M88.4 R140, [R180+0x8080] ;  /* 0x00808000b48c783b */ /* 0x000e620000000200 */
[----:B------:R-:W-:Y:S01]  /*3240*/  ISETP.GT.AND P0, PT, R238, 0x61, PT ;  /* 0x00000061ee00780c */ /* 0x000fe20003f04270 */
[--C-:B--2---:R-:W-:Y:S01]  /*3250*/  FFMA.FTZ R239, R23, c[0x0][0x29c], -R190.reuse ;  /* 0x0000a70017ef7a23 */ /* 0x104fe200000108be */
[----:B---3--:R-:W-:Y:S01]  /*3260*/  F2FP.PACK_AB R249, R7, R204 ;  /* 0x000000cc07f9723e */ /* 0x008fe200000000ff */
[-C--:B------:R-:W-:Y:S01]  /*3270*/  HMMA.16816.F32 R60, R136, R170.reuse, R60 ;  /* 0x000000aa883c723c */ /* 0x080fe2000000183c */
[----:B------:R-:W2:Y:S03]  /*3280*/  MUFU.EX2 R19, R240 ;  /* 0x000000f000137308 */ /* 0x000ea60000000800 */
[----:B------:R-:W3:Y:S01]  /*3290*/  LDSM.16.M88.4 R156, [R180+0x9080] ;  /* 0x00908000b49c783b */ /* 0x000ee20000000200 */
[----:B------:R-:W-:Y:S01]  /*32a0*/  FSEL R35, R35, -INF , P0 ;  /* 0xff80000023237808 */ /* 0x000fe20000000000 */
[--C-:B------:R-:W-:Y:S01]  /*32b0*/  FFMA.FTZ R34, R181, c[0x0][0x29c], -R190.reuse ;  /* 0x0000a700b5227a23 */ /* 0x100fe200000108be */
[----:B------:R-:W-:Y:S01]  /*32c0*/  IADD3 R238, R202, 0x20, RZ ;  /* 0x00000020caee7810 */ /* 0x000fe20007ffe0ff */
[----:B------:R-:W-:Y:S03]  /*32d0*/  HMMA.16816.F32 R64, R132, R170, R64 ;  /* 0x000000aa8440723c */ /* 0x000fe60000001840 */
[----:B------:R-:W5:Y:S01]  /*32e0*/  MUFU.EX2 R23, R239 ;  /* 0x000000ef00177308 */ /* 0x000f620000000800 */
[----:B------:R-:W-:Y:S01]  /*32f0*/  FFMA.FTZ R190, R35, c[0x0][0x29c], -R190 ;  /* 0x0000a70023be7a23 */ /* 0x000fe200000108be */
[----:B------:R-:W-:Y:S04]  /*3300*/  IMNMX R181, R235, R238, PT ;  /* 0x000000eeebb57217 */ /* 0x000fe80003800200 */
[C---:B------:R-:W-:Y:S02]  /*3310*/  ISETP.GT.AND P0, PT, R181.reuse, RZ, PT ;  /* 0x000000ffb500720c */ /* 0x040fe40003f04270 */
[C---:B------:R-:W-:Y:S02]  /*3320*/  ISETP.GT.AND P6, PT, R181.reuse, 0x60, PT ;  /* 0x00000060b500780c */ /* 0x040fe40003fc4270 */
[----:B------:R2:W-:Y:S01]  /*3330*/  MUFU.EX2 R35, R190 ;  /* 0x000000be00237308 */ /* 0x0005e20000000800 */
[----:B------:R-:W-:Y:S02]  /*3340*/  FSEL R238, R8, -INF , P0 ;  /* 0xff80000008ee7808 */ /* 0x000fe40000000000 */
[C---:B------:R-:W-:Y:S02]  /*3350*/  ISETP.GT.AND P0, PT, R181.reuse, 0x1, PT ;  /* 0x00000001b500780c */ /* 0x040fe40003f04270 */
[----:B------:R-:W-:Y:S01]  /*3360*/  ISETP.GT.AND P5, PT, R181, 0x61, PT ;  /* 0x00000061b500780c */ /* 0x000fe20003fa4270 */
[--C-:B------:R-:W-:Y:S01]  /*3370*/  FFMA.FTZ R8, R238, c[0x0][0x29c], -R185.reuse ;  /* 0x0000a700ee087a23 */ /* 0x100fe200000108b9 */
[----:B------:R-:W-:Y:S02]  /*3380*/  FSEL R238, R9, -INF , P0 ;  /* 0xff80000009ee7808 */ /* 0x000fe40000000000 */
[C---:B------:R-:W-:Y:S01]  /*3390*/  ISETP.GT.AND P0, PT, R181.reuse, 0x20, PT ;  /* 0x00000020b500780c */ /* 0x040fe20003f04270 */
[----:B------:R-:W4:Y:S02]  /*33a0*/  MUFU.EX2 R34, R34 ;  /* 0x0000002200227308 */ /* 0x000f240000000800 */
[--C-:B------:R-:W-:Y:S01]  /*33b0*/  FFMA.FTZ R9, R238, c[0x0][0x29c], -R185.reuse ;  /* 0x0000a700ee097a23 */ /* 0x100fe200000108b9 */
[----:B------:R-:W-:Y:S01]  /*33c0*/  FSEL R12, R12, -INF , P0 ;  /* 0xff8000000c0c7808 */ /* 0x000fe20000000000 */
[-C--:B-1----:R-:W-:Y:S05]  /*33d0*/  HMMA.16816.F32 R36, R140, R172.reuse, R36 ;  /* 0x000000ac8c24723c */ /* 0x082fea0000001824 */
[----:B------:R-:W-:Y:S01]  /*33e0*/  ISETP.GT.AND P0, PT, R181, 0x21, PT ;  /* 0x00000021b500780c */ /* 0x000fe20003f04270 */
[----:B------:R-:W-:Y:S02]  /*33f0*/  MUFU.EX2 R8, R8 ;  /* 0x0000000800087308 */ /* 0x000fe40000000800 */
[C---:B---3--:R-:W-:Y:S04]  /*3400*/  HMMA.16816.F32 R40, R156.reuse, R172, R40 ;  /* 0x000000ac9c28723c */ /* 0x048fe80000001828 */
[--C-:B--2---:R-:W-:Y:S01]  /*3410*/  FFMA.FTZ R190, R12, c[0x0][0x29c], -R185.reuse ;  /* 0x0000a7000cbe7a23 */ /* 0x104fe200000108b9 */
[----:B------:R-:W-:Y:S02]  /*3420*/  FSEL R180, R13, -INF , P0 ;  /* 0xff8000000db47808 */ /* 0x000fe40000000000 */
[C---:B------:R-:W-:Y:S01]  /*3430*/  ISETP.GT.AND P0, PT, R181.reuse, 0x40, PT ;  /* 0x00000040b500780c */ /* 0x040fe20003f04270 */
[----:B------:R1:W-:Y:S01]  /*3440*/  MUFU.EX2 R12, R190 ;  /* 0x000000be000c7308 */ /* 0x0003e20000000800 */
[-C--:B------:R-:W-:Y:S03]  /*3450*/  HMMA.16816.F32 R44, R156, R174.reuse, R44 ;  /* 0x000000ae9c2c723c */ /* 0x080fe6000000182c */
[--C-:B------:R-:W-:Y:S01]  /*3460*/  FFMA.FTZ R13, R180, c[0x0][0x29c], -R185.reuse ;  /* 0x0000a700b40d7a23 */ /* 0x100fe200000108b9 */
[----:B------:R-:W-:Y:S02]  /*3470*/  FSEL R180, R24, -INF , P0 ;  /* 0xff80000018b47808 */ /* 0x000fe40000000000 */
[----:B------:R-:W-:Y:S02]  /*3480*/  ISETP.GT.AND P0, PT, R181, 0x41, PT ;  /* 0x00000041b500780c */ /* 0x000fe40003f04270 */
[C---:B------:R-:W-:Y:S01]  /*3490*/  HMMA.16816.F32 R48, R140.reuse, R174, R48 ;  /* 0x000000ae8c30723c */ /* 0x040fe20000001830 */
[----:B------:R-:W2:Y:S03]  /*34a0*/  MUFU.EX2 R9, R9 ;  /* 0x0000000900097308 */ /* 0x000ea60000000800 */
[--C-:B------:R-:W-:Y:S01]  /*34b0*/  FFMA.FTZ R24, R180, c[0x0][0x29c], -R185.reuse ;  /* 0x0000a700b4187a23 */ /* 0x100fe200000108b9 */
[----:B------:R-:W-:Y:S01]  /*34c0*/  IADD3 R180, R202, 0x28, RZ ;  /* 0x00000028cab47810 */ /* 0x000fe20007ffe0ff */
[----:B------:R-:W-:Y:S02]  /*34d0*/  IMAD R202, R193, 0x1000, R198 ;  /* 0x00001000c1ca7824 */ /* 0x000fe400078e02c6 */
[-C--:B------:R-:W-:Y:S03]  /*34e0*/  HMMA.16816.F32 R52, R140, R176.reuse, R52 ;  /* 0x000000b08c34723c */ /* 0x080fe60000001834 */
[----:B------:R-:W3:Y:S01]  /*34f0*/  MUFU.EX2 R13, R13 ;  /* 0x0000000d000d7308 */ /* 0x000ee20000000800 */
[----:B------:R-:W-:Y:S01]  /*3500*/  IMNMX R180, R235, R180, PT ;  /* 0x000000b4ebb47217 */ /* 0x000fe20003800200 */
[----:B------:R-:W-:Y:S01]  /*3510*/  IMAD.SHL.U32 R202, R202, 0x2, RZ ;  /* 0x00000002caca7824 */ /* 0x000fe200078e00ff */
[----:B-1----:R-:W-:Y:S02]  /*3520*/  FSEL R190, R25, -INF , P0 ;  /* 0xff80000019be7808 */ /* 0x002fe40000000000 */
[C---:B------:R-:W-:Y:S01]  /*3530*/  HMMA.16816.F32 R56, R156.reuse, R176, R56 ;  /* 0x000000b09c38723c */ /* 0x040fe20000001838 */
[----:B------:R-:W1:Y:S03]  /*3540*/  LDS R25, [R183+0xc280] ;  /* 0x00c28000b7197984 */ /* 0x000e660000000800 */
[--C-:B------:R-:W-:Y:S01]  /*3550*/  FFMA.FTZ R181, R190, c[0x0][0x29c], -R185.reuse ;  /* 0x0000a700beb57a23 */ /* 0x100fe200000108b9 */
[----:B------:R-:W-:Y:S01]  /*3560*/  FSEL R190, R28, -INF , P6 ;  /* 0xff8000001cbe7808 */ /* 0x000fe20003000000 */
[----:B------:R-:W-:Y:S01]  /*3570*/  MUFU.EX2 R24, R24 ;  /* 0x0000001800187308 */ /* 0x000fe20000000800 */
[----:B------:R-:W-:Y:S01]  /*3580*/  FSEL R28, R29, -INF , P5 ;  /* 0xff8000001d1c7808 */ /* 0x000fe20002800000 */
[-C--:B------:R-:W-:Y:S03]  /*3590*/  HMMA.16816.F32 R60, R156, R178.reuse, R60 ;  /* 0x000000b29c3c723c */ /* 0x080fe6000000183c */
[C---:B------:R-:W-:Y:S02]  /*35a0*/  ISETP.GT.AND P5, PT, R180.reuse, 0x20, PT ;  /* 0x00000020b400780c */ /* 0x040fe40003fa4270 */
[----:B------:R-:W-:Y:S02]  /*35b0*/  ISETP.GT.AND P0, PT, R180, RZ, PT ;  /* 0x000000ffb400720c */ /* 0x000fe40003f04270 */
[----:B------:R-:W-:Y:S01]  /*35c0*/  FSEL R239, R14, -INF , P5 ;  /* 0xff8000000eef7808 */ /* 0x000fe20002800000 */
[----:B------:R-:W-:Y:S01]  /*35d0*/  HMMA.16816.F32 R64, R140, R178, R64 ;  /* 0x000000b28c40723c */ /* 0x000fe20000001840 */
[----:B------:R-:W2:Y:S01]  /*35e0*/  LDS R14, [R183+0xc2a0] ;  /* 0x00c2a000b70e7984 */ /* 0x000ea20000000800 */
[----:B------:R-:W-:Y:S02]  /*35f0*/  MUFU.EX2 R181, R181 ;  /* 0x000000b500b57308 */ /* 0x000fe40000000800 */
[----:B------:R-:W-:Y:S01]  /*3600*/  FSEL R29, R10, -INF , P0 ;  /* 0xff8000000a1d7808 */ /* 0x000fe20000000000 */
[--C-:B------:R-:W-:Y:S01]  /*3610*/  FFMA.FTZ R10, R190, c[0x0][0x29c], -R185.reuse ;  /* 0x0000a700be0a7a23 */ /* 0x100fe200000108b9 */
[----:B------:R-:W-:Y:S01]  /*3620*/  ISETP.GT.AND P0, PT, R180, 0x21, PT ;  /* 0x00000021b400780c */ /* 0x000fe20003f04270 */
[----:B------:R-:W-:Y:S01]  /*3630*/  FFMA.FTZ R185, R28, c[0x0][0x29c], -R185 ;  /* 0x0000a7001cb97a23 */ /* 0x000fe200000108b9 */
[C---:B------:R-:W-:Y:S01]  /*3640*/  ISETP.GT.AND P6, PT, R180.reuse, 0x1, PT ;  /* 0x00000001b400780c */ /* 0x040fe20003fc4270 */
[--C-:B------:R-:W-:Y:S01]  /*3650*/  FFMA.FTZ R29, R29, c[0x0][0x29c], -R184.reuse ;  /* 0x0000a7001d1d7a23 */ /* 0x100fe200000108b8 */
[C---:B------:R-:W-:Y:S02]  /*3660*/  ISETP.GT.AND P5, PT, R180.reuse, 0x60, PT ;  /* 0x00000060b400780c */ /* 0x040fe40003fa4270 */
[----:B------:R-:W-:Y:S01]  /*3670*/  FSEL R15, R15, -INF , P0 ;  /* 0xff8000000f0f7808 */ /* 0x000fe20000000000 */
[--C-:B------:R-:W-:Y:S01]  /*3680*/  FFMA.FTZ R239, R239, c[0x0][0x29c], -R184.reuse ;  /* 0x0000a700efef7a23 */ /* 0x100fe200000108b8 */
[----:B------:R-:W-:Y:S01]  /*3690*/  ISETP.GT.AND P0, PT, R180, 0x40, PT ;  /* 0x00000040b400780c */ /* 0x000fe20003f04270 */
[----:B------:R-:W-:Y:S01]  /*36a0*/  MUFU.EX2 R29, R29 ;  /* 0x0000001d001d7308 */ /* 0x000fe20000000800 */
[----:B------:R-:W-:Y:S01]  /*36b0*/  FSEL R11, R11, -INF , P6 ;  /* 0xff8000000b0b7808 */ /* 0x000fe20003000000 */
[--C-:B------:R-:W-:Y:S01]  /*36c0*/  FFMA.FTZ R15, R15, c[0x0][0x29c], -R184.reuse ;  /* 0x0000a7000f0f7a23 */ /* 0x100fe200000108b8 */
[----:B------:R-:W-:Y:S02]  /*36d0*/  FSEL R241, R26, -INF , P0 ;  /* 0xff8000001af17808 */ /* 0x000fe40000000000 */
[C---:B------:R-:W-:Y:S01]  /*36e0*/  ISETP.GT.AND P0, PT, R180.reuse, 0x61, PT ;  /* 0x00000061b400780c */ /* 0x040fe20003f04270 */
[--C-:B------:R-:W-:Y:S01]  /*36f0*/  FFMA.FTZ R11, R11, c[0x0][0x29c], -R184.reuse ;  /* 0x0000a7000b0b7a23 */ /* 0x100fe200000108b8 */
[----:B------:R-:W-:Y:S01]  /*3700*/  ISETP.GT.AND P6, PT, R180, 0x41, PT ;  /* 0x00000041b400780c */ /* 0x000fe20003fc4270 */
[--C-:B------:R-:W-:Y:S01]  /*3710*/  FFMA.FTZ R241, R241, c[0x0][0x29c], -R184.reuse ;  /* 0x0000a700f1f17a23 */ /* 0x100fe200000108b8 */
[----:B------:R-:W-:Y:S01]  /*3720*/  FSEL R243, R30, -INF , P5 ;  /* 0xff8000001ef37808 */ /* 0x000fe20002800000 */
[--C-:B-1----:R-:W-:Y:S01]  /*3730*/  FADD.FTZ R26, R37, -R25.reuse ;  /* 0x80000019251a7221 */ /* 0x102fe20000010000 */
[----:B------:R-:W-:Y:S01]  /*3740*/  FSEL R31, R31, -INF , P0 ;  /* 0xff8000001f1f7808 */ /* 0x000fe20000000000 */
[--C-:B------:R-:W-:Y:S01]  /*3750*/  FADD.FTZ R245, R36, -R25.reuse ;  /* 0x8000001924f57221 */ /* 0x100fe20000010000 */
[----:B------:R-:W-:Y:S01]  /*3760*/  FSEL R27, R27, -INF , P6 ;  /* 0xff8000001b1b7808 */ /* 0x000fe20003000000 */
[----:B------:R-:W-:Y:S01]  /*3770*/  FMUL.FTZ R28, R187, R26 ;  /* 0x0000001abb1c7220 */ /* 0x000fe20000410000 */
[----:B------:R1:W-:Y:S01]  /*3780*/  MUFU.EX2 R30, R11 ;  /* 0x0000000b001e7308 */ /* 0x0003e20000000800 */
[----:B------:R-:W1:Y:S01]  /*3790*/  LDS R26, [R183+0xc300] ;  /* 0x00c30000b71a7984 */ /* 0x000e620000000800 */
[--C-:B------:R-:W-:Y:S02]  /*37a0*/  FFMA.FTZ R243, R243, c[0x0][0x29c], -R184.reuse ;  /* 0x0000a700f3f37a23 */ /* 0x100fe400000108b8 */
[--C-:B------:R-:W-:Y:S01]  /*37b0*/  FFMA.FTZ R27, R27, c[0x0][0x29c], -R184.reuse ;  /* 0x0000a7001b1b7a23 */ /* 0x100fe200000108b8 */
[----:B------:R-:W1:Y:S01]  /*37c0*/  LDS R183, [R183+0xc320] ;  /* 0x00c32000b7b77984 */ /* 0x000e620000000800 */
[----:B------:R-:W-:Y:S01]  /*37d0*/  FFMA.FTZ R184, R31, c[0x0][0x29c], -R184 ;  /* 0x0000a7001fb87a23 */ /* 0x000fe200000108b8 */
[----:B------:R-:W-:Y:S01]  /*37e0*/  F2FP.PACK_AB R31, R187, R182 ;  /* 0x000000b6bb1f723e */ /* 0x000fe200000000ff */
[--C-:B------:R-:W-:Y:S01]  /*37f0*/  FADD.FTZ R187, R48, -R25.reuse ;  /* 0x8000001930bb7221 */ /* 0x100fe20000010000 */
[----:B------:R-:W-:Y:S01]  /*3800*/  STS [R228+0x400], R249 ;  /* 0x000400f9e4007388 */ /* 0x000fe20000000800 */
[--C-:B------:R-:W-:Y:S01]  /*3810*/  FADD.FTZ R180, R49, -R25.reuse ;  /* 0x8000001931b47221 */ /* 0x100fe20000010000 */
[----:B------:R-:W-:Y:S01]  /*3820*/  MUFU.EX2 R10, R10 ;  /* 0x0000000a000a7308 */ /* 0x000fe20000000800 */
[----:B------:R-:W-:Y:S01]  /*3830*/  FMUL.FTZ R245, R182, R245 ;  /* 0x000000f5b6f57220 */ /* 0x000fe20000410000 */
[----:B------:R1:W-:Y:S01]  /*3840*/  STS [R228], R31 ;  /* 0x0000001fe4007388 */ /* 0x0003e20000000800 */
[--C-:B------:R-:W-:Y:S02]  /*3850*/  FADD.FTZ R247, R52, -R25.reuse ;  /* 0x8000001934f77221 */ /* 0x100fe40000010000 */
[----:B------:R-:W-:Y:S01]  /*3860*/  FMUL.FTZ R187, R186, R187 ;  /* 0x000000bbbabb7220 */ /* 0x000fe20000410000 */
[----:B------:R-:W-:Y:S01]  /*3870*/  F2FP.PACK_AB R245, R28, R245 ;  /* 0x000000f51cf5723e */ /* 0x000fe200000000ff */
[C---:B------:R-:W-:Y:S01]  /*3880*/  FMUL.FTZ R180, R189.reuse, R180 ;  /* 0x000000b4bdb47220 */ /* 0x040fe20000410000 */
[----:B------:R-:W-:Y:S01]  /*3890*/  F2FP.PACK_AB R189, R189, R186 ;  /* 0x000000babdbd723e */ /* 0x000fe200000000ff */
[--C-:B------:R-:W-:Y:S01]  /*38a0*/  FADD.FTZ R182, R53, -R25.reuse ;  /* 0x8000001935b67221 */ /* 0x100fe20000010000 */
[----:B------:R-:W-:Y:S01]  /*38b0*/  MUFU.EX2 R185, R185 ;  /* 0x000000b900b97308 */ /* 0x000fe20000000800 */
[----:B------:R-:W-:Y:S01]  /*38c0*/  FMUL.FTZ R247, R188, R247 ;  /* 0x000000f7bcf77220 */ /* 0x000fe20000410000 */
[----:B------:R-:W-:Y:S01]  /*38d0*/  F2FP.PACK_AB R187, R180, R187 ;  /* 0x000000bbb4bb723e */ /* 0x000fe200000000ff */
[----:B------:R1:W-:Y:S01]  /*38e0*/  STS [R234], R189 ;  /* 0x000000bdea007388 */ /* 0x0003e20000000800 */
[C---:B------:R-:W-:Y:S01]  /*38f0*/  FMUL.FTZ R182, R191.reuse, R182 ;  /* 0x000000b6bfb67220 */ /* 0x040fe20000410000 */
[----:B------:R-:W-:Y:S01]  /*3900*/  F2FP.PACK_AB R191, R191, R188 ;  /* 0x000000bcbfbf723e */ /* 0x000fe200000000ff */
[--C-:B--2---:R-:W-:Y:S02]  /*3910*/  FADD.FTZ R180, R39, -R14.reuse ;  /* 0x8000000e27b47221 */ /* 0x104fe40000010000 */
[--C-:B------:R-:W-:Y:S01]  /*3920*/  FADD.FTZ R28, R64, -R25.reuse ;  /* 0x80000019401c7221 */ /* 0x100fe20000010000 */
[----:B------:R-:W-:Y:S01]  /*3930*/  F2FP.PACK_AB R247, R182, R247 ;  /* 0x000000f7b6f7723e */ /* 0x000fe200000000ff */
[----:B------:R-:W-:Y:S01]  /*3940*/  FADD.FTZ R25, R65, -R25 ;  /* 0x8000001941197221 */ /* 0x000fe20000010000 */
[----:B------:R2:W-:Y:S01]  /*3950*/  MUFU.EX2 R182, R15 ;  /* 0x0000000f00b67308 */ /* 0x0005e20000000800 */
[----:B------:R-:W-:Y:S02]  /*3960*/  FMUL.FTZ R180, R7, R180 ;  /* 0x000000b407b47220 */ /* 0x000fe40000410000 */
[----:B------:R-:W-:Y:S01]  /*3970*/  FMUL.FTZ R28, R201, R28 ;  /* 0x0000001cc91c7220 */ /* 0x000fe20000410000 */
[C---:B------:R-:W-:Y:S01]  /*3980*/  F2FP.PACK_AB R201, R6.reuse, R201 ;  /* 0x000000c906c9723e */ /* 0x040fe200000000ff */
[----:B------:R-:W-:Y:S02]  /*3990*/  FMUL.FTZ R25, R6, R25 ;  /* 0x0000001906197220 */ /* 0x000fe40000410000 */
[--C-:B------:R-:W-:Y:S02]  /*39a0*/  FADD.FTZ R7, R50, -R14.reuse ;  /* 0x8000000e32077221 */ /* 0x100fe40000010000 */
[--C-:B------:R-:W-:Y:S01]  /*39b0*/  FADD.FTZ R6, R51, -R14.reuse ;  /* 0x8000000e33067221 */ /* 0x100fe20000010000 */
[----:B------:R-:W-:Y:S01]  /*39c0*/  MUFU.EX2 R239, R239 ;  /* 0x000000ef00ef7308 */ /* 0x000fe20000000800 */
[----:B----4-:R-:W-:Y:S01]  /*39d0*/  FMUL.FTZ R7, R18, R7 ;  /* 0x0000000712077220 */ /* 0x010fe20000410000 */
[C---:B------:R-:W-:Y:S01]  /*39e0*/  F2FP.PACK_AB R18, R19.reuse, R18 ;  /* 0x000000121312723e */ /* 0x040fe200000000ff */
[----:B------:R-:W-:Y:S01]  /*39f0*/  FMUL.FTZ R6, R19, R6 ;  /* 0x0000000613067220 */ /* 0x000fe20000410000 */
[----:B-----5:R-:W-:Y:S01]  /*3a00*/  F2FP.PACK_AB R19, R23, R22 ;  /* 0x000000161713723e */ /* 0x020fe200000000ff */
[--C-:B------:R-:W-:Y:S02]  /*3a10*/  FADD.FTZ R251, R54, -R14.reuse ;  /* 0x8000000e36fb7221 */ /* 0x100fe40000010000 */
[----:B------:R-:W-:Y:S01]  /*3a20*/  STS [R234+0x400], R18 ;  /* 0x00040012ea007388 */ /* 0x000fe20000000800 */
[----:B------:R-:W-:Y:S01]  /*3a30*/  F2FP.PACK_AB R7, R6, R7 ;  /* 0x000000070607723e */ /* 0x000fe200000000ff */
[--C-:B------:R-:W-:Y:S01]  /*3a40*/  FADD.FTZ R186, R55, -R14.reuse ;  /* 0x8000000e37ba7221 */ /* 0x100fe20000010000 */
[----:B------:R4:W-:Y:S01]  /*3a50*/  MUFU.EX2 R6, R27 ;  /* 0x0000001b00067308 */ /* 0x0009e20000000800 */
[----:B------:R-:W-:Y:S02]  /*3a60*/  FMUL.FTZ R251, R22, R251 ;  /* 0x000000fb16fb7220 */ /* 0x000fe40000410000 */
[--C-:B-1----:R-:W-:Y:S01]  /*3a70*/  FADD.FTZ R11, R38, -R14.reuse ;  /* 0x8000000e260b7221 */ /* 0x102fe20000010000 */
[----:B--2---:R-:W-:Y:S01]  /*3a80*/  F2FP.PACK_AB R15, R35, R34 ;  /* 0x00000022230f723e */ /* 0x004fe200000000ff */
[--C-:B------:R-:W-:Y:S02]  /*3a90*/  FADD.FTZ R22, R66, -R14.reuse ;  /* 0x8000000e42167221 */ /* 0x100fe40000010000 */
[----:B------:R-:W-:Y:S02]  /*3aa0*/  FADD.FTZ R14, R67, -R14 ;  /* 0x8000000e430e7221 */ /* 0x000fe40000010000 */
[----:B------:R-:W-:Y:S01]  /*3ab0*/  FMUL.FTZ R22, R34, R22 ;  /* 0x0000001622167220 */ /* 0x000fe20000410000 */
[----:B------:R-:W1:Y:S01]  /*3ac0*/  MUFU.EX2 R241, R241 ;  /* 0x000000f100f17308 */ /* 0x000e620000000800 */
[----:B------:R-:W-:Y:S02]  /*3ad0*/  FMUL.FTZ R35, R35, R14 ;  /* 0x0000000e23237220 */ /* 0x000fe40000410000 */
[----:B------:R-:W-:Y:S01]  /*3ae0*/  FMUL.FTZ R186, R23, R186 ;  /* 0x000000ba17ba7220 */ /* 0x000fe20000410000 */
[----:B------:R-:W-:Y:S01]  /*3af0*/  F2FP.PACK_AB R23, R25, R28 ;  /* 0x0000001c1917723e */ /* 0x000fe200000000ff */
[--C-:B------:R-:W-:Y:S01]  /*3b00*/  FADD.FTZ R25, R40, -R26.reuse ;  /* 0x8000001a28197221 */ /* 0x100fe20000010000 */
[----:B------:R-:W-:Y:S01]  /*3b10*/  F2FP.PACK_AB R35, R35, R22 ;  /* 0x000000162323723e */ /* 0x000fe200000000ff */
[--C-:B------:R-:W-:Y:S01]  /*3b20*/  FADD.FTZ R14, R41, -R26.reuse ;  /* 0x8000001a290e7221 */ /* 0x100fe20000010000 */
[----:B------:R-:W-:Y:S01]  /*3b30*/  F2FP.PACK_AB R251, R186, R251 ;  /* 0x000000fbbafb723e */ /* 0x000fe200000000ff */
[--C-:B------:R-:W-:Y:S01]  /*3b40*/  FADD.FTZ R22, R44, -R26.reuse ;  /* 0x8000001a2c167221 */ /* 0x100fe20000010000 */
[----:B------:R-:W-:Y:S01]  /*3b50*/  MUFU.EX2 R184, R184 ;  /* 0x000000b800b87308 */ /* 0x000fe20000000800 */
[C---:B------:R-:W-:Y:S02]  /*3b60*/  FMUL.FTZ R14, R9.reuse, R14 ;  /* 0x0000000e090e7220 */ /* 0x040fe40000410000 */
[----:B------:R-:W-:Y:S01]  /*3b70*/  FMUL.FTZ R25, R8, R25 ;  /* 0x0000001908197220 */ /* 0x000fe20000410000 */
[----:B------:R-:W-:Y:S01]  /*3b80*/  F2FP.PACK_AB R8, R9, R8 ;  /* 0x000000080908723e */ /* 0x000fe200000000ff */
[--C-:B------:R-:W-:Y:S01]  /*3b90*/  FADD.FTZ R28, R45, -R26.reuse ;  /* 0x8000001a2d1c7221 */ /* 0x100fe20000010000 */
[----:B---3--:R-:W-:Y:S01]  /*3ba0*/  F2FP.PACK_AB R9, R13, R12 ;  /* 0x0000000c0d09723e */ /* 0x008fe200000000ff */
[----:B------:R-:W-:Y:S01]  /*3bb0*/  FMUL.FTZ R22, R12, R22 ;  /* 0x000000160c167220 */ /* 0x000fe20000410000 */
[----:B------:R-:W-:Y:S01]  /*3bc0*/  F2FP.PACK_AB R25, R14, R25 ;  /* 0x000000190e19723e */ /* 0x000fe200000000ff */
[----:B------:R2:W-:Y:S01]  /*3bd0*/  STS [R228+0x1000], R8 ;  /* 0x00100008e4007388 */ /* 0x0005e20000000800 */
[--C-:B----4-:R-:W-:Y:S01]  /*3be0*/  FADD.FTZ R27, R56, -R26.reuse ;  /* 0x8000001a381b7221 */ /* 0x110fe20000010000 */
[----:B------:R-:W3:Y:S01]  /*3bf0*/  MUFU.EX2 R243, R243 ;  /* 0x000000f300f37308 */ /* 0x000ee20000000800 */
[--C-:B------:R-:W-:Y:S02]  /*3c00*/  FADD.FTZ R12, R57, -R26.reuse ;  /* 0x8000001a390c7221 */ /* 0x100fe40000010000 */
[----:B------:R-:W-:Y:S01]  /*3c10*/  FMUL.FTZ R13, R13, R28 ;  /* 0x0000001c0d0d7220 */ /* 0x000fe20000410000 */
[----:B-1----:R-:W-:Y:S01]  /*3c20*/  F2FP.PACK_AB R31, R6, R241 ;  /* 0x000000f1061f723e */ /* 0x002fe200000000ff */
[----:B------:R-:W-:Y:S01]  /*3c30*/  FMUL.FTZ R27, R24, R27 ;  /* 0x0000001b181b7220 */ /* 0x000fe20000410000 */
[C---:B------:R-:W-:Y:S01]  /*3c40*/  F2FP.PACK_AB R24, R181.reuse, R24 ;  /* 0x00000018b518723e */ /* 0x040fe200000000ff */
[----:B------:R-:W-:Y:S01]  /*3c50*/  FMUL.FTZ R12, R181, R12 ;  /* 0x0000000cb50c7220 */ /* 0x000fe20000410000 */
[----:B------:R-:W-:Y:S01]  /*3c60*/  F2FP.PACK_AB R13, R13, R22 ;  /* 0x000000160d0d723e */ /* 0x000fe200000000ff */
[--C-:B------:R-:W-:Y:S01]  /*3c70*/  FADD.FTZ R28, R60, -R26.reuse ;  /* 0x8000001a3c1c7221 */ /* 0x100fe20000010000 */
[----:B------:R-:W-:Y:S01]  /*3c80*/  F2FP.PACK_AB R181, R185, R10 ;  /* 0x0000000ab9b5723e */ /* 0x000fe200000000ff */
[----:B------:R-:W-:Y:S01]  /*3c90*/  FMUL.FTZ R11, R204, R11 ;  /* 0x0000000bcc0b7220 */ /* 0x000fe20000410000 */
[----:B------:R-:W-:Y:S01]  /*3ca0*/  F2FP.PACK_AB R22, R12, R27 ;  /* 0x0000001b0c16723e */ /* 0x000fe200000000ff */
[----:B------:R-:W-:Y:S01]  /*3cb0*/  FMUL.FTZ R28, R10, R28 ;  /* 0x0000001c0a1c7220 */ /* 0x000fe20000410000 */
[----:B------:R-:W-:Y:S01]  /*3cc0*/  F2FP.PACK_AB R27, R30, R29 ;  /* 0x0000001d1e1b723e */ /* 0x000fe200000000ff */
[----:B------:R-:W-:Y:S01]  /*3cd0*/  FADD.FTZ R26, R61, -R26 ;  /* 0x8000001a3d1a7221 */ /* 0x000fe20000010000 */
[----:B------:R-:W-:Y:S01]  /*3ce0*/  F2FP.PACK_AB R10, R182, R239 ;  /* 0x000000efb60a723e */ /* 0x000fe200000000ff */
[--C-:B------:R-:W-:Y:S01]  /*3cf0*/  FADD.FTZ R12, R42, -R183.reuse ;  /* 0x800000b72a0c7221 */ /* 0x100fe20000010000 */
[----:B------:R-:W-:Y:S01]  /*3d00*/  F2FP.PACK_AB R11, R180, R11 ;  /* 0x0000000bb40b723e */ /* 0x000fe200000000ff */
[----:B------:R-:W-:Y:S01]  /*3d10*/  STS [R228+0x1400], R27 ;  /* 0x0014001be4007388 */ /* 0x000fe20000000800 */
[----:B------:R-:W-:Y:S02]  /*3d20*/  FMUL.FTZ R185, R185, R26 ;  /* 0x0000001ab9b97220 */ /* 0x000fe40000410000 */
[----:B------:R-:W-:Y:S01]  /*3d30*/  FMUL.FTZ R12, R29, R12 ;  /* 0x0000000c1d0c7220 */ /* 0x000fe20000410000 */
[----:B------:R3:W-:Y:S01]  /*3d40*/  STS [R234+0x1000], R9 ;  /* 0x00100009ea007388 */ /* 0x0007e20000000800 */
[--C-:B------:R-:W-:Y:S01]  /*3d50*/  FADD.FTZ R189, R43, -R183.reuse ;  /* 0x800000b72bbd7221 */ /* 0x100fe20000010000 */
[----:B------:R-:W-:Y:S01]  /*3d60*/  F2FP.PACK_AB R185, R185, R28 ;  /* 0x0000001cb9b9723e */ /* 0x000fe200000000ff */
[--C-:B--2---:R-:W-:Y:S01]  /*3d70*/  FADD.FTZ R8, R46, -R183.reuse ;  /* 0x800000b72e087221 */ /* 0x104fe20000010000 */
[----:B------:R1:W-:Y:S01]  /*3d80*/  STS [R234+0x1400], R10 ;  /* 0x0014000aea007388 */ /* 0x0003e20000000800 */
[----:B------:R-:W-:Y:S02]  /*3d90*/  FMUL.FTZ R189, R30, R189 ;  /* 0x000000bd1ebd7220 */ /* 0x000fe40000410000 */
[----:B------:R-:W-:Y:S01]  /*3da0*/  FMUL.FTZ R8, R239, R8 ;  /* 0x00000008ef087220 */ /* 0x000fe20000410000 */
[----:B------:R-:W-:Y:S02]  /*3db0*/  STS [R228+0x2000], R191 ;  /* 0x002000bfe4007388 */ /* 0x000fe40000000800 */
[----:B------:R-:W-:Y:S02]  /*3dc0*/  F2FP.PACK_AB R189, R189, R12 ;  /* 0x0000000cbdbd723e */ /* 0x000fe400000000ff */
[----:B------:R2:W-:Y:S04]  /*3dd0*/  STS [R228+0x2400], R19 ;  /* 0x00240013e4007388 */ /* 0x0005e80000000800 */
[----:B------:R4:W-:Y:S04]  /*3de0*/  STS [R234+0x2000], R201 ;  /* 0x002000c9ea007388 */ /* 0x0009e80000000800 */
[----:B------:R5:W-:Y:S04]  /*3df0*/  STS [R234+0x2400], R15 ;  /* 0x0024000fea007388 */ /* 0x000be80000000800 */
[----:B------:R-:W-:Y:S01]  /*3e00*/  STS [R228+0x3000], R24 ;  /* 0x00300018e4007388 */ /* 0x000fe20000000800 */
[----:B---3--:R-:W-:Y:S03]  /*3e10*/  F2FP.PACK_AB R9, R184, R243 ;  /* 0x000000f3b809723e */ /* 0x008fe600000000ff */
[----:B------:R-:W-:Y:S01]  /*3e20*/  STS [R228+0x3400], R31 ;  /* 0x0034001fe4007388 */ /* 0x000fe20000000800 */
[--C-:B-1----:R-:W-:Y:S03]  /*3e30*/  FADD.FTZ R10, R62, -R183.reuse ;  /* 0x800000b73e0a7221 */ /* 0x102fe60000010000 */
[----:B------:R1:W-:Y:S01]  /*3e40*/  STS [R234+0x3000], R181 ;  /* 0x003000b5ea007388 */ /* 0x0003e20000000800 */
[----:B------:R-:W-:Y:S03]  /*3e50*/  FMUL.FTZ R10, R243, R10 ;  /* 0x0000000af30a7220 */ /* 0x000fe60000410000 */
[----:B------:R-:W-:Y:S01]  /*3e60*/  STS [R234+0x3400], R9 ;  /* 0x00340009ea007388 */ /* 0x000fe20000000800 */
[--C-:B--2---:R-:W-:Y:S03]  /*3e70*/  FADD.FTZ R19, R47, -R183.reuse ;  /* 0x800000b72f137221 */ /* 0x104fe60000010000 */
[----:B------:R-:W-:Y:S01]  /*3e80*/  BAR.SYNC.DEFER_BLOCKING 0x0 ;  /* 0x0000000000007b1d */ /* 0x000fe20000010000 */
[----:B------:R-:W-:Y:S02]  /*3e90*/  FMUL.FTZ R19, R182, R19 ;  /* 0x00000013b6137220 */ /* 0x000fe40000410000 */
[----:B----4-:R-:W-:Y:S02]  /*3ea0*/  IMAD.SHL.U32 R201, R200, 0x2, RZ ;  /* 0x00000002c8c97824 */ /* 0x010fe400078e00ff */
[--C-:B-----5:R-:W-:Y:S01]  /*3eb0*/  FADD.FTZ R15, R59, -R183.reuse ;  /* 0x800000b73b0f7221 */ /* 0x120fe20000010000 */
[----:B------:R-:W-:Y:S01]  /*3ec0*/  F2FP.PACK_AB R19, R19, R8 ;  /* 0x000000081313723e */ /* 0x000fe200000000ff */
[--C-:B------:R-:W-:Y:S02]  /*3ed0*/  FADD.FTZ R8, R58, -R183.reuse ;  /* 0x800000b73a087221 */ /* 0x100fe40000010000 */
[----:B------:R-:W-:Y:S02]  /*3ee0*/  FMUL.FTZ R15, R6, R15 ;  /* 0x0000000f060f7220 */ /* 0x000fe40000410000 */
[----:B------:R-:W-:Y:S02]  /*3ef0*/  FMUL.FTZ R8, R241, R8 ;  /* 0x00000008f1087220 */ /* 0x000fe40000410000 */
[----:B------:R-:W-:Y:S02]  /*3f00*/  FADD.FTZ R183, R63, -R183 ;  /* 0x800000b73fb77221 */ /* 0x000fe40000010000 */
[----:B------:R-:W-:Y:S02]  /*3f10*/  IMAD.IADD R6, R199, 0x1, R202 ;  /* 0x00000001c7067824 */ /* 0x000fe400078e02ca */
[----:B------:R-:W-:Y:S01]  /*3f20*/  FMUL.FTZ R183, R184, R183 ;  /* 0x000000b7b8b77220 */ /* 0x000fe20000410000 */
[----:B-1----:R-:W-:Y:S01]  /*3f30*/  F2FP.PACK_AB R181, R15, R8 ;  /* 0x000000080fb5723e */ /* 0x002fe200000000ff */
[----:B------:R-:W-:Y:S03]  /*3f40*/  IMAD.IADD R204, R192, 0x1, R201 ;  /* 0x00000001c0cc7824 */ /* 0x000fe600078e02c9 */
[----:B------:R-:W-:Y:S01]  /*3f50*/  F2FP.PACK_AB R183, R183, R10 ;  /* 0x0000000ab7b7723e */ /* 0x000fe200000000ff */
        /* <DEDUP_REMOVED lines=77> */
[----:B------:R-:W-:Y:S01]  /*4430*/  IADD3 R8, -R213, R216, -R6 ;  /* 0x000000d8d5087210 */ /* 0x000fe20007ffe906 */
[----:B------:R-:W-:Y:S01]  /*4440*/  IMAD R5, R5, c[0x0][0x208], RZ ;  /* 0x0000820005057a24 */ /* 0x000fe200078e02ff */
[----:B------:R-:W-:Y:S02]  /*4450*/  LEA R4, P5, R16, R222, 0x6 ;  /* 0x000000de10047211 */ /* 0x000fe400078a30ff */
[----:B------:R-:W-:Y:S01]  /*4460*/  ISETP.LT.OR P6, PT, R8, 0x1, P3 ;  /* 0x000000010800780c */ /* 0x000fe20001fc1670 */
[----:B------:R-:W-:Y:S01]  /*4470*/  IMAD R5, R7, c[0x0][0x20c], R5 ;  /* 0x0000830007057a24 */ /* 0x000fe200078e0205 */
[C---:B------:R-:W-:Y:S03]  /*4480*/  IADD3 R7, P0, R6.reuse, R208, RZ ;  /* 0x000000d006077210 */ /* 0x040fe60007f1e0ff */
[----:B------:R-:W-:Y:S01]  /*4490*/  IMAD.IADD R5, R17, 0x1, R5 ;  /* 0x0000000111057824 */ /* 0x000fe200078e0205 */
[----:B------:R-:W-:Y:S02]  /*44a0*/  LEA.HI.X.SX32 R6, R6, R207, 0x1, P0 ;  /* 0x000000cf06067211 */ /* 0x000fe400000f0eff */
[C---:B------:R-:W-:Y:S02]  /*44b0*/  LEA R10, P0, R7.reuse, c[0x0][0x280], 0x2 ;  /* 0x0000a000070a7a11 */ /* 0x040fe400078010ff */
[----:B------:R-:W-:Y:S02]  /*44c0*/  LEA.HI.X R5, R16, R227, R5, 0x6, P5 ;  /* 0x000000e310057211 */ /* 0x000fe400028f3405 */
[----:B------:R-:W-:Y:S02]  /*44d0*/  LEA R16, P5, R4, c[0x0][0x1f0], 0x1 ;  /* 0x00007c0004107a11 */ /* 0x000fe400078a08ff */
[----:B------:R-:W-:Y:S01]  /*44e0*/  LEA.HI.X R11, R7, c[0x0][0x284], R6, 0x2, P0 ;  /* 0x0000a100070b7a11 */ /* 0x000fe200000f1406 */
[C---:B------:R-:W-:Y:S01]  /*44f0*/  @!P1 IMAD R6, R231.reuse, 0x40, R224 ;  /* 0x00000040e7069824 */ /* 0x040fe200078e02e0 */
[----:B------:R-:W-:Y:S02]  /*4500*/  ISETP.LT.OR P0, PT, R8, 0x21, P3 ;  /* 0x000000210800780c */ /* 0x000fe40001f01670 */
[----:B------:R-:W-:Y:S01]  /*4510*/  LEA.HI.X R17, R4, c[0x0][0x1f4], R5, 0x1, P5 ;  /* 0x00007d0004117a11 */ /* 0x000fe200028f0c05 */
[----:B------:R-:W-:Y:S01]  /*4520*/  IMAD R4, R231, 0x2000, R229 ;  /* 0x00002000e7047824 */ /* 0x000fe200078e02e5 */
[----:B------:R-:W-:Y:S01]  /*4530*/  IADD3 R8, P5, R16, UR12, RZ ;  /* 0x0000000c10087c10 */ /* 0x000fe2000ffbe0ff */
[----:B------:R-:W-:Y:S03]  /*4540*/  @!P1 IMAD.SHL.U32 R5, R6, 0x4, RZ ;  /* 0x0000000406059824 */ /* 0x000fe600078e00ff */
[----:B------:R-:W-:Y:S01]  /*4550*/  @!PT LDS RZ, [RZ] ;  /* 0x00000000fffff984 */ /* 0x000fe20000000800 */
[----:B------:R-:W-:Y:S01]  /*4560*/  @!PT LDS RZ, [RZ] ;  /* 0x00000000fffff984 */ /* 0x000fe20000000800 */
[----:B------:R-:W-:Y:S01]  /*4570*/  @!PT LDS RZ, [RZ] ;  /* 0x00000000fffff984 */ /* 0x000fe20000000800 */
[----:B------:R1:W-:Y:S01]  /*4580*/  LDGSTS.E.BYPASS.LTC128B.128 [R4], [R16.64], !P6 ;  /* 0x0000000010047fae */ /* 0x0003e2000f101d4a */
[----:B------:R-:W-:Y:S05]  /*4590*/  IADD3.X R9, R17, UR9, RZ, P5, !PT ;  /* 0x0000000911097c10 */ /* 0x000fea000affe4ff */
[----:B------:R1:W-:Y:S06]  /*45a0*/  LDGSTS.E.BYPASS.LTC128B.128 [R4+0x1000], [R8.64], !P0 ;  /* 0x0100000008047fae */ /* 0x0003ec000c101d4a */
[----:B------:R1:W-:Y:S02]  /*45b0*/  @!P1 LDGSTS.E.BYPASS.LTC128B.128 [R5+0xc280], [R10.64] ;  /* 0x0c2800000a059fae */ /* 0x0003e4000b901d4a */
.L_x_740:
[-C--:B-1-34-:R-:W-:Y:S01]  /*45c0*/  HMMA.16816.F32 R4, R24, R28.reuse, RZ ;  /* 0x0000001c1804723c */ /* 0x09afe200000018ff */
[----:B------:R-:W-:Y:S02]  /*45d0*/  LDSM.16.MT88.4 R36, [R195+0x1800] ;  /* 0x00180000c324783b */ /* 0x000fe40000004200 */
[----:B------:R-:W-:Y:S01]  /*45e0*/  ISETP.GE.AND P6, PT, R233, 0x1, PT ;  /* 0x00000001e900780c */ /* 0x000fe20003fc6270 */
[C---:B------:R-:W-:Y:S01]  /*45f0*/  IMAD.IADD R45, R199.reuse, 0x1, R201 ;  /* 0x00000001c72d7824 */ /* 0x040fe200078e02c9 */
[----:B------:R-:W0:Y:S01]  /*4600*/  LDGDEPBAR ;  /* 0x00000000000079af */ /* 0x000e220000000000 */
[----:B------:R-:W-:Y:S01]  /*4610*/  IMAD.IADD R44, R199, 0x1, R204 ;  /* 0x00000001c72c7824 */ /* 0x000fe200078e02cc */
[----:B------:R-:W-:Y:S01]  /*4620*/  ISETP.GE.AND P5, PT, R231, 0x1, PT ;  /* 0x00000001e700780c */ /* 0x000fe20003fa6270 */
[C---:B------:R-:W-:Y:S01]  /*4630*/  HMMA.16816.F32 R8, R12.reuse, R28, RZ ;  /* 0x0000001c0c08723c */ /* 0x040fe200000018ff */
[----:B------:R-:W-:Y:S03]  /*4640*/  LDSM.16.M88.4 R20, [R45+0x10480] ;  /* 0x010480002d14783b */ /* 0x000fe60000000200 */
        /* <DEDUP_REMOVED lines=51> */
[----:B------:R-:W-:Y:S01]  /*4980*/  LEA.HI.X.SX32 R21, R236, R203, 0x1, P0 ;  /* 0x000000cbec157211 */ /* 0x000fe200000f0eff */
[----:B------:R-:W-:Y:S01]  /*4990*/  IMAD.MOV.U32 R236, RZ, RZ, R237 ;  /* 0x000000ffffec7224 */ /* 0x000fe200078e00ed */
[C---:B------:R-:W-:Y:S01]  /*49a0*/  LEA R46, P0, R20.reuse, c[0x0][0x220], 0x2 ;  /* 0x00008800142e7a11 */ /* 0x040fe200078010ff */
[C---:B---3--:R-:W-:Y:S04]  /*49b0*/  HMMA.16816.F32 R8, R40.reuse, R36, R8 ;  /* 0x000000242808723c */ /* 0x048fe80000001808 */
[----:B------:R-:W-:Y:S02]  /*49c0*/  LEA.HI.X R47, R20, c[0x0][0x224], R21, 0x2, P0 ;  /* 0x00008900142f7a11 */ /* 0x000fe400000f1415 */
[----:B------:R-:W-:Y:S01]  /*49d0*/  LDSM.16.MT88.4 R20, [R196+0x10480] ;  /* 0x01048000c414783b */ /* 0x000fe20000004200 */
[C---:B------:R-:W-:Y:S01]  /*49e0*/  ISETP.GE.AND P0, PT, R193.reuse, 0x1, PT ;  /* 0x00000001c100780c */ /* 0x040fe20003f06270 */
        /* <DEDUP_REMOVED lines=103> */
.L_x_736:
[----:B------:R-:W-:Y:S05]  /*5060*/  @P2 BRA `(.L_x_742) ;  /* 0x000011d000002947 */ /* 0x000fea0003800000 */
[----:B------:R-:W1:Y:S01]  /*5070*/  S2R R0, SR_TID.X ;  /* 0x0000000000007919 */ /* 0x000e620000002100 */
[----:B------:R-:W-:-:S02]  /*5080*/  F2FP.PACK_AB R68, R69, R68 ;  /* 0x000000444544723e */ /* 0x000fc400000000ff */
[----:B------:R-:W-:Y:S01]  /*5090*/  F2FP.PACK_AB R70, R71, R70 ;  /* 0x000000464746723e */ /* 0x000fe200000000ff */
[----:B------:R-:W-:Y:S01]  /*50a0*/  BAR.SYNC.DEFER_BLOCKING 0x1, 0x100 ;  /* 0x0044000000007b1d */ /* 0x000fe20000010000 */
        /* <DEDUP_REMOVED lines=8> */
[----:B------:R-:W-:Y:S02]  /*5130*/  F2FP.PACK_AB R96, R97, R96 ;  /* 0x000000606160723e */ /* 0x000fe400000000ff */
[----:B------:R-:W-:Y:S02]  /*5140*/  F2FP.PACK_AB R98, R99, R98 ;  /* 0x000000626362723e */ /* 0x000fe400000000ff */
[----:B-1----:R-:W-:-:S02]  /*5150*/  SHF.R.S32.HI R3, RZ, 0x1f, R0 ;  /* 0x0000001fff037819 */ /* 0x002fc40000011400 */
[----:B------:R-:W-:Y:S02]  /*5160*/  F2FP.PACK_AB R88, R89, R88 ;  /* 0x000000585958723e */ /* 0x000fe400000000ff */
[----:B------:R-:W-:Y:S02]  /*5170*/  LEA.HI R2, R3, R0, RZ, 0x2 ;  /* 0x0000000003027211 */ /* 0x000fe400078f10ff */
[----:B------:R-:W-:Y:S02]  /*5180*/  F2FP.PACK_AB R90, R91, R90 ;  /* 0x0000005a5b5a723e */ /* 0x000fe400000000ff */
[--C-:B------:R-:W-:Y:S02]  /*5190*/  SHF.R.S32.HI R5, RZ, 0x2, R2.reuse ;  /* 0x00000002ff057819 */ /* 0x100fe40000011402 */
[----:B------:R-:W-:Y:S02]  /*51a0*/  SHF.R.S32.HI R4, RZ, 0x1f, R2 ;  /* 0x0000001fff047819 */ /* 0x000fe40000011402 */
[----:B------:R-:W-:-:S02]  /*51b0*/  LOP3.LUT R9, R2, 0x3ffffffc, RZ, 0xc0, !PT ;  /* 0x3ffffffc02097812 */ /* 0x000fc400078ec0ff */
[----:B------:R-:W-:Y:S02]  /*51c0*/  LEA.HI R6, R4, R5, RZ, 0x3 ;  /* 0x0000000504067211 */ /* 0x000fe400078f18ff */
[-C--:B------:R-:W-:Y:S01]  /*51d0*/  LEA.HI R4, R3, R0.reuse, RZ, 0x5 ;  /* 0x0000000003047211 */ /* 0x080fe200078f28ff */
[----:B------:R-:W-:Y:S01]  /*51e0*/  IMAD.IADD R2, R0, 0x1, -R9 ;  /* 0x0000000100027824 */ /* 0x000fe200078e0a09 */
[----:B------:R-:W-:Y:S02]  /*51f0*/  LOP3.LUT R8, R6, 0xfffffff8, RZ, 0xc0, !PT ;  /* 0xfffffff806087812 */ /* 0x000fe400078ec0ff */
[--C-:B------:R-:W-:Y:S02]  /*5200*/  SHF.R.S32.HI R6, RZ, 0x5, R4.reuse ;  /* 0x00000005ff067819 */ /* 0x100fe40000011404 */
[----:B------:R-:W-:Y:S01]  /*5210*/  SHF.R.S32.HI R7, RZ, 0x1f, R4 ;  /* 0x0000001fff077819 */ /* 0x000fe20000011404 */
[----:B------:R-:W-:Y:S01]  /*5220*/  IMAD.IADD R8, R5, 0x1, -R8 ;  /* 0x0000000105087824 */ /* 0x000fe200078e0a08 */
[----:B------:R-:W-:-:S02]  /*5230*/  LEA.HI R5, R3, R0, RZ, 0x7 ;  /* 0x0000000003057211 */ /* 0x000fc400078f38ff */
[----:B------:R-:W-:Y:S01]  /*5240*/  LEA.HI R7, R7, R6, RZ, 0x2 ;  /* 0x0000000607077211 */ /* 0x000fe200078f10ff */
[----:B------:R-:W-:Y:S01]  /*5250*/  IMAD.SHL.U32 R4, R8, 0x40, RZ ;  /* 0x0000004008047824 */ /* 0x000fe200078e00ff */
[----:B------:R-:W-:Y:S02]  /*5260*/  SHF.R.U32.HI R5, RZ, 0x4, R5 ;  /* 0x00000004ff057819 */ /* 0x000fe40000011605 */
[----:B------:R-:W-:Y:S02]  /*5270*/  LOP3.LUT R7, R7, 0x1ffffc, RZ, 0xc0, !PT ;  /* 0x001ffffc07077812 */ /* 0x000fe400078ec0ff */
[----:B------:R-:W-:Y:S02]  /*5280*/  LOP3.LUT R4, R4, 0x1c0, RZ, 0xc0, !PT ;  /* 0x000001c004047812 */ /* 0x000fe400078ec0ff */
[----:B------:R-:W-:Y:S01]  /*5290*/  R2P PR, R8, 0x6 ;  /* 0x0000000608007804 */ /* 0x000fe20000000000 */
[----:B------:R-:W-:Y:S01]  /*52a0*/  IMAD.IADD R7, R6, 0x1, -R7 ;  /* 0x0000000106077824 */ /* 0x000fe200078e0a07 */
[----:B------:R-:W-:-:S02]  /*52b0*/  LOP3.LUT R5, R4, 0x8, R5, 0xf8, !PT ;  /* 0x0000000804057812 */ /* 0x000fc400078ef805 */
[----:B------:R-:W-:Y:S01]  /*52c0*/  SHF.R.U32.HI R4, RZ, 0x3, R4 ;  /* 0x00000003ff047819 */ /* 0x000fe20000011604 */
[----:B------:R-:W-:Y:S01]  /*52d0*/  IMAD R2, R7, 0x200, R2 ;  /* 0x0000020007027824 */ /* 0x000fe200078e0202 */
[----:B------:R-:W-:Y:S02]  /*52e0*/  F2FP.PACK_AB R92, R93, R92 ;  /* 0x0000005c5d5c723e */ /* 0x000fe400000000ff */
[----:B------:R-:W-:Y:S01]  /*52f0*/  LOP3.LUT R5, R5, R4, RZ, 0x3c, !PT ;  /* 0x0000000405057212 */ /* 0x000fe200078e3cff */
[----:B------:R-:W-:Y:S01]  /*5300*/  IMAD.MOV.U32 R4, RZ, RZ, 0x20 ;  /* 0x00000020ff047424 */ /* 0x000fe200078e00ff */
[----:B------:R-:W-:Y:S02]  /*5310*/  F2FP.PACK_AB R94, R95, R94 ;  /* 0x0000005e5f5e723e */ /* 0x000fe400000000ff */
[----:B------:R-:W-:Y:S01]  /*5320*/  F2FP.PACK_AB R100, R101, R100 ;  /* 0x000000646564723e */ /* 0x000fe200000000ff */
[----:B------:R-:W-:Y:S01]  /*5330*/  IMAD.U32 R2, R2, 0x2, R5 ;  /* 0x0000000202027824 */ /* 0x000fe200078e0005 */
[----:B------:R-:W-:-:S02]  /*5340*/  SEL R4, R4, 0xffffffe0, !P1 ;  /* 0xffffffe004047807 */ /* 0x000fc40004800000 */
[----:B------:R-:W-:Y:S01]  /*5350*/  F2FP.PACK_AB R102, R103, R102 ;  /* 0x000000666766723e */ /* 0x000fe200000000ff */
[----:B------:R-:W-:Y:S01]  /*5360*/  IMAD.SHL.U32 R5, R2, 0x2, RZ ;  /* 0x0000000202057824 */ /* 0x000fe200078e00ff */
[----:B------:R-:W-:Y:S01]  /*5370*/  F2FP.PACK_AB R112, R113, R112 ;  /* 0x000000707170723e */ /* 0x000fe200000000ff */
[----:B------:R-:W-:Y:S01]  /*5380*/  IMAD.MOV.U32 R2, RZ, RZ, 0x4 ;  /* 0x00000004ff027424 */ /* 0x000fe200078e00ff */
[----:B------:R-:W-:Y:S01]  /*5390*/  F2FP.PACK_AB R114, R115, R114 ;  /* 0x000000727372723e */ /* 0x000fe200000000ff */
[C---:B------:R-:W-:Y:S01]  /*53a0*/  IMAD.IADD R9, R5.reuse, 0x1, R4 ;  /* 0x0000000105097824 */ /* 0x040fe200078e0204 */
[C---:B------:R-:W-:Y:S01]  /*53b0*/  IADD3 R7, R5.reuse, 0x40, RZ ;  /* 0x0000004005077810 */ /* 0x040fe20007ffe0ff */
[----:B------:R-:W-:Y:S01]  /*53c0*/  STS [R5+0x4080], R68 ;  /* 0x0040804405007388 */ /* 0x000fe20000000800 */
[----:B------:R-:W-:Y:S02]  /*53d0*/  @P2 IADD3 R7, R5, -0x40, RZ ;  /* 0xffffffc005072810 */ /* 0x000fe40007ffe0ff */
        /* <DEDUP_REMOVED lines=61> */
[----:B--2---:R-:W-:-:S02]  /*57b0*/  IADD3 R34, -R34, R7, RZ ;  /* 0x0000000722227210 */ /* 0x004fc40007ffe1ff */
.L_x_743:
[----:B---3--:R-:W-:Y:S01]  /*57c0*/  LEA.HI R2, R3, R0, RZ, 0x3 ;  /* 0x0000000003027211 */ /* 0x008fe200078f18ff */
[----:B------:R-:W-:Y:S03]  /*57d0*/  BSSY B0, `(.L_x_744) ;  /* 0x0000033000007945 */ /* 0x000fe60003800000 */
[----:B------:R-:W-:-:S02]  /*57e0*/  LOP3.LUT R5, R2, 0x1ffffff8, RZ, 0xc0, !PT ;  /* 0x1ffffff802057812 */ /* 0x000fc400078ec0ff */
[----:B------:R-:W-:-:S03]  /*57f0*/  SHF.R.S32.HI R2, RZ, 0x3, R2 ;  /* 0x00000003ff027819 */ /* 0x000fc60000011402 */
[----:B------:R-:W-:Y:S01]  /*5800*/  IMAD.IADD R38, R0, 0x1, -R5 ;  /* 0x0000000100267824 */ /* 0x000fe200078e0a05 */
[----:B------:R-:W-:Y:S01]  /*5810*/  LEA.HI R0, R3, R0, RZ, 0x6 ;  /* 0x0000000003007211 */ /* 0x000fe200078f30ff */
[C---:B------:R-:W-:Y:S01]  /*5820*/  IMAD.SHL.U32 R5, R2.reuse, 0x40, RZ ;  /* 0x0000004002057824 */ /* 0x040fe200078e00ff */
[----:B------:R-:W-:Y:S01]  /*5830*/  IADD3 R44, P0, R2, R40, RZ ;  /* 0x00000028022c7210 */ /* 0x000fe20007f1e0ff */
[----:B------:R-:W-:Y:S02]  /*5840*/  IMAD.SHL.U32 R38, R38, 0x8, RZ ;  /* 0x0000000826267824 */ /* 0x000fe400078e00ff */
[----:B------:R-:W-:Y:S01]  /*5850*/  IMAD.SHL.U32 R0, R0, 0x8, RZ ;  /* 0x0000000800007824 */ /* 0x000fe200078e00ff */
[----:B------:R-:W-:Y:S02]  /*5860*/  LOP3.LUT R5, R5, 0x1c0, RZ, 0xc0, !PT ;  /* 0x000001c005057812 */ /* 0x000fe400078ec0ff */
[--C-:B------:R-:W-:Y:S02]  /*5870*/  SHF.R.S32.HI R39, RZ, 0x1f, R38.reuse ;  /* 0x0000001fff277819 */ /* 0x100fe40000011426 */
[----:B------:R-:W-:-:S02]  /*5880*/  LOP3.LUT R3, R5, 0x38, R38, 0xf8, !PT ;  /* 0x0000003805037812 */ /* 0x000fc400078ef826 */
[----:B------:R-:W-:Y:S01]  /*5890*/  SHF.R.U32.HI R4, RZ, 0x3, R5 ;  /* 0x00000003ff047819 */ /* 0x000fe20000011605 */
[----:B------:R-:W-:Y:S01]  /*58a0*/  IMAD.WIDE.U32 R42, R217, c[0x0][0x338], R38 ;  /* 0x0000ce00d92a7a25 */ /* 0x000fe200078e0026 */
[----:B------:R-:W-:Y:S02]  /*58b0*/  LEA.HI.X.SX32 R45, R2, R41, 0x1, P0 ;  /* 0x00000029022d7211 */ /* 0x000fe400000f0eff */
[----:B------:R-:W-:-:S03]  /*58c0*/  LOP3.LUT R3, R3, R4, RZ, 0x3c, !PT ;  /* 0x0000000403037212 */ /* 0x000fc600078e3cff */
[----:B------:R-:W-:Y:S01]  /*58d0*/  IMAD.WIDE R218, R218, 0x80, R44 ;  /* 0x00000080dada7825 */ /* 0x000fe200078e022c */
[----:B------:R-:W-:-:S03]  /*58e0*/  LOP3.LUT R0, R3, 0x7ffffe00, R0, 0xf8, !PT ;  /* 0x7ffffe0003007812 */ /* 0x000fc600078ef800 */
[----:B-----5:R-:W-:Y:S01]  /*58f0*/  IMAD.IADD R3, R34, 0x1, -R211 ;  /* 0x0000000122037824 */ /* 0x020fe200078e0ad3 */
[----:B------:R-:W-:Y:S01]  /*5900*/  SHF.R.S32.HI R34, RZ, 0x1f, R215 ;  /* 0x0000001fff227819 */ /* 0x000fe200000114d7 */
[----:B------:R-:W-:Y:S01]  /*5910*/  IMAD.SHL.U32 R32, R0, 0x2, RZ ;  /* 0x0000000200207824 */ /* 0x000fe200078e00ff */
[----:B------:R-:W-:Y:S02]  /*5920*/  SHF.R.S32.HI R0, RZ, 0x1f, R217 ;  /* 0x0000001fff007819 */ /* 0x000fe400000114d9 */
[----:B------:R-:W-:Y:S02]  /*5930*/  IMNMX R3, R3, 0x80, PT ;  /* 0x0000008003037817 */ /* 0x000fe40003800200 */
[----:B------:R1:W2:Y:S01]  /*5940*/  LDS.128 R28, [R32+0x5080] ;  /* 0x00508000201c7984 */ /* 0x0002a20000000c00 */
[----:B------:R-:W-:Y:S01]  /*5950*/  IMAD R36, R0, c[0x0][0x338], RZ ;  /* 0x0000ce0000247a24 */ /* 0x000fe200078e02ff */
[----:B------:R-:W-:Y:S02]  /*5960*/  ISETP.GE.AND P3, PT, R2, R3, PT ;  /* 0x000000030200720c */ /* 0x000fe40003f66270 */
[----:B------:R1:W3:Y:S01]  /*5970*/  LDS.128 R24, [R32+0x6080] ;  /* 0x0060800020187984 */ /* 0x0002e20000000c00 */
[----:B------:R-:W-:Y:S01]  /*5980*/  IMAD R33, R217, c[0x0][0x33c], R36 ;  /* 0x0000cf00d9217a24 */ /* 0x000fe200078e0224 */
[----:B------:R-:W-:-:S02]  /*5990*/  ISETP.GE.OR P0, PT, R38, c[0x0][0x324], P3 ;  /* 0x0000c90026007a0c */ /* 0x000fc40001f06670 */
[----:B------:R1:W4:Y:S01]  /*59a0*/  LDS.128 R20, [R32+0x7080] ;  /* 0x0070800020147984 */ /* 0x0003220000000c00 */
[----:B------:R-:W-:Y:S01]  /*59b0*/  SEL R36, R34, RZ, !P1 ;  /* 0x000000ff22247207 */ /* 0x000fe20004800000 */
[----:B------:R-:W-:Y:S01]  /*59c0*/  IMAD.IADD R43, R43, 0x1, R33 ;  /* 0x000000012b2b7824 */ /* 0x000fe200078e0221 */
[----:B------:R-:W-:Y:S01]  /*59d0*/  SEL R215, R215, RZ, !P1 ;  /* 0x000000ffd7d77207 */ /* 0x000fe20004800000 */
[----:B------:R1:W1:Y:S02]  /*59e0*/  LDS.128 R16, [R32+0x80] ;  /* 0x0000800020107984 */ /* 0x0002640000000c00 */
[----:B------:R-:W-:Y:S02]  /*59f0*/  IMAD R34, R36, c[0x0][0x340], RZ ;  /* 0x0000d00024227a24 */ /* 0x000fe400078e02ff */
[----:B------:R1:W1:Y:S01]  /*5a00*/  LDS.128 R12, [R32+0x1080] ;  /* 0x00108000200c7984 */ /* 0x0002620000000c00 */
[----:B------:R-:W-:-:S03]  /*5a10*/  IMAD.WIDE.U32 R40, R215, c[0x0][0x340], R42 ;  /* 0x0000d000d7287a25 */ /* 0x000fc600078e002a */
[----:B------:R1:W1:Y:S01]  /*5a20*/  LDS.128 R8, [R32+0x2080] ;  /* 0x0020800020087984 */ /* 0x0002620000000c00 */
[----:B------:R-:W-:-:S03]  /*5a30*/  IMAD R33, R215, c[0x0][0x344], R34 ;  /* 0x0000d100d7217a24 */ /* 0x000fc600078e0222 */
[----:B------:R1:W1:Y:S01]  /*5a40*/  LDS.128 R4, [R32+0x3080] ;  /* 0x0030800020047984 */ /* 0x0002620000000c00 */
[----:B------:R-:W-:Y:S01]  /*5a50*/  IMAD.IADD R43, R41, 0x1, R33 ;  /* 0x00000001292b7824 */ /* 0x000fe200078e0221 */
        /* <DEDUP_REMOVED lines=10> */
.L_x_745:
[----:B------:R-:W-:Y:S05]  /*5b00*/  BSYNC B0 ;  /* 0x0000000000007941 */ /* 0x000fea0003800000 */
.L_x_744:
        /* <DEDUP_REMOVED lines=16> */
.L_x_747:
[----:B------:R-:W-:Y:S05]  /*5c10*/  BSYNC B0 ;  /* 0x0000000000007941 */ /* 0x000fea0003800000 */
.L_x_746:
        /* <DEDUP_REMOVED lines=16> */
.L_x_749:
[----:B------:R-:W-:Y:S05]  /*5d20*/  BSYNC B0 ;  /* 0x0000000000007941 */ /* 0x000fea0003800000 */
.L_x_748:
        /* <DEDUP_REMOVED lines=16> */
.L_x_751:
[----:B------:R-:W-:Y:S05]  /*5e30*/  BSYNC B0 ;  /* 0x0000000000007941 */ /* 0x000fea0003800000 */
.L_x_750:
        /* <DEDUP_REMOVED lines=8> */
[----:B-1--4-:R-:W-:-:S05]  /*5ec0*/  IMAD.WIDE.U32 R20, R215, c[0x0][0x310], R2 ;  /* 0x0000c400d7147a25 */ /* 0x012fca00078e0002 */
        /* <DEDUP_REMOVED lines=10> */
.L_x_753:
[----:B------:R-:W-:Y:S05]  /*5f70*/  BSYNC B0 ;  /* 0x0000000000007941 */ /* 0x000fea0003800000 */
.L_x_752:
        /* <DEDUP_REMOVED lines=14> */
.L_x_755:
[----:B------:R-:W-:Y:S05]  /*6060*/  BSYNC B0 ;  /* 0x0000000000007941 */ /* 0x000fea0003800000 */
.L_x_754:
        /* <DEDUP_REMOVED lines=14> */
.L_x_757:
[----:B------:R-:W-:Y:S05]  /*6150*/  BSYNC B0 ;  /* 0x0000000000007941 */ /* 0x000fea0003800000 */
.L_x_756:
        /* <DEDUP_REMOVED lines=14> */
.L_x_742:
        /* <DEDUP_REMOVED lines=18> */
.L_x_758:
[----:B-1----:R-:W1:Y:S01]  /*6360*/  S2R R3, SR_TID.X ;  /* 0x0000000000037919 */ /* 0x002e620000002100 */
[----:B-----5:R-:W-:Y:S01]  /*6370*/  IMAD.IADD R211, R10, 0x1, -R211 ;  /* 0x000000010ad37824 */ /* 0x020fe200078e0ad3 */
[----:B------:R-:W-:Y:S01]  /*6380*/  SHF.R.S32.HI R0, RZ, 0x1f, R217 ;  /* 0x0000001fff007819 */ /* 0x000fe200000114d9 */
[----:B------:R-:W-:Y:S04]  /*6390*/  BSSY B0, `(.L_x_759) ;  /* 0x0000021000007945 */ /* 0x000fe80003800000 */
[----:B------:R-:W-:-:S04]  /*63a0*/  IMAD R6, R0, c[0x0][0x308], RZ ;  /* 0x0000c20000067a24 */ /* 0x000fc800078e02ff */
[----:B------:R-:W-:Y:S01]  /*63b0*/  IMAD R6, R217, c[0x0][0x30c], R6 ;  /* 0x0000c300d9067a24 */ /* 0x000fe200078e0206 */
[----:B-1----:R-:W-:-:S04]  /*63c0*/  SHF.R.S32.HI R2, RZ, 0x1f, R3 ;  /* 0x0000001fff027819 */ /* 0x002fc80000011403 */
[----:B------:R-:W-:-:S04]  /*63d0*/  LEA.HI R2, R2, R3, RZ, 0x3 ;  /* 0x0000000302027211 */ /* 0x000fc800078f18ff */
[----:B------:R-:W-:Y:S02]  /*63e0*/  LOP3.LUT R4, R2, 0x1ffffff8, RZ, 0xc0, !PT ;  /* 0x1ffffff802047812 */ /* 0x000fe400078ec0ff */
[----:B------:R-:W-:-:S03]  /*63f0*/  SHF.R.S32.HI R2, RZ, 0x3, R2 ;  /* 0x00000003ff027819 */ /* 0x000fc60000011402 */
[----:B------:R-:W-:Y:S01]  /*6400*/  IMAD.IADD R4, R3, 0x1, -R4 ;  /* 0x0000000103047824 */ /* 0x000fe200078e0a04 */
[C---:B------:R-:W-:Y:S02]  /*6410*/  IADD3 R12, P0, R2.reuse, R12, RZ ;  /* 0x0000000c020c7210 */ /* 0x040fe40007f1e0ff */
[----:B------:R-:W-:Y:S01]  /*6420*/  ISETP.GE.AND P3, PT, R2, R211, PT ;  /* 0x000000d30200720c */ /* 0x000fe20003f66270 */
[----:B------:R-:W-:Y:S01]  /*6430*/  IMAD.SHL.U32 R4, R4, 0x8, RZ ;  /* 0x0000000804047824 */ /* 0x000fe200078e00ff */
[----:B------:R-:W-:Y:S02]  /*6440*/  SHF.R.S32.HI R3, RZ, 0x1f, R215 ;  /* 0x0000001fff037819 */ /* 0x000fe400000114d7 */
[----:B------:R-:W-:Y:S02]  /*6450*/  LEA.HI.X.SX32 R13, R2, R13, 0x1, P0 ;  /* 0x0000000d020d7211 */ /* 0x000fe400000f0eff */
[----:B------:R-:W-:Y:S02]  /*6460*/  SHF.R.S32.HI R5, RZ, 0x1f, R4 ;  /* 0x0000001fff057819 */ /* 0x000fe40000011404 */
[----:B------:R-:W-:Y:S01]  /*6470*/  ISETP.GE.OR P0, PT, R4, c[0x0][0x2f4], P3 ;  /* 0x0000bd0004007a0c */ /* 0x000fe20001f06670 */
[----:B------:R-:W-:Y:S01]  /*6480*/  IMAD.WIDE R218, R218, 0x80, R12 ;  /* 0x00000080dada7825 */ /* 0x000fe200078e020c */
[----:B------:R-:W-:-:S02]  /*6490*/  SEL R3, R3, RZ, !P1 ;  /* 0x000000ff03037207 */ /* 0x000fc40004800000 */
[----:B------:R-:W-:Y:S01]  /*64a0*/  SEL R215, R215, RZ, !P1 ;  /* 0x000000ffd7d77207 */ /* 0x000fe20004800000 */
[----:B------:R-:W-:-:S04]  /*64b0*/  IMAD.WIDE.U32 R8, R217, c[0x0][0x308], R4 ;  /* 0x0000c200d9087a25 */ /* 0x000fc800078e0004 */
[----:B------:R-:W-:Y:S02]  /*64c0*/  IMAD.IADD R9, R9, 0x1, R6 ;  /* 0x0000000109097824 */ /* 0x000fe400078e0206 */
[----:B------:R-:W-:Y:S02]  /*64d0*/  IMAD R6, R3, c[0x0][0x310], RZ ;  /* 0x0000c40003067a24 */ /* 0x000fe400078e02ff */
[----:B------:R-:W-:-:S04]  /*64e0*/  IMAD.WIDE.U32 R8, R215, c[0x0][0x310], R8 ;  /* 0x0000c400d7087a25 */ /* 0x000fc800078e0008 */
[----:B------:R-:W-:-:S04]  /*64f0*/  IMAD R11, R215, c[0x0][0x314], R6 ;  /* 0x0000c500d70b7a24 */ /* 0x000fc800078e0206 */
        /* <DEDUP_REMOVED lines=10> */
.L_x_760:
[----:B------:R-:W-:Y:S05]  /*65a0*/  BSYNC B0 ;  /* 0x0000000000007941 */ /* 0x000fea0003800000 */
.L_x_759:
[----:B------:R-:W-:Y:S01]  /*65b0*/  IADD3 R6, R2, 0x20, RZ ;  /* 0x0000002002067810 */ /* 0x000fe20007ffe0ff */
        /* <DEDUP_REMOVED lines=15> */
.L_x_762:
[----:B------:R-:W-:Y:S05]  /*66b0*/  BSYNC B0 ;  /* 0x0000000000007941 */ /* 0x000fea0003800000 */
.L_x_761:
        /* <DEDUP_REMOVED lines=16> */
.L_x_764:
[----:B------:R-:W-:Y:S05]  /*67c0*/  BSYNC B0 ;  /* 0x0000000000007941 */ /* 0x000fea0003800000 */
.L_x_763:
[----:B------:R-:W-:Y:S01]  /*67d0*/  IADD3 R2, R2, 0x60, RZ ;  /* 0x0000006002027810 */ /* 0x000fe20007ffe0ff */
[----:B------:R-:W-:Y:S03]  /*67e0*/  BSSY B0, `(.L_x_765) ;  /* 0x000000e000007945 */ /* 0x000fe60003800000 */
[----:B------:R-:W-:-:S04]  /*67f0*/  ISETP.GE.AND P0, PT, R2, R211, PT ;  /* 0x000000d30200720c */ /* 0x000fc80003f06270 */
        /* <DEDUP_REMOVED lines=12> */
.L_x_766:
[----:B------:R-:W-:Y:S05]  /*68c0*/  BSYNC B0 ;  /* 0x0000000000007941 */ /* 0x000fea0003800000 */
.L_x_765:
        /* <DEDUP_REMOVED lines=19> */
.L_x_768:
[----:B------:R-:W-:Y:S05]  /*6a00*/  BSYNC B0 ;  /* 0x0000000000007941 */ /* 0x000fea0003800000 */
.L_x_767:
        /* <DEDUP_REMOVED lines=14> */
.L_x_770:
[----:B------:R-:W-:Y:S05]  /*6af0*/  BSYNC B0 ;  /* 0x0000000000007941 */ /* 0x000fea0003800000 */
.L_x_769:
        /* <DEDUP_REMOVED lines=14> */
.L_x_772:
[----:B------:R-:W-:Y:S05]  /*6be0*/  BSYNC B0 ;  /* 0x0000000000007941 */ /* 0x000fea0003800000 */
.L_x_771:
[----:B------:R-:W-:-:S13]  /*6bf0*/  ISETP.GE.OR P0, PT, R4, c[0x0][0x324], P0 ;  /* 0x0000c90004007a0c */ /* 0x000fda0000706670 */
[----:B------:R-:W-:Y:S05]  /*6c00*/  @P0 EXIT ;  /* 0x000000000000094d */ /* 0x000fea0003800000 */
[----:B------:R-:W-:Y:S01]  /*6c10*/  IADD3 R0, P0, R218, 0x60, RZ ;  /* 0x00000060da007810 */ /* 0x000fe20007f1e0ff */
[----:B------:R-:W-:Y:S01]  /*6c20*/  IMAD.MOV.U32 R4, RZ, RZ, R6 ;  /* 0x000000ffff047224 */ /* 0x000fe200078e0006 */
        /* <DEDUP_REMOVED lines=8> */
[----:B------:R-:W-:Y:S01]  /*6cb0*/  STG.E.128 [R2.64], RZ ;  /* 0x000000ff02007986 */ /* 0x000fe2000c101d0a */
[----:B------:R-:W-:Y:S05]  /*6cc0*/  EXIT ;  /* 0x000000000000794d */ /* 0x000fea0003800000 */
.L_x_773:
        /* <DEDUP_REMOVED lines=11> */
.L_x_1818:


//--------------------- .text._ZN7cutlass13device_kernelIN5flash19enable_sm80_to_sm89INS1_16FlashAttnBwdSm80INS1_25CollectiveMainloopBwdSm80ILi2ELi2EN4cute5tupleIJNS5_1CILi64EEENS7_ILi128EEES8_EEENS_6half_tEfNS_4arch4Sm80ELb1ELb0ELb0ELb1ELb1ELb0ELb0ELb0ELi2ELi2ELi4ELi2ELb1EEENS1_21CollectiveEpilogueBwdISA_SB_SD_Li256ELb1ELb0ELi2EEENS1_25SingleTileBwdLPTSchedulerILb1ELi128ELb1EEEEEEEEEvNT_6ParamsE --------------------------
	.section	.text._ZN7cutlass13device_kernelIN5flash19enable_sm80_to_sm89INS1_16FlashAttnBwdSm80INS1_25CollectiveMainloopBwdSm80ILi2ELi2EN4cute5tupleIJNS5_1CILi64EEENS7_ILi128EEES8_EEENS_6half_tEfNS_4arch4Sm80ELb1ELb0ELb0ELb1ELb1ELb0ELb0ELb0ELi2ELi2ELi4ELi2ELb1EEENS1_21CollectiveEpilogueBwdISA_SB_SD_Li256ELb1ELb0ELi2EEENS1_25SingleTileBwdLPTSchedulerILb1ELi128ELb1EEEEEEEEEvNT_6ParamsE,"ax",@progbits
	.sectioninfo	@"SHI_REGISTERS=254"
	.align	128
.text._ZN7cutlass13device_kernelIN5flash19enable_sm80_to_sm89INS1_16FlashAttnBwdSm80INS1_25CollectiveMainloopBwdSm80ILi2ELi2EN4cute5tupleIJNS5_1CILi64EEENS7_ILi128EEES8_EEENS_6half_tEfNS_4arch4Sm80ELb1ELb0ELb0ELb1ELb1ELb0ELb0ELb0ELi2ELi2ELi4ELi2ELb1EEENS1_21CollectiveEpilogueBwdISA_SB_SD_Li256ELb1ELb0ELi2EEENS1_25SingleTileBwdLPTSchedulerILb1ELi128ELb1EEEEEEEEEvNT_6ParamsE:
        .type           _ZN7cutlass13device_kernelIN5flash19enable_sm80_to_sm89INS1_16FlashAttnBwdSm80INS1_25CollectiveMainloopBwdSm80ILi2ELi2EN4cute5tupleIJNS5_1CILi64EEENS7_ILi128EEES8_EEENS_6half_tEfNS_4arch4Sm80ELb1ELb0ELb0ELb1ELb1ELb0ELb0ELb0ELi2ELi2ELi4ELi2ELb1EEENS1_21CollectiveEpilogueBwdISA_SB_SD_Li256ELb1ELb0ELi2EEENS1_25SingleTileBwdLPTSchedulerILb1ELi128ELb1EEEEEEEEEvNT_6ParamsE,@function
        .size           _ZN7cutlass13device_kernelIN5flash19enable_sm80_to_sm89INS1_16FlashAttnBwdSm80INS1_25CollectiveMainloopBwdSm80ILi2ELi2EN4cute5tupleIJNS5_1CILi64EEENS7_ILi128EEES8_EEENS_6half_tEfNS_4arch4Sm80ELb1ELb0ELb0ELb1ELb1ELb0ELb0ELb0ELi2ELi2ELi4ELi2ELb1EEENS1_21CollectiveEpilogueBwdISA_SB_SD_Li256ELb1ELb0ELi2EEENS1_25SingleTileBwdLPTSchedulerILb1ELi128ELb1EEEEEEEEEvNT_6ParamsE,(.L_x_1819 - _ZN7cutlass13device_kernelIN5flash19enable_sm80_to_sm89INS1_16FlashAttnBwdSm80INS1_25CollectiveMainloopBwdSm80ILi2ELi2EN4cute5tupleIJNS5_1CILi64EEENS7_ILi128EEES8_EEENS_6half_tEfNS_4arch4Sm80ELb1ELb0ELb0ELb1ELb1ELb0ELb0ELb0ELi2ELi2ELi4ELi2ELb1EEENS1_21CollectiveEpilogueBwdISA_SB_SD_Li256ELb1ELb0ELi2EEENS1_25SingleTileBwdLPTSchedulerILb1ELi128ELb1EEEEEEEEEvNT_6ParamsE)
        .other          _ZN7cutlass13device_kernelIN5flash19enable_sm80_to_sm89INS1_16FlashAttnBwdSm80INS1_25CollectiveMainloopBwdSm80ILi2ELi2EN4cute5tupleIJNS5_1CILi64EEENS7_ILi128EEES8_EEENS_6half_tEfNS_4arch4Sm80ELb1ELb0ELb0ELb1ELb1ELb0ELb0ELb0ELi2ELi2ELi4ELi2ELb1EEENS1_21CollectiveEpilogueBwdISA_SB_SD_Li256ELb1ELb0ELi2EEENS1_25SingleTileBwdLPTSchedulerILb1ELi128ELb1EEEEEEEEEvNT_6ParamsE,@"STO_CUDA_ENTRY STV_DEFAULT"
_ZN7cutlass13device_kernelIN5flash19enable_sm80_to_sm89INS1_16FlashAttnBwdSm80INS1_25CollectiveMainloopBwdSm80ILi2ELi2EN4cute5tupleIJNS5_1CILi64EEENS7_ILi128EEES8_EEENS_6half_tEfNS_4arch4Sm80ELb1ELb0ELb0ELb1ELb1ELb0ELb0ELb0ELi2ELi2ELi4ELi2ELb1EEENS1_21CollectiveEpilogueBwdISA_SB_SD_Li256ELb1ELb0ELi2EEENS1_25SingleTileBwdLPTSchedulerILb1ELi128ELb1EEEEEEEEEvNT_6ParamsE:
        /* <DEDUP_REMOVED lines=24> */
.L_x_775:
[----:B------:R-:W-:-:S04]  /*0180*/  MOV R2, c[0x0][0x3ac] ;  /* 0x0000eb0000027a02 */ /* 0x000fc80000000f00 */
[----:B------:R-:W-:Y:S02]  /*0190*/  ISETP.NE.AND P0, PT, R2, 0x1, PT ;  /* 0x000000010200780c */ /* 0x000fe40003f05270 */
[----:B------:R-:W-:-:S11]  /*01a0*/  MOV R2, R0 ;  /* 0x0000000000027202 */ /* 0x000fd60000000f00 */
[----:B------:R-:W-:-:S05]  /*01b0*/  @P0 IMAD.HI.U32 R3, R0, c[0x0][0x3b0], RZ ;  /* 0x0000ec0000030a27 */ /* 0x000fca00078e00ff */
[----:B------:R-:W-:-:S05]  /*01c0*/  @P0 SHF.R.U32.HI R2, RZ, c[0x0][0x3b4], R3 ;  /* 0x0000ed00ff020a19 */ /* 0x000fca0000011603 */
[----:B------:R-:W-:Y:S02]  /*01d0*/  IMAD R5, R2, c[0x0][0x3ac], RZ ;  /* 0x0000eb0002057a24 */ /* 0x000fe400078e02ff */
.L_x_776:
        /* <DEDUP_REMOVED lines=13> */
[----:B------:R-:W-:-:S05]  /*02b0*/  IMAD.WIDE R4, R215, R0, c[0x0][0x3e0] ;  /* 0x0000f800d7047625 */ /* 0x000fca00078e0200 */
[----:B------:R1:W5:Y:S01]  /*02c0*/  LDG.E R3, [R4.64] ;  /* 0x0000000a04037981 */ /* 0x000362000c1e1900 */
[----:B------:R-:W-:Y:S05]  /*02d0*/  BRA `(.L_x_778) ;  /* 0x000000a000007947 */ /* 0x000fea0003800000 */
.L_x_777:
        /* <DEDUP_REMOVED lines=9> */
.L_x_779:
[----:B------:R-:W-:-:S04]  /*0370*/  MOV R3, c[0x0][0x3d4] ;  /* 0x0000f50000037a02 */ /* 0x000fc80000000f00 */
.L_x_778:
[----:B-----5:R-:W-:-:S04]  /*0380*/  IADD3 R3, R3, 0x7f, RZ ;  /* 0x0000007f03037810 */ /* 0x020fc80007ffe0ff */
[----:B------:R-:W-:-:S04]  /*0390*/  SHF.R.S32.HI R0, RZ, 0x1f, R3 ;  /* 0x0000001fff007819 */ /* 0x000fc80000011403 */
[----:B------:R-:W-:-:S04]  /*03a0*/  LEA.HI R0, R0, R3, RZ, 0x7 ;  /* 0x0000000300007211 */ /* 0x000fc800078f38ff */
[----:B------:R-:W-:-:S04]  /*03b0*/  SHF.R.S32.HI R217, RZ, 0x7, R0 ;  /* 0x00000007ffd97819 */ /* 0x000fc80000011400 */
[-C--:B------:R-:W-:Y:S02]  /*03c0*/  ISETP.GT.AND P0, PT, R217, R2.reuse, PT ;  /* 0x00000002d900720c */ /* 0x080fe40003f04270 */
[----:B------:R-:W-:Y:S02]  /*03d0*/  LOP3.LUT R2, RZ, R2, RZ, 0x33, !PT ;  /* 0x00000002ff027212 */ /* 0x000fe400078e33ff */
[----:B------:R-:W-:-:S03]  /*03e0*/  SEL R215, R215, 0xffffffff, P0 ;  /* 0xffffffffd7d77807 */ /* 0x000fc60000000000 */
[----:B------:R-:W-:Y:S01]  /*03f0*/  IMAD.IADD R217, R217, 0x1, R2 ;  /* 0x00000001d9d97824 */ /* 0x000fe200078e0202 */
[----:B------:R-:W-:Y:S05]  /*0400*/  BRA `(.L_x_780) ;  /* 0x0000038000007947 */ /* 0x000fea0003800000 */
.L_x_774:
        /* <DEDUP_REMOVED lines=16> */
.L_x_781:
[----:B------:R-:W-:Y:S02]  /*0510*/  MOV R0, c[0x0][0x3ac] ;  /* 0x0000eb0000007a02 */ /* 0x000fe40000000f00 */
[----:B------:R-:W-:Y:S02]  /*0520*/  MOV R2, R3 ;  /* 0x0000000300027202 */ /* 0x000fe40000000f00 */
[----:B------:R-:W-:-:S13]  /*0530*/  ISETP.NE.AND P0, PT, R0, 0x1, PT ;  /* 0x000000010000780c */ /* 0x000fda0003f05270 */
[----:B------:R-:W-:-:S05]  /*0540*/  @P0 IMAD.HI.U32 R0, R3, c[0x0][0x3b0], RZ ;  /* 0x0000ec0003000a27 */ /* 0x000fca00078e00ff */
[----:B------:R-:W-:-:S05]  /*0550*/  @P0 SHF.R.U32.HI R2, RZ, c[0x0][0x3b4], R0 ;  /* 0x0000ed00ff020a19 */ /* 0x000fca0000011600 */
[----:B------:R-:W-:Y:S02]  /*0560*/  IMAD R4, R2, c[0x0][0x3ac], RZ ;  /* 0x0000eb0002047a24 */ /* 0x000fe400078e02ff */
.L_x_782:
        /* <DEDUP_REMOVED lines=16> */
.L_x_783:
        /* <DEDUP_REMOVED lines=9> */
.L_x_785:
[----:B------:R-:W-:-:S04]  /*0700*/  MOV R3, c[0x0][0x3d4] ;  /* 0x0000f50000037a02 */ /* 0x000fc80000000f00 */
.L_x_784:
[----:B-----5:R-:W-:-:S04]  /*0710*/  IADD3 R3, R3, 0x7f, RZ ;  /* 0x0000007f03037810 */ /* 0x020fc80007ffe0ff */
[----:B------:R-:W-:-:S04]  /*0720*/  SHF.R.S32.HI R0, RZ, 0x1f, R3 ;  /* 0x0000001fff007819 */ /* 0x000fc80000011403 */
[----:B------:R-:W-:-:S04]  /*0730*/  LEA.HI R0, R0, R3, RZ, 0x7 ;  /* 0x0000000300007211 */ /* 0x000fc800078f38ff */
[----:B------:R-:W-:-:S04]  /*0740*/  SHF.R.S32.HI R217, RZ, 0x7, R0 ;  /* 0x00000007ffd97819 */ /* 0x000fc80000011400 */
[-C--:B------:R-:W-:Y:S02]  /*0750*/  ISETP.GT.AND P0, PT, R217, R2.reuse, PT ;  /* 0x00000002d900720c */ /* 0x080fe40003f04270 */
[----:B------:R-:W-:Y:S02]  /*0760*/  LOP3.LUT R2, RZ, R2, RZ, 0x33, !PT ;  /* 0x00000002ff027212 */ /* 0x000fe400078e33ff */
[----:B------:R-:W-:-:S03]  /*0770*/  SEL R215, R215, 0xffffffff, P0 ;  /* 0xffffffffd7d77807 */ /* 0x000fc60000000000 */
[----:B------:R-:W-:Y:S02]  /*0780*/  IMAD.IADD R217, R217, 0x1, R2 ;  /* 0x00000001d9d97824 */ /* 0x000fe400078e0202 */
.L_x_780:
[----:B------:R-:W-:-:S13]  /*0790*/  ISETP.GE.AND P0, PT, R215, RZ, PT ;  /* 0x000000ffd700720c */ /* 0x000fda0003f06270 */
[----:B------:R-:W-:Y:S05]  /*07a0*/  @!P0 EXIT ;  /* 0x000000000000894d */ /* 0x000fea0003800000 */
[----:B------:R-:W-:Y:S01]  /*07b0*/  ISETP.NE.U32.AND P3, PT, RZ, c[0x0][0x2c8], PT ;  /* 0x0000b200ff007a0c */ /* 0x000fe20003f65070 */
[----:B-1----:R-:W-:Y:S01]  /*07c0*/  IMAD.MOV.U32 R4, RZ, RZ, 0x4 ;  /* 0x00000004ff047424 */ /* 0x002fe200078e00ff */
        /* <DEDUP_REMOVED lines=8> */
[----:B------:R-:W-:Y:S01]  /*0850*/  MOV R2, RZ ;  /* 0x000000ff00027202 */ /* 0x000fe20000000f00 */
        /* <DEDUP_REMOVED lines=17> */
.L_x_786:
[----:B-1----:R-:W-:-:S04]  /*0970*/  ISETP.NE.U32.AND P0, PT, RZ, c[0x0][0x2e0], PT ;  /* 0x0000b800ff007a0c */ /* 0x002fc80003f05070 */
[----:B------:R-:W-:-:S13]  /*0980*/  ISETP.NE.AND.EX P0, PT, RZ, c[0x0][0x2e4], PT, P0 ;  /* 0x0000b900ff007a0c */ /* 0x000fda0003f05300 */
[----:B------:R-:W-:Y:S05]  /*0990*/  @!P0 BRA `(.L_x_787) ;  /* 0x0000003000008947 */ /* 0x000fea0003800000 */
[----:B------:R-:W-:-:S05]  /*09a0*/  IMAD.WIDE R4, R215, R4, c[0x0][0x2e0] ;  /* 0x0000b800d7047625 */ /* 0x000fca00078e0204 */
[----:B------:R1:W5:Y:S01]  /*09b0*/  LDG.E R214, [R4.64] ;  /* 0x0000000a04d67981 */ /* 0x000362000c1e1900 */
[----:B------:R-:W-:Y:S05]  /*09c0*/  BRA `(.L_x_788) ;  /* 0x0000004000007947 */ /* 0x000fea0003800000 */
.L_x_787:
[----:B------:R-:W-:Y:S05]  /*09d0*/  @!P1 BRA `(.L_x_788) ;  /* 0x0000003000009947 */ /* 0x000fea0003800000 */
[----:B------:R-:W2:Y:S04]  /*09e0*/  LDG.E R214, [R8.64] ;  /* 0x0000000a08d67981 */ /* 0x000ea8000c1e1900 */
[----:B------:R-:W2:Y:S02]  /*09f0*/  LDG.E R3, [R8.64+0x4] ;  /* 0x0000040a08037981 */ /* 0x000ea4000c1e1900 */
[----:B--2---:R-:W-:Y:S02]  /*0a00*/  IADD3 R214, -R214, R3, RZ ;  /* 0x00000003d6d67210 */ /* 0x004fe40007ffe1ff */
.L_x_788:
        /* <DEDUP_REMOVED lines=62> */
[----:B------:R-:W-:Y:S01]  /*0df0*/  USHF.L.U32 UR6, UR4, 0x6, URZ ;  /* 0x0000000604067899 */ /* 0x000fe2000800063f */
[----:B------:R-:W-:Y:S01]  /*0e00*/  IADD3 R222, P2, R213, R0, RZ ;  /* 0x00000000d5de7210 */ /* 0x000fe20007f5e0ff */
[C---:B------:R-:W-:Y:S01]  /*0e10*/  @P0 IMAD.HI.U32 R4, R218.reuse, c[0x0][0x24c], RZ ;  /* 0x00009300da040a27 */ /* 0x040fe200078e00ff */
[----:B------:R-:W-:Y:S01]  /*0e20*/  SEL R8, R215, RZ, !P1 ;  /* 0x000000ffd7087207 */ /* 0x000fe20004800000 */
[----:B------:R-:W-:Y:S01]  /*0e30*/  UMOV UR8, 0x6 ;  /* 0x0000000600087882 */ /* 0x000fe20000000000 */
[----:B------:R-:W-:Y:S01]  /*0e40*/  SHF.R.S32.HI R225, RZ, 0x1f, R224 ;  /* 0x0000001fffe17819 */ /* 0x000fe200000114e0 */
[----:B------:R-:W-:Y:S01]  /*0e50*/  IMAD R5, R218, c[0x0][0x23c], R5 ;  /* 0x00008f00da057a24 */ /* 0x000fe200078e0205 */
[----:B------:R-:W-:Y:S01]  /*0e60*/  @P0 SHF.R.U32.HI R17, RZ, c[0x0][0x250], R4 ;  /* 0x00009400ff110a19 */ /* 0x000fe20000011604 */
[----:B------:R-:W-:Y:S01]  /*0e70*/  IMAD.IADD R4, R6, 0x1, -R9 ;  /* 0x0000000106047824 */ /* 0x000fe200078e0a09 */
[----:B------:R-:W-:Y:S01]  /*0e80*/  SHF.R.S32.HI R9, RZ, 0x1f, R213 ;  /* 0x0000001fff097819 */ /* 0x000fe200000114d5 */
[----:B------:R-:W-:Y:S01]  /*0e90*/  IMAD.IADD R33, R33, 0x1, R5 ;  /* 0x0000000121217824 */ /* 0x000fe200078e0205 */
[----:B------:R-:W-:Y:S01]  /*0ea0*/  SHF.R.S32.HI R10, RZ, 0x1f, R17 ;  /* 0x0000001fff0a7819 */ /* 0x000fe20000011411 */
[----:B------:R-:W-:Y:S01]  /*0eb0*/  IMAD.SHL.U32 R20, R4, 0x8, RZ ;  /* 0x0000000804147824 */ /* 0x000fe200078e00ff */
[----:B------:R-:W-:Y:S01]  /*0ec0*/  IADD3 R22, P0, R213, R2, RZ ;  /* 0x00000002d5167210 */ /* 0x000fe20007f1e0ff */
[----:B------:R-:W-:Y:S01]  /*0ed0*/  IMAD.IADD R5, R235, 0x1, -R213 ;  /* 0x00000001eb057824 */ /* 0x000fe200078e0ad5 */
[-C--:B------:R-:W-:Y:S01]  /*0ee0*/  LEA.HI.X.SX32 R0, R0, R9.reuse, 0x1, P2 ;  /* 0x0000000900007211 */ /* 0x080fe200010f0eff */
[----:B------:R-:W-:Y:S01]  /*0ef0*/  IMAD R24, R10, c[0x0][0x1e0], RZ ;  /* 0x000078000a187a24 */ /* 0x000fe200078e02ff */
[----:B------:R-:W-:Y:S01]  /*0f00*/  SHF.R.S32.HI R21, RZ, 0x1f, R20 ;  /* 0x0000001fff157819 */ /* 0x000fe20000011414 */
[----:B------:R-:W-:Y:S01]  /*0f10*/  IMAD.WIDE.U32 R36, R218, c[0x0][0x270], R224 ;  /* 0x00009c00da247a25 */ /* 0x000fe200078e00e0 */
[----:B------:R-:W-:Y:S01]  /*0f20*/  LEA.HI.X.SX32 R23, R2, R9, 0x1, P0 ;  /* 0x0000000902177211 */ /* 0x000fe200000f0eff */
[----:B------:R-:W-:Y:S01]  /*0f30*/  USHF.L.U64.HI UR5, UR4, UR8, UR5 ;  /* 0x0000000804057299 */ /* 0x000fe20008010205 */
[----:B------:R-:W-:Y:S01]  /*0f40*/  ISETP.GE.AND P2, PT, R5, 0x1, PT ;  /* 0x000000010500780c */ /* 0x000fe20003f46270 */
[----:B------:R-:W-:Y:S01]  /*0f50*/  IMAD R24, R17, c[0x0][0x1e4], R24 ;  /* 0x0000790011187a24 */ /* 0x000fe200078e0218 */
[----:B------:R-:W-:Y:S01]  /*0f60*/  ISETP.GE.AND P0, PT, R5, 0x21, PT ;  /* 0x000000210500780c */ /* 0x000fe20003f06270 */
[----:B------:R-:W-:Y:S01]  /*0f70*/  IMAD.WIDE.U32 R14, R17, c[0x0][0x1e0], R20 ;  /* 0x00007800110e7a25 */ /* 0x000fe200078e0014 */
[----:B------:R-:W-:-:S02]  /*0f80*/  ISETP.GE.AND P6, PT, R5, 0x41, PT ;  /* 0x000000410500780c */ /* 0x000fc40003fc6270 */
[----:B------:R-:W-:Y:S01]  /*0f90*/  ISETP.GE.AND P5, PT, R5, 0x61, PT ;  /* 0x000000610500780c */ /* 0x000fe20003fa6270 */
[----:B------:R-:W-:Y:S01]  /*0fa0*/  IMAD.IADD R25, R15, 0x1, R24 ;  /* 0x000000010f197824 */ /* 0x000fe200078e0218 */
[----:B------:R-:W-:Y:S01]  /*0fb0*/  SHF.R.S32.HI R5, RZ, 0x1f, R215 ;  /* 0x0000001fff057819 */ /* 0x000fe200000114d7 */
[----:B------:R-:W-:Y:S01]  /*0fc0*/  IMAD R15, R3, c[0x0][0x270], RZ ;  /* 0x00009c00030f7a24 */ /* 0x000fe200078e02ff */
[----:B------:R-:W-:Y:S01]  /*0fd0*/  SEL R2, R215, RZ, !P3 ;  /* 0x000000ffd7027207 */ /* 0x000fe20005800000 */
[----:B------:R-:W-:Y:S01]  /*0fe0*/  IMAD R9, R3, c[0x0][0x288], RZ ;  /* 0x0000a20003097a24 */ /* 0x000fe200078e02ff */
[C---:B------:R-:W-:Y:S01]  /*0ff0*/  SEL R11, R5.reuse, RZ, !P3 ;  /* 0x000000ff050b7207 */ /* 0x040fe20005800000 */
[C---:B------:R-:W-:Y:S01]  /*1000*/  IMAD R28, R218.reuse, c[0x0][0x274], R15 ;  /* 0x00009d00da1c7a24 */ /* 0x040fe200078e020f */
[----:B------:R-:W-:Y:S01]  /*1010*/  SEL R5, R5, RZ, !P1 ;  /* 0x000000ff05057207 */ /* 0x000fe20004800000 */
[C---:B------:R-:W-:Y:S01]  /*1020*/  IMAD R26, R218.reuse, c[0x0][0x28c], R9 ;  /* 0x0000a300da1a7a24 */ /* 0x040fe200078e0209 */
[----:B------:R-:W-:Y:S01]  /*1030*/  SHF.R.S32.HI R9, RZ, 0x4, R18 ;  /* 0x00000004ff097819 */ /* 0x000fe20000011412 */
[----:B------:R-:W-:Y:S01]  /*1040*/  IMAD.WIDE.U32 R34, R218, c[0x0][0x288], R224 ;  /* 0x0000a200da227a25 */ /* 0x000fe200078e00e0 */
[----:B------:R-:W-:-:S02]  /*1050*/  ISETP.GE.OR P4, PT, R20, c[0x0][0x1cc], !P2 ;  /* 0x0000730014007a0c */ /* 0x000fc40005786670 */
[----:B------:R-:W-:Y:S01]  /*1060*/  ISETP.GE.OR P2, PT, R20, c[0x0][0x19c], !P2 ;  /* 0x0000670014007a0c */ /* 0x000fe20005746670 */
[----:B------:R-:W-:Y:S01]  /*1070*/  IMAD R15, R5, c[0x0][0x1e8], RZ ;  /* 0x00007a00050f7a24 */ /* 0x000fe200078e02ff */
[----:B------:R-:W-:Y:S01]  /*1080*/  LEA.HI R198, R13, R6, RZ, 0x7 ;  /* 0x000000060dc67211 */ /* 0x000fe200078f38ff */
[----:B------:R-:W-:Y:S01]  /*1090*/  IMAD.MOV.U32 R24, RZ, RZ, R14 ;  /* 0x000000ffff187224 */ /* 0x000fe200078e000e */
[----:B------:R-:W-:Y:S01]  /*10a0*/  SHF.R.S32.HI R14, RZ, 0x1f, R205 ;  /* 0x0000001fff0e7819 */ /* 0x000fe200000114cd */
[----:B------:R-:W-:Y:S01]  /*10b0*/  IMAD R30, R8, c[0x0][0x1ec], R15 ;  /* 0x00007b00081e7a24 */ /* 0x000fe200078e020f */
[----:B------:R-:W-:Y:S01]  /*10c0*/  LEA.HI R15, R18, R9, RZ, 0x1 ;  /* 0x00000009120f7211 */ /* 0x000fe200078f08ff */
[----:B------:R-:W-:Y:S01]  /*10d0*/  IMAD R203, R11, c[0x0][0x240], RZ ;  /* 0x000090000bcb7a24 */ /* 0x000fe200078e02ff */
[----:B------:R-:W-:Y:S01]  /*10e0*/  SHF.R.U32.HI R198, RZ, 0x4, R198 ;  /* 0x00000004ffc67819 */ /* 0x000fe200000116c6 */
[----:B------:R-:W-:Y:S01]  /*10f0*/  IMAD.WIDE.U32 R32, R2, c[0x0][0x240], R32 ;  /* 0x0000900002207a25 */ /* 0x000fe200078e0020 */
[----:B------:R-:W-:-:S03]  /*1100*/  LOP3.LUT R15, R15, 0xfffffffe, RZ, 0xc0, !PT ;  /* 0xfffffffe0f0f7812 */ /* 0x000fc600078ec0ff */
        /* <DEDUP_REMOVED lines=53> */
[----:B------:R-:W-:Y:S01]  /*1460*/  IMAD R197, R15, 0x800, R16 ;  /* 0x000008000fc57824 */ /* 0x000fe200078e0210 */
[----:B------:R-:W-:Y:S01]  /*1470*/  IADD3 R34, P1, R28, UR6, RZ ;  /* 0x000000061c227c10 */ /* 0x000fe2000ff3e0ff */
[----:B------:R-:W-:Y:S01]  /*1480*/  @!PT LDS RZ, [RZ] ;  /* 0x00000000fffff984 */ /* 0x000fe20000000800 */
[----:B------:R-:W-:Y:S01]  /*1490*/  @!PT LDS RZ, [RZ] ;  /* 0x00000000fffff984 */ /* 0x000fe20000000800 */
[----:B------:R-:W-:Y:S01]  /*14a0*/  @!PT LDS RZ, [RZ] ;  /* 0x00000000fffff984 */ /* 0x000fe20000000800 */
[----:B------:R1:W-:Y:S01]  /*14b0*/  LDGSTS.E.BYPASS.LTC128B.128 [R5+0x4080], [R26.64], !P4 ;  /* 0x040800001a057fae */ /* 0x0003e2000e101d4a */
[----:B------:R-:W-:Y:S01]  /*14c0*/  LOP3.LUT R19, R17, 0xfffffff8, RZ, 0xc0, !PT ;  /* 0xfffffff811137812 */ /* 0x000fe200078ec0ff */
[----:B------:R-:W-:Y:S01]  /*14d0*/  IMAD R17, R23, c[0x0][0x1a8], RZ ;  /* 0x00006a0017117a24 */ /* 0x000fe200078e02ff */
[----:B------:R-:W-:Y:S01]  /*14e0*/  IADD3.X R35, R29, UR5, RZ, P1, !PT ;  /* 0x000000051d237c10 */ /* 0x000fe20008ffe4ff */
[----:B------:R2:W-:Y:S01]  /*14f0*/  LDGSTS.E.BYPASS.LTC128B.128 [R5+0x5080], [R28.64], !P3 ;  /* 0x050800001c057fae */ /* 0x0005e2000d901d4a */
[----:B------:R-:W-:Y:S01]  /*1500*/  IADD3 R36, P1, R34, UR6, RZ ;  /* 0x0000000622247c10 */ /* 0x000fe2000ff3e0ff */
[----:B------:R-:W-:Y:S01]  /*1510*/  IMAD R17, R22, c[0x0][0x1ac], R17 ;  /* 0x00006b0016117a24 */ /* 0x000fe200078e0211 */
[----:B------:R-:W-:Y:S01]  /*1520*/  ISETP.GE.OR P4, PT, R20, c[0x0][0x1cc], !P6 ;  /* 0x0000730014007a0c */ /* 0x000fe20007786670 */
[----:B------:R-:W-:Y:S01]  /*1530*/  IMAD.WIDE.U32 R22, R22, c[0x0][0x1a8], R32 ;  /* 0x00006a0016167a25 */ /* 0x000fe200078e0020 */
[----:B------:R-:W-:Y:S01]  /*1540*/  ISETP.GE.OR P3, PT, R20, c[0x0][0x1cc], !P5 ;  /* 0x0000730014007a0c */ /* 0x000fe20006f66670 */
[----:B------:R-:W-:Y:S01]  /*1550*/  ULDC.64 UR6, c[0x0][0x208] ;  /* 0x0000820000067ab9 */ /* 0x000fe20000000a00 */
[----:B------:R-:W-:Y:S01]  /*1560*/  IADD3.X R37, R35, UR5, RZ, P1, !PT ;  /* 0x0000000523257c10 */ /* 0x000fe20008ffe4ff */
[----:B------:R-:W-:Y:S01]  /*1570*/  ULDC.64 UR4, c[0x0][0x1a8] ;  /* 0x00006a0000047ab9 */ /* 0x000fe20000000a00 */
[----:B------:R-:W-:Y:S01]  /*1580*/  LEA.HI R10, R13, R6, RZ, 0x5 ;  /* 0x000000060d0a7211 */ /* 0x000fe200078f28ff */
[----:B------:R-:W-:Y:S01]  /*1590*/  IMAD.IADD R8, R24, 0x1, -R19 ;  /* 0x0000000118087824 */ /* 0x000fe200078e0a13 */
[----:B------:R-:W-:Y:S01]  /*15a0*/  USHF.L.U32 UR13, UR4, 0x6, URZ ;  /* 0x00000006040d7899 */ /* 0x000fe2000800063f */
[----:B------:R-:W-:Y:S01]  /*15b0*/  IMAD R19, R3, c[0x0][0x180], RZ ;  /* 0x0000600003137a24 */ /* 0x000fe200078e02ff */
[----:B------:R-:W-:Y:S01]  /*15c0*/  LEA R30, P1, R22, c[0x0][0x190], 0x1 ;  /* 0x00006400161e7a11 */ /* 0x000fe200078208ff */
[----:B------:R-:W-:Y:S01]  /*15d0*/  IMAD.IADD R17, R23, 0x1, R17 ;  /* 0x0000000117117824 */ /* 0x000fe200078e0211 */
[----:B------:R-:W-:Y:S01]  /*15e0*/  ISETP.GE.OR P0, PT, R20, c[0x0][0x19c], !P0 ;  /* 0x0000670014007a0c */ /* 0x000fe20004706670 */
[----:B------:R-:W-:Y:S01]  /*15f0*/  USHF.L.U64.HI UR5, UR4, UR8, UR5 ;  /* 0x0000000804057299 */ /* 0x000fe20008010205 */
[----:B------:R3:W-:Y:S01]  /*1600*/  LDGSTS.E.BYPASS.LTC128B.128 [R5+0x6080], [R34.64], !P4 ;  /* 0x0608000022057fae */ /* 0x0007e2000e101d4a */
[----:B------:R-:W-:Y:S01]  /*1610*/  IMAD.WIDE.U32 R24, R218, c[0x0][0x180], R20 ;  /* 0x00006000da187a25 */ /* 0x000fe200078e0014 */
[----:B------:R-:W-:Y:S01]  /*1620*/  LEA.HI.X R31, R22, c[0x0][0x194], R17, 0x1, P1 ;  /* 0x00006500161f7a11 */ /* 0x000fe200008f0c11 */
[----:B------:R-:W-:Y:S01]  /*1630*/  USHF.L.U64.HI UR9, UR6, UR8, UR7 ;  /* 0x0000000806097299 */ /* 0x000fe20008010207 */
[----:B------:R-:W-:Y:S01]  /*1640*/  IADD3 R22, P1, R30, UR13, RZ ;  /* 0x0000000d1e167c10 */ /* 0x000fe2000ff3e0ff */
[----:B------:R3:W-:Y:S01]  /*1650*/  LDGSTS.E.BYPASS.LTC128B.128 [R5+0x7080], [R36.64], !P3 ;  /* 0x0708000024057fae */ /* 0x0007e2000d901d4a */
[----:B-1----:R-:W-:Y:S01]  /*1660*/  IMAD R27, R3, c[0x0][0x210], RZ ;  /* 0x00008400031b7a24 */ /* 0x002fe200078e02ff */
[----:B------:R-:W-:Y:S01]  /*1670*/  SHF.R.S32.HI R3, RZ, 0x5, R10 ;  /* 0x00000005ff037819 */ /* 0x000fe2000001140a */
[C---:B------:R-:W-:Y:S01]  /*1680*/  IMAD R19, R218.reuse, c[0x0][0x184], R19 ;  /* 0x00006100da137a24 */ /* 0x040fe200078e0213 */
[----:B------:R-:W-:Y:S01]  /*1690*/  IADD3.X R23, R31, UR5, RZ, P1, !PT ;  /* 0x000000051f177c10 */ /* 0x000fe20008ffe4ff */
[----:B--2---:R-:W-:Y:S01]  /*16a0*/  IMAD.WIDE.U32 R28, R218, c[0x0][0x210], R20 ;  /* 0x00008400da1c7a25 */ /* 0x004fe200078e0014 */
[----:B------:R-:W-:Y:S01]  /*16b0*/  LEA.HI R26, R10, R3, RZ, 0x1 ;  /* 0x000000030a1a7211 */ /* 0x000fe200078f08ff */
[----:B------:R-:W0:Y:S01]  /*16c0*/  LDGDEPBAR ;  /* 0x00000000000079af */ /* 0x000e220000000000 */
[----:B------:R-:W-:Y:S01]  /*16d0*/  ISETP.GE.OR P6, PT, R20, c[0x0][0x19c], !P6 ;  /* 0x0000670014007a0c */ /* 0x000fe200077c6670 */
[----:B------:R-:W-:Y:S01]  /*16e0*/  IMAD.SHL.U32 R21, R4, 0x40, RZ ;  /* 0x0000004004157824 */ /* 0x000fe200078e00ff */
[----:B------:R-:W-:Y:S01]  /*16f0*/  LOP3.LUT R26, R26, 0xfffffffe, RZ, 0xc0, !PT ;  /* 0xfffffffe1a1a7812 */ /* 0x000fe200078ec0ff */
[----:B------:R1:W-:Y:S01]  /*1700*/  LDGSTS.E.BYPASS.LTC128B.128 [R5+0x80], [R30.64], !P2 ;  /* 0x000800001e057fae */ /* 0x0003e2000d101d4a */
[----:B------:R-:W-:Y:S01]  /*1710*/  IMAD R27, R218, c[0x0][0x214], R27 ;  /* 0x00008500da1b7a24 */ /* 0x000fe200078e021b */
[C---:B------:R-:W-:Y:S01]  /*1720*/  ISETP.GE.OR P5, PT, R20.reuse, c[0x0][0x19c], !P5 ;  /* 0x0000670014007a0c */ /* 0x040fe20006fa6670 */
[----:B------:R-:W-:Y:S01]  /*1730*/  IMAD R17, R11, c[0x0][0x188], RZ ;  /* 0x000062000b117a24 */ /* 0x000fe200078e02ff */
[C---:B------:R-:W-:Y:S01]  /*1740*/  ISETP.GE.AND P4, PT, R20.reuse, c[0x0][0x16c], PT ;  /* 0x00005b0014007a0c */ /* 0x040fe20003f86270 */
[----:B------:R2:W-:Y:S01]  /*1750*/  LDGSTS.E.BYPASS.LTC128B.128 [R5+0x1080], [R22.64], !P0 ;  /* 0x0108000016057fae */ /* 0x0005e2000c101d4a */
[----:B------:R-:W-:Y:S01]  /*1760*/  ISETP.GE.AND P3, PT, R20, c[0x0][0x1fc], PT ;  /* 0x00007f0014007a0c */ /* 0x000fe20003f66270 */
[----:B------:R-:W-:Y:S01]  /*1770*/  IMAD.SHL.U32 R20, R3, 0x10, RZ ;  /* 0x0000001003147824 */ /* 0x000fe200078e00ff */
[C---:B------:R-:W-:Y:S01]  /*1780*/  LOP3.LUT P2, RZ, R4.reuse, 0x4, RZ, 0xc0, !PT ;  /* 0x0000000404ff7812 */ /* 0x040fe2000784c0ff */
[----:B------:R-:W-:Y:S01]  /*1790*/  IMAD.IADD R27, R29, 0x1, R27 ;  /* 0x000000011d1b7824 */ /* 0x000fe200078e021b */
[----:B------:R-:W-:Y:S01]  /*17a0*/  LOP3.LUT P1, RZ, R4, 0x2, RZ, 0xc0, !PT ;  /* 0x0000000204ff7812 */ /* 0x000fe2000782c0ff */
[----:B------:R-:W-:Y:S01]  /*17b0*/  IMAD.IADD R4, R3, 0x1, -R26 ;  /* 0x0000000103047824 */ /* 0x000fe200078e0a1a */
[----:B------:R-:W-:Y:S01]  /*17c0*/  LOP3.LUT R21, R21, 0x1c0, RZ, 0xc0, !PT ;  /* 0x000001c015157812 */ /* 0x000fe200078ec0ff */
[----:B------:R-:W-:Y:S01]  /*17d0*/  IMAD.MOV.U32 R26, RZ, RZ, R28 ;  /* 0x000000ffff1a7224 */ /* 0x000fe200078e001c */
[----:B------:R-:W-:Y:S01]  /*17e0*/  IADD3 R28, P0, R22, UR13, RZ ;  /* 0x0000000d161c7c10 */ /* 0x000fe2000ff1e0ff */
[----:B------:R-:W-:Y:S01]  /*17f0*/  IMAD R3, R11, c[0x0][0x218], RZ ;  /* 0x000086000b037a24 */ /* 0x000fe200078e02ff */
[----:B------:R-:W-:Y:S01]  /*1800*/  SHF.R.U32.HI R196, RZ, 0x3, R21 ;  /* 0x00000003ffc47819 */ /* 0x000fe20000011615 */
[----:B------:R-:W-:Y:S01]  /*1810*/  IMAD.IADD R25, R25, 0x1, R19 ;  /* 0x0000000119197824 */ /* 0x000fe200078e0213 */
[C---:B------:R-:W-:Y:S01]  /*1820*/  LOP3.LUT R19, R21.reuse, 0x30, R20, 0xf8, !PT ;  /* 0x0000003015137812 */ /* 0x040fe200078ef814 */
[C---:B------:R-:W-:Y:S01]  /*1830*/  IMAD R11, R2.reuse, c[0x0][0x18c], R17 ;  /* 0x00006300020b7a24 */ /* 0x040fe200078e0211 */
[----:B------:R-:W-:Y:S01]  /*1840*/  LOP3.LUT R17, R21, 0x8, R12, 0xf8, !PT ;  /* 0x0000000815117812 */ /* 0x000fe200078ef80c */
[----:B------:R-:W-:Y:S01]  /*1850*/  IMAD.WIDE.U32 R20, R2, c[0x0][0x218], R26 ;  /* 0x0000860002147a25 */ /* 0x000fe200078e001a */
[----:B------:R-:W-:Y:S01]  /*1860*/  IADD3.X R29, R23, UR5, RZ, P0, !PT ;  /* 0x00000005171d7c10 */ /* 0x000fe200087fe4ff */
[----:B------:R-:W-:Y:S01]  /*1870*/  USHF.L.U32 UR12, UR6, 0x6, URZ ;  /* 0x00000006060c7899 */ /* 0x000fe2000800063f */
[----:B------:R-:W-:Y:S01]  /*1880*/  IADD3 R26, P0, R28, UR13, RZ ;  /* 0x0000000d1c1a7c10 */ /* 0x000fe2000ff1e0ff */
[C---:B------:R-:W-:Y:S01]  /*1890*/  IMAD R3, R2.reuse, c[0x0][0x21c], R3 ;  /* 0x0000870002037a24 */ /* 0x040fe200078e0203 */
[-C--:B------:R-:W-:Y:S01]  /*18a0*/  LOP3.LUT R16, R17, R196.reuse, RZ, 0x3c, !PT ;  /* 0x000000c411107212 */ /* 0x080fe200078e3cff */
        /* <DEDUP_REMOVED lines=35> */
[C---:B------:R-:W-:Y:S01]  /*1ae0*/  LEA R24, P0, R2.reuse, c[0x0][0x160], 0x1 ;  /* 0x0000580002187a11 */ /* 0x040fe200078008ff */
[----:B------:R-:W-:Y:S02]  /*1af0*/  IMAD.IADD R197, R197, 0x1, R16 ;  /* 0x00000001c5c57824 */ /* 0x000fe400078e0210 */
[----:B------:R-:W-:Y:S01]  /*1b00*/  IMAD.MOV.U32 R192, RZ, RZ, 0x20 ;  /* 0x00000020ffc07424 */ /* 0x000fe200078e00ff */
[----:B------:R-:W-:Y:S01]  /*1b10*/  LEA.HI.X R25, R2, c[0x0][0x164], R3, 0x1, P0 ;  /* 0x0000590002197a11 */ /* 0x000fe200000f0c03 */
[----:B------:R-:W-:Y:S01]  /*1b20*/  IMAD.SHL.U32 R197, R197, 0x2, RZ ;  /* 0x00000002c5c57824 */ /* 0x000fe200078e00ff */
[----:B------:R-:W-:Y:S01]  /*1b30*/  SEL R2, R199, 0xffffffc0, !P2 ;  /* 0xffffffc0c7027807 */ /* 0x000fe20005000000 */
[----:B------:R-:W-:Y:S01]  /*1b40*/  IMAD R227, R0, c[0x0][0x208], RZ ;  /* 0x0000820000e37a24 */ /* 0x000fe200078e02ff */
[----:B------:R-:W-:Y:S01]  /*1b50*/  SEL R0, R192, 0xffffffe0, !P1 ;  /* 0xffffffe0c0007807 */ /* 0x000fe20004800000 */
[----:B------:R-:W-:Y:S01]  /*1b60*/  IMAD.SHL.U32 R11, R236, 0x40, RZ ;  /* 0x00000040ec0b7824 */ /* 0x000fe200078e00ff */
[----:B------:R-:W-:Y:S01]  /*1b70*/  ISETP.GT.AND P1, PT, R6, 0xf, PT ;  /* 0x0000000f0600780c */ /* 0x000fe20003f24270 */
[----:B------:R-:W-:-:S02]  /*1b80*/  IMAD.IADD R2, R197, 0x1, R2 ;  /* 0x00000001c5027824 */ /* 0x000fc400078e0202 */
[----:B------:R-:W-:Y:S01]  /*1b90*/  IMAD.IADD R3, R197, 0x1, R0 ;  /* 0x00000001c5037824 */ /* 0x000fe200078e0200 */
[----:B------:R-:W-:Y:S01]  /*1ba0*/  IADD3 R16, -R213, R216, -R11 ;  /* 0x000000d8d5107210 */ /* 0x000fe20007ffe90b */
[----:B------:R-:W-:Y:S02]  /*1bb0*/  IMAD.IADD R0, R0, 0x1, R2 ;  /* 0x0000000100007824 */ /* 0x000fe400078e0202 */
[----:B------:R-:W-:Y:S01]  /*1bc0*/  IMAD R227, R222, c[0x0][0x20c], R227 ;  /* 0x00008300dee37a24 */ /* 0x000fe200078e02e3 */
[----:B------:R-:W-:Y:S01]  /*1bd0*/  ISETP.LT.OR P0, PT, R16, 0x1, P4 ;  /* 0x000000011000780c */ /* 0x000fe20002701670 */
[----:B------:R-:W-:Y:S01]  /*1be0*/  IMAD.WIDE.U32 R222, R222, c[0x0][0x208], R20 ;  /* 0x00008200dede7a25 */ /* 0x000fe200078e0014 */
[----:B------:R-:W-:Y:S02]  /*1bf0*/  LOP3.LUT R21, R18, 0xfffffff0, RZ, 0xc0, !PT ;  /* 0xfffffff012157812 */ /* 0x000fe400078ec0ff */
[C---:B------:R-:W-:Y:S01]  /*1c00*/  ISETP.LT.OR P6, PT, R16.reuse, 0x21, P4 ;  /* 0x000000211000780c */ /* 0x040fe200027c1670 */
[----:B------:R3:W3:Y:S01]  /*1c10*/  LDSM.16.M88.4 R144, [R197+0x4080] ;  /* 0x00408000c590783b */ /* 0x0006e20000000200 */
[----:B------:R-:W-:Y:S01]  /*1c20*/  IMAD.IADD R227, R223, 0x1, R227 ;  /* 0x00000001dfe37824 */ /* 0x000fe200078e02e3 */
[----:B------:R-:W-:Y:S01]  /*1c30*/  ISETP.LT.OR P5, PT, R16, 0x1, P3 ;  /* 0x000000011000780c */ /* 0x000fe20001fa1670 */
[----:B------:R-:W-:Y:S01]  /*1c40*/  IMAD.MOV.U32 R226, RZ, RZ, R222 ;  /* 0x000000ffffe27224 */ /* 0x000fe200078e00de */
[----:B------:R3:W3:Y:S01]  /*1c50*/  LDSM.16.M88.4 R148, [R197+0x6080] ;  /* 0x00608000c594783b */ /* 0x0006e20000000200 */
[----:B------:R-:W-:Y:S01]  /*1c60*/  IMAD.IADD R21, R6, 0x1, -R21 ;  /* 0x0000000106157824 */ /* 0x000fe200078e0a15 */
[----:B------:R-:W-:Y:S01]  /*1c70*/  ISETP.LT.OR P2, PT, R16, 0x21, P3 ;  /* 0x000000211000780c */ /* 0x000fe20001f41670 */
        /* <DEDUP_REMOVED lines=21> */
[----:B------:R-:W-:Y:S02]  /*1dd0*/  BAR.SYNC.DEFER_BLOCKING 0x0 ;  /* 0x0000000000007b1d */ /* 0x000fe40000010000 */
[----:B------:R-:W-:-:S04]  /*1de0*/  LOP3.LUT R21, R21, 0x1c0, RZ, 0xc0, !PT ;  /* 0x000001c015157812 */ /* 0x000fc800078ec0ff */
[----:B------:R-:W-:Y:S01]  /*1df0*/  SHF.R.U32.HI R200, RZ, 0x3, R21 ;  /* 0x00000003ffc87819 */ /* 0x000fe20000011615 */
        /* <DEDUP_REMOVED lines=81> */
.L_x_791:
[----:B------:R-:W-:Y:S05]  /*2310*/  BSYNC B0 ;  /* 0x0000000000007941 */ /* 0x000fea0003800000 */
.L_x_790:
        /* <DEDUP_REMOVED lines=56> */
.L_x_794:
        /* <DEDUP_REMOVED lines=99> */
.L_x_792:
        /* <DEDUP_REMOVED lines=403> */
.L_x_793:
        /* <DEDUP_REMOVED lines=170> */
.L_x_789:
        /* <DEDUP_REMOVED lines=118> */
.L_x_796:
[----:B---3--:R-:W-:Y:S01]  /*5800*/  LEA.HI R2, R3, R0, RZ, 0x3 ;  /* 0x0000000003027211 */ /* 0x008fe200078f18ff */
[----:B------:R-:W-:Y:S01]  /*5810*/  BSSY B0, `(.L_x_797) ;  /* 0x0000033000007945 */ /* 0x000fe20003800000 */
[----:B------:R-:W-:-:S02]  /*5820*/  SHF.R.S32.HI R36, RZ, 0x1f, R215 ;  /* 0x0000001fff247819 */ /* 0x000fc400000114d7 */
[----:B------:R-:W-:Y:S02]  /*5830*/  LOP3.LUT R5, R2, 0x1ffffff8, RZ, 0xc0, !PT ;  /* 0x1ffffff802057812 */ /* 0x000fe400078ec0ff */
[----:B------:R-:W-:Y:S02]  /*5840*/  SHF.R.S32.HI R2, RZ, 0x3, R2 ;  /* 0x00000003ff027819 */ /* 0x000fe40000011402 */
[----:B------:R-:W-:Y:S01]  /*5850*/  SEL R36, R36, RZ, !P1 ;  /* 0x000000ff24247207 */ /* 0x000fe20004800000 */
[----:B------:R-:W-:Y:S01]  /*5860*/  IMAD.IADD R38, R0, 0x1, -R5 ;  /* 0x0000000100267824 */ /* 0x000fe200078e0a05 */
[----:B------:R-:W-:Y:S01]  /*5870*/  LEA.HI R0, R3, R0, RZ, 0x6 ;  /* 0x0000000003007211 */ /* 0x000fe200078f30ff */
[C---:B------:R-:W-:Y:S01]  /*5880*/  IMAD.SHL.U32 R5, R2.reuse, 0x40, RZ ;  /* 0x0000004002057824 */ /* 0x040fe200078e00ff */
[----:B------:R-:W-:Y:S01]  /*5890*/  IADD3 R44, P0, R2, R40, RZ ;  /* 0x00000028022c7210 */ /* 0x000fe20007f1e0ff */
[----:B------:R-:W-:Y:S01]  /*58a0*/  IMAD.SHL.U32 R38, R38, 0x8, RZ ;  /* 0x0000000826267824 */ /* 0x000fe200078e00ff */
[----:B------:R-:W-:Y:S01]  /*58b0*/  SEL R215, R215, RZ, !P1 ;  /* 0x000000ffd7d77207 */ /* 0x000fe20004800000 */
[----:B------:R-:W-:Y:S01]  /*58c0*/  IMAD.SHL.U32 R0, R0, 0x8, RZ ;  /* 0x0000000800007824 */ /* 0x000fe200078e00ff */
[----:B------:R-:W-:-:S02]  /*58d0*/  LOP3.LUT R5, R5, 0x1c0, RZ, 0xc0, !PT ;  /* 0x000001c005057812 */ /* 0x000fc400078ec0ff */
[--C-:B------:R-:W-:Y:S02]  /*58e0*/  SHF.R.S32.HI R39, RZ, 0x1f, R38.reuse ;  /* 0x0000001fff277819 */ /* 0x100fe40000011426 */
[--C-:B------:R-:W-:Y:S02]  /*58f0*/  LOP3.LUT R3, R5, 0x38, R38.reuse, 0xf8, !PT ;  /* 0x0000003805037812 */ /* 0x100fe400078ef826 */
[----:B------:R-:W-:Y:S01]  /*5900*/  SHF.R.U32.HI R4, RZ, 0x3, R5 ;  /* 0x00000003ff047819 */ /* 0x000fe20000011605 */
[----:B------:R-:W-:Y:S01]  /*5910*/  IMAD.WIDE.U32 R42, R218, c[0x0][0x338], R38 ;  /* 0x0000ce00da2a7a25 */ /* 0x000fe200078e0026 */
[----:B------:R-:W-:Y:S02]  /*5920*/  LEA.HI.X.SX32 R45, R2, R41, 0x1, P0 ;  /* 0x00000029022d7211 */ /* 0x000fe400000f0eff */
[----:B------:R-:W-:-:S04]  /*5930*/  LOP3.LUT R3, R3, R4, RZ, 0x3c, !PT ;  /* 0x0000000403037212 */ /* 0x000fc800078e3cff */
[----:B------:R-:W-:Y:S01]  /*5940*/  LOP3.LUT R0, R3, 0x7ffffe00, R0, 0xf8, !PT ;  /* 0x7ffffe0003007812 */ /* 0x000fe200078ef800 */
[----:B-----5:R-:W-:Y:S02]  /*5950*/  IMAD.IADD R3, R34, 0x1, -R211 ;  /* 0x0000000122037824 */ /* 0x020fe400078e0ad3 */
[----:B------:R-:W-:Y:S02]  /*5960*/  IMAD R34, R36, c[0x0][0x340], RZ ;  /* 0x0000d00024227a24 */ /* 0x000fe400078e02ff */
[----:B------:R-:W-:Y:S01]  /*5970*/  IMAD.SHL.U32 R32, R0, 0x2, RZ ;  /* 0x0000000200207824 */ /* 0x000fe200078e00ff */
[----:B------:R-:W-:Y:S02]  /*5980*/  IMNMX R3, R3, 0x80, PT ;  /* 0x0000008003037817 */ /* 0x000fe40003800200 */
[----:B------:R-:W-:Y:S02]  /*5990*/  SHF.R.S32.HI R0, RZ, 0x1f, R218 ;  /* 0x0000001fff007819 */ /* 0x000fe400000114da */
[----:B------:R1:W2:Y:S01]  /*59a0*/  LDS.128 R28, [R32+0x5080] ;  /* 0x00508000201c7984 */ /* 0x0002a20000000c00 */
[----:B------:R-:W-:-:S02]  /*59b0*/  ISETP.GE.AND P3, PT, R2, R3, PT ;  /* 0x000000030200720c */ /* 0x000fc40003f66270 */
[----:B------:R-:W-:Y:S01]  /*59c0*/  IMAD R33, R0, c[0x0][0x338], RZ ;  /* 0x0000ce0000217a24 */ /* 0x000fe200078e02ff */
[----:B------:R1:W3:Y:S01]  /*59d0*/  LDS.128 R24, [R32+0x6080] ;  /* 0x0060800020187984 */ /* 0x0002e20000000c00 */
[----:B------:R-:W-:Y:S02]  /*59e0*/  ISETP.GE.OR P0, PT, R38, c[0x0][0x324], P3 ;  /* 0x0000c90026007a0c */ /* 0x000fe40001f06670 */
[----:B------:R-:W-:Y:S01]  /*59f0*/  IMAD R33, R218, c[0x0][0x33c], R33 ;  /* 0x0000cf00da217a24 */ /* 0x000fe200078e0221 */
[----:B------:R1:W4:Y:S03]  /*5a00*/  LDS.128 R20, [R32+0x7080] ;  /* 0x0070800020147984 */ /* 0x0003260000000c00 */
[----:B------:R-:W-:Y:S01]  /*5a10*/  IMAD.IADD R43, R43, 0x1, R33 ;  /* 0x000000012b2b7824 */ /* 0x000fe200078e0221 */
[----:B------:R1:W1:Y:S01]  /*5a20*/  LDS.128 R16, [R32+0x80] ;  /* 0x0000800020107984 */ /* 0x0002620000000c00 */
[----:B------:R-:W-:-:S02]  /*5a30*/  IMAD R33, R215, c[0x0][0x344], R34 ;  /* 0x0000d100d7217a24 */ /* 0x000fc400078e0222 */
[----:B------:R-:W-:Y:S01]  /*5a40*/  IMAD.WIDE.U32 R40, R215, c[0x0][0x340], R42 ;  /* 0x0000d000d7287a25 */ /* 0x000fe200078e002a */
[----:B------:R1:W1:Y:S03]  /*5a50*/  LDS.128 R12, [R32+0x1080] ;  /* 0x00108000200c7984 */ /* 0x0002660000000c00 */
[----:B------:R-:W-:Y:S01]  /*5a60*/  IMAD.WIDE R42, R217, 0x80, R44 ;  /* 0x00000080d92a7825 */ /* 0x000fe200078e022c */
[----:B------:R1:W1:Y:S03]  /*5a70*/  LDS.128 R8, [R32+0x2080] ;  /* 0x0020800020087984 */ /* 0x0002660000000c00 */
[----:B------:R-:W-:Y:S01]  /*5a80*/  IMAD.IADD R45, R41, 0x1, R33 ;  /* 0x00000001292d7824 */ /* 0x000fe200078e0221 */
        /* <DEDUP_REMOVED lines=11> */
.L_x_798:
[----:B------:R-:W-:Y:S05]  /*5b40*/  BSYNC B0 ;  /* 0x0000000000007941 */ /* 0x000fea0003800000 */
.L_x_797:
        /* <DEDUP_REMOVED lines=16> */
.L_x_800:
[----:B------:R-:W-:Y:S05]  /*5c50*/  BSYNC B0 ;  /* 0x0000000000007941 */ /* 0x000fea0003800000 */
.L_x_799:
        /* <DEDUP_REMOVED lines=16> */
.L_x_802:
[----:B------:R-:W-:Y:S05]  /*5d60*/  BSYNC B0 ;  /* 0x0000000000007941 */ /* 0x000fea0003800000 */
.L_x_801:
        /* <DEDUP_REMOVED lines=16> */
.L_x_804:
[----:B------:R-:W-:Y:S05]  /*5e70*/  BSYNC B0 ;  /* 0x0000000000007941 */ /* 0x000fea0003800000 */
.L_x_803:
        /* <DEDUP_REMOVED lines=19> */
.L_x_806:
[----:B------:R-:W-:Y:S05]  /*5fb0*/  BSYNC B0 ;  /* 0x0000000000007941 */ /* 0x000fea0003800000 */
.L_x_805:
        /* <DEDUP_REMOVED lines=14> */
.L_x_808:
[----:B------:R-:W-:Y:S05]  /*60a0*/  BSYNC B0 ;  /* 0x0000000000007941 */ /* 0x000fea0003800000 */
.L_x_807:
        /* <DEDUP_REMOVED lines=14> */
.L_x_810:
[----:B------:R-:W-:Y:S05]  /*6190*/  BSYNC B0 ;  /* 0x0000000000007941 */ /* 0x000fea0003800000 */
.L_x_809:
        /* <DEDUP_REMOVED lines=14> */
.L_x_795:
        /* <DEDUP_REMOVED lines=18> */
.L_x_811:
        /* <DEDUP_REMOVED lines=36> */
.L_x_813:
[----:B------:R-:W-:Y:S05]  /*65e0*/  BSYNC B0 ;  /* 0x0000000000007941 */ /* 0x000fea0003800000 */
.L_x_812:
        /* <DEDUP_REMOVED lines=16> */
.L_x_815:
[----:B------:R-:W-:Y:S05]  /*66f0*/  BSYNC B0 ;  /* 0x0000000000007941 */ /* 0x000fea0003800000 */
.L_x_814:
        /* <DEDUP_REMOVED lines=16> */
.L_x_817:
[----:B------:R-:W-:Y:S05]  /*6800*/  BSYNC B0 ;  /* 0x0000000000007941 */ /* 0x000fea0003800000 */
.L_x_816:
        /* <DEDUP_REMOVED lines=15> */
.L_x_819:
[----:B------:R-:W-:Y:S05]  /*6900*/  BSYNC B0 ;  /* 0x0000000000007941 */ /* 0x000fea0003800000 */
.L_x_818:
[----:B--2---:R-:W-:Y:S01]  /*6910*/  IMAD R7, R0, c[0x0][0x338], RZ ;  /* 0x0000ce0000077a24 */ /* 0x004fe200078e02ff */
[----:B------:R-:W-:Y:S01]  /*6920*/  ISETP.GE.OR P3, PT, R4, c[0x0][0x324], P3 ;  /* 0x0000c90004007a0c */ /* 0x000fe20001f66670 */
[C---:B------:R-:W-:Y:S01]  /*6930*/  IMAD.WIDE.U32 R8, R218.reuse, c[0x0][0x338], R4 ;  /* 0x0000ce00da087a25 */ /* 0x040fe200078e0004 */
        /* <DEDUP_REMOVED lines=17> */
.L_x_821:
[----:B------:R-:W-:Y:S05]  /*6a50*/  BSYNC B0 ;  /* 0x0000000000007941 */ /* 0x000fea0003800000 */
.L_x_820:
        /* <DEDUP_REMOVED lines=14> */
.L_x_823:
[----:B------:R-:W-:Y:S05]  /*6b40*/  BSYNC B0 ;  /* 0x0000000000007941 */ /* 0x000fea0003800000 */
.L_x_822:
        /* <DEDUP_REMOVED lines=14> */
.L_x_825:
[----:B------:R-:W-:Y:S05]  /*6c30*/  BSYNC B0 ;  /* 0x0000000000007941 */ /* 0x000fea0003800000 */
.L_x_824:
        /* <DEDUP_REMOVED lines=14> */
.L_x_826:
        /* <DEDUP_REMOVED lines=14> */
.L_x_1819:


//--------------------- .text._ZN7cutlass13device_kernelIN5flash19enable_sm80_to_sm89INS1_16FlashAttnBwdSm80INS1_25CollectiveMainloopBwdSm80ILi2ELi2EN4cute5tupleIJNS5_1CILi64EEENS7_ILi128EEES8_EEENS_6half_tEfNS_4arch4Sm80ELb1ELb0ELb0ELb1ELb0ELb0ELb0ELb0ELi2ELi2ELi4ELi2ELb1EEENS1_24CollectiveEpilogueBwdGQAISA_fSD_Li256ELb1ELb0EEENS1_25SingleTileBwdLPTSchedulerILb1ELi128ELb0EEEEEEEEEvNT_6ParamsE --------------------------
	.section	.text._ZN7cutlass13device_kernelIN5flash19enable_sm80_to_sm89INS1_16FlashAttnBwdSm80INS1_25CollectiveMainloopBwdSm80ILi2ELi2EN4cute5tupleIJNS5_1CILi64EEENS7_ILi128EEES8_EEENS_6half_tEfNS_4arch4Sm80ELb1ELb0ELb0ELb1ELb0ELb0ELb0ELb0ELi2ELi2ELi4ELi2ELb1EEENS1_24CollectiveEpilogueBwdGQAISA_fSD_Li256ELb1ELb0EEENS1_25SingleTileBwdLPTSchedulerILb1ELi128ELb0EEEEEEEEEvNT_6ParamsE,"ax",@progbits
	.sectioninfo	@"SHI_REGISTERS=254"
	.align	128
.text._ZN7cutlass13device_kernelIN5flash19enable_sm80_to_sm89INS1_16FlashAttnBwdSm80INS1_25CollectiveMainloopBwdSm80ILi2ELi2EN4cute5tupleIJNS5_1CILi64EEENS7_ILi128EEES8_EEENS_6half_tEfNS_4arch4Sm80ELb1ELb0ELb0ELb1ELb0ELb0ELb0ELb0ELi2ELi2ELi4ELi2ELb1EEENS1_24CollectiveEpilogueBwdGQAISA_fSD_Li256ELb1ELb0EEENS1_25SingleTileBwdLPTSchedulerILb1ELi128ELb0EEEEEEEEEvNT_6ParamsE:
        .type           _ZN7cutlass13device_kernelIN5flash19enable_sm80_to_sm89INS1_16FlashAttnBwdSm80INS1_25CollectiveMainloopBwdSm80ILi2ELi2EN4cute5tupleIJNS5_1CILi64EEENS7_ILi128EEES8_EEENS_6half_tEfNS_4arch4Sm80ELb1ELb0ELb0ELb1ELb0ELb0ELb0ELb0ELi2ELi2ELi4ELi2ELb1EEENS1_24CollectiveEpilogueBwdGQAISA_fSD_Li256ELb1ELb0EEENS1_25SingleTileBwdLPTSchedulerILb1ELi128ELb0EEEEEEEEEvNT_6ParamsE,@function
        .size           _ZN7cutlass13device_kernelIN5flash19enable_sm80_to_sm89INS1_16FlashAttnBwdSm80INS1_25CollectiveMainloopBwdSm80ILi2ELi2EN4cute5tupleIJNS5_1CILi64EEENS7_ILi128EEES8_EEENS_6half_tEfNS_4arch4Sm80ELb1ELb0ELb0ELb1ELb0ELb0ELb0ELb0ELi2ELi2ELi4ELi2ELb1EEENS1_24CollectiveEpilogueBwdGQAISA_fSD_Li256ELb1ELb0EEENS1_25SingleTileBwdLPTSchedulerILb1ELi128ELb0EEEEEEEEEvNT_6ParamsE,(.L_x_1820 - _ZN7cutlass13device_kernelIN5flash19enable_sm80_to_sm89INS1_16FlashAttnBwdSm80INS1_25CollectiveMainloopBwdSm80ILi2ELi2EN4cute5tupleIJNS5_1CILi64EEENS7_ILi128EEES8_EEENS_6half_tEfNS_4arch4Sm80ELb1ELb0ELb0ELb1ELb0ELb0ELb0ELb0ELi2ELi2ELi4ELi2ELb1EEENS1_24CollectiveEpilogueBwdGQAISA_fSD_Li256ELb1ELb0EEENS1_25SingleTileBwdLPTSchedulerILb1ELi128ELb0EEEEEEEEEvNT_6ParamsE)
        .other          _ZN7cutlass13device_kernelIN5flash19enable_sm80_to_sm89INS1_16FlashAttnBwdSm80INS1_25CollectiveMainloopBwdSm80ILi2ELi2EN4cute5tupleIJNS5_1CILi64EEENS7_ILi128EEES8_EEENS_6half_tEfNS_4arch4Sm80ELb1ELb0ELb0ELb1ELb0ELb0ELb0ELb0ELi2ELi2ELi4ELi2ELb1EEENS1_24CollectiveEpilogueBwdGQAISA_fSD_Li256ELb1ELb0EEENS1_25SingleTileBwdLPTSchedulerILb1ELi128ELb0EEEEEEEEEvNT_6ParamsE,@"STO_CUDA_ENTRY STV_DEFAULT"
_ZN7cutlass13device_kernelIN5flash19enable_sm80_to_sm89INS1_16FlashAttnBwdSm80INS1_25CollectiveMainloopBwdSm80ILi2ELi2EN4cute5tupleIJNS5_1CILi64EEENS7_ILi128EEES8_EEENS_6half_tEfNS_4arch4Sm80ELb1ELb0ELb0ELb1ELb0ELb0ELb0ELb0ELi2ELi2ELi4ELi2ELb1EEENS1_24CollectiveEpilogueBwdGQAISA_fSD_Li256ELb1ELb0EEENS1_25SingleTileBwdLPTSchedulerILb1ELi128ELb0EEEEEEEEEvNT_6ParamsE:
        /* <DEDUP_REMOVED lines=24> */
.L_x_828:
[----:B------:R-:W-:Y:S02]  /*0180*/  MOV R2, c[0x0][0x3b4] ;  /* 0x0000ed0000027a02 */ /* 0x000fe40000000f00 */
[----:B------:R-:W-:Y:S02]  /*0190*/  MOV R218, R0 ;  /* 0x0000000000da7202 */ /* 0x000fe40000000f00 */
[----:B------:R-:W-:-:S13]  /*01a0*/  ISETP.NE.AND P0, PT, R2, 0x1, PT ;  /* 0x000000010200780c */ /* 0x000fda0003f05270 */
[----:B------:R-:W-:-:S05]  /*01b0*/  @P0 IMAD.HI.U32 R2, R0, c[0x0][0x3b8], RZ ;  /* 0x0000ee0000020a27 */ /* 0x000fca00078e00ff */
[----:B------:R-:W-:-:S05]  /*01c0*/  @P0 SHF.R.U32.HI R218, RZ, c[0x0][0x3bc], R2 ;  /* 0x0000ef00ffda0a19 */ /* 0x000fca0000011602 */
[----:B------:R-:W-:Y:S02]  /*01d0*/  IMAD R3, R218, c[0x0][0x3b4], RZ ;  /* 0x0000ed00da037a24 */ /* 0x000fe400078e02ff */
.L_x_829:
        /* <DEDUP_REMOVED lines=16> */
.L_x_830:
        /* <DEDUP_REMOVED lines=9> */
.L_x_832:
[----:B------:R-:W-:-:S04]  /*0370*/  MOV R3, c[0x0][0x3dc] ;  /* 0x0000f70000037a02 */ /* 0x000fc80000000f00 */
.L_x_831:
[----:B-----5:R-:W-:-:S04]  /*0380*/  IADD3 R3, R3, 0x7f, RZ ;  /* 0x0000007f03037810 */ /* 0x020fc80007ffe0ff */
[----:B------:R-:W-:-:S04]  /*0390*/  SHF.R.S32.HI R0, RZ, 0x1f, R3 ;  /* 0x0000001fff007819 */ /* 0x000fc80000011403 */
[----:B------:R-:W-:-:S04]  /*03a0*/  LEA.HI R3, R0, R3, RZ, 0x7 ;  /* 0x0000000300037211 */ /* 0x000fc800078f38ff */
[----:B------:R-:W-:-:S04]  /*03b0*/  SHF.R.S32.HI R3, RZ, 0x7, R3 ;  /* 0x00000007ff037819 */ /* 0x000fc80000011403 */
[----:B------:R-:W-:-:S04]  /*03c0*/  ISETP.GE.AND P0, PT, R218, R3, PT ;  /* 0x00000003da00720c */ /* 0x000fc80003f06270 */
[----:B------:R-:W-:Y:S01]  /*03d0*/  SEL R215, R215, 0xffffffff, !P0 ;  /* 0xffffffffd7d77807 */ /* 0x000fe20004000000 */
[----:B------:R-:W-:Y:S05]  /*03e0*/  BRA `(.L_x_833) ;  /* 0x0000036000007947 */ /* 0x000fea0003800000 */
.L_x_827:
        /* <DEDUP_REMOVED lines=16> */
.L_x_834:
[----:B------:R-:W-:Y:S02]  /*04f0*/  MOV R0, c[0x0][0x3b4] ;  /* 0x0000ed0000007a02 */ /* 0x000fe40000000f00 */
[----:B------:R-:W-:Y:S02]  /*0500*/  MOV R218, R2 ;  /* 0x0000000200da7202 */ /* 0x000fe40000000f00 */
[----:B------:R-:W-:-:S13]  /*0510*/  ISETP.NE.AND P0, PT, R0, 0x1, PT ;  /* 0x000000010000780c */ /* 0x000fda0003f05270 */
[----:B------:R-:W-:-:S05]  /*0520*/  @P0 IMAD.HI.U32 R0, R2, c[0x0][0x3b8], RZ ;  /* 0x0000ee0002000a27 */ /* 0x000fca00078e00ff */
[----:B------:R-:W-:-:S05]  /*0530*/  @P0 SHF.R.U32.HI R218, RZ, c[0x0][0x3bc], R0 ;  /* 0x0000ef00ffda0a19 */ /* 0x000fca0000011600 */
[----:B------:R-:W-:Y:S02]  /*0540*/  IMAD R3, R218, c[0x0][0x3b4], RZ ;  /* 0x0000ed00da037a24 */ /* 0x000fe400078e02ff */
.L_x_835:
        /* <DEDUP_REMOVED lines=16> */
.L_x_836:
        /* <DEDUP_REMOVED lines=9> */
.L_x_838:
[----:B------:R-:W-:-:S04]  /*06e0*/  MOV R3, c[0x0][0x3dc] ;  /* 0x0000f70000037a02 */ /* 0x000fc80000000f00 */
.L_x_837:
[----:B-----5:R-:W-:-:S04]  /*06f0*/  IADD3 R3, R3, 0x7f, RZ ;  /* 0x0000007f03037810 */ /* 0x020fc80007ffe0ff */
[----:B------:R-:W-:-:S04]  /*0700*/  SHF.R.S32.HI R0, RZ, 0x1f, R3 ;  /* 0x0000001fff007819 */ /* 0x000fc80000011403 */
[----:B------:R-:W-:-:S04]  /*0710*/  LEA.HI R3, R0, R3, RZ, 0x7 ;  /* 0x0000000300037211 */ /* 0x000fc800078f38ff */
[----:B------:R-:W-:-:S04]  /*0720*/  SHF.R.S32.HI R3, RZ, 0x7, R3 ;  /* 0x00000007ff037819 */ /* 0x000fc80000011403 */
[----:B------:R-:W-:-:S04]  /*0730*/  ISETP.GE.AND P0, PT, R218, R3, PT ;  /* 0x00000003da00720c */ /* 0x000fc80003f06270 */
[----:B------:R-:W-:-:S04]  /*0740*/  SEL R215, R215, 0xffffffff, !P0 ;  /* 0xffffffffd7d77807 */ /* 0x000fc80004000000 */
.L_x_833:
[----:B------:R-:W-:-:S13]  /*0750*/  ISETP.GE.AND P0, PT, R215, RZ, PT ;  /* 0x000000ffd700720c */ /* 0x000fda0003f06270 */
[----:B------:R-:W-:Y:S05]  /*0760*/  @!P0 EXIT ;  /* 0x000000000000894d */ /* 0x000fea0003800000 */
[----:B------:R-:W-:Y:S01]  /*0770*/  ISETP.NE.U32.AND P3, PT, RZ, c[0x0][0x2c8], PT ;  /* 0x0000b200ff007a0c */ /* 0x000fe20003f65070 */
[----:B------:R-:W-:Y:S01]  /*0780*/  IMAD.MOV.U32 R0, RZ, RZ, 0x4 ;  /* 0x00000004ff007424 */ /* 0x000fe200078e00ff */
[----:B------:R-:W-:Y:S02]  /*0790*/  ISETP.NE.U32.AND P1, PT, RZ, c[0x0][0x2d0], PT ;  /* 0x0000b400ff007a0c */ /* 0x000fe40003f25070 */
[----:B------:R-:W-:Y:S01]  /*07a0*/  ISETP.NE.AND.EX P3, PT, RZ, c[0x0][0x2cc], PT, P3 ;  /* 0x0000b300ff007a0c */ /* 0x000fe20003f65330 */
[----:B------:R-:W-:Y:S01]  /*07b0*/  IMAD.WIDE R14, R215, R0, c[0x0][0x2c8] ;  /* 0x0000b200d70e7625 */ /* 0x000fe200078e0200 */
        /* <DEDUP_REMOVED lines=27> */
.L_x_839:
[----:B-1----:R-:W-:-:S04]  /*0970*/  ISETP.NE.U32.AND P0, PT, RZ, c[0x0][0x2e0], PT ;  /* 0x0000b800ff007a0c */ /* 0x002fc80003f05070 */
[----:B------:R-:W-:-:S13]  /*0980*/  ISETP.NE.AND.EX P0, PT, RZ, c[0x0][0x2e4], PT, P0 ;  /* 0x0000b900ff007a0c */ /* 0x000fda0003f05300 */
[----:B------:R-:W-:Y:S05]  /*0990*/  @!P0 BRA `(.L_x_840) ;  /* 0x0000003000008947 */ /* 0x000fea0003800000 */
[----:B------:R-:W-:-:S05]  /*09a0*/  IMAD.WIDE R8, R215, R0, c[0x0][0x2e0] ;  /* 0x0000b800d7087625 */ /* 0x000fca00078e0200 */
[----:B------:R1:W5:Y:S01]  /*09b0*/  LDG.E R214, [R8.64] ;  /* 0x0000000a08d67981 */ /* 0x000362000c1e1900 */
[----:B------:R-:W-:Y:S05]  /*09c0*/  BRA `(.L_x_841) ;  /* 0x0000004000007947 */ /* 0x000fea0003800000 */
.L_x_840:
[----:B------:R-:W-:Y:S05]  /*09d0*/  @!P1 BRA `(.L_x_841) ;  /* 0x0000003000009947 */ /* 0x000fea0003800000 */
[----:B------:R-:W2:Y:S04]  /*09e0*/  LDG.E R214, [R12.64] ;  /* 0x0000000a0cd67981 */ /* 0x000ea8000c1e1900 */
[----:B------:R-:W2:Y:S02]  /*09f0*/  LDG.E R9, [R12.64+0x4] ;  /* 0x0000040a0c097981 */ /* 0x000ea4000c1e1900 */
[----:B--2---:R-:W-:Y:S02]  /*0a00*/  IADD3 R214, -R214, R9, RZ ;  /* 0x00000009d6d67210 */ /* 0x004fe40007ffe1ff */
.L_x_841:
[----:B------:R-:W-:Y:S01]  /*0a10*/  IMAD.SHL.U32 R211, R218, 0x80, RZ ;  /* 0x00000080dad37824 */ /* 0x000fe200078e00ff */
[----:B-----5:R-:W-:Y:S01]  /*0a20*/  IADD3 R11, R216, 0x3f, RZ ;  /* 0x0000003fd80b7810 */ /* 0x020fe20007ffe0ff */
[----:B------:R-:W-:Y:S01]  /*0a30*/  CS2R R126, SRZ ;  /* 0x00000000007e7805 */ /* 0x000fe2000001ff00 */
[----:B------:R-:W-:Y:S01]  /*0a40*/  PLOP3.LUT P2, PT, PT, PT, PT, 0x80, 0x0 ;  /* 0x000000000000781c */ /* 0x000fe20003f4f070 */
[----:B------:R-:W-:Y:S01]  /*0a50*/  CS2R R124, SRZ ;  /* 0x00000000007c7805 */ /* 0x000fe2000001ff00 */
[----:B-1----:R-:W-:Y:S01]  /*0a60*/  IADD3 R9, R211, -c[0x0][0x2a4], -R214 ;  /* 0x8000a900d3097a10 */ /* 0x002fe20007ffe8d6 */
        /* <DEDUP_REMOVED lines=47> */
[----:B------:R-:W-:Y:S01]  /*0d60*/  SHF.R.S32.HI R0, RZ, 0x1f, R217 ;  /* 0x0000001fff007819 */ /* 0x000fe200000114d9 */
[----:B------:R-:W-:Y:S01]  /*0d70*/  IMAD.WIDE.U32 R26, R217, c[0x0][0x238], R6 ;  /* 0x00008e00d91a7a25 */ /* 0x000fe200078e0006 */
[CC--:B------:R-:W-:Y:S01]  /*0d80*/  LEA.HI R12, R13.reuse, R6.reuse, RZ, 0x3 ;  /* 0x000000060d0c7211 */ /* 0x0c0fe200078f18ff */
[----:B------:R-:W-:Y:S01]  /*0d90*/  ULDC.64 UR4, c[0x0][0x1d8] ;  /* 0x0000760000047ab9 */ /* 0x000fe20000000a00 */
[----:B------:R-:W-:Y:S01]  /*0da0*/  LEA.HI R18, R13, R6, RZ, 0x4 ;  /* 0x000000060d127211 */ /* 0x000fe200078f20ff */
[----:B------:R-:W-:Y:S01]  /*0db0*/  IMAD R8, R0, c[0x0][0x238], RZ ;  /* 0x00008e0000087a24 */ /* 0x000fe200078e02ff */
[----:B------:R-:W-:Y:S01]  /*0dc0*/  LOP3.LUT R11, R12, 0xfffffff8, RZ, 0xc0, !PT ;  /* 0xfffffff80c0b7812 */ /* 0x000fe200078ec0ff */
[C---:B------:R-:W-:Y:S01]  /*0dd0*/  IMAD R30, R0.reuse, c[0x0][0x270], RZ ;  /* 0x00009c00001e7a24 */ /* 0x040fe200078e02ff */
[----:B------:R-:W-:Y:S01]  /*0de0*/  SHF.R.S32.HI R213, RZ, 0x3, R12 ;  /* 0x00000003ffd57819 */ /* 0x000fe2000001140c */
[----:B------:R-:W-:Y:S01]  /*0df0*/  IMAD R28, R0, c[0x0][0x288], RZ ;  /* 0x0000a200001c7a24 */ /* 0x000fe200078e02ff */
[----:B------:R-:W-:Y:S01]  /*0e00*/  SHF.R.S32.HI R225, RZ, 0x1f, R224 ;  /* 0x0000001fffe17819 */ /* 0x000fe200000114e0 */
[----:B------:R-:W-:Y:S01]  /*0e10*/  @P0 IMAD.HI.U32 R9, R217, c[0x0][0x24c], RZ ;  /* 0x00009300d9090a27 */ /* 0x000fe200078e00ff */
[----:B------:R-:W-:Y:S01]  /*0e20*/  IADD3 R222, P2, R213, R2, RZ ;  /* 0x00000002d5de7210 */ /* 0x000fe20007f5e0ff */
[----:B------:R-:W-:Y:S01]  /*0e30*/  USHF.L.U32 UR6, UR4, 0x6, URZ ;  /* 0x0000000604067899 */ /* 0x000fe2000800063f */
[----:B------:R-:W-:Y:S01]  /*0e40*/  LEA.HI R198, R13, R6, RZ, 0x7 ;  /* 0x000000060dc67211 */ /* 0x000fe200078f38ff */
[----:B------:R-:W-:Y:S01]  /*0e50*/  IMAD.IADD R11, R6, 0x1, -R11 ;  /* 0x00000001060b7824 */ /* 0x000fe200078e0a0b */
[----:B------:R-:W-:Y:S01]  /*0e60*/  @P0 SHF.R.U32.HI R19, RZ, c[0x0][0x250], R9 ;  /* 0x00009400ff130a19 */ /* 0x000fe20000011609 */
[----:B------:R-:W-:Y:S01]  /*0e70*/  IMAD R9, R217, c[0x0][0x23c], R8 ;  /* 0x00008f00d9097a24 */ /* 0x000fe200078e0208 */
[----:B------:R-:W-:Y:S01]  /*0e80*/  IADD3 R22, P0, R213, R4, RZ ;  /* 0x00000004d5167210 */ /* 0x000fe20007f1e0ff */
[----:B------:R-:W-:Y:S01]  /*0e90*/  IMAD.SHL.U32 R20, R11, 0x8, RZ ;  /* 0x000000080b147824 */ /* 0x000fe200078e00ff */
[----:B------:R-:W-:Y:S01]  /*0ea0*/  SHF.R.S32.HI R8, RZ, 0x1f, R19 ;  /* 0x0000001fff087819 */ /* 0x000fe20000011413 */
[----:B------:R-:W-:Y:S01]  /*0eb0*/  IMAD.IADD R27, R27, 0x1, R9 ;  /* 0x000000011b1b7824 */ /* 0x000fe200078e0209 */
[----:B------:R-:W-:Y:S01]  /*0ec0*/  SHF.R.S32.HI R9, RZ, 0x1f, R213 ;  /* 0x0000001fff097819 */ /* 0x000fe200000114d5 */
[----:B------:R-:W-:Y:S01]  /*0ed0*/  IMAD.SHL.U32 R205, R208, 0x40, RZ ;  /* 0x00000040d0cd7824 */ /* 0x000fe200078e00ff */
[----:B------:R-:W-:Y:S01]  /*0ee0*/  SHF.R.S32.HI R21, RZ, 0x1f, R20 ;  /* 0x0000001fff157819 */ /* 0x000fe20000011414 */
[----:B------:R-:W-:Y:S01]  /*0ef0*/  IMAD R24, R8, c[0x0][0x1e0], RZ ;  /* 0x0000780008187a24 */ /* 0x000fe200078e02ff */
[----:B------:R-:W-:Y:S01]  /*0f00*/  SEL R4, R215, RZ, !P1 ;  /* 0x000000ffd7047207 */ /* 0x000fe20004800000 */
[C---:B------:R-:W-:Y:S01]  /*0f10*/  IMAD.X R23, R9.reuse, 0x1, R5, P0 ;  /* 0x0000000109177824 */ /* 0x040fe200000e0605 */
[----:B------:R-:W-:Y:S01]  /*0f20*/  SHF.R.S32.HI R5, RZ, 0x1f, R215 ;  /* 0x0000001fff057819 */ /* 0x000fe200000114d7 */
[----:B------:R-:W-:Y:S01]  /*0f30*/  IMAD.X R2, R9, 0x1, R3, P2 ;  /* 0x0000000109027824 */ /* 0x000fe200010e0603 */
[----:B------:R-:W-:Y:S01]  /*0f40*/  SHF.R.S32.HI R9, RZ, 0x4, R18 ;  /* 0x00000004ff097819 */ /* 0x000fe20000011412 */
[----:B------:R-:W-:Y:S01]  /*0f50*/  IMAD.IADD R3, R235, 0x1, -R213 ;  /* 0x00000001eb037824 */ /* 0x000fe200078e0ad5 */
[----:B------:R-:W-:Y:S01]  /*0f60*/  SEL R17, R5, RZ, !P3 ;  /* 0x000000ff05117207 */ /* 0x000fe20005800000 */
[----:B------:R-:W-:Y:S01]  /*0f70*/  IMAD R24, R19, c[0x0][0x1e4], R24 ;  /* 0x0000790013187a24 */ /* 0x000fe200078e0218 */
[----:B------:R-:W-:Y:S01]  /*0f80*/  SEL R5, R5, RZ, !P1 ;  /* 0x000000ff05057207 */ /* 0x000fe20004800000 */
[----:B------:R-:W-:Y:S01]  /*0f90*/  IMAD.WIDE.U32 R14, R19, c[0x0][0x1e0], R20 ;  /* 0x00007800130e7a25 */ /* 0x000fe200078e0014 */
[C---:B------:R-:W-:Y:S01]  /*0fa0*/  ISETP.GE.AND P2, PT, R3.reuse, 0x1, PT ;  /* 0x000000010300780c */ /* 0x040fe20003f46270 */
[----:B------:R-:W-:Y:S01]  /*0fb0*/  UMOV UR8, 0x6 ;  /* 0x0000000600087882 */ /* 0x000fe20000000000 */
[----:B------:R-:W-:Y:S01]  /*0fc0*/  ISETP.GE.AND P0, PT, R3, 0x21, PT ;  /* 0x000000210300780c */ /* 0x000fe20003f06270 */
[----:B------:R-:W-:Y:S01]  /*0fd0*/  IMAD.IADD R25, R15, 0x1, R24 ;  /* 0x000000010f197824 */ /* 0x000fe200078e0218 */
[----:B------:R-:W-:Y:S01]  /*0fe0*/  ISETP.GE.AND P6, PT, R3, 0x41, PT ;  /* 0x000000410300780c */ /* 0x000fe20003fc6270 */
[----:B------:R-:W-:Y:S01]  /*0ff0*/  IMAD R15, R5, c[0x0][0x1e8], RZ ;  /* 0x00007a00050f7a24 */ /* 0x000fe200078e02ff */
[----:B------:R-:W-:Y:S01]  /*1000*/  ISETP.GE.AND P5, PT, R3, 0x61, PT ;  /* 0x000000610300780c */ /* 0x000fe20003fa6270 */
[----:B------:R-:W-:Y:S01]  /*1010*/  IMAD.MOV.U32 R24, RZ, RZ, R14 ;  /* 0x000000ffff187224 */ /* 0x000fe200078e000e */
[----:B------:R-:W-:Y:S01]  /*1020*/  SEL R3, R215, RZ, !P3 ;  /* 0x000000ffd7037207 */ /* 0x000fe20005800000 */
[C---:B------:R-:W-:Y:S01]  /*1030*/  IMAD R30, R217.reuse, c[0x0][0x274], R30 ;  /* 0x00009d00d91e7a24 */ /* 0x040fe200078e021e */
[----:B------:R-:W-:Y:S01]  /*1040*/  SHF.R.S32.HI R10, RZ, 0x1f, R205 ;  /* 0x0000001fff0a7819 */ /* 0x000fe200000114cd */
[C---:B------:R-:W-:Y:S01]  /*1050*/  IMAD.WIDE.U32 R36, R217.reuse, c[0x0][0x270], R224 ;  /* 0x00009c00d9247a25 */ /* 0x040fe200078e00e0 */
[C---:B------:R-:W-:Y:S01]  /*1060*/  ISETP.GE.OR P4, PT, R20.reuse, c[0x0][0x1cc], !P2 ;  /* 0x0000730014007a0c */ /* 0x040fe20005786670 */
[----:B------:R-:W-:Y:S01]  /*1070*/  USHF.L.U64.HI UR5, UR4, UR8, UR5 ;  /* 0x0000000804057299 */ /* 0x000fe20008010205 */
[----:B------:R-:W-:Y:S01]  /*1080*/  ISETP.GE.OR P2, PT, R20, c[0x0][0x19c], !P2 ;  /* 0x0000670014007a0c */ /* 0x000fe20005746670 */
[----:B------:R-:W-:Y:S01]  /*1090*/  IMAD R32, R4, c[0x0][0x1ec], R15 ;  /* 0x00007b0004207a24 */ /* 0x000fe200078e020f */
[----:B------:R-:W-:Y:S01]  /*10a0*/  LEA.HI R15, R18, R9, RZ, 0x1 ;  /* 0x00000009120f7211 */ /* 0x000fe200078f08ff */
[----:B------:R-:W-:Y:S01]  /*10b0*/  IMAD R28, R217, c[0x0][0x28c], R28 ;  /* 0x0000a300d91c7a24 */ /* 0x000fe200078e021c */
[----:B------:R-:W-:Y:S01]  /*10c0*/  SHF.R.U32.HI R198, RZ, 0x4, R198 ;  /* 0x00000004ffc67819 */ /* 0x000fe200000116c6 */
[----:B------:R-:W-:Y:S01]  /*10d0*/  IMAD R14, R17, c[0x0][0x240], RZ ;  /* 0x00009000110e7a24 */ /* 0x000fe200078e02ff */
[----:B------:R-:W-:Y:S01]  /*10e0*/  LOP3.LUT R15, R15, 0xfffffffe, RZ, 0xc0, !PT ;  /* 0xfffffffe0f0f7812 */ /* 0x000fe200078ec0ff */
[----:B------:R-:W-:-:S04]  /*10f0*/  IMAD.WIDE.U32 R34, R217, c[0x0][0x288], R224 ;  /* 0x0000a200d9227a25 */ /* 0x000fc800078e00e0 */
[----:B------:R-:W-:-:S04]  /*1100*/  IMAD.WIDE.U32 R26, R3, c[0x0][0x240], R26 ;  /* 0x00009000031a7a25 */ /* 0x000fc800078e001a */
[----:B------:R-:W-:Y:S01]  /*1110*/  IMAD.IADD R31, R37, 0x1, R30 ;  /* 0x00000001251f7824 */ /* 0x000fe200078e021e */
[----:B------:R-:W-:Y:S01]  /*1120*/  IADD3 R205, P1, R205, R26, RZ ;  /* 0x0000001acdcd7210 */ /* 0x000fe20007f3e0ff */
[----:B------:R-:W-:Y:S02]  /*1130*/  IMAD R203, R3, c[0x0][0x244], R14 ;  /* 0x0000910003cb7a24 */ /* 0x000fe400078e020e */
[----:B------:R-:W-:Y:S02]  /*1140*/  IMAD.IADD R29, R35, 0x1, R28 ;  /* 0x00000001231d7824 */ /* 0x000fe400078e021c */
[----:B------:R-:W-:Y:S01]  /*1150*/  IMAD.MOV.U32 R30, RZ, RZ, R36 ;  /* 0x000000ffff1e7224 */ /* 0x000fe200078e0024 */
[----:B------:R-:W-:Y:S01]  /*1160*/  IADD3.X R203, R10, R27, R203, P1, !PT ;  /* 0x0000001b0acb7210 */ /* 0x000fe20000ffe4cb */
[----:B------:R-:W-:Y:S01]  /*1170*/  IMAD.WIDE.U32 R24, R4, c[0x0][0x1e8], R24 ;  /* 0x00007a0004187a25 */ /* 0x000fe200078e0018 */
[----:B------:R-:W-:-:S03]  /*1180*/  SHF.R.S32.HI R10, RZ, 0x1f, R208 ;  /* 0x0000001fff0a7819 */ /* 0x000fc600000114d0 */
[----:B------:R-:W-:Y:S02]  /*1190*/  IMAD.MOV.U32 R28, RZ, RZ, R34 ;  /* 0x000000ffff1c7224 */ /* 0x000fe400078e0022 */
[----:B------:R-:W-:-:S04]  /*11a0*/  IMAD.WIDE R22, R218, 0x80, R22 ;  /* 0x00000080da167825 */ /* 0x000fc800078e0216 */
[----:B------:R-:W-:-:S04]  /*11b0*/  IMAD.WIDE.U32 R30, R3, c[0x0][0x278], R30 ;  /* 0x00009e00031e7a25 */ /* 0x000fc800078e001e */
[----:B------:R-:W-:Y:S01]  /*11c0*/  IMAD.IADD R33, R25, 0x1, R32 ;  /* 0x0000000119217824 */ /* 0x000fe200078e0220 */
[----:B------:R-:W-:Y:S01]  /*11d0*/  IADD3 R210, P3, R208, R30, RZ ;  /* 0x0000001ed0d27210 */ /* 0x000fe20007f7e0ff */
[----:B------:R-:W-:Y:S01]  /*11e0*/  IMAD.IADD R15, R9, 0x1, -R15 ;  /* 0x00000001090f7824 */ /* 0x000fe200078e0a0f */
[----:B------:R-:W-:Y:S01]  /*11f0*/  LEA.HI R9, R13, R6, RZ, 0x6 ;  /* 0x000000060d097211 */ /* 0x000fe200078f30ff */
[----:B------:R-:W-:Y:S02]  /*1200*/  IMAD R14, R17, c[0x0][0x290], RZ ;  /* 0x0000a400110e7a24 */ /* 0x000fe400078e02ff */
[----:B------:R-:W-:Y:S01]  /*1210*/  IMAD.WIDE.U32 R28, R3, c[0x0][0x290], R28 ;  /* 0x0000a400031c7a25 */ /* 0x000fe200078e001c */
[----:B------:R-:W-:-:S03]  /*1220*/  SHF.R.S32.HI R9, RZ, 0x6, R9 ;  /* 0x00000006ff097819 */ /* 0x000fc60000011409 */
[----:B------:R-:W-:Y:S01]  /*1230*/  IMAD.MOV.U32 R32, RZ, RZ, R24 ;  /* 0x000000ffff207224 */ /* 0x000fe200078e0018 */
[----:B------:R-:W-:Y:S01]  /*1240*/  IADD3 R208, P1, R208, R28, RZ ;  /* 0x0000001cd0d07210 */ /* 0x000fe20007f3e0ff */
[----:B------:R-:W-:Y:S02]  /*1250*/  IMAD.SHL.U32 R25, R213, 0x40, RZ ;  /* 0x00000040d5197824 */ /* 0x000fe400078e00ff */
[----:B------:R-:W-:Y:S02]  /*1260*/  IMAD R27, R23, c[0x0][0x1d8], RZ ;  /* 0x00007600171b7a24 */ /* 0x000fe400078e02ff */
[----:B------:R-:W-:Y:S01]  /*1270*/  IMAD R16, R17, c[0x0][0x278], RZ ;  /* 0x00009e0011107a24 */ /* 0x000fe200078e02ff */
[----:B------:R-:W-:Y:S01]  /*1280*/  LOP3.LUT R25, R25, 0x1c0, RZ, 0xc0, !PT ;  /* 0x000001c019197812 */ /* 0x000fe200078ec0ff */
[----:B------:R-:W-:Y:S02]  /*1290*/  IMAD R207, R3, c[0x0][0x294], R14 ;  /* 0x0000a50003cf7a24 */ /* 0x000fe400078e020e */
[----:B------:R-:W-:Y:S01]  /*12a0*/  IMAD R8, R8, c[0x0][0x1b0], RZ ;  /* 0x00006c0008087a24 */ /* 0x000fe200078e02ff */
[----:B------:R-:W-:Y:S01]  /*12b0*/  LOP3.LUT R24, R25, 0x38, R20, 0xf8, !PT ;  /* 0x0000003819187812 */ /* 0x000fe200078ef814 */
[----:B------:R-:W-:Y:S01]  /*12c0*/  IMAD R14, R22, c[0x0][0x1dc], R27 ;  /* 0x00007700160e7a24 */ /* 0x000fe200078e021b */
[----:B------:R-:W-:Y:S01]  /*12d0*/  IADD3.X R207, R10, R29, R207, P1, !PT ;  /* 0x0000001d0acf7210 */ /* 0x000fe20000ffe4cf */
[----:B------:R-:W-:Y:S01]  /*12e0*/  IMAD.WIDE.U32 R32, R22, c[0x0][0x1d8], R32 ;  /* 0x0000760016207a25 */ /* 0x000fe200078e0020 */
[----:B------:R-:W-:-:S03]  /*12f0*/  SHF.R.U32.HI R25, RZ, 0x3, R25 ;  /* 0x00000003ff197819 */ /* 0x000fc60000011619 */
[----:B------:R-:W-:Y:S01]  /*1300*/  IMAD R209, R3, c[0x0][0x27c], R16 ;  /* 0x00009f0003d17a24 */ /* 0x000fe200078e0210 */
[----:B------:R-:W-:Y:S01]  /*1310*/  LEA R26, P1, R32, c[0x0][0x1c0], 0x1 ;  /* 0x00007000201a7a11 */ /* 0x000fe200078208ff */
[C---:B------:R-:W-:Y:S02]  /*1320*/  IMAD R8, R19.reuse, c[0x0][0x1b4], R8 ;  /* 0x00006d0013087a24 */ /* 0x040fe400078e0208 */
[----:B------:R-:W-:Y:S01]  /*1330*/  IMAD.WIDE.U32 R34, R19, c[0x0][0x1b0], R20 ;  /* 0x00006c0013227a25 */ /* 0x000fe200078e0014 */
[----:B------:R-:W-:Y:S02]  /*1340*/  IADD3.X R209, R10, R31, R209, P3, !PT ;  /* 0x0000001f0ad17210 */ /* 0x000fe40001ffe4d1 */
[C---:B------:R-:W-:Y:S01]  /*1350*/  ISETP.GE.OR P3, PT, R20.reuse, c[0x0][0x1cc], !P0 ;  /* 0x0000730014007a0c */ /* 0x040fe20004766670 */
[----:B------:R-:W-:Y:S01]  /*1360*/  IMAD.IADD R19, R33, 0x1, R14 ;  /* 0x0000000121137824 */ /* 0x000fe200078e020e */
[----:B------:R-:W-:Y:S01]  /*1370*/  LEA.HI R14, R13, R6, RZ, 0x2 ;  /* 0x000000060d0e7211 */ /* 0x000fe200078f10ff */
[----:B------:R-:W-:Y:S01]  /*1380*/  IMAD.SHL.U32 R16, R9, 0x200, RZ ;  /* 0x0000020009107824 */ /* 0x000fe200078e00ff */
[----:B------:R-:W-:Y:S01]  /*1390*/  ISETP.GE.OR P0, PT, R20, c[0x0][0x19c], !P0 ;  /* 0x0000670014007a0c */ /* 0x000fe20004706670 */
[----:B------:R-:W-:Y:S01]  /*13a0*/  IMAD R5, R5, c[0x0][0x1b8], RZ ;  /* 0x00006e0005057a24 */ /* 0x000fe200078e02ff */
[----:B------:R-:W-:Y:S01]  /*13b0*/  LEA.HI.X R27, R32, c[0x0][0x1c4], R19, 0x1, P1 ;  /* 0x00007100201b7a11 */ /* 0x000fe200008f0c13 */
[----:B------:R-:W-:Y:S01]  /*13c0*/  IMAD.IADD R35, R35, 0x1, R8 ;  /* 0x0000000123237824 */ /* 0x000fe200078e0208 */
[----:B------:R-:W-:Y:S01]  /*13d0*/  LOP3.LUT R24, R16, R24, R25, 0xf6, !PT ;  /* 0x0000001810187212 */ /* 0x000fe200078ef619 */
[----:B------:R-:W-:Y:S01]  /*13e0*/  IMAD R8, R4, c[0x0][0x1bc], R5 ;  /* 0x00006f0004087a24 */ /* 0x000fe200078e0205 */
[----:B------:R-:W-:Y:S01]  /*13f0*/  IADD3 R28, P1, R26, UR6, RZ ;  /* 0x000000061a1c7c10 */ /* 0x000fe2000ff3e0ff */
[----:B------:R-:W-:Y:S01]  /*1400*/  IMAD.WIDE.U32 R34, R4, c[0x0][0x1b8], R34 ;  /* 0x00006e0004227a25 */ /* 0x000fe200078e0022 */
[----:B------:R-:W-:-:S02]  /*1410*/  SHF.R.S32.HI R19, RZ, 0x2, R14 ;  /* 0x00000002ff137819 */ /* 0x000fc4000001140e */
[----:B------:R-:W-:Y:S01]  /*1420*/  SHF.R.S32.HI R10, RZ, 0x1f, R14 ;  /* 0x0000001fff0a7819 */ /* 0x000fe2000001140e */
[----:B------:R-:W-:Y:S01]  /*1430*/  IMAD.SHL.U32 R5, R24, 0x2, RZ ;  /* 0x0000000218057824 */ /* 0x000fe200078e00ff */
[----:B------:R-:W-:Y:S01]  /*1440*/  IADD3.X R29, R27, UR5, RZ, P1, !PT ;  /* 0x000000051b1d7c10 */ /* 0x000fe20008ffe4ff */
[----:B------:R-:W-:Y:S01]  /*1450*/  IMAD.IADD R35, R35, 0x1, R8 ;  /* 0x0000000123237824 */ /* 0x000fe200078e0208 */
[----:B------:R-:W-:Y:S01]  /*1460*/  IADD3 R30, P1, R28, UR6, RZ ;  /* 0x000000061c1e7c10 */ /* 0x000fe2000ff3e0ff */
[----:B------:R-:W-:Y:S01]  /*1470*/  IMAD R23, R23, c[0x0][0x1a8], RZ ;  /* 0x00006a0017177a24 */ /* 0x000fe200078e02ff */
[----:B------:R-:W-:Y:S01]  /*1480*/  LEA.HI R10, R10, R19, RZ, 0x3 ;  /* 0x000000130a0a7211 */ /* 0x000fe200078f18ff */
[----:B------:R-:W-:Y:S01]  /*1490*/  @!PT LDS RZ, [RZ] ;  /* 0x00000000fffff984 */ /* 0x000fe20000000800 */
[----:B------:R-:W-:Y:S01]  /*14a0*/  @!PT LDS RZ, [RZ] ;  /* 0x00000000fffff984 */ /* 0x000fe20000000800 */
[----:B------:R-:W-:Y:S01]  /*14b0*/  @!PT LDS RZ, [RZ] ;  /* 0x00000000fffff984 */ /* 0x000fe20000000800 */
[----:B------:R1:W-:Y:S01]  /*14c0*/  LDGSTS.E.BYPASS.LTC128B.128 [R5+0x4080], [R26.64], !P4 ;  /* 0x040800001a057fae */ /* 0x0003e2000e101d4a */
[----:B------:R-:W-:Y:S01]  /*14d0*/  IADD3.X R31, R29, UR5, RZ, P1, !PT ;  /* 0x000000051d1f7c10 */ /* 0x000fe20008ffe4ff */
[----:B------:R-:W-:Y:S01]  /*14e0*/  IMAD R23, R22, c[0x0][0x1ac], R23 ;  /* 0x00006b0016177a24 */ /* 0x000fe200078e0217 */
[----:B------:R-:W-:Y:S01]  /*14f0*/  IADD3 R32, P1, R30, UR6, RZ ;  /* 0x000000061e207c10 */ /* 0x000fe2000ff3e0ff */
[----:B------:R2:W-:Y:S01]  /*1500*/  LDGSTS.E.BYPASS.LTC128B.128 [R5+0x5080], [R28.64], !P3 ;  /* 0x050800001c057fae */ /* 0x0005e2000d901d4a */
[----:B------:R-:W-:Y:S01]  /*1510*/  ISETP.GE.OR P4, PT, R20, c[0x0][0x1cc], !P6 ;  /* 0x0000730014007a0c */ /* 0x000fe20007786670 */
[----:B------:R-:W-:Y:S01]  /*1520*/  IMAD.WIDE.U32 R34, R22, c[0x0][0x1a8], R34 ;  /* 0x00006a0016227a25 */ /* 0x000fe200078e0022 */
[----:B------:R-:W-:Y:S01]  /*1530*/  LOP3.LUT R10, R10, 0xfffffff8, RZ, 0xc0, !PT ;  /* 0xfffffff80a0a7812 */ /* 0x000fe200078ec0ff */
[----:B------:R-:W-:Y:S01]  /*1540*/  ULDC.64 UR6, c[0x0][0x208] ;  /* 0x0000820000067ab9 */ /* 0x000fe20000000a00 */
[----:B------:R-:W-:Y:S01]  /*1550*/  ISETP.GE.OR P3, PT, R20, c[0x0][0x1cc], !P5 ;  /* 0x0000730014007a0c */ /* 0x000fe20006f66670 */
[----:B------:R-:W-:Y:S01]  /*1560*/  IMAD R4, R0, c[0x0][0x180], RZ ;  /* 0x0000600000047a24 */ /* 0x000fe200078e02ff */
[----:B------:R-:W-:Y:S01]  /*1570*/  IADD3.X R33, R31, UR5, RZ, P1, !PT ;  /* 0x000000051f217c10 */ /* 0x000fe20008ffe4ff */
[----:B------:R-:W-:Y:S01]  /*1580*/  ULDC.64 UR4, c[0x0][0x1a8] ;  /* 0x00006a0000047ab9 */ /* 0x000fe20000000a00 */
[----:B------:R-:W-:Y:S01]  /*1590*/  IMAD.IADD R8, R19, 0x1, -R10 ;  /* 0x0000000113087824 */ /* 0x000fe200078e0a0a */
[----:B------:R-:W-:Y:S01]  /*15a0*/  USHF.L.U32 UR13, UR4, 0x6, URZ ;  /* 0x00000006040d7899 */ /* 0x000fe2000800063f */
[----:B------:R-:W-:Y:S01]  /*15b0*/  IMAD.IADD R23, R35, 0x1, R23 ;  /* 0x0000000123177824 */ /* 0x000fe200078e0217 */
[----:B------:R-:W-:Y:S01]  /*15c0*/  LEA.HI R10, R13, R6, RZ, 0x5 ;  /* 0x000000060d0a7211 */ /* 0x000fe200078f28ff */
[C---:B------:R-:W-:Y:S01]  /*15d0*/  IMAD R4, R217.reuse, c[0x0][0x184], R4 ;  /* 0x00006100d9047a24 */ /* 0x040fe200078e0204 */
[----:B------:R-:W-:Y:S01]  /*15e0*/  USHF.L.U64.HI UR5, UR4, UR8, UR5 ;  /* 0x0000000804057299 */ /* 0x000fe20008010205 */
[----:B------:R-:W-:Y:S01]  /*15f0*/  IMAD.WIDE.U32 R24, R217, c[0x0][0x180], R20 ;  /* 0x00006000d9187a25 */ /* 0x000fe200078e0014 */
[----:B------:R-:W-:Y:S01]  /*1600*/  SHF.R.S32.HI R19, RZ, 0x5, R10 ;  /* 0x00000005ff137819 */ /* 0x000fe2000001140a */
[----:B------:R3:W-:Y:S01]  /*1610*/  LDGSTS.E.BYPASS.LTC128B.128 [R5+0x6080], [R30.64], !P4 ;  /* 0x060800001e057fae */ /* 0x0007e2000e101d4a */
[----:B------:R-:W-:Y:S01]  /*1620*/  ISETP.GE.OR P6, PT, R20, c[0x0][0x19c], !P6 ;  /* 0x0000670014007a0c */ /* 0x000fe200077c6670 */
[----:B------:R-:W-:Y:S01]  /*1630*/  IMAD.IADD R25, R25, 0x1, R4 ;  /* 0x0000000119197824 */ /* 0x000fe200078e0204 */
[----:B------:R-:W-:Y:S01]  /*1640*/  LEA.HI R4, R10, R19, RZ, 0x1 ;  /* 0x000000130a047211 */ /* 0x000fe200078f08ff */
[----:B------:R4:W-:Y:S01]  /*1650*/  LDGSTS.E.BYPASS.LTC128B.128 [R5+0x7080], [R32.64], !P3 ;  /* 0x0708000020057fae */ /* 0x0009e2000d901d4a */
[----:B------:R-:W-:Y:S01]  /*1660*/  ISETP.GE.OR P5, PT, R20, c[0x0][0x19c], !P5 ;  /* 0x0000670014007a0c */ /* 0x000fe20006fa6670 */
[----:B-1----:R-:W-:Y:S01]  /*1670*/  IMAD R26, R0, c[0x0][0x210], RZ ;  /* 0x00008400001a7a24 */ /* 0x002fe200078e02ff */
[C---:B------:R-:W-:Y:S01]  /*1680*/  ISETP.GE.AND P4, PT, R20.reuse, c[0x0][0x16c], PT ;  /* 0x00005b0014007a0c */ /* 0x040fe20003f86270 */
[----:B------:R-:W0:Y:S01]  /*1690*/  LDGDEPBAR ;  /* 0x00000000000079af */ /* 0x000e220000000000 */
[----:B------:R-:W-:Y:S01]  /*16a0*/  ISETP.GE.AND P3, PT, R20, c[0x0][0x1fc], PT ;  /* 0x00007f0014007a0c */ /* 0x000fe20003f66270 */
[----:B------:R-:W-:Y:S01]  /*16b0*/  IMAD R26, R217, c[0x0][0x214], R26 ;  /* 0x00008500d91a7a24 */ /* 0x000fe200078e021a */
[----:B--2---:R-:W-:Y:S01]  /*16c0*/  LEA R28, P1, R34, c[0x0][0x190], 0x1 ;  /* 0x00006400221c7a11 */ /* 0x004fe200078208ff */
[----:B------:R-:W-:Y:S01]  /*16d0*/  IMAD R0, R17, c[0x0][0x218], RZ ;  /* 0x0000860011007a24 */ /* 0x000fe200078e02ff */
[----:B------:R-:W-:Y:S01]  /*16e0*/  LOP3.LUT R4, R4, 0xfffffffe, RZ, 0xc0, !PT ;  /* 0xfffffffe04047812 */ /* 0x000fe200078ec0ff */
[----:B------:R-:W-:Y:S01]  /*16f0*/  USHF.L.U64.HI UR9, UR6, UR8, UR7 ;  /* 0x0000000806097299 */ /* 0x000fe20008010207 */
[----:B------:R-:W-:Y:S01]  /*1700*/  LEA.HI.X R29, R34, c[0x0][0x194], R23, 0x1, P1 ;  /* 0x00006500221d7a11 */ /* 0x000fe200008f0c17 */
[----:B------:R-:W-:Y:S01]  /*1710*/  IMAD R0, R3, c[0x0][0x21c], R0 ;  /* 0x0000870003007a24 */ /* 0x000fe200078e0200 */
[----:B------:R-:W-:Y:S01]  /*1720*/  IADD3 R22, P1, R28, UR13, RZ ;  /* 0x0000000d1c167c10 */ /* 0x000fe2000ff3e0ff */
[----:B------:R-:W-:Y:S01]  /*1730*/  IMAD.IADD R4, R19, 0x1, -R4 ;  /* 0x0000000113047824 */ /* 0x000fe200078e0a04 */
[----:B------:R-:W-:Y:S01]  /*1740*/  USHF.L.U32 UR12, UR6, 0x6, URZ ;  /* 0x00000006060c7899 */ /* 0x000fe2000800063f */
[----:B------:R1:W-:Y:S01]  /*1750*/  LDGSTS.E.BYPASS.LTC128B.128 [R5+0x80], [R28.64], !P2 ;  /* 0x000800001c057fae */ /* 0x0003e2000d101d4a */
[----:B------:R-:W-:Y:S01]  /*1760*/  IADD3.X R23, R29, UR5, RZ, P1, !PT ;  /* 0x000000051d177c10 */ /* 0x000fe20008ffe4ff */
[----:B------:R-:W-:Y:S01]  /*1770*/  IMAD.WIDE.U32 R220, R3, c[0x0][0x188], R24 ;  /* 0x0000620003dc7a25 */ /* 0x000fe200078e0018 */
[----:B------:R-:W-:-:S02]  /*1780*/  LOP3.LUT P2, RZ, R11, 0x4, RZ, 0xc0, !PT ;  /* 0x000000040bff7812 */ /* 0x000fc4000784c0ff */
[----:B------:R-:W-:Y:S01]  /*1790*/  LOP3.LUT P1, RZ, R11, 0x2, RZ, 0xc0, !PT ;  /* 0x000000020bff7812 */ /* 0x000fe2000782c0ff */
[----:B------:R2:W-:Y:S01]  /*17a0*/  LDGSTS.E.BYPASS.LTC128B.128 [R5+0x1080], [R22.64], !P0 ;  /* 0x0108000016057fae */ /* 0x0005e2000c101d4a */
[----:B---3--:R-:W-:Y:S01]  /*17b0*/  IMAD.WIDE.U32 R30, R217, c[0x0][0x210], R20 ;  /* 0x00008400d91e7a25 */ /* 0x008fe200078e0014 */
[C---:B------:R-:W-:Y:S02]  /*17c0*/  IADD3 R230, R5.reuse, 0x4080, RZ ;  /* 0x0000408005e67810 */ /* 0x040fe40007ffe0ff */
[----:B------:R-:W-:Y:S01]  /*17d0*/  IADD3 R229, R5, 0x8080, RZ ;  /* 0x0000808005e57810 */ /* 0x000fe20007ffe0ff */
[----:B------:R-:W-:Y:S02]  /*17e0*/  IMAD.SHL.U32 R21, R11, 0x40, RZ ;  /* 0x000000400b157824 */ /* 0x000fe400078e00ff */
[----:B------:R-:W-:Y:S02]  /*17f0*/  IMAD.SHL.U32 R20, R19, 0x10, RZ ;  /* 0x0000001013147824 */ /* 0x000fe400078e00ff */
[----:B------:R-:W-:Y:S01]  /*1800*/  IMAD.IADD R27, R31, 0x1, R26 ;  /* 0x000000011f1b7824 */ /* 0x000fe200078e021a */
[----:B------:R-:W-:Y:S01]  /*1810*/  LOP3.LUT R21, R21, 0x1c0, RZ, 0xc0, !PT ;  /* 0x000001c015157812 */ /* 0x000fe200078ec0ff */
[----:B------:R-:W-:-:S02]  /*1820*/  IMAD.MOV.U32 R26, RZ, RZ, R30 ;  /* 0x000000ffff1a7224 */ /* 0x000fc400078e001e */
[----:B------:R-:W-:Y:S01]  /*1830*/  IMAD R197, R15, 0x800, R16 ;  /* 0x000008000fc57824 */ /* 0x000fe200078e0210 */
[----:B------:R-:W-:Y:S01]  /*1840*/  LOP3.LUT R19, R21, 0x30, R20, 0xf8, !PT ;  /* 0x0000003015137812 */ /* 0x000fe200078ef814 */
[----:B------:R-:W-:Y:S01]  /*1850*/  IMAD.WIDE.U32 R24, R236, c[0x0][0x178], RZ ;  /* 0x00005e00ec187a25 */ /* 0x000fe200078e00ff */
[----:B------:R-:W-:Y:S02]  /*1860*/  SHF.R.U32.HI R196, RZ, 0x3, R21 ;  /* 0x00000003ffc47819 */ /* 0x000fe40000011615 */
[--C-:B------:R-:W-:Y:S01]  /*1870*/  LOP3.LUT R19, R19, 0x8, R12.reuse, 0xf8, !PT ;  /* 0x0000000813137812 */ /* 0x100fe200078ef80c */
[----:B------:R-:W-:Y:S02]  /*1880*/  IMAD.MOV.U32 R199, RZ, RZ, 0x40 ;  /* 0x00000040ffc77424 */ /* 0x000fe400078e00ff */
[----:B-1----:R-:W-:Y:S01]  /*1890*/  IMAD R28, R17, c[0x0][0x188], RZ ;  /* 0x00006200111c7a24 */ /* 0x002fe200078e02ff */
[----:B------:R-:W-:Y:S01]  /*18a0*/  LOP3.LUT R17, R21, 0x8, R12, 0xf8, !PT ;  /* 0x0000000815117812 */ /* 0x000fe200078ef80c */
[----:B------:R-:W-:-:S03]  /*18b0*/  IMAD.WIDE.U32 R20, R3, c[0x0][0x218], R26 ;  /* 0x0000860003147a25 */ /* 0x000fc600078e001a */
[-C--:B------:R-:W-:Y:S01]  /*18c0*/  LOP3.LUT R16, R17, R196.reuse, RZ, 0x3c, !PT ;  /* 0x000000c411107212 */ /* 0x080fe200078e3cff */
[----:B------:R-:W-:Y:S01]  /*18d0*/  IMAD R11, R3, c[0x0][0x18c], R28 ;  /* 0x00006300030b7a24 */ /* 0x000fe200078e021c */
[----:B------:R-:W-:Y:S01]  /*18e0*/  IADD3 R28, P0, R22, UR13, RZ ;  /* 0x0000000d161c7c10 */ /* 0x000fe2000ff1e0ff */
[----:B------:R-:W-:Y:S01]  /*18f0*/  IMAD.IADD R21, R21, 0x1, R0 ;  /* 0x0000000115157824 */ /* 0x000fe200078e0200 */
[----:B------:R-:W-:Y:S01]  /*1900*/  SHF.R.S32.HI R3, RZ, 0x1f, R236 ;  /* 0x0000001fff037819 */ /* 0x000fe200000114ec */
[----:B------:R-:W-:Y:S01]  /*1910*/  IMAD R0, R236, UR9, RZ ;  /* 0x00000009ec007c24 */ /* 0x000fe2000f8e02ff */
[----:B------:R-:W-:Y:S01]  /*1920*/  IADD3.X R29, R23, UR5, RZ, P0, !PT ;  /* 0x00000005171d7c10 */ /* 0x000fe200087fe4ff */
[----:B------:R-:W-:Y:S01]  /*1930*/  IMAD.IADD R221, R221, 0x1, R11 ;  /* 0x00000001dddd7824 */ /* 0x000fe200078e020b */
[----:B------:R-:W-:Y:S01]  /*1940*/  IADD3 R26, P0, R28, UR13, RZ ;  /* 0x0000000d1c1a7c10 */ /* 0x000fe2000ff1e0ff */
[----:B------:R-:W-:Y:S01]  /*1950*/  IMAD R17, R3, UR12, R0 ;  /* 0x0000000c03117c24 */ /* 0x000fe2000f8e0200 */
[----:B------:R-:W-:Y:S01]  /*1960*/  LOP3.LUT R196, R19, R196, RZ, 0x3c, !PT ;  /* 0x000000c413c47212 */ /* 0x000fe200078e3cff */
[----:B------:R1:W-:Y:S01]  /*1970*/  LDGSTS.E.BYPASS.LTC128B.128 [R5+0x2080], [R28.64], !P6 ;  /* 0x020800001c057fae */ /* 0x0003e2000f101d4a */
[----:B------:R-:W-:Y:S01]  /*1980*/  IADD3.X R27, R29, UR5, RZ, P0, !PT ;  /* 0x000000051d1b7c10 */ /* 0x000fe200087fe4ff */
[----:B------:R-:W-:Y:S01]  /*1990*/  IMAD R3, R3, c[0x0][0x178], RZ ;  /* 0x00005e0003037a24 */ /* 0x000fe200078e02ff */
[----:B------:R-:W-:Y:S01]  /*19a0*/  ULDC.64 UR4, c[0x0][0x178] ;  /* 0x00005e0000047ab9 */ /* 0x000fe20000000a00 */
[----:B------:R-:W-:Y:S01]  /*19b0*/  IMAD R11, R2, c[0x0][0x178], RZ ;  /* 0x00005e00020b7a24 */ /* 0x000fe200078e02ff */
[----:B------:R-:W-:Y:S01]  /*19c0*/  USHF.L.U32 UR13, UR4, 0x6, URZ ;  /* 0x00000006040d7899 */ /* 0x000fe2000800063f */
[----:B------:R3:W-:Y:S01]  /*19d0*/  LDGSTS.E.BYPASS.LTC128B.128 [R5+0x3080], [R26.64], !P5 ;  /* 0x030800001a057fae */ /* 0x0007e2000e901d4a */
[----:B------:R-:W-:Y:S01]  /*19e0*/  IMAD R3, R236, c[0x0][0x17c], R3 ;  /* 0x00005f00ec037a24 */ /* 0x000fe200078e0203 */
[----:B------:R-:W-:Y:S01]  /*19f0*/  USHF.L.U64.HI UR8, UR4, UR8, UR5 ;  /* 0x0000000804087299 */ /* 0x000fe20008010205 */
[C---:B------:R-:W-:Y:S01]  /*1a00*/  IMAD R11, R222.reuse, c[0x0][0x17c], R11 ;  /* 0x00005f00de0b7a24 */ /* 0x040fe200078e020b */
[----:B------:R-:W0:Y:S01]  /*1a10*/  LDGDEPBAR ;  /* 0x00000000000079af */ /* 0x000e220000000000 */
[----:B------:R-:W-:Y:S01]  /*1a20*/  IMAD.WIDE.U32 R220, R222, c[0x0][0x178], R220 ;  /* 0x00005e00dedc7a25 */ /* 0x000fe200078e00dc */
[----:B------:R-:W-:-:S02]  /*1a30*/  USHF.L.U32 UR5, UR6, 0x5, URZ ;  /* 0x0000000506057899 */ /* 0x000fc4000800063f */
[----:B------:R-:W-:Y:S01]  /*1a40*/  UMOV UR4, 0x5 ;  /* 0x0000000500047882 */ /* 0x000fe20000000000 */
[----:B------:R-:W-:Y:S01]  /*1a50*/  IMAD.IADD R3, R25, 0x1, R3 ;  /* 0x0000000119037824 */ /* 0x000fe200078e0203 */
[C---:B------:R-:W-:Y:S01]  /*1a60*/  LEA R0, P0, R24.reuse, R220, 0x6 ;  /* 0x000000dc18007211 */ /* 0x040fe200078030ff */
[----:B------:R-:W-:Y:S01]  /*1a70*/  IMAD.IADD R206, R221, 0x1, R11 ;  /* 0x00000001ddce7824 */ /* 0x000fe200078e020b */
[----:B------:R-:W-:Y:S01]  /*1a80*/  USHF.L.U64.HI UR4, UR6, UR4, UR7 ;  /* 0x0000000406047299 */ /* 0x000fe20008010207 */
[----:B------:R-:W-:Y:S01]  /*1a90*/  IMAD.IADD R197, R197, 0x1, R16 ;  /* 0x00000001c5c57824 */ /* 0x000fe200078e0210 */
[----:B------:R-:W-:Y:S01]  /*1aa0*/  USHF.L.U32 UR6, UR5, 0x1, URZ ;  /* 0x0000000105067899 */ /* 0x000fe2000800063f */
[----:B------:R-:W-:Y:S01]  /*1ab0*/  IMAD.MOV.U32 R192, RZ, RZ, 0x20 ;  /* 0x00000020ffc07424 */ /* 0x000fe200078e00ff */
[----:B------:R-:W-:Y:S01]  /*1ac0*/  LEA.HI.X R3, R24, R206, R3, 0x6, P0 ;  /* 0x000000ce18037211 */ /* 0x000fe200000f3403 */
[----:B------:R-:W-:Y:S01]  /*1ad0*/  IMAD R227, R2, c[0x0][0x208], RZ ;  /* 0x0000820002e37a24 */ /* 0x000fe200078e02ff */
[----:B------:R-:W-:Y:S01]  /*1ae0*/  LEA R24, P0, R0, c[0x0][0x160], 0x1 ;  /* 0x0000580000187a11 */ /* 0x000fe200078008ff */
[----:B------:R-:W-:Y:S01]  /*1af0*/  IMAD.SHL.U32 R197, R197, 0x2, RZ ;  /* 0x00000002c5c57824 */ /* 0x000fe200078e00ff */
[----:B------:R-:W-:Y:S01]  /*1b00*/  SEL R2, R199, 0xffffffc0, !P2 ;  /* 0xffffffc0c7027807 */ /* 0x000fe20005000000 */
[----:B------:R-:W-:Y:S01]  /*1b10*/  IMAD.SHL.U32 R11, R236, 0x40, RZ ;  /* 0x00000040ec0b7824 */ /* 0x000fe200078e00ff */
[----:B------:R-:W-:Y:S01]  /*1b20*/  LEA.HI.X R25, R0, c[0x0][0x164], R3, 0x1, P0 ;  /* 0x0000590000197a11 */ /* 0x000fe200000f0c03 */
[----:B------:R-:W-:Y:S01]  /*1b30*/  IMAD R227, R222, c[0x0][0x20c], R227 ;  /* 0x00008300dee37a24 */ /* 0x000fe200078e02e3 */
[----:B------:R-:W-:Y:S01]  /*1b40*/  SEL R0, R192, 0xffffffe0, !P1 ;  /* 0xffffffe0c0007807 */ /* 0x000fe20004800000 */
[----:B------:R-:W-:Y:S01]  /*1b50*/  IMAD.IADD R2, R197, 0x1, R2 ;  /* 0x00000001c5027824 */ /* 0x000fe200078e0202 */
[----:B------:R-:W-:Y:S01]  /*1b60*/  IADD3 R16, -R213, R216, -R11 ;  /* 0x000000d8d5107210 */ /* 0x000fe20007ffe90b */
[----:B------:R-:W-:Y:S01]  /*1b70*/  IMAD.WIDE.U32 R222, R222, c[0x0][0x208], R20 ;  /* 0x00008200dede7a25 */ /* 0x000fe200078e0014 */
[----:B------:R-:W-:-:S04]  /*1b80*/  DEPBAR.LE SB0, 0x1 ;  /* 0x000080400000791a */ /* 0x000fc80000000000 */
[----:B------:R-:W-:Y:S01]  /*1b90*/  BAR.SYNC.DEFER_BLOCKING 0x0 ;  /* 0x0000000000007b1d */ /* 0x000fe20000010000 */
[----:B------:R-:W-:Y:S01]  /*1ba0*/  IMAD.IADD R3, R197, 0x1, R0 ;  /* 0x00000001c5037824 */ /* 0x000fe200078e0200 */
[----:B------:R-:W-:Y:S01]  /*1bb0*/  ISETP.LT.OR P0, PT, R16, 0x1, P4 ;  /* 0x000000011000780c */ /* 0x000fe20002701670 */
[----:B------:R-:W-:Y:S01]  /*1bc0*/  IMAD.IADD R0, R0, 0x1, R2 ;  /* 0x0000000100007824 */ /* 0x000fe200078e0202 */
[----:B------:R-:W-:Y:S01]  /*1bd0*/  ISETP.GT.AND P1, PT, R6, 0xf, PT ;  /* 0x0000000f0600780c */ /* 0x000fe20003f24270 */
[----:B------:R-:W-:Y:S01]  /*1be0*/  IMAD.IADD R227, R223, 0x1, R227 ;  /* 0x00000001dfe37824 */ /* 0x000fe200078e02e3 */
[----:B------:R-:W-:Y:S01]  /*1bf0*/  LOP3.LUT R21, R18, 0xfffffff0, RZ, 0xc0, !PT ;  /* 0xfffffff012157812 */ /* 0x000fe200078ec0ff */
[----:B------:R-:W-:Y:S01]  /*1c00*/  IMAD.MOV.U32 R226, RZ, RZ, R222 ;  /* 0x000000ffffe27224 */ /* 0x000fe200078e00de */
[C---:B------:R-:W-:Y:S01]  /*1c10*/  ISETP.LT.OR P6, PT, R16.reuse, 0x21, P4 ;  /* 0x000000211000780c */ /* 0x040fe200027c1670 */
[----:B------:R-:W-:Y:S01]  /*1c20*/  IMAD.SHL.U32 R20, R9, 0x8, RZ ;  /* 0x0000000809147824 */ /* 0x000fe200078e00ff */
[----:B------:R-:W-:Y:S01]  /*1c30*/  ISETP.LT.OR P5, PT, R16, 0x1, P3 ;  /* 0x000000011000780c */ /* 0x000fe20001fa1670 */
[----:B--2---:R-:W-:Y:S01]  /*1c40*/  IMAD.WIDE.U32 R22, R236, UR12, R226 ;  /* 0x0000000cec167c25 */ /* 0x004fe2000f8e00e2 */
[----:B------:R-:W-:Y:S01]  /*1c50*/  ISETP.LT.OR P2, PT, R16, 0x21, P3 ;  /* 0x000000211000780c */ /* 0x000fe20001f41670 */
[----:B------:R-:W-:Y:S01]  /*1c60*/  USHF.L.U64.HI UR4, UR5, 0x1, UR4 ;  /* 0x0000000105047899 */ /* 0x000fe20008010204 */
[----:B------:R-:W-:Y:S01]  /*1c70*/  LOP3.LUT R20, R20, 0x18, RZ, 0xc0, !PT ;  /* 0x0000001814147812 */ /* 0x000fe200078ec0ff */
[----:B------:R-:W-:-:S02]  /*1c80*/  IMAD.IADD R17, R23, 0x1, R17 ;  /* 0x0000000117117824 */ /* 0x000fc400078e0211 */
[----:B------:R-:W-:Y:S02]  /*1c90*/  IMAD.IADD R21, R6, 0x1, -R21 ;  /* 0x0000000106157824 */ /* 0x000fe400078e0a15 */
[----:B------:R-:W-:Y:S02]  /*1ca0*/  IMAD.SHL.U32 R19, R8, 0x40, RZ ;  /* 0x0000004008137824 */ /* 0x000fe400078e00ff */
[----:B------:R-:W-:Y:S01]  /*1cb0*/  IMAD R196, R15, 0x200, R196 ;  /* 0x000002000fc47824 */ /* 0x000fe200078e02c4 */
[----:B------:R-:W-:Y:S01]  /*1cc0*/  SHF.R.S32.HI R16, RZ, 0x1f, R21 ;  /* 0x0000001fff107819 */ /* 0x000fe20000011415 */
[----:B------:R-:W-:Y:S01]  /*1cd0*/  @!P1 IMAD.SHL.U32 R31, R6, 0x10, RZ ;  /* 0x00000010061f9824 */ /* 0x000fe200078e00ff */
[----:B------:R2:W1:Y:S01]  /*1ce0*/  LDSM.16.M88.4 R144, [R197+0x4080] ;  /* 0x00408000c590783b */ /* 0x0004620000000200 */
[----:B------:R-:W-:Y:S02]  /*1cf0*/  LOP3.LUT R19, R19, 0x1c0, RZ, 0xc0, !PT ;  /* 0x000001c013137812 */ /* 0x000fe400078ec0ff */
[----:B------:R-:W-:Y:S01]  /*1d00*/  LEA.HI R16, R16, R21, RZ, 0x3 ;  /* 0x0000001510107211 */ /* 0x000fe200078f18ff */
[----:B------:R2:W1:Y:S03]  /*1d10*/  LDSM.16.M88.4 R148, [R197+0x6080] ;  /* 0x00608000c594783b */ /* 0x0004660000000200 */
[C---:B------:R-:W-:Y:S01]  /*1d20*/  LOP3.LUT R12, R16.reuse, 0xfffffff8, RZ, 0xc0, !PT ;  /* 0xfffffff8100c7812 */ /* 0x040fe200078ec0ff */
[----:B------:R2:W1:Y:S01]  /*1d30*/  LDSM.16.M88.4 R152, [R3+0x4080] ;  /* 0x004080000398783b */ /* 0x0004620000000200 */
[----:B------:R-:W-:-:S03]  /*1d40*/  IMAD.SHL.U32 R195, R16, 0x40, RZ ;  /* 0x0000004010c37824 */ /* 0x000fc600078e00ff */
[----:B------:R2:W1:Y:S01]  /*1d50*/  LDSM.16.M88.4 R160, [R3+0x6080] ;  /* 0x0060800003a0783b */ /* 0x0004620000000200 */
[----:B------:R-:W-:Y:S01]  /*1d60*/  IMAD.IADD R12, R21, 0x1, -R12 ;  /* 0x00000001150c7824 */ /* 0x000fe200078e0a0c */
[----:B------:R-:W-:Y:S02]  /*1d70*/  LOP3.LUT R195, R195, 0xfffffe00, RZ, 0xc0, !PT ;  /* 0xfffffe00c3c37812 */ /* 0x000fe400078ec0ff */
[----:B------:R2:W1:Y:S01]  /*1d80*/  LDSM.16.M88.4 R164, [R2+0x4080] ;  /* 0x0040800002a4783b */ /* 0x0004620000000200 */
[----:B------:R-:W-:-:S03]  /*1d90*/  IMAD.SHL.U32 R21, R12, 0x40, RZ ;  /* 0x000000400c157824 */ /* 0x000fc600078e00ff */
[----:B------:R2:W2:Y:S02]  /*1da0*/  LDSM.16.M88.4 R168, [R2+0x6080] ;  /* 0x0060800002a8783b */ /* 0x0004a40000000200 */
[----:B------:R-:W-:Y:S02]  /*1db0*/  LOP3.LUT R21, R21, 0x1c0, RZ, 0xc0, !PT ;  /* 0x000001c015157812 */ /* 0x000fe400078ec0ff */
[----:B------:R1:W2:Y:S02]  /*1dc0*/  LDSM.16.M88.4 R172, [R0+0x4080] ;  /* 0x0040800000ac783b */ /* 0x0002a40000000200 */
[----:B------:R-:W-:Y:S02]  /*1dd0*/  SHF.R.U32.HI R200, RZ, 0x3, R21 ;  /* 0x00000003ffc87819 */ /* 0x000fe40000011615 */
[----:B------:R1:W2:Y:S04]  /*1de0*/  LDSM.16.M88.4 R176, [R0+0x6080] ;  /* 0x0060800000b0783b */ /* 0x0002a80000000200 */
[----:B------:R-:W-:Y:S06]  /*1df0*/  BAR.SYNC.DEFER_BLOCKING 0x0 ;  /* 0x0000000000007b1d */ /* 0x000fec0000010000 */
[----:B------:R-:W-:Y:S01]  /*1e00*/  @!PT LDS RZ, [RZ] ;  /* 0x00000000fffff984 */ /* 0x000fe20000000800 */
[----:B------:R-:W-:Y:S01]  /*1e10*/  @!PT LDS RZ, [RZ] ;  /* 0x00000000fffff984 */ /* 0x000fe20000000800 */
[----:B------:R-:W-:Y:S01]  /*1e20*/  @!PT LDS RZ, [RZ] ;  /* 0x00000000fffff984 */ /* 0x000fe20000000800 */
[----:B------:R5:W-:Y:S01]  /*1e30*/  LDGSTS.E.BYPASS.LTC128B.128 [R5+0x4080], [R24.64], !P0 ;  /* 0x0408000018057fae */ /* 0x000be2000c101d4a */
[----:B-1----:R-:W-:-:S04]  /*1e40*/  IADD3 R28, P0, R24, UR13, RZ ;  /* 0x0000000d181c7c10 */ /* 0x002fc8000ff1e0ff */
[----:B------:R-:W-:-:S05]  /*1e50*/  IADD3.X R29, R25, UR8, RZ, P0, !PT ;  /* 0x00000008191d7c10 */ /* 0x000fca00087fe4ff */
[----:B------:R1:W-:Y:S01]  /*1e60*/  LDGSTS.E.BYPASS.LTC128B.128 [R5+0x5080], [R28.64], !P6 ;  /* 0x050800001c057fae */ /* 0x0003e2000f101d4a */
[----:B-----5:R-:W-:-:S04]  /*1e70*/  LEA R24, P0, R22, c[0x0][0x1f0], 0x1 ;  /* 0x00007c0016187a11 */ /* 0x020fc800078008ff */
[----:B------:R-:W-:Y:S01]  /*1e80*/  LEA.HI.X R25, R22, c[0x0][0x1f4], R17, 0x1, P0 ;  /* 0x00007d0016197a11 */ /* 0x000fe200000f0c11 */
[----:B------:R-:W-:Y:S01]  /*1e90*/  IMAD.SHL.U32 R17, R15, 0x10, RZ ;  /* 0x000000100f117824 */ /* 0x000fe200078e00ff */
[----:B------:R-:W-:Y:S02]  /*1ea0*/  SHF.R.S32.HI R22, RZ, 0x1f, R11 ;  /* 0x0000001fff167819 */ /* 0x000fe4000001140b */
[----:B------:R-:W-:Y:S02]  /*1eb0*/  @!P1 IADD3 R18, P0, R11, R210, RZ ;  /* 0x000000d20b129210 */ /* 0x000fe40007f1e0ff */
[----:B------:R-:W-:-:S03]  /*1ec0*/  LOP3.LUT R17, R17, 0x10, RZ, 0xc0, !PT ;  /* 0x0000001011117812 */ /* 0x000fc600078ec0ff */
[----:B------:R-:W-:Y:S01]  /*1ed0*/  @!P1 IMAD.X R13, R22, 0x1, R209, P0 ;  /* 0x00000001160d9824 */ /* 0x000fe200000e06d1 */
[C---:B---3--:R-:W-:Y:S02]  /*1ee0*/  @!P1 LEA R26, P0, R18.reuse, c[0x0][0x258], 0x2 ;  /* 0x00009600121a9a11 */ /* 0x048fe400078010ff */
        /* <DEDUP_REMOVED lines=17> */
[----:B----4-:R-:W-:Y:S01]  /*2000*/  IADD3 R32, P0, R24, UR6, RZ ;  /* 0x0000000618207c10 */ /* 0x010fe2000ff1e0ff */
        /* <DEDUP_REMOVED lines=18> */
[----:B---3--:R-:W-:Y:S01]  /*2130*/  LOP3.LUT R19, R21, 0x8, R18, 0xf8, !PT ;  /* 0x0000000815137812 */ /* 0x008fe200078ef812 */
[----:B------:R-:W0:Y:S02]  /*2140*/  LDGDEPBAR ;  /* 0x00000000000079af */ /* 0x000e240000000000 */
[----:B------:R-:W-:Y:S01]  /*2150*/  IMAD.IADD R13, R16, 0x1, R13 ;  /* 0x00000001100d7824 */ /* 0x000fe200078e020d */
[----:B------:R-:W-:-:S04]  /*2160*/  LOP3.LUT R200, R19, R200, RZ, 0x3c, !PT ;  /* 0x000000c813c87212 */ /* 0x000fc800078e3cff */
[-C--:B------:R-:W-:Y:S02]  /*2170*/  IADD3 R200, R200, R195.reuse, R4 ;  /* 0x000000c3c8c87210 */ /* 0x080fe40007ffe004 */
[----:B------:R-:W-:Y:S01]  /*2180*/  LOP3.LUT R195, R14, R195, RZ, 0xfc, !PT ;  /* 0x000000c30ec37212 */ /* 0x000fe200078efcff */
[----:B------:R-:W-:Y:S05]  /*2190*/  @P0 BRA `(.L_x_843) ;  /* 0x0000018000000947 */ /* 0x000fea0003800000 */
[----:B--2---:R-:W-:Y:S01]  /*21a0*/  SHF.R.S32.HI R17, RZ, 0x1f, R15 ;  /* 0x0000001fff117819 */ /* 0x004fe2000001140f */
        /* <DEDUP_REMOVED lines=22> */
.L_x_844:
[----:B------:R-:W-:Y:S05]  /*2310*/  BSYNC B0 ;  /* 0x0000000000007941 */ /* 0x000fea0003800000 */
.L_x_843:
[----:B--2---:R-:W-:Y:S01]  /*2320*/  SHF.R.S32.HI R4, RZ, 0x1f, R9 ;  /* 0x0000001fff047819 */ /* 0x004fe20000011409 */
        /* <DEDUP_REMOVED lines=11> */
[----:B-1----:R-:W-:Y:S01]  /*23e0*/  SEL R5, R192, 0xffffffe0, !P2 ;  /* 0xffffffe0c0057807 */ /* 0x002fe20005000000 */
        /* <DEDUP_REMOVED lines=43> */
.L_x_847:
        /* <DEDUP_REMOVED lines=14> */
[----:B------:R-:W4:Y:S04]  /*2780*/  LDSM.16.M88.4 R48, [R197+0x2080] ;  /* 0x00208000c530783b */ /* 0x000f280000000200 */
[----:B------:R-:W-:Y:S04]  /*2790*/  LDSM.16.M88.4 R56, [R3+0x80] ;  /* 0x000080000338783b */ /* 0x000fe80000000200 */
[----:B------:R-:W5:Y:S04]  /*27a0*/  LDSM.16.M88.4 R52, [R182+0x4080] ;  /* 0x00408000b634783b */ /* 0x000f680000000200 */
[----:B------:R-:W3:Y:S04]  /*27b0*/  LDSM.16.M88.4 R60, [R182+0x5080] ;  /* 0x00508000b63c783b */ /* 0x000ee80000000200 */
[----:B------:R-:W3:Y:S04]  /*27c0*/  LDSM.16.M88.4 R64, [R3+0x2080] ;  /* 0x002080000340783b */ /* 0x000ee80000000200 */
[----:B------:R-:W-:Y:S04]  /*27d0*/  LDSM.16.M88.4 R132, [R2+0x80] ;  /* 0x000080000284783b */ /* 0x000fe80000000200 */
[----:B------:R-:W-:Y:S04]  /*27e0*/  LDSM.16.M88.4 R136, [R181+0x5080] ;  /* 0x00508000b588783b */ /* 0x000fe80000000200 */
[----:B------:R-:W-:Y:S01]  /*27f0*/  LDSM.16.M88.4 R140, [R2+0x2080] ;  /* 0x00208000028c783b */ /* 0x000fe20000000200 */
[-C--:B-1-3--:R-:W-:Y:S03]  /*2800*/  HMMA.16816.F32 R4, R36, R40.reuse, RZ ;  /* 0x000000282404723c */ /* 0x08afe600000018ff */
        /* <DEDUP_REMOVED lines=76> */
.L_x_845:
        /* <DEDUP_REMOVED lines=403> */
.L_x_846:
        /* <DEDUP_REMOVED lines=170> */
.L_x_842:
[----:B------:R-:W-:Y:S05]  /*50a0*/  @P2 EXIT ;  /* 0x000000000000294d */ /* 0x000fea0003800000 */
[----:B------:R-:W-:-:S04]  /*50b0*/  ISETP.NE.U32.AND P2, PT, RZ, c[0x0][0x360], PT ;  /* 0x0000d800ff007a0c */ /* 0x000fc80003f45070 */
[----:B------:R-:W-:-:S13]  /*50c0*/  ISETP.NE.AND.EX P2, PT, RZ, c[0x0][0x364], PT, P2 ;  /* 0x0000d900ff007a0c */ /* 0x000fda0003f45320 */
[----:B------:R-:W-:-:S04]  /*50d0*/  @P2 IMAD.MOV.U32 R0, RZ, RZ, 0x4 ;  /* 0x00000004ff002424 */ /* 0x000fc800078e00ff */
[----:B------:R-:W-:-:S05]  /*50e0*/  @P2 IMAD.WIDE R6, R215, R0, c[0x0][0x360] ;  /* 0x0000d800d7062625 */ /* 0x000fca00078e0200 */
[----:B------:R1:W2:Y:S02]  /*50f0*/  @P2 LDG.E R0, [R6.64] ;  /* 0x0000000a06002981 */ /* 0x0002a4000c1e1900 */
[----:B-1----:R-:W-:Y:S02]  /*5100*/  IMAD.SHL.U32 R7, R218, 0x2000, RZ ;  /* 0x00002000da077824 */ /* 0x002fe400078e00ff */
[----:B------:R-:W-:Y:S01]  /*5110*/  BAR.SYNC.DEFER_BLOCKING 0x1, 0x100 ;  /* 0x0044000000007b1d */ /* 0x000fe20000010000 */
[----:B--2---:R-:W-:Y:S02]  /*5120*/  @P2 IMAD R3, R215, 0x80, R0 ;  /* 0x00000080d7032824 */ /* 0x004fe400078e0200 */
[----:B------:R-:W-:-:S03]  /*5130*/  IMAD.MOV.U32 R0, RZ, RZ, 0x1 ;  /* 0x00000001ff007424 */ /* 0x000fc600078e00ff */
[----:B------:R-:W-:Y:S02]  /*5140*/  @P2 SHF.R.S32.HI R2, RZ, 0x1f, R3 ;  /* 0x0000001fff022819 */ /* 0x000fe40000011403 */
[----:B------:R-:W-:Y:S02]  /*5150*/  ISETP.NE.AND P0, PT, R0, c[0x0][0x338], PT ;  /* 0x0000ce0000007a0c */ /* 0x000fe40003f05270 */
[----:B------:R-:W1:Y:S01]  /*5160*/  S2R R0, SR_TID.X ;  /* 0x0000000000007919 */ /* 0x000e620000002100 */
[----:B------:R-:W-:-:S04]  /*5170*/  @P2 LEA.HI R2, R2, R3, RZ, 0x7 ;  /* 0x0000000302022211 */ /* 0x000fc800078f38ff */
[----:B------:R-:W-:-:S04]  /*5180*/  @P2 SHF.L.U32 R4, R2, 0x6, RZ ;  /* 0x0000000602042819 */ /* 0x000fc800000006ff */
[----:B------:R-:W-:Y:S02]  /*5190*/  @P2 LOP3.LUT R4, R4, 0xffffe000, RZ, 0xc0, !PT ;  /* 0xffffe00004042812 */ /* 0x000fe400078ec0ff */
[----:B------:R-:W-:Y:S02]  /*51a0*/  @P0 IMAD.HI.U32 R2, R217, c[0x0][0x33c], RZ ;  /* 0x0000cf00d9020a27 */ /* 0x000fe400078e00ff */
[----:B------:R-:W-:Y:S02]  /*51b0*/  @P2 SHF.R.S32.HI R5, RZ, 0x1f, R4 ;  /* 0x0000001fff052819 */ /* 0x000fe40000011404 */
[----:B------:R-:W-:Y:S01]  /*51c0*/  @!P2 CS2R R4, SRZ ;  /* 0x000000000004a805 */ /* 0x000fe2000001ff00 */
[----:B------:R-:W-:Y:S02]  /*51d0*/  @P0 SHF.R.U32.HI R217, RZ, c[0x0][0x340], R2 ;  /* 0x0000d000ffd90a19 */ /* 0x000fe40000011602 */
[----:B------:R-:W-:Y:S02]  /*51e0*/  SHF.R.S32.HI R2, RZ, 0x1f, R7 ;  /* 0x0000001fff027819 */ /* 0x000fe40000011407 */
[----:B------:R-:W-:-:S02]  /*51f0*/  SHF.R.S32.HI R3, RZ, 0x1f, R217 ;  /* 0x0000001fff037819 */ /* 0x000fc400000114d9 */
[----:B-1----:R-:W-:-:S03]  /*5200*/  IADD3 R6, P1, P0, R4, R7, R0 ;  /* 0x0000000704067210 */ /* 0x002fc6000783e000 */
[C---:B------:R-:W-:Y:S01]  /*5210*/  IMAD R4, R3.reuse, c[0x0][0x300], RZ ;  /* 0x0000c00003047a24 */ /* 0x040fe200078e02ff */
[----:B------:R-:W-:Y:S01]  /*5220*/  SHF.R.S32.HI R7, RZ, 0x1f, R0 ;  /* 0x0000001fff077819 */ /* 0x000fe20000011400 */
[----:B------:R-:W-:Y:S02]  /*5230*/  IMAD R0, R3, c[0x0][0x328], RZ ;  /* 0x0000ca0003007a24 */ /* 0x000fe400078e02ff */
[----:B------:R-:W-:Y:S01]  /*5240*/  IMAD R4, R217, c[0x0][0x304], R4 ;  /* 0x0000c100d9047a24 */ /* 0x000fe200078e0204 */
[----:B------:R-:W-:Y:S01]  /*5250*/  IADD3.X R7, R5, R2, R7, P1, P0 ;  /* 0x0000000205077210 */ /* 0x000fe20000fe0407 */
[----:B------:R-:W-:Y:S01]  /*5260*/  IMAD R0, R217, c[0x0][0x32c], R0 ;  /* 0x0000cb00d9007a24 */ /* 0x000fe200078e0200 */
[----:B------:R-:W-:Y:S02]  /*5270*/  SHF.R.S32.HI R2, RZ, 0x1f, R215 ;  /* 0x0000001fff027819 */ /* 0x000fe400000114d7 */
[----:B------:R-:W-:Y:S01]  /*5280*/  SEL R215, R215, RZ, !P2 ;  /* 0x000000ffd7d77207 */ /* 0x000fe20005000000 */
[----:B------:R-:W-:Y:S01]  /*5290*/  IMAD.WIDE.U32 R8, R217, c[0x0][0x328], R6 ;  /* 0x0000ca00d9087a25 */ /* 0x000fe200078e0006 */
[----:B------:R-:W-:-:S03]  /*52a0*/  SEL R2, R2, RZ, !P2 ;  /* 0x000000ff02027207 */ /* 0x000fc60005000000 */
[----:B------:R-:W-:Y:S02]  /*52b0*/  IMAD.IADD R9, R9, 0x1, R0 ;  /* 0x0000000109097824 */ /* 0x000fe400078e0200 */
[----:B------:R-:W-:Y:S02]  /*52c0*/  IMAD R0, R2, c[0x0][0x330], RZ ;  /* 0x0000cc0002007a24 */ /* 0x000fe400078e02ff */
[----:B------:R-:W-:-:S04]  /*52d0*/  IMAD.WIDE.U32 R8, R215, c[0x0][0x330], R8 ;  /* 0x0000cc00d7087a25 */ /* 0x000fc800078e0008 */
[----:B------:R-:W-:Y:S01]  /*52e0*/  IMAD R0, R215, c[0x0][0x334], R0 ;  /* 0x0000cd00d7007a24 */ /* 0x000fe200078e0200 */
[----:B------:R-:W-:Y:S01]  /*52f0*/  LEA R10, P1, R8, c[0x0][0x310], 0x2 ;  /* 0x0000c400080a7a11 */ /* 0x000fe200078210ff */
[----:B------:R-:W-:-:S04]  /*5300*/  IMAD.WIDE.U32 R6, R217, c[0x0][0x300], R6 ;  /* 0x0000c000d9067a25 */ /* 0x000fc800078e0006 */
[----:B------:R-:W-:Y:S01]  /*5310*/  IMAD.IADD R3, R9, 0x1, R0 ;  /* 0x0000000109037824 */ /* 0x000fe200078e0200 */
[----:B------:R-:W-:Y:S01]  /*5320*/  IADD3 R7, R7, R4, RZ ;  /* 0x0000000407077210 */ /* 0x000fe20007ffe0ff */
[----:B------:R-:W-:-:S03]  /*5330*/  IMAD R2, R2, c[0x0][0x308], RZ ;  /* 0x0000c20002027a24 */ /* 0x000fc600078e02ff */
[----:B------:R-:W-:Y:S01]  /*5340*/  LEA.HI.X R11, R8, c[0x0][0x314], R3, 0x2, P1 ;  /* 0x0000c500080b7a11 */ /* 0x000fe200008f1403 */
[C---:B------:R-:W-:Y:S02]  /*5350*/  IMAD R2, R215.reuse, c[0x0][0x30c], R2 ;  /* 0x0000c300d7027a24 */ /* 0x040fe400078e0202 */
[----:B------:R-:W-:Y:S02]  /*5360*/  IMAD.WIDE.U32 R6, R215, c[0x0][0x308], R6 ;  /* 0x0000c200d7067a25 */ /* 0x000fe400078e0006 */
[----:B------:R-:W-:Y:S03]  /*5370*/  RED.E.ADD.F32.FTZ.RN.STRONG.GPU [R10.64], R68 ;  /* 0x000000440a00798e */ /* 0x000fe6000c10e78a */
[----:B------:R-:W-:Y:S01]  /*5380*/  IADD3 R5, R7, R2, RZ ;  /* 0x0000000207057210 */ /* 0x000fe20007ffe0ff */
[----:B------:R-:W-:Y:S01]  /*5390*/  RED.E.ADD.F32.FTZ.RN.STRONG.GPU [R10.64+0x400], R69 ;  /* 0x000400450a00798e */ /* 0x000fe2000c10e78a */
[----:B------:R-:W-:-:S03]  /*53a0*/  LEA R2, P0, R6, c[0x0][0x2e8], 0x2 ;  /* 0x0000ba0006027a11 */ /* 0x000fc600078010ff */
[----:B------:R-:W-:Y:S01]  /*53b0*/  RED.E.ADD.F32.FTZ.RN.STRONG.GPU [R10.64+0x800], R70 ;  /* 0x000800460a00798e */ /* 0x000fe2000c10e78a */
[----:B------:R-:W-:-:S03]  /*53c0*/  LEA.HI.X R3, R6, c[0x0][0x2ec], R5, 0x2, P0 ;  /* 0x0000bb0006037a11 */ /* 0x000fc600000f1405 */
        /* <DEDUP_REMOVED lines=62> */
.L_x_848:
        /* <DEDUP_REMOVED lines=13> */
.L_x_1820:


//--------------------- .text._ZN7cutlass13device_kernelIN5flash32FlashAttnBwdPostprocessConvertdQIN4cute5tupleIJNS3_1CILi64EEES6_EEENS_6half_tEfNS_4arch4Sm80ELi256ENS3_8TiledMMAINS3_8MMA_AtomIJNS3_28SM80_16x8x16_F32F16F16F32_TNEEEENS3_6LayoutINS4_IJNS5_ILi2EEENS5_ILi4EEENS5_ILi1EEEEEENS4_IJSI_SG_NS5_ILi0EEEEEEEENS4_IJNS5_ILi32EEES6_NS5_ILi16EEEEEEEELb0EEEEEvNT_6ParamsE --------------------------
	.section	.text._ZN7cutlass13device_kernelIN5flash32FlashAttnBwdPostprocessConvertdQIN4cute5tupleIJNS3_1CILi64EEES6_EEENS_6half_tEfNS_4arch4Sm80ELi256ENS3_8TiledMMAINS3_8MMA_AtomIJNS3_28SM80_16x8x16_F32F16F16F32_TNEEEENS3_6LayoutINS4_IJNS5_ILi2EEENS5_ILi4EEENS5_ILi1EEEEEENS4_IJSI_SG_NS5_ILi0EEEEEEEENS4_IJNS5_ILi32EEES6_NS5_ILi16EEEEEEEELb0EEEEEvNT_6ParamsE,"ax",@progbits
	.sectioninfo	@"SHI_REGISTERS=40"
	.align	128
.text._ZN7cutlass13device_kernelIN5flash32FlashAttnBwdPostprocessConvertdQIN4cute5tupleIJNS3_1CILi64EEES6_EEENS_6half_tEfNS_4arch4Sm80ELi256ENS3_8TiledMMAINS3_8MMA_AtomIJNS3_28SM80_16x8x16_F32F16F16F32_TNEEEENS3_6LayoutINS4_IJNS5_ILi2EEENS5_ILi4EEENS5_ILi1EEEEEENS4_IJSI_SG_NS5_ILi0EEEEEEEENS4_IJNS5_ILi32EEES6_NS5_ILi16EEEEEEEELb0EEEEEvNT_6ParamsE:
        .type           _ZN7cutlass13device_kernelIN5flash32FlashAttnBwdPostprocessConvertdQIN4cute5tupleIJNS3_1CILi64EEES6_EEENS_6half_tEfNS_4arch4Sm80ELi256ENS3_8TiledMMAINS3_8MMA_AtomIJNS3_28SM80_16x8x16_F32F16F16F32_TNEEEENS3_6LayoutINS4_IJNS5_ILi2EEENS5_ILi4EEENS5_ILi1EEEEEENS4_IJSI_SG_NS5_ILi0EEEEEEEENS4_IJNS5_ILi32EEES6_NS5_ILi16EEEEEEEELb0EEEEEvNT_6ParamsE,@function
        .size           _ZN7cutlass13device_kernelIN5flash32FlashAttnBwdPostprocessConvertdQIN4cute5tupleIJNS3_1CILi64EEES6_EEENS_6half_tEfNS_4arch4Sm80ELi256ENS3_8TiledMMAINS3_8MMA_AtomIJNS3_28SM80_16x8x16_F32F16F16F32_TNEEEENS3_6LayoutINS4_IJNS5_ILi2EEENS5_ILi4EEENS5_ILi1EEEEEENS4_IJSI_SG_NS5_ILi0EEEEEEEENS4_IJNS5_ILi32EEES6_NS5_ILi16EEEEEEEELb0EEEEEvNT_6ParamsE,(.L_x_1821 - _ZN7cutlass13device_kernelIN5flash32FlashAttnBwdPostprocessConvertdQIN4cute5tupleIJNS3_1CILi64EEES6_EEENS_6half_tEfNS_4arch4Sm80ELi256ENS3_8TiledMMAINS3_8MMA_AtomIJNS3_28SM80_16x8x16_F32F16F16F32_TNEEEENS3_6LayoutINS4_IJNS5_ILi2EEENS5_ILi4EEENS5_ILi1EEEEEENS4_IJSI_SG_NS5_ILi0EEEEEEEENS4_IJNS5_ILi32EEES6_NS5_ILi16EEEEEEEELb0EEEEEvNT_6ParamsE)
        .other          _ZN7cutlass13device_kernelIN5flash32FlashAttnBwdPostprocessConvertdQIN4cute5tupleIJNS3_1CILi64EEES6_EEENS_6half_tEfNS_4arch4Sm80ELi256ENS3_8TiledMMAINS3_8MMA_AtomIJNS3_28SM80_16x8x16_F32F16F16F32_TNEEEENS3_6LayoutINS4_IJNS5_ILi2EEENS5_ILi4EEENS5_ILi1EEEEEENS4_IJSI_SG_NS5_ILi0EEEEEEEENS4_IJNS5_ILi32EEES6_NS5_ILi16EEEEEEEELb0EEEEEvNT_6ParamsE,@"STO_CUDA_ENTRY STV_DEFAULT"
_ZN7cutlass13device_kernelIN5flash32FlashAttnBwdPostprocessConvertdQIN4cute5tupleIJNS3_1CILi64EEES6_EEENS_6half_tEfNS_4arch4Sm80ELi256ENS3_8TiledMMAINS3_8MMA_AtomIJNS3_28SM80_16x8x16_F32F16F16F32_TNEEEENS3_6LayoutINS4_IJNS5_ILi2EEENS5_ILi4EEENS5_ILi1EEEEEENS4_IJSI_SG_NS5_ILi0EEEEEEEENS4_IJNS5_ILi32EEES6_NS5_ILi16EEEEEEEELb0EEEEEvNT_6ParamsE:
[----:B------:R-:W-:Y:S02]  /*0000*/  IMAD.MOV.U32 R1, RZ, RZ, c[0x0][0x28] ;  /* 0x00000a00ff017624 */ /* 0x000fe400078e00ff */
[----:B------:R-:W0:Y:S01]  /*0010*/  S2R R9, SR_CTAID.Z ;  /* 0x0000000000097919 */ /* 0x000e220000002700 */
[----:B------:R-:W-:Y:S01]  /*0020*/  ISETP.NE.U32.AND P1, PT, RZ, c[0x0][0x1c8], PT ;  /* 0x00007200ff007a0c */ /* 0x000fe20003f25070 */
[----:B------:R-:W-:Y:S01]  /*0030*/  IMAD.MOV.U32 R6, RZ, RZ, 0x4 ;  /* 0x00000004ff067424 */ /* 0x000fe200078e00ff */
[----:B------:R-:W-:Y:S01]  /*0040*/  ISETP.NE.U32.AND P0, PT, RZ, c[0x0][0x1c0], PT ;  /* 0x00007000ff007a0c */ /* 0x000fe20003f05070 */
[----:B------:R-:W-:Y:S01]  /*0050*/  ULDC.64 UR4, c[0x0][0x118] ;  /* 0x0000460000047ab9 */ /* 0x000fe20000000a00 */
[----:B------:R-:W-:Y:S02]  /*0060*/  ISETP.NE.AND.EX P1, PT, RZ, c[0x0][0x1cc], PT, P1 ;  /* 0x00007300ff007a0c */ /* 0x000fe40003f25310 */
[----:B------:R-:W-:Y:S01]  /*0070*/  ISETP.NE.AND.EX P0, PT, RZ, c[0x0][0x1c4], PT, P0 ;  /* 0x00007100ff007a0c */ /* 0x000fe20003f05300 */
[----:B------:R-:W-:Y:S02]  /*0080*/  IMAD.MOV.U32 R21, RZ, RZ, c[0x0][0x190] ;  /* 0x00006400ff157624 */ /* 0x000fe400078e00ff */
[----:B0-----:R-:W-:-:S08]  /*0090*/  IMAD.WIDE R4, R9, R6, c[0x0][0x1c0] ;  /* 0x0000700009047625 */ /* 0x001fd000078e0206 */
[----:B------:R-:W-:Y:S02]  /*00a0*/  @P1 IMAD.WIDE R6, R9, R6, c[0x0][0x1c8] ;  /* 0x0000720009061625 */ /* 0x000fe400078e0206 */
[----:B------:R0:W5:Y:S01]  /*00b0*/  @P0 LDG.E R24, [R4.64] ;  /* 0x0000000404180981 */ /* 0x000162000c1e1900 */
[----:B------:R-:W-:-:S03]  /*00c0*/  ISETP.NE.U32.AND P2, PT, RZ, c[0x0][0x1c0], PT ;  /* 0x00007000ff007a0c */ /* 0x000fc60003f45070 */
[----:B------:R0:W5:Y:S04]  /*00d0*/  @P1 LDG.E R21, [R6.64] ;  /* 0x0000000406151981 */ /* 0x000168000c1e1900 */
[----:B------:R-:W1:Y:S02]  /*00e0*/  S2R R20, SR_CTAID.X ;  /* 0x0000000000147919 */ /* 0x000e640000002500 */
[----:B-1----:R-:W-:Y:S01]  /*00f0*/  IMAD.SHL.U32 R2, R20, 0x40, RZ ;  /* 0x0000004014027824 */ /* 0x002fe200078e00ff */
[----:B------:R-:W-:Y:S05]  /*0100*/  @P1 BRA `(.L_x_849) ;  /* 0x0000004000001947 */ /* 0x000fea0003800000 */
[----:B0-----:R-:W-:Y:S05]  /*0110*/  @!P0 BRA `(.L_x_849) ;  /* 0x0000003000008947 */ /* 0x001fea0003800000 */
[----:B------:R-:W2:Y:S04]  /*0120*/  LDG.E R0, [R4.64] ;  /* 0x0000000404007981 */ /* 0x000ea8000c1e1900 */
[----:B-----5:R-:W2:Y:S02]  /*0130*/  LDG.E R21, [R4.64+0x4] ;  /* 0x0000040404157981 */ /* 0x020ea4000c1e1900 */
[----:B--2---:R-:W-:-:S03]  /*0140*/  IMAD.IADD R21, R21, 0x1, -R0 ;  /* 0x0000000115157824 */ /* 0x004fc600078e0a00 */
.L_x_849:
[----:B0-----:R-:W-:Y:S01]  /*0150*/  ISETP.NE.AND.EX P1, PT, RZ, c[0x0][0x1c4], PT, P2 ;  /* 0x00007100ff007a0c */ /* 0x001fe20003f25320 */
[----:B-----5:R-:W-:Y:S01]  /*0160*/  @P0 IMAD R0, R9, 0x40, R24 ;  /* 0x0000004009000824 */ /* 0x020fe200078e0218 */
[----:B------:R-:W-:-:S13]  /*0170*/  ISETP.LE.AND P2, PT, R21, R2, PT ;  /* 0x000000021500720c */ /* 0x000fda0003f43270 */
[----:B------:R-:W-:Y:S05]  /*0180*/  @P1 EXIT P2 ;  /* 0x000000000000194d */ /* 0x000fea0001000000 */
[----:B------:R-:W0:Y:S01]  /*0190*/  S2R R29, SR_TID.X ;  /* 0x00000000001d7919 */ /* 0x000e220000002100 */
[----:B------:R-:W-:Y:S01]  /*01a0*/  @P0 SHF.R.S32.HI R3, RZ, 0x1f, R0 ;  /* 0x0000001fff030819 */ /* 0x000fe20000011400 */
[----:B------:R-:W-:Y:S01]  /*01b0*/  CS2R R4, SRZ ;  /* 0x0000000000047805 */ /* 0x000fe2000001ff00 */
[----:B------:R-:W-:Y:S01]  /*01c0*/  IMAD.SHL.U32 R7, R20, 0x1000, RZ ;  /* 0x0000100014077824 */ /* 0x000fe200078e00ff */
[----:B------:R-:W1:Y:S01]  /*01d0*/  S2R R25, SR_CTAID.Y ;  /* 0x0000000000197919 */ /* 0x000e620000002600 */
[----:B------:R-:W-:Y:S02]  /*01e0*/  @P0 LEA.HI R3, R3, R0, RZ, 0x6 ;  /* 0x0000000003030211 */ /* 0x000fe400078f30ff */
[----:B------:R-:W-:Y:S02]  /*01f0*/  SEL R22, R9, RZ, !P1 ;  /* 0x000000ff09167207 */ /* 0x000fe40004800000 */
[----:B------:R-:W-:Y:S01]  /*0200*/  SHF.R.S32.HI R11, RZ, 0x1f, R7 ;  /* 0x0000001fff0b7819 */ /* 0x000fe20000011407 */
[----:B------:R-:W-:-:S05]  /*0210*/  @P0 IMAD.SHL.U32 R3, R3, 0x40, RZ ;  /* 0x0000004003030824 */ /* 0x000fca00078e00ff */
[----:B------:R-:W-:-:S04]  /*0220*/  @P0 LOP3.LUT R3, R3, 0xfffff000, RZ, 0xc0, !PT ;  /* 0xfffff00003030812 */ /* 0x000fc800078ec0ff */
[--C-:B------:R-:W-:Y:S01]  /*0230*/  @P0 SHF.R.S32.HI R5, RZ, 0x1f, R3.reuse ;  /* 0x0000001fff050819 */ /* 0x100fe20000011403 */
[----:B------:R-:W-:Y:S01]  /*0240*/  @P0 IMAD.MOV.U32 R4, RZ, RZ, R3 ;  /* 0x000000ffff040224 */ /* 0x000fe200078e0003 */
[----:B------:R-:W-:Y:S01]  /*0250*/  SHF.R.S32.HI R3, RZ, 0x1f, R9 ;  /* 0x0000001fff037819 */ /* 0x000fe20000011409 */
[----:B0-----:R-:W-:-:S03]  /*0260*/  IMAD.SHL.U32 R6, R29, 0x4, RZ ;  /* 0x000000041d067824 */ /* 0x001fc600078e00ff */
[----:B------:R-:W-:Y:S02]  /*0270*/  SEL R3, R3, RZ, !P1 ;  /* 0x000000ff03037207 */ /* 0x000fe40004800000 */
[----:B-1----:R-:W-:Y:S02]  /*0280*/  SHF.R.S32.HI R0, RZ, 0x1f, R25 ;  /* 0x0000001fff007819 */ /* 0x002fe40000011419 */
[----:B------:R-:W-:Y:S01]  /*0290*/  IADD3 R4, P2, P3, R4, R6, R7 ;  /* 0x0000000604047210 */ /* 0x000fe20007b5e007 */
[----:B------:R-:W-:Y:S01]  /*02a0*/  IMAD R9, R3, c[0x0][0x180], RZ ;  /* 0x0000600003097a24 */ /* 0x000fe200078e02ff */
[----:B------:R-:W-:Y:S01]  /*02b0*/  SHF.R.S32.HI R6, RZ, 0x1f, R6 ;  /* 0x0000001fff067819 */ /* 0x000fe20000011406 */
[----:B------:R-:W-:Y:S02]  /*02c0*/  IMAD R8, R0, c[0x0][0x178], RZ ;  /* 0x00005e0000087a24 */ /* 0x000fe400078e02ff */
[----:B------:R-:W-:Y:S01]  /*02d0*/  IMAD R9, R22, c[0x0][0x184], R9 ;  /* 0x0000610016097a24 */ /* 0x000fe200078e0209 */
[----:B------:R-:W-:Y:S01]  /*02e0*/  IADD3.X R5, R5, R6, R11, P2, P3 ;  /* 0x0000000605057210 */ /* 0x000fe200017e640b */
[----:B------:R-:W-:-:S04]  /*02f0*/  IMAD R7, R25, c[0x0][0x17c], R8 ;  /* 0x00005f0019077a24 */ /* 0x000fc800078e0208 */
[----:B------:R-:W-:-:S04]  /*0300*/  IMAD.WIDE.U32 R4, R25, c[0x0][0x178], R4 ;  /* 0x00005e0019047a25 */ /* 0x000fc800078e0004 */
[----:B------:R-:W-:-:S04]  /*0310*/  IMAD.IADD R5, R5, 0x1, R7 ;  /* 0x0000000105057824 */ /* 0x000fc800078e0207 */
[----:B------:R-:W-:-:S04]  /*0320*/  IMAD.WIDE.U32 R4, R22, c[0x0][0x180], R4 ;  /* 0x0000600016047a25 */ /* 0x000fc800078e0004 */
[----:B------:R-:W-:Y:S01]  /*0330*/  IMAD.IADD R5, R5, 0x1, R9 ;  /* 0x0000000105057824 */ /* 0x000fe200078e0209 */
[----:B------:R-:W-:-:S04]  /*0340*/  LEA R32, P1, R4, c[0x0][0x160], 0x2 ;  /* 0x0000580004207a11 */ /* 0x000fc800078210ff */
[----:B------:R-:W-:-:S05]  /*0350*/  LEA.HI.X R33, R4, c[0x0][0x164], R5, 0x2, P1 ;  /* 0x0000590004217a11 */ /* 0x000fca00008f1405 */
[----:B------:R0:W2:Y:S04]  /*0360*/  LDG.E.128 R4, [R32.64] ;  /* 0x0000000420047981 */ /* 0x0000a8000c1e1d00 */
[----:B------:R0:W3:Y:S04]  /*0370*/  LDG.E.128 R8, [R32.64+0x1000] ;  /* 0x0010000420087981 */ /* 0x0000e8000c1e1d00 */
[----:B------:R0:W4:Y:S04]  /*0380*/  LDG.E.128 R12, [R32.64+0x2000] ;  /* 0x00200004200c7981 */ /* 0x000128000c1e1d00 */
[----:B------:R0:W5:Y:S01]  /*0390*/  LDG.E.128 R16, [R32.64+0x3000] ;  /* 0x0030000420107981 */ /* 0x000162000c1e1d00 */
[----:B------:R-:W-:Y:S01]  /*03a0*/  SHF.R.S32.HI R30, RZ, 0x1f, R29 ;  /* 0x0000001fff1e7819 */ /* 0x000fe2000001141d */
[----:B------:R-:W-:Y:S01]  /*03b0*/  IMAD R0, R0, c[0x0][0x1a8], RZ ;  /* 0x00006a0000007a24 */ /* 0x000fe200078e02ff */
[----:B------:R-:W-:Y:S01]  /*03c0*/  IADD3 R2, -R2, R21, RZ ;  /* 0x0000001502027210 */ /* 0x000fe20007ffe1ff */
[----:B------:R-:W-:Y:S01]  /*03d0*/  BSSY B0, `(.L_x_850) ;  /* 0x000008c000007945 */ /* 0x000fe20003800000 */
[----:B------:R-:W-:-:S02]  /*03e0*/  LEA.HI R23, R30, R29, RZ, 0x2 ;  /* 0x0000001d1e177211 */ /* 0x000fc400078f10ff */
[CC--:B------:R-:W-:Y:S02]  /*03f0*/  LEA.HI R27, R30.reuse, R29.reuse, RZ, 0x7 ;  /* 0x0000001d1e1b7211 */ /* 0x0c0fe400078f38ff */
[----:B------:R-:W-:Y:S02]  /*0400*/  LOP3.LUT R34, R23, 0x7ffffffc, RZ, 0xc0, !PT ;  /* 0x7ffffffc17227812 */ /* 0x000fe400078ec0ff */
[CC--:B------:R-:W-:Y:S01]  /*0410*/  LEA.HI R31, R30.reuse, R29.reuse, RZ, 0x3 ;  /* 0x0000001d1e1f7211 */ /* 0x0c0fe200078f18ff */
[----:B------:R-:W-:Y:S01]  /*0420*/  IMAD.SHL.U32 R37, R27, 0x8, RZ ;  /* 0x000000081b257824 */ /* 0x000fe200078e00ff */
[----:B------:R-:W-:Y:S01]  /*0430*/  LEA.HI R28, R30, R29, RZ, 0x5 ;  /* 0x0000001d1e1c7211 */ /* 0x000fe200078f28ff */
[----:B0-----:R-:W-:Y:S01]  /*0440*/  IMAD.IADD R32, R29, 0x1, -R34 ;  /* 0x000000011d207824 */ /* 0x001fe200078e0a22 */
[--C-:B------:R-:W-:Y:S02]  /*0450*/  SHF.R.S32.HI R26, RZ, 0x2, R23.reuse ;  /* 0x00000002ff1a7819 */ /* 0x100fe40000011417 */
[----:B------:R-:W-:-:S02]  /*0460*/  SHF.R.S32.HI R35, RZ, 0x1f, R23 ;  /* 0x0000001fff237819 */ /* 0x000fc40000011417 */
[--C-:B------:R-:W-:Y:S02]  /*0470*/  SHF.R.S32.HI R23, RZ, 0x3, R31.reuse ;  /* 0x00000003ff177819 */ /* 0x100fe4000001141f */
[----:B------:R-:W-:Y:S02]  /*0480*/  SHF.R.S32.HI R34, RZ, 0x1f, R31 ;  /* 0x0000001fff227819 */ /* 0x000fe4000001141f */
[----:B------:R-:W-:Y:S02]  /*0490*/  SHF.R.S32.HI R27, RZ, 0x5, R28 ;  /* 0x00000005ff1b7819 */ /* 0x000fe4000001141c */
[----:B------:R-:W-:Y:S02]  /*04a0*/  LOP3.LUT R37, R37, 0x7ffffc00, RZ, 0xc0, !PT ;  /* 0x7ffffc0025257812 */ /* 0x000fe400078ec0ff */
[----:B------:R-:W-:Y:S02]  /*04b0*/  LEA.HI R34, R34, R23, RZ, 0x2 ;  /* 0x0000001722227211 */ /* 0x000fe400078f10ff */
[----:B------:R-:W-:Y:S01]  /*04c0*/  LEA.HI R36, R28, R27, RZ, 0x1 ;  /* 0x0000001b1c247211 */ /* 0x000fe200078f08ff */
[----:B------:R-:W-:Y:S01]  /*04d0*/  IMAD R28, R32, 0x2, R37 ;  /* 0x00000002201c7824 */ /* 0x000fe200078e0225 */
[----:B------:R-:W-:-:S02]  /*04e0*/  LEA.HI R30, R30, R29, RZ, 0x6 ;  /* 0x0000001d1e1e7211 */ /* 0x000fc400078f30ff */
[----:B------:R-:W-:Y:S02]  /*04f0*/  LOP3.LUT R32, R34, 0xffffffc, RZ, 0xc0, !PT ;  /* 0x0ffffffc22207812 */ /* 0x000fe400078ec0ff */
[----:B------:R-:W-:Y:S02]  /*0500*/  SHF.R.S32.HI R34, RZ, 0x6, R30 ;  /* 0x00000006ff227819 */ /* 0x000fe4000001141e */
[----:B------:R-:W-:Y:S01]  /*0510*/  LOP3.LUT R30, R31, 0xfffffff8, RZ, 0xc0, !PT ;  /* 0xfffffff81f1e7812 */ /* 0x000fe200078ec0ff */
[----:B------:R-:W-:Y:S01]  /*0520*/  IMAD.IADD R31, R23, 0x1, -R32 ;  /* 0x00000001171f7824 */ /* 0x000fe200078e0a20 */
[----:B------:R-:W-:Y:S02]  /*0530*/  LEA.HI R35, R35, R26, RZ, 0x3 ;  /* 0x0000001a23237211 */ /* 0x000fe400078f18ff */
[----:B------:R-:W-:Y:S01]  /*0540*/  LOP3.LUT R36, R36, 0xfffffffe, RZ, 0xc0, !PT ;  /* 0xfffffffe24247812 */ /* 0x000fe200078ec0ff */
[----:B------:R-:W-:Y:S01]  /*0550*/  IMAD.IADD R33, R29, 0x1, -R30 ;  /* 0x000000011d217824 */ /* 0x000fe200078e0a1e */
[----:B------:R-:W-:Y:S01]  /*0560*/  LOP3.LUT R35, R35, 0xfffffff8, RZ, 0xc0, !PT ;  /* 0xfffffff823237812 */ /* 0x000fe200078ec0ff */
[----:B------:R-:W-:-:S02]  /*0570*/  IMAD R32, R34, 0x8, R31 ;  /* 0x0000000822207824 */ /* 0x000fc400078e021f */
[----:B------:R-:W-:Y:S02]  /*0580*/  IMAD.IADD R27, R27, 0x1, -R36 ;  /* 0x000000011b1b7824 */ /* 0x000fe400078e0a24 */
[----:B------:R-:W-:-:S03]  /*0590*/  IMAD.IADD R26, R26, 0x1, -R35 ;  /* 0x000000011a1a7824 */ /* 0x000fc600078e0a23 */
[C---:B------:R-:W-:Y:S01]  /*05a0*/  LEA R28, R27.reuse, R28, 0x8 ;  /* 0x0000001c1b1c7211 */ /* 0x040fe200078e40ff */
[----:B------:R-:W-:Y:S01]  /*05b0*/  IMAD.SHL.U32 R27, R27, 0x40, RZ ;  /* 0x000000401b1b7824 */ /* 0x000fe200078e00ff */
[----:B------:R-:W-:-:S04]  /*05c0*/  SHF.R.S32.HI R35, RZ, 0x1f, R26 ;  /* 0x0000001fff237819 */ /* 0x000fc8000001141a */
[----:B------:R-:W-:Y:S01]  /*05d0*/  LOP3.LUT R27, R27, 0x40, RZ, 0xc0, !PT ;  /* 0x000000401b1b7812 */ /* 0x000fe200078ec0ff */
[----:B--2---:R-:W-:Y:S04]  /*05e0*/  STS.128 [R29.X16], R4 ;  /* 0x000000041d007388 */ /* 0x004fe8000000cc00 */
[----:B---3--:R0:W-:Y:S04]  /*05f0*/  STS.128 [R29.X16+0x1000], R8 ;  /* 0x001000081d007388 */ /* 0x0081e8000000cc00 */
[----:B----4-:R-:W-:Y:S04]  /*0600*/  STS.128 [R29.X16+0x2000], R12 ;  /* 0x0020000c1d007388 */ /* 0x010fe8000000cc00 */
[----:B-----5:R-:W-:Y:S04]  /*0610*/  STS.128 [R29.X16+0x3000], R16 ;  /* 0x003000101d007388 */ /* 0x020fe8000000cc00 */
[----:B------:R-:W-:Y:S01]  /*0620*/  BAR.SYNC.DEFER_BLOCKING 0x0 ;  /* 0x0000000000007b1d */ /* 0x000fe20000010000 */
[----:B0-----:R-:W-:Y:S01]  /*0630*/  LEA.HI R8, R33, R33, RZ, 0x1 ;  /* 0x0000002121087211 */ /* 0x001fe200078f08ff */
[----:B------:R-:W-:Y:S01]  /*0640*/  IMAD.SHL.U32 R11, R34, 0x8, RZ ;  /* 0x00000008220b7824 */ /* 0x000fe200078e00ff */
[----:B------:R-:W-:-:S03]  /*0650*/  LEA.HI R34, R35, R26, RZ, 0x2 ;  /* 0x0000001a23227211 */ /* 0x000fc600078f10ff */
[----:B------:R-:W-:Y:S02]  /*0660*/  IMAD.SHL.U32 R36, R8, 0x200, RZ ;  /* 0x0000020008247824 */ /* 0x000fe400078e00ff */
[----:B------:R-:W-:Y:S01]  /*0670*/  IMAD.SHL.U32 R8, R33, 0x8, RZ ;  /* 0x0000000821087824 */ /* 0x000fe200078e00ff */
[----:B------:R-:W-:Y:S02]  /*0680*/  LOP3.LUT R33, R34, 0x7fffffc, RZ, 0xc0, !PT ;  /* 0x07fffffc22217812 */ /* 0x000fe400078ec0ff */
[----:B------:R-:W-:Y:S01]  /*0690*/  LOP3.LUT R35, R36, 0x7ffffc00, RZ, 0xc0, !PT ;  /* 0x7ffffc0024237812 */ /* 0x000fe200078ec0ff */
[----:B------:R-:W-:Y:S01]  /*06a0*/  IMAD.SHL.U32 R36, R34, 0x10, RZ ;  /* 0x0000001022247824 */ /* 0x000fe200078e00ff */
[----:B------:R-:W-:Y:S01]  /*06b0*/  LOP3.LUT R34, R27, 0x8, R8, 0xf8, !PT ;  /* 0x000000081b227812 */ /* 0x000fe200078ef808 */
[----:B------:R-:W-:Y:S01]  /*06c0*/  IMAD.IADD R33, R26, 0x1, -R33 ;  /* 0x000000011a217824 */ /* 0x000fe200078e0a21 */
[----:B------:R-:W-:Y:S01]  /*06d0*/  SHF.R.U32.HI R27, RZ, 0x3, R27 ;  /* 0x00000003ff1b7819 */ /* 0x000fe2000001161b */
[----:B------:R-:W-:Y:S01]  /*06e0*/  IMAD.U32 R32, R32, 0x10, R35 ;  /* 0x0000001020207824 */ /* 0x000fe200078e0023 */
[----:B------:R-:W-:Y:S01]  /*06f0*/  LOP3.LUT R36, R36, 0x40, RZ, 0xc0, !PT ;  /* 0x0000004024247812 */ /* 0x000fe200078ec0ff */
[----:B------:R-:W-:Y:S01]  /*0700*/  IMAD R28, R33, 0x10, R28 ;  /* 0x00000010211c7824 */ /* 0x000fe200078e021c */
[----:B------:R-:W-:Y:S01]  /*0710*/  ISETP.GE.AND P1, PT, R8, c[0x0][0x194], PT ;  /* 0x0000650008007a0c */ /* 0x000fe20003f26270 */
[----:B------:R-:W0:Y:S04]  /*0720*/  LDS R5, [R29.X4+0x800] ;  /* 0x000800001d057984 */ /* 0x000e280000004800 */
[----:B------:R-:W1:Y:S04]  /*0730*/  LDS R10, [R29.X4+0xc00] ;  /* 0x000c00001d0a7984 */ /* 0x000e680000004800 */
[----:B------:R-:W2:Y:S04]  /*0740*/  LDS R4, [R29.X4+0x1000] ;  /* 0x001000001d047984 */ /* 0x000ea80000004800 */
[----:B------:R-:W-:Y:S04]  /*0750*/  LDS R9, [R29.X4+0x1400] ;  /* 0x001400001d097984 */ /* 0x000fe80000004800 */
[----:B------:R-:W3:Y:S04]  /*0760*/  LDS R31, [R29.X4] ;  /* 0x000000001d1f7984 */ /* 0x000ee80000004800 */
[----:B------:R-:W4:Y:S04]  /*0770*/  LDS R30, [R29.X4+0x400] ;  /* 0x000400001d1e7984 */ /* 0x000f280000004800 */
[----:B------:R-:W5:Y:S04]  /*0780*/  LDS R6, [R29.X4+0x1800] ;  /* 0x001800001d067984 */ /* 0x000f680000004800 */
[----:B------:R-:W5:Y:S04]  /*0790*/  LDS R7, [R29.X4+0x1c00] ;  /* 0x001c00001d077984 */ /* 0x000f680000004800 */
[----:B------:R-:W5:Y:S04]  /*07a0*/  LDS R12, [R29.X4+0x2000] ;  /* 0x002000001d0c7984 */ /* 0x000f680000004800 */
[----:B------:R-:W5:Y:S04]  /*07b0*/  LDS R18, [R29.X4+0x2400] ;  /* 0x002400001d127984 */ /* 0x000f680000004800 */
[----:B------:R-:W5:Y:S01]  /*07c0*/  LDS R13, [R29.X4+0x2800] ;  /* 0x002800001d0d7984 */ /* 0x000f620000004800 */
[----:B0-----:R-:W-:-:S03]  /*07d0*/  FMUL.FTZ R5, R5, c[0x0][0x1b8] ;  /* 0x00006e0005057a20 */ /* 0x001fc60000410000 */
[----:B------:R-:W0:Y:S01]  /*07e0*/  LDS R17, [R29.X4+0x2c00] ;  /* 0x002c00001d117984 */ /* 0x000e220000004800 */
[----:B-1----:R-:W-:-:S03]  /*07f0*/  FMUL.FTZ R10, R10, c[0x0][0x1b8] ;  /* 0x00006e000a0a7a20 */ /* 0x002fc60000410000 */
[----:B------:R-:W1:Y:S01]  /*0800*/  LDS R15, [R29.X4+0x3000] ;  /* 0x003000001d0f7984 */ /* 0x000e620000004800 */
[----:B--2---:R-:W-:-:S03]  /*0810*/  FMUL.FTZ R4, R4, c[0x0][0x1b8] ;  /* 0x00006e0004047a20 */ /* 0x004fc60000410000 */
[----:B------:R-:W2:Y:S04]  /*0820*/  LDS R16, [R29.X4+0x3400] ;  /* 0x003400001d107984 */ /* 0x000ea80000004800 */
[----:B------:R-:W2:Y:S01]  /*0830*/  LDS R14, [R29.X4+0x3800] ;  /* 0x003800001d0e7984 */ /* 0x000ea20000004800 */
[----:B---3--:R-:W-:-:S03]  /*0840*/  FMUL.FTZ R31, R31, c[0x0][0x1b8] ;  /* 0x00006e001f1f7a20 */ /* 0x008fc60000410000 */
[----:B------:R3:W2:Y:S01]  /*0850*/  LDS R19, [R29.X4+0x3c00] ;  /* 0x003c00001d137984 */ /* 0x0006a20000004800 */
[----:B----4-:R-:W-:Y:S02]  /*0860*/  FMUL.FTZ R30, R30, c[0x0][0x1b8] ;  /* 0x00006e001e1e7a20 */ /* 0x010fe40000410000 */
[----:B-----5:R-:W-:-:S03]  /*0870*/  FMUL.FTZ R6, R6, c[0x0][0x1b8] ;  /* 0x00006e0006067a20 */ /* 0x020fc60000410000 */
[----:B------:R-:W-:Y:S02]  /*0880*/  F2FP.PACK_AB R31, R30, R31 ;  /* 0x0000001f1e1f723e */ /* 0x000fe400000000ff */
[----:B---3--:R-:W-:Y:S01]  /*0890*/  LOP3.LUT R29, R34, R27, RZ, 0x3c, !PT ;  /* 0x0000001b221d7212 */ /* 0x008fe200078e3cff */
[----:B------:R-:W-:Y:S01]  /*08a0*/  FMUL.FTZ R7, R7, c[0x0][0x1b8] ;  /* 0x00006e0007077a20 */ /* 0x000fe20000410000 */
[----:B------:R-:W-:Y:S02]  /*08b0*/  LOP3.LUT R27, R36, 0x8, R11, 0xf8, !PT ;  /* 0x00000008241b7812 */ /* 0x000fe400078ef80b */
[----:B------:R-:W-:Y:S01]  /*08c0*/  SHF.R.U32.HI R36, RZ, 0x3, R36 ;  /* 0x00000003ff247819 */ /* 0x000fe20000011624 */
[----:B------:R-:W-:Y:S01]  /*08d0*/  IMAD.IADD R11, R32, 0x1, R29 ;  /* 0x00000001200b7824 */ /* 0x000fe200078e021d */
[----:B------:R-:W-:Y:S01]  /*08e0*/  F2FP.PACK_AB R26, R7, R6 ;  /* 0x00000006071a723e */ /* 0x000fe200000000ff */
[----:B------:R-:W-:Y:S01]  /*08f0*/  FMUL.FTZ R29, R9, c[0x0][0x1b8] ;  /* 0x00006e00091d7a20 */ /* 0x000fe20000410000 */
[----:B------:R-:W-:Y:S01]  /*0900*/  LOP3.LUT R27, R27, R36, RZ, 0x3c, !PT ;  /* 0x000000241b1b7212 */ /* 0x000fe200078e3cff */
[----:B------:R-:W-:Y:S01]  /*0910*/  FMUL.FTZ R12, R12, c[0x0][0x1b8] ;  /* 0x00006e000c0c7a20 */ /* 0x000fe20000410000 */
[----:B------:R-:W-:Y:S01]  /*0920*/  F2FP.PACK_AB R9, R10, R5 ;  /* 0x000000050a09723e */ /* 0x000fe200000000ff */
[----:B------:R-:W-:Y:S01]  /*0930*/  FMUL.FTZ R5, R18, c[0x0][0x1b8] ;  /* 0x00006e0012057a20 */ /* 0x000fe20000410000 */
[----:B------:R-:W-:Y:S01]  /*0940*/  F2FP.PACK_AB R10, R29, R4 ;  /* 0x000000041d0a723e */ /* 0x000fe200000000ff */
[----:B------:R-:W-:-:S02]  /*0950*/  FMUL.FTZ R13, R13, c[0x0][0x1b8] ;  /* 0x00006e000d0d7a20 */ /* 0x000fc40000410000 */
[----:B------:R-:W-:Y:S01]  /*0960*/  IMAD.IADD R27, R27, 0x1, R28 ;  /* 0x000000011b1b7824 */ /* 0x000fe200078e021c */
[----:B------:R-:W-:Y:S01]  /*0970*/  F2FP.PACK_AB R12, R5, R12 ;  /* 0x0000000c050c723e */ /* 0x000fe200000000ff */
[----:B0-----:R-:W-:Y:S02]  /*0980*/  FMUL.FTZ R4, R17, c[0x0][0x1b8] ;  /* 0x00006e0011047a20 */ /* 0x001fe40000410000 */
[----:B------:R-:W-:Y:S02]  /*0990*/  IMAD.SHL.U32 R27, R27, 0x2, RZ ;  /* 0x000000021b1b7824 */ /* 0x000fe400078e00ff */
[----:B-1----:R-:W-:Y:S01]  /*09a0*/  FMUL.FTZ R15, R15, c[0x0][0x1b8] ;  /* 0x00006e000f0f7a20 */ /* 0x002fe20000410000 */
[----:B------:R-:W-:Y:S01]  /*09b0*/  F2FP.PACK_AB R13, R4, R13 ;  /* 0x0000000d040d723e */ /* 0x000fe200000000ff */
[C---:B------:R-:W-:Y:S01]  /*09c0*/  IMAD.SHL.U32 R4, R11.reuse, 0x2, RZ ;  /* 0x000000020b047824 */ /* 0x040fe200078e00ff */
[----:B------:R-:W-:Y:S01]  /*09d0*/  STS [R27+0x4000], R31 ;  /* 0x0040001f1b007388 */ /* 0x000fe20000000800 */
[----:B--2---:R-:W-:Y:S01]  /*09e0*/  FMUL.FTZ R16, R16, c[0x0][0x1b8] ;  /* 0x00006e0010107a20 */ /* 0x004fe20000410000 */
[----:B------:R-:W-:Y:S01]  /*09f0*/  LEA R11, R11, 0x4000, 0x1 ;  /* 0x000040000b0b7811 */ /* 0x000fe200078e08ff */
[----:B------:R-:W-:Y:S01]  /*0a00*/  IMAD R17, R25, c[0x0][0x1ac], R0 ;  /* 0x00006b0019117a24 */ /* 0x000fe200078e0200 */
[----:B------:R0:W-:Y:S01]  /*0a10*/  STS [R27+0x4100], R9 ;  /* 0x004100091b007388 */ /* 0x0001e20000000800 */
[----:B------:R-:W-:Y:S01]  /*0a20*/  FMUL.FTZ R14, R14, c[0x0][0x1b8] ;  /* 0x00006e000e0e7a20 */ /* 0x000fe20000410000 */
[----:B------:R-:W-:Y:S01]  /*0a30*/  F2FP.PACK_AB R15, R16, R15 ;  /* 0x0000000f100f723e */ /* 0x000fe200000000ff */
[----:B------:R-:W-:Y:S01]  /*0a40*/  FMUL.FTZ R19, R19, c[0x0][0x1b8] ;  /* 0x00006e0013137a20 */ /* 0x000fe20000410000 */
[----:B------:R-:W-:Y:S01]  /*0a50*/  STS [R27+0x5000], R12 ;  /* 0x0050000c1b007388 */ /* 0x000fe20000000800 */
[----:B------:R-:W-:-:S03]  /*0a60*/  IADD3 R0, R23, 0x20, RZ ;  /* 0x0000002017007810 */ /* 0x000fc60007ffe0ff */
[----:B------:R-:W-:Y:S01]  /*0a70*/  F2FP.PACK_AB R14, R19, R14 ;  /* 0x0000000e130e723e */ /* 0x000fe200000000ff */
[----:B------:R1:W-:Y:S01]  /*0a80*/  STS [R27+0x5100], R13 ;  /* 0x0051000d1b007388 */ /* 0x0003e20000000800 */
[----:B0-----:R-:W-:-:S03]  /*0a90*/  SHF.R.S32.HI R9, RZ, 0x1f, R8 ;  /* 0x0000001fff097819 */ /* 0x001fc60000011408 */
[----:B------:R0:W-:Y:S04]  /*0aa0*/  STS [R27+0x4400], R10 ;  /* 0x0044000a1b007388 */ /* 0x0001e80000000800 */
[----:B------:R-:W-:Y:S01]  /*0ab0*/  STS [R27+0x4500], R26 ;  /* 0x0045001a1b007388 */ /* 0x000fe20000000800 */
[----:B-1----:R-:W-:-:S03]  /*0ac0*/  IMAD.WIDE.U32 R12, R25, c[0x0][0x1a8], R8 ;  /* 0x00006a00190c7a25 */ /* 0x002fc600078e0008 */
[----:B------:R1:W-:Y:S01]  /*0ad0*/  STS [R27+0x5400], R15 ;  /* 0x0054000f1b007388 */ /* 0x0003e20000000800 */
[----:B------:R-:W-:Y:S01]  /*0ae0*/  CS2R R8, SRZ ;  /* 0x0000000000087805 */ /* 0x000fe2000001ff00 */
[----:B0-----:R-:W-:Y:S01]  /*0af0*/  IMNMX R10, R2, 0x40, PT ;  /* 0x00000040020a7817 */ /* 0x001fe20003800200 */
[--C-:B------:R-:W-:Y:S01]  /*0b00*/  @P0 IMAD.MOV.U32 R8, RZ, RZ, R24.reuse ;  /* 0x000000ffff080224 */ /* 0x100fe200078e0018 */
[----:B------:R0:W-:Y:S01]  /*0b10*/  STS [R27+0x5500], R14 ;  /* 0x0055000e1b007388 */ /* 0x0001e20000000800 */
[----:B------:R-:W-:Y:S01]  /*0b20*/  @P0 SHF.R.S32.HI R9, RZ, 0x1f, R24 ;  /* 0x0000001fff090819 */ /* 0x000fe20000011418 */
[----:B------:R-:W-:Y:S02]  /*0b30*/  IMAD.IADD R13, R13, 0x1, R17 ;  /* 0x000000010d0d7824 */ /* 0x000fe400078e0211 */
[----:B------:R-:W-:Y:S01]  /*0b40*/  BAR.SYNC.DEFER_BLOCKING 0x0 ;  /* 0x0000000000007b1d */ /* 0x000fe20000010000 */
[-C--:B------:R-:W-:Y:S01]  /*0b50*/  ISETP.GE.OR P2, PT, R0, R10.reuse, P1 ;  /* 0x0000000a0000720c */ /* 0x080fe20000f46670 */
[----:B-1----:R-:W-:Y:S01]  /*0b60*/  IMAD R15, R3, c[0x0][0x1b0], RZ ;  /* 0x00006c00030f7a24 */ /* 0x002fe200078e02ff */
[----:B------:R-:W-:-:S02]  /*0b70*/  ISETP.GE.OR P1, PT, R23, R10, P1 ;  /* 0x0000000a1700720c */ /* 0x000fc40000f26670 */
[----:B------:R-:W-:Y:S01]  /*0b80*/  IADD3 R2, P0, R23, R8, RZ ;  /* 0x0000000817027210 */ /* 0x000fe20007f1e0ff */
[----:B------:R-:W-:-:S03]  /*0b90*/  IMAD R15, R22, c[0x0][0x1b4], R15 ;  /* 0x00006d00160f7a24 */ /* 0x000fc600078e020f */
[----:B------:R-:W-:Y:S01]  /*0ba0*/  LEA.HI.X.SX32 R3, R23, R9, 0x1, P0 ;  /* 0x0000000917037211 */ /* 0x000fe200000f0eff */
[----:B------:R-:W-:-:S04]  /*0bb0*/  IMAD.WIDE.U32 R22, R22, c[0x0][0x1b0], R12 ;  /* 0x00006c0016167a25 */ /* 0x000fc800078e000c */
[----:B------:R-:W-:-:S04]  /*0bc0*/  IMAD.WIDE R20, R20, 0x40, R2 ;  /* 0x0000004014147825 */ /* 0x000fc800078e0202 */
[----:B------:R-:W-:Y:S01]  /*0bd0*/  IMAD.IADD R13, R23, 0x1, R15 ;  /* 0x00000001170d7824 */ /* 0x000fe200078e020f */
[----:B------:R-:W1:Y:S01]  /*0be0*/  LDS.128 R4, [R4+0x4400] ;  /* 0x0044000004047984 */ /* 0x000e620000000c00 */
[----:B------:R-:W-:Y:S05]  /*0bf0*/  @P1 BRA `(.L_x_851) ;  /* 0x0000009000001947 */ /* 0x000fea0003800000 */
[----:B0-----:R-:W0:Y:S01]  /*0c00*/  LDS.128 R8, [R11] ;  /* 0x000000000b087984 */ /* 0x001e220000000c00 */
[----:B------:R-:W-:Y:S02]  /*0c10*/  IMAD R15, R21, c[0x0][0x1a0], RZ ;  /* 0x00006800150f7a24 */ /* 0x000fe400078e02ff */
[----:B------:R-:W-:Y:S02]  /*0c20*/  IMAD.MOV.U32 R12, RZ, RZ, R22 ;  /* 0x000000ffff0c7224 */ /* 0x000fe400078e0016 */
[C---:B------:R-:W-:Y:S02]  /*0c30*/  IMAD R15, R20.reuse, c[0x0][0x1a4], R15 ;  /* 0x00006900140f7a24 */ /* 0x040fe400078e020f */
[----:B------:R-:W-:-:S04]  /*0c40*/  IMAD.WIDE.U32 R2, R20, c[0x0][0x1a0], R12 ;  /* 0x0000680014027a25 */ /* 0x000fc800078e000c */
[----:B------:R-:W-:Y:S01]  /*0c50*/  IMAD.IADD R3, R3, 0x1, R15 ;  /* 0x0000000103037824 */ /* 0x000fe200078e020f */
[----:B------:R-:W-:-:S04]  /*0c60*/  LEA R14, P0, R2, c[0x0][0x188], 0x1 ;  /* 0x00006200020e7a11 */ /* 0x000fc800078008ff */
[----:B------:R-:W-:-:S05]  /*0c70*/  LEA.HI.X R15, R2, c[0x0][0x18c], R3, 0x1, P0 ;  /* 0x00006300020f7a11 */ /* 0x000fca00000f0c03 */
[----:B0-----:R0:W-:Y:S04]  /*0c80*/  STG.E.128 [R14.64], R8 ;  /* 0x000000080e007986 */ /* 0x0011e8000c101d04 */
.L_x_851:
[----:B0-----:R-:W-:Y:S05]  /*0c90*/  BSYNC B0 ;  /* 0x0000000000007941 */ /* 0x001fea0003800000 */
.L_x_850:
[----:B------:R-:W-:Y:S05]  /*0ca0*/  @P2 EXIT ;  /* 0x000000000000294d */ /* 0x000fea0003800000 */
[----:B------:R-:W-:Y:S01]  /*0cb0*/  IADD3 R9, P0, R20, 0x20, RZ ;  /* 0x0000002014097810 */ /* 0x000fe20007f1e0ff */
[----:B------:R-:W-:Y:S02]  /*0cc0*/  IMAD.MOV.U32 R2, RZ, RZ, R22 ;  /* 0x000000ffff027224 */ /* 0x000fe400078e0016 */
[----:B------:R-:W-:Y:S02]  /*0cd0*/  IMAD.MOV.U32 R3, RZ, RZ, R13 ;  /* 0x000000ffff037224 */ /* 0x000fe400078e000d */
[----:B------:R-:W-:Y:S02]  /*0ce0*/  IMAD.X R20, RZ, RZ, R21, P0 ;  /* 0x000000ffff147224 */ /* 0x000fe400000e0615 */
[----:B------:R-:W-:-:S04]  /*0cf0*/  IMAD.WIDE.U32 R2, R9, c[0x0][0x1a0], R2 ;  /* 0x0000680009027a25 */ /* 0x000fc800078e0002 */
[----:B------:R-:W-:Y:S01]  /*0d00*/  IMAD R20, R20, c[0x0][0x1a0], RZ ;  /* 0x0000680014147a24 */ /* 0x000fe200078e02ff */
[----:B------:R-:W-:-:S03]  /*0d10*/  LEA R8, P0, R2, c[0x0][0x188], 0x1 ;  /* 0x0000620002087a11 */ /* 0x000fc600078008ff */
[----:B------:R-:W-:-:S04]  /*0d20*/  IMAD R9, R9, c[0x0][0x1a4], R20 ;  /* 0x0000690009097a24 */ /* 0x000fc800078e0214 */
[----:B------:R-:W-:-:S05]  /*0d30*/  IMAD.IADD R3, R3, 0x1, R9 ;  /* 0x0000000103037824 */ /* 0x000fca00078e0209 */
[----:B------:R-:W-:-:S05]  /*0d40*/  LEA.HI.X R9, R2, c[0x0][0x18c], R3, 0x1, P0 ;  /* 0x0000630002097a11 */ /* 0x000fca00000f0c03 */
[----:B-1----:R-:W-:Y:S01]  /*0d50*/  STG.E.128 [R8.64], R4 ;  /* 0x0000000408007986 */ /* 0x002fe2000c101d04 */
[----:B------:R-:W-:Y:S05]  /*0d60*/  EXIT ;  /* 0x000000000000794d */ /* 0x000fea0003800000 */
.L_x_852:
        /* <DEDUP_REMOVED lines=9> */
.L_x_1821:


//--------------------- .text._ZN7cutlass13device_kernelIN5flash19enable_sm80_to_sm89INS1_16FlashAttnBwdSm80INS1_25CollectiveMainloopBwdSm80ILi2ELi2EN4cute5tupleIJNS5_1CILi64EEENS7_ILi128EEES8_EEENS_6half_tEfNS_4arch4Sm80ELb1ELb0ELb0ELb1ELb1ELb0ELb0ELb0ELi2ELi2ELi4ELi2ELb1EEENS1_24CollectiveEpilogueBwdGQAISA_fSD_Li256ELb1ELb1EEENS1_25SingleTileBwdLPTSchedulerILb1ELi128ELb1EEEEEEEEEvNT_6ParamsE --------------------------
	.section	.text._ZN7cutlass13device_kernelIN5flash19enable_sm80_to_sm89INS1_16FlashAttnBwdSm80INS1_25CollectiveMainloopBwdSm80ILi2ELi2EN4cute5tupleIJNS5_1CILi64EEENS7_ILi128EEES8_EEENS_6half_tEfNS_4arch4Sm80ELb1ELb0ELb0ELb1ELb1ELb0ELb0ELb0ELi2ELi2ELi4ELi2ELb1EEENS1_24CollectiveEpilogueBwdGQAISA_fSD_Li256ELb1ELb1EEENS1_25SingleTileBwdLPTSchedulerILb1ELi128ELb1EEEEEEEEEvNT_6ParamsE,"ax",@progbits
	.sectioninfo	@"SHI_REGISTERS=254"
	.align	128
.text._ZN7cutlass13device_kernelIN5flash19enable_sm80_to_sm89INS1_16FlashAttnBwdSm80INS1_25CollectiveMainloopBwdSm80ILi2ELi2EN4cute5tupleIJNS5_1CILi64EEENS7_ILi128EEES8_EEENS_6half_tEfNS_4arch4Sm80ELb1ELb0ELb0ELb1ELb1ELb0ELb0ELb0ELi2ELi2ELi4ELi2ELb1EEENS1_24CollectiveEpilogueBwdGQAISA_fSD_Li256ELb1ELb1EEENS1_25SingleTileBwdLPTSchedulerILb1ELi128ELb1EEEEEEEEEvNT_6ParamsE:
        .type           _ZN7cutlass13device_kernelIN5flash19enable_sm80_to_sm89INS1_16FlashAttnBwdSm80INS1_25CollectiveMainloopBwdSm80ILi2ELi2EN4cute5tupleIJNS5_1CILi64EEENS7_ILi128EEES8_EEENS_6half_tEfNS_4arch4Sm80ELb1ELb0ELb0ELb1ELb1ELb0ELb0ELb0ELi2ELi2ELi4ELi2ELb1EEENS1_24CollectiveEpilogueBwdGQAISA_fSD_Li256ELb1ELb1EEENS1_25SingleTileBwdLPTSchedulerILb1ELi128ELb1EEEEEEEEEvNT_6ParamsE,@function
        .size           _ZN7cutlass13device_kernelIN5flash19enable_sm80_to_sm89INS1_16FlashAttnBwdSm80INS1_25CollectiveMainloopBwdSm80ILi2ELi2EN4cute5tupleIJNS5_1CILi64EEENS7_ILi128EEES8_EEENS_6half_tEfNS_4arch4Sm80ELb1ELb0ELb0ELb1ELb1ELb0ELb0ELb0ELi2ELi2ELi4ELi2ELb1EEENS1_24CollectiveEpilogueBwdGQAISA_fSD_Li256ELb1ELb1EEENS1_25SingleTileBwdLPTSchedulerILb1ELi128ELb1EEEEEEEEEvNT_6ParamsE,(.L_x_1822 - _ZN7cutlass13device_kernelIN5flash19enable_sm80_to_sm89INS1_16FlashAttnBwdSm80INS1_25CollectiveMainloopBwdSm80ILi2ELi2EN4cute5tupleIJNS5_1CILi64EEENS7_ILi128EEES8_EEENS_6half_tEfNS_4arch4Sm80ELb1ELb0ELb0ELb1ELb1ELb0ELb0ELb0ELi2ELi2ELi4ELi2ELb1EEENS1_24CollectiveEpilogueBwdGQAISA_fSD_Li256ELb1ELb1EEENS1_25SingleTileBwdLPTSchedulerILb1ELi128ELb1EEEEEEEEEvNT_6ParamsE)
        .other          _ZN7cutlass13device_kernelIN5flash19enable_sm80_to_sm89INS1_16FlashAttnBwdSm80INS1_25CollectiveMainloopBwdSm80ILi2ELi2EN4cute5tupleIJNS5_1CILi64EEENS7_ILi128EEES8_EEENS_6half_tEfNS_4arch4Sm80ELb1ELb0ELb0ELb1ELb1ELb0ELb0ELb0ELi2ELi2ELi4ELi2ELb1EEENS1_24CollectiveEpilogueBwdGQAISA_fSD_Li256ELb1ELb1EEENS1_25SingleTileBwdLPTSchedulerILb1ELi128ELb1EEEEEEEEEvNT_6ParamsE,@"STO_CUDA_ENTRY STV_DEFAULT"
_ZN7cutlass13device_kernelIN5flash19enable_sm80_to_sm89INS1_16FlashAttnBwdSm80INS1_25CollectiveMainloopBwdSm80ILi2ELi2EN4cute5tupleIJNS5_1CILi64EEENS7_ILi128EEES8_EEENS_6half_tEfNS_4arch4Sm80ELb1ELb0ELb0ELb1ELb1ELb0ELb0ELb0ELi2ELi2ELi4ELi2ELb1EEENS1_24CollectiveEpilogueBwdGQAISA_fSD_Li256ELb1ELb1EEENS1_25SingleTileBwdLPTSchedulerILb1ELi128ELb1EEEEEEEEEvNT_6ParamsE:
        /* <DEDUP_REMOVED lines=24> */
.L_x_854:
[----:B------:R-:W-:-:S04]  /*0180*/  MOV R2, c[0x0][0x3b4] ;  /* 0x0000ed0000027a02 */ /* 0x000fc80000000f00 */
[----:B------:R-:W-:Y:S02]  /*0190*/  ISETP.NE.AND P0, PT, R2, 0x1, PT ;  /* 0x000000010200780c */ /* 0x000fe40003f05270 */
[----:B------:R-:W-:-:S11]  /*01a0*/  MOV R2, R0 ;  /* 0x0000000000027202 */ /* 0x000fd60000000f00 */
[----:B------:R-:W-:-:S05]  /*01b0*/  @P0 IMAD.HI.U32 R3, R0, c[0x0][0x3b8], RZ ;  /* 0x0000ee0000030a27 */ /* 0x000fca00078e00ff */
[----:B------:R-:W-:-:S05]  /*01c0*/  @P0 SHF.R.U32.HI R2, RZ, c[0x0][0x3bc], R3 ;  /* 0x0000ef00ff020a19 */ /* 0x000fca0000011603 */
[----:B------:R-:W-:Y:S02]  /*01d0*/  IMAD R5, R2, c[0x0][0x3b4], RZ ;  /* 0x0000ed0002057a24 */ /* 0x000fe400078e02ff */
.L_x_855:
        /* <DEDUP_REMOVED lines=16> */
.L_x_856:
        /* <DEDUP_REMOVED lines=9> */
.L_x_858:
[----:B------:R-:W-:-:S04]  /*0370*/  MOV R3, c[0x0][0x3dc] ;  /* 0x0000f70000037a02 */ /* 0x000fc80000000f00 */
.L_x_857:
        /* <DEDUP_REMOVED lines=9> */
.L_x_853:
        /* <DEDUP_REMOVED lines=16> */
.L_x_860:
[----:B------:R-:W-:Y:S02]  /*0510*/  MOV R0, c[0x0][0x3b4] ;  /* 0x0000ed0000007a02 */ /* 0x000fe40000000f00 */
[----:B------:R-:W-:Y:S02]  /*0520*/  MOV R2, R3 ;  /* 0x0000000300027202 */ /* 0x000fe40000000f00 */
[----:B------:R-:W-:-:S13]  /*0530*/  ISETP.NE.AND P0, PT, R0, 0x1, PT ;  /* 0x000000010000780c */ /* 0x000fda0003f05270 */
[----:B------:R-:W-:-:S05]  /*0540*/  @P0 IMAD.HI.U32 R0, R3, c[0x0][0x3b8], RZ ;  /* 0x0000ee0003000a27 */ /* 0x000fca00078e00ff */
[----:B------:R-:W-:-:S05]  /*0550*/  @P0 SHF.R.U32.HI R2, RZ, c[0x0][0x3bc], R0 ;  /* 0x0000ef00ff020a19 */ /* 0x000fca0000011600 */
[----:B------:R-:W-:Y:S02]  /*0560*/  IMAD R4, R2, c[0x0][0x3b4], RZ ;  /* 0x0000ed0002047a24 */ /* 0x000fe400078e02ff */
.L_x_861:
        /* <DEDUP_REMOVED lines=16> */
.L_x_862:
        /* <DEDUP_REMOVED lines=9> */
.L_x_864:
[----:B------:R-:W-:-:S04]  /*0700*/  MOV R3, c[0x0][0x3dc] ;  /* 0x0000f70000037a02 */ /* 0x000fc80000000f00 */
.L_x_863:
        /* <DEDUP_REMOVED lines=8> */
.L_x_859:
        /* <DEDUP_REMOVED lines=16> */
[----:B------:R1:W5:Y:S02]  /*0890*/  @P0 LDG.E R216, [R16.64] ;  /* 0x0000000a10d80981 */ /* 0x000364000c1e1900 */
[----:B-1----:R-:W-:Y:S01]  /*08a0*/  CS2R R4, SRZ ;  /* 0x0000000000047805 */ /* 0x002fe2000001ff00 */
        /* <DEDUP_REMOVED lines=12> */
[----:B------:R-:W-:Y:S05]  /*0970*/  @!P3 BRA `(.L_x_865) ;  /* 0x000000300000b947 */ /* 0x000fea0003800000 */
[----:B-----5:R-:W2:Y:S04]  /*0980*/  LDG.E R216, [R14.64] ;  /* 0x0000000a0ed87981 */ /* 0x020ea8000c1e1900 */
[----:B------:R-:W2:Y:S02]  /*0990*/  LDG.E R9, [R14.64+0x4] ;  /* 0x0000040a0e097981 */ /* 0x000ea4000c1e1900 */
[----:B--2---:R-:W-:-:S02]  /*09a0*/  IADD3 R216, -R216, R9, RZ ;  /* 0x00000009d8d87210 */ /* 0x004fc40007ffe1ff */
.L_x_865:
[----:B------:R-:W-:-:S04]  /*09b0*/  ISETP.NE.U32.AND P0, PT, RZ, c[0x0][0x2e0], PT ;  /* 0x0000b800ff007a0c */ /* 0x000fc80003f05070 */
[----:B------:R-:W-:-:S13]  /*09c0*/  ISETP.NE.AND.EX P0, PT, RZ, c[0x0][0x2e4], PT, P0 ;  /* 0x0000b900ff007a0c */ /* 0x000fda0003f05300 */
[----:B------:R-:W-:Y:S05]  /*09d0*/  @!P0 BRA `(.L_x_866) ;  /* 0x0000003000008947 */ /* 0x000fea0003800000 */
[----:B------:R-:W-:-:S05]  /*09e0*/  IMAD.WIDE R8, R215, R0, c[0x0][0x2e0] ;  /* 0x0000b800d7087625 */ /* 0x000fca00078e0200 */
[----:B------:R1:W5:Y:S01]  /*09f0*/  LDG.E R214, [R8.64] ;  /* 0x0000000a08d67981 */ /* 0x000362000c1e1900 */
[----:B------:R-:W-:Y:S05]  /*0a00*/  BRA `(.L_x_867) ;  /* 0x0000004000007947 */ /* 0x000fea0003800000 */
.L_x_866:
[----:B------:R-:W-:Y:S05]  /*0a10*/  @!P1 BRA `(.L_x_867) ;  /* 0x0000003000009947 */ /* 0x000fea0003800000 */
[----:B------:R-:W2:Y:S04]  /*0a20*/  LDG.E R214, [R12.64] ;  /* 0x0000000a0cd67981 */ /* 0x000ea8000c1e1900 */
[----:B------:R-:W2:Y:S02]  /*0a30*/  LDG.E R9, [R12.64+0x4] ;  /* 0x0000040a0c097981 */ /* 0x000ea4000c1e1900 */
[----:B--2---:R-:W-:Y:S02]  /*0a40*/  IADD3 R214, -R214, R9, RZ ;  /* 0x00000009d6d67210 */ /* 0x004fe40007ffe1ff */
.L_x_867:
        /* <DEDUP_REMOVED lines=53> */
[CC--:B------:R-:W-:Y:S01]  /*0da0*/  LEA.HI R12, R13.reuse, R6.reuse, RZ, 0x3 ;  /* 0x000000060d0c7211 */ /* 0x0c0fe200078f18ff */
        /* <DEDUP_REMOVED lines=8> */
[----:B------:R-:W-:Y:S01]  /*0e30*/  IMAD.IADD R11, R6, 0x1, -R11 ;  /* 0x00000001060b7824 */ /* 0x000fe200078e0a0b */
[----:B------:R-:W-:Y:S01]  /*0e40*/  IADD3 R222, P2, R213, R2, RZ ;  /* 0x00000002d5de7210 */ /* 0x000fe20007f5e0ff */
[C---:B------:R-:W-:Y:S01]  /*0e50*/  @P0 IMAD.HI.U32 R8, R218.reuse, c[0x0][0x24c], RZ ;  /* 0x00009300da080a27 */ /* 0x040fe200078e00ff */
[----:B------:R-:W-:Y:S01]  /*0e60*/  SHF.R.S32.HI R225, RZ, 0x1f, R224 ;  /* 0x0000001fffe17819 */ /* 0x000fe200000114e0 */
[----:B------:R-:W-:Y:S01]  /*0e70*/  USHF.L.U32 UR6, UR4, 0x6, URZ ;  /* 0x0000000604067899 */ /* 0x000fe2000800063f */
[----:B------:R-:W-:Y:S01]  /*0e80*/  SHF.R.S32.HI R10, RZ, 0x1f, R205 ;  /* 0x0000001fff0a7819 */ /* 0x000fe200000114cd */
[C---:B------:R-:W-:Y:S01]  /*0e90*/  IMAD R9, R218.reuse, c[0x0][0x23c], R9 ;  /* 0x00008f00da097a24 */ /* 0x040fe200078e0209 */
[----:B------:R-:W-:Y:S01]  /*0ea0*/  @P0 SHF.R.U32.HI R19, RZ, c[0x0][0x250], R8 ;  /* 0x00009400ff130a19 */ /* 0x000fe20000011608 */
[----:B------:R-:W-:Y:S01]  /*0eb0*/  IMAD.SHL.U32 R20, R11, 0x8, RZ ;  /* 0x000000080b147824 */ /* 0x000fe200078e00ff */
[----:B------:R-:W-:Y:S01]  /*0ec0*/  IADD3 R22, P0, R213, R4, RZ ;  /* 0x00000004d5167210 */ /* 0x000fe20007f1e0ff */
[----:B------:R-:W-:Y:S01]  /*0ed0*/  IMAD.IADD R27, R27, 0x1, R9 ;  /* 0x000000011b1b7824 */ /* 0x000fe200078e0209 */
[----:B------:R-:W-:Y:S01]  /*0ee0*/  SHF.R.S32.HI R8, RZ, 0x1f, R19 ;  /* 0x0000001fff087819 */ /* 0x000fe20000011413 */
[----:B------:R-:W-:Y:S01]  /*0ef0*/  IMAD.WIDE.U32 R36, R218, c[0x0][0x270], R224 ;  /* 0x00009c00da247a25 */ /* 0x000fe200078e00e0 */
[----:B------:R-:W-:Y:S01]  /*0f00*/  SHF.R.S32.HI R9, RZ, 0x1f, R213 ;  /* 0x0000001fff097819 */ /* 0x000fe200000114d5 */
[----:B------:R-:W-:Y:S01]  /*0f10*/  UMOV UR8, 0x6 ;  /* 0x0000000600087882 */ /* 0x000fe20000000000 */
[----:B------:R-:W-:Y:S01]  /*0f20*/  SHF.R.S32.HI R21, RZ, 0x1f, R20 ;  /* 0x0000001fff157819 */ /* 0x000fe20000011414 */
[----:B------:R-:W-:Y:S01]  /*0f30*/  IMAD R24, R8, c[0x0][0x1e0], RZ ;  /* 0x0000780008187a24 */ /* 0x000fe200078e02ff */
[----:B------:R-:W-:Y:S01]  /*0f40*/  SEL R4, R215, RZ, !P1 ;  /* 0x000000ffd7047207 */ /* 0x000fe20004800000 */
[----:B------:R-:W-:Y:S01]  /*0f50*/  IMAD.X R23, R9, 0x1, R5, P0 ;  /* 0x0000000109177824 */ /* 0x000fe200000e0605 */
[----:B------:R-:W-:Y:S01]  /*0f60*/  SHF.R.S32.HI R5, RZ, 0x1f, R215 ;  /* 0x0000001fff057819 */ /* 0x000fe200000114d7 */
[C---:B------:R-:W-:Y:S01]  /*0f70*/  IMAD R24, R19.reuse, c[0x0][0x1e4], R24 ;  /* 0x0000790013187a24 */ /* 0x040fe200078e0218 */
[----:B------:R-:W-:Y:S01]  /*0f80*/  USHF.L.U64.HI UR5, UR4, UR8, UR5 ;  /* 0x0000000804057299 */ /* 0x000fe20008010205 */
[----:B------:R-:W-:Y:S01]  /*0f90*/  IMAD.WIDE.U32 R14, R19, c[0x0][0x1e0], R20 ;  /* 0x00007800130e7a25 */ /* 0x000fe200078e0014 */
[----:B------:R-:W-:-:S02]  /*0fa0*/  SEL R17, R5, RZ, !P3 ;  /* 0x000000ff05117207 */ /* 0x000fc40005800000 */
[----:B------:R-:W-:Y:S01]  /*0fb0*/  SEL R5, R5, RZ, !P1 ;  /* 0x000000ff05057207 */ /* 0x000fe20004800000 */
[----:B------:R-:W-:Y:S01]  /*0fc0*/  IMAD.X R2, R9, 0x1, R3, P2 ;  /* 0x0000000109027824 */ /* 0x000fe200010e0603 */
[----:B------:R-:W-:Y:S01]  /*0fd0*/  LEA.HI R198, R13, R6, RZ, 0x7 ;  /* 0x000000060dc67211 */ /* 0x000fe200078f38ff */
[----:B------:R-:W-:Y:S02]  /*0fe0*/  IMAD.IADD R3, R235, 0x1, -R213 ;  /* 0x00000001eb037824 */ /* 0x000fe400078e0ad5 */
[----:B------:R-:W-:Y:S01]  /*0ff0*/  IMAD.IADD R25, R15, 0x1, R24 ;  /* 0x000000010f197824 */ /* 0x000fe200078e0218 */
[----:B------:R-:W-:Y:S01]  /*1000*/  SHF.R.U32.HI R198, RZ, 0x4, R198 ;  /* 0x00000004ffc67819 */ /* 0x000fe200000116c6 */
[C---:B------:R-:W-:Y:S01]  /*1010*/  IMAD R15, R0.reuse, c[0x0][0x270], RZ ;  /* 0x00009c00000f7a24 */ /* 0x040fe200078e02ff */
[C---:B------:R-:W-:Y:S01]  /*1020*/  ISETP.GE.AND P2, PT, R3.reuse, 0x1, PT ;  /* 0x000000010300780c */ /* 0x040fe20003f46270 */
[----:B------:R-:W-:Y:S01]  /*1030*/  IMAD R9, R0, c[0x0][0x288], RZ ;  /* 0x0000a20000097a24 */ /* 0x000fe200078e02ff */
[C---:B------:R-:W-:Y:S01]  /*1040*/  ISETP.GE.AND P0, PT, R3.reuse, 0x21, PT ;  /* 0x000000210300780c */ /* 0x040fe20003f06270 */
[C---:B------:R-:W-:Y:S01]  /*1050*/  IMAD R30, R218.reuse, c[0x0][0x274], R15 ;  /* 0x00009d00da1e7a24 */ /* 0x040fe200078e020f */
[C---:B------:R-:W-:Y:S01]  /*1060*/  ISETP.GE.AND P6, PT, R3.reuse, 0x41, PT ;  /* 0x000000410300780c */ /* 0x040fe20003fc6270 */
[----:B------:R-:W-:Y:S01]  /*1070*/  IMAD R28, R218, c[0x0][0x28c], R9 ;  /* 0x0000a300da1c7a24 */ /* 0x000fe200078e0209 */
[----:B------:R-:W-:Y:S01]  /*1080*/  ISETP.GE.AND P5, PT, R3, 0x61, PT ;  /* 0x000000610300780c */ /* 0x000fe20003fa6270 */
[----:B------:R-:W-:Y:S01]  /*1090*/  IMAD R15, R5, c[0x0][0x1e8], RZ ;  /* 0x00007a00050f7a24 */ /* 0x000fe200078e02ff */
[----:B------:R-:W-:Y:S01]  /*10a0*/  SEL R3, R215, RZ, !P3 ;  /* 0x000000ffd7037207 */ /* 0x000fe20005800000 */
[----:B------:R-:W-:Y:S01]  /*10b0*/  IMAD.MOV.U32 R24, RZ, RZ, R14 ;  /* 0x000000ffff187224 */ /* 0x000fe200078e000e */
[----:B------:R-:W-:Y:S01]  /*10c0*/  SHF.R.S32.HI R9, RZ, 0x4, R18 ;  /* 0x00000004ff097819 */ /* 0x000fe20000011412 */
[----:B------:R-:W-:Y:S01]  /*10d0*/  IMAD R14, R17, c[0x0][0x240], RZ ;  /* 0x00009000110e7a24 */ /* 0x000fe200078e02ff */
[----:B------:R-:W-:Y:S01]  /*10e0*/  ISETP.GE.OR P4, PT, R20, c[0x0][0x1cc], !P2 ;  /* 0x0000730014007a0c */ /* 0x000fe20005786670 */
[----:B------:R-:W-:Y:S01]  /*10f0*/  IMAD.WIDE.U32 R34, R218, c[0x0][0x288], R224 ;  /* 0x0000a200da227a25 */ /* 0x000fe200078e00e0 */
[----:B------:R-:W-:-:S03]  /*1100*/  ISETP.GE.OR P2, PT, R20, c[0x0][0x19c], !P2 ;  /* 0x0000670014007a0c */ /* 0x000fc60005746670 */
[----:B------:R-:W-:Y:S01]  /*1110*/  IMAD R32, R4, c[0x0][0x1ec], R15 ;  /* 0x00007b0004207a24 */ /* 0x000fe200078e020f */
[----:B------:R-:W-:Y:S01]  /*1120*/  LEA.HI R15, R18, R9, RZ, 0x1 ;  /* 0x00000009120f7211 */ /* 0x000fe200078f08ff */
[----:B------:R-:W-:-:S03]  /*1130*/  IMAD.WIDE.U32 R26, R3, c[0x0][0x240], R26 ;  /* 0x00009000031a7a25 */ /* 0x000fc600078e001a */
[----:B------:R-:W-:Y:S01]  /*1140*/  LOP3.LUT R15, R15, 0xfffffffe, RZ, 0xc0, !PT ;  /* 0xfffffffe0f0f7812 */ /* 0x000fe200078ec0ff */
        /* <DEDUP_REMOVED lines=13> */
[----:B------:R-:W-:Y:S02]  /*1220*/  IMAD R14, R17, c[0x0][0x290], RZ ;  /* 0x0000a400110e7a24 */ /* 0x000fe400078e02ff */
[----:B------:R-:W-:-:S04]  /*1230*/  IMAD.WIDE.U32 R28, R3, c[0x0][0x290], R28 ;  /* 0x0000a400031c7a25 */ /* 0x000fc800078e001c */
[----:B------:R-:W-:Y:S01]  /*1240*/  IMAD.IADD R15, R9, 0x1, -R15 ;  /* 0x00000001090f7824 */ /* 0x000fe200078e0a0f */
[----:B------:R-:W-:Y:S01]  /*1250*/  LEA.HI R9, R13, R6, RZ, 0x6 ;  /* 0x000000060d097211 */ /* 0x000fe200078f30ff */
[----:B------:R-:W-:Y:S01]  /*1260*/  IMAD.MOV.U32 R32, RZ, RZ, R24 ;  /* 0x000000ffff207224 */ /* 0x000fe200078e0018 */
[----:B------:R-:W-:Y:S01]  /*1270*/  IADD3 R208, P1, R208, R28, RZ ;  /* 0x0000001cd0d07210 */ /* 0x000fe20007f3e0ff */
[----:B------:R-:W-:Y:S01]  /*1280*/  IMAD R27, R23, c[0x0][0x1d8], RZ ;  /* 0x00007600171b7a24 */ /* 0x000fe200078e02ff */
[----:B------:R-:W-:Y:S01]  /*1290*/  SHF.R.S32.HI R9, RZ, 0x6, R9 ;  /* 0x00000006ff097819 */ /* 0x000fe20000011409 */
[----:B------:R-:W-:Y:S02]  /*12a0*/  IMAD.SHL.U32 R25, R213, 0x40, RZ ;  /* 0x00000040d5197824 */ /* 0x000fe400078e00ff */
[----:B------:R-:W-:Y:S02]  /*12b0*/  IMAD R16, R17, c[0x0][0x278], RZ ;  /* 0x00009e0011107a24 */ /* 0x000fe400078e02ff */
[----:B------:R-:W-:Y:S01]  /*12c0*/  IMAD R207, R3, c[0x0][0x294], R14 ;  /* 0x0000a50003cf7a24 */ /* 0x000fe200078e020e */
[----:B------:R-:W-:Y:S01]  /*12d0*/  LOP3.LUT R25, R25, 0x1c0, RZ, 0xc0, !PT ;  /* 0x000001c019197812 */ /* 0x000fe200078ec0ff */
[----:B------:R-:W-:-:S02]  /*12e0*/  IMAD R8, R8, c[0x0][0x1b0], RZ ;  /* 0x00006c0008087a24 */ /* 0x000fc400078e02ff */
[----:B------:R-:W-:Y:S01]  /*12f0*/  IMAD R14, R22, c[0x0][0x1dc], R27 ;  /* 0x00007700160e7a24 */ /* 0x000fe200078e021b */
[----:B------:R-:W-:Y:S01]  /*1300*/  IADD3.X R207, R10, R29, R207, P1, !PT ;  /* 0x0000001d0acf7210 */ /* 0x000fe20000ffe4cf */
[----:B------:R-:W-:Y:S01]  /*1310*/  IMAD.WIDE.U32 R32, R22, c[0x0][0x1d8], R32 ;  /* 0x0000760016207a25 */ /* 0x000fe200078e0020 */
[----:B------:R-:W-:Y:S02]  /*1320*/  LOP3.LUT R24, R25, 0x38, R20, 0xf8, !PT ;  /* 0x0000003819187812 */ /* 0x000fe400078ef814 */
[----:B------:R-:W-:Y:S01]  /*1330*/  SHF.R.U32.HI R25, RZ, 0x3, R25 ;  /* 0x00000003ff197819 */ /* 0x000fe20000011619 */
[----:B------:R-:W-:Y:S01]  /*1340*/  IMAD R209, R3, c[0x0][0x27c], R16 ;  /* 0x00009f0003d17a24 */ /* 0x000fe200078e0210 */
[----:B------:R-:W-:Y:S01]  /*1350*/  LEA R26, P1, R32, c[0x0][0x1c0], 0x1 ;  /* 0x00007000201a7a11 */ /* 0x000fe200078208ff */
[C---:B------:R-:W-:Y:S02]  /*1360*/  IMAD R8, R19.reuse, c[0x0][0x1b4], R8 ;  /* 0x00006d0013087a24 */ /* 0x040fe400078e0208 */
[----:B------:R-:W-:Y:S01]  /*1370*/  IMAD.WIDE.U32 R34, R19, c[0x0][0x1b0], R20 ;  /* 0x00006c0013227a25 */ /* 0x000fe200078e0014 */
[----:B------:R-:W-:-:S02]  /*1380*/  IADD3.X R209, R10, R31, R209, P3, !PT ;  /* 0x0000001f0ad17210 */ /* 0x000fc40001ffe4d1 */
[C---:B------:R-:W-:Y:S01]  /*1390*/  ISETP.GE.OR P3, PT, R20.reuse, c[0x0][0x1cc], !P0 ;  /* 0x0000730014007a0c */ /* 0x040fe20004766670 */
[----:B------:R-:W-:Y:S01]  /*13a0*/  IMAD.IADD R19, R33, 0x1, R14 ;  /* 0x0000000121137824 */ /* 0x000fe200078e020e */
[----:B------:R-:W-:Y:S01]  /*13b0*/  LEA.HI R14, R13, R6, RZ, 0x2 ;  /* 0x000000060d0e7211 */ /* 0x000fe200078f10ff */
[----:B------:R-:W-:Y:S01]  /*13c0*/  IMAD.SHL.U32 R16, R9, 0x200, RZ ;  /* 0x0000020009107824 */ /* 0x000fe200078e00ff */
[----:B------:R-:W-:Y:S01]  /*13d0*/  ISETP.GE.OR P0, PT, R20, c[0x0][0x19c], !P0 ;  /* 0x0000670014007a0c */ /* 0x000fe20004706670 */
[----:B------:R-:W-:Y:S01]  /*13e0*/  IMAD.IADD R35, R35, 0x1, R8 ;  /* 0x0000000123237824 */ /* 0x000fe200078e0208 */
[----:B------:R-:W-:Y:S01]  /*13f0*/  LEA.HI.X R27, R32, c[0x0][0x1c4], R19, 0x1, P1 ;  /* 0x00007100201b7a11 */ /* 0x000fe200008f0c13 */
[----:B------:R-:W-:Y:S01]  /*1400*/  IMAD R5, R5, c[0x0][0x1b8], RZ ;  /* 0x00006e0005057a24 */ /* 0x000fe200078e02ff */
[----:B------:R-:W-:Y:S01]  /*1410*/  SHF.R.S32.HI R19, RZ, 0x2, R14 ;  /* 0x00000002ff137819 */ /* 0x000fe2000001140e */
[----:B------:R-:W-:Y:S01]  /*1420*/  IMAD.WIDE.U32 R34, R4, c[0x0][0x1b8], R34 ;  /* 0x00006e0004227a25 */ /* 0x000fe200078e0022 */
[----:B------:R-:W-:-:S02]  /*1430*/  SHF.R.S32.HI R10, RZ, 0x1f, R14 ;  /* 0x0000001fff0a7819 */ /* 0x000fc4000001140e */
[----:B------:R-:W-:Y:S01]  /*1440*/  LOP3.LUT R24, R16, R24, R25, 0xf6, !PT ;  /* 0x0000001810187212 */ /* 0x000fe200078ef619 */
[----:B------:R-:W-:Y:S01]  /*1450*/  IMAD R8, R4, c[0x0][0x1bc], R5 ;  /* 0x00006f0004087a24 */ /* 0x000fe200078e0205 */
[----:B------:R-:W-:Y:S01]  /*1460*/  IADD3 R28, P1, R26, UR6, RZ ;  /* 0x000000061a1c7c10 */ /* 0x000fe2000ff3e0ff */
[----:B------:R-:W-:Y:S01]  /*1470*/  IMAD R23, R23, c[0x0][0x1a8], RZ ;  /* 0x00006a0017177a24 */ /* 0x000fe200078e02ff */
[----:B------:R-:W-:Y:S01]  /*1480*/  LEA.HI R10, R10, R19, RZ, 0x3 ;  /* 0x000000130a0a7211 */ /* 0x000fe200078f18ff */
[----:B------:R-:W-:Y:S01]  /*1490*/  IMAD.SHL.U32 R5, R24, 0x2, RZ ;  /* 0x0000000218057824 */ /* 0x000fe200078e00ff */
[----:B------:R-:W-:Y:S01]  /*14a0*/  IADD3.X R29, R27, UR5, RZ, P1, !PT ;  /* 0x000000051b1d7c10 */ /* 0x000fe20008ffe4ff */
[----:B------:R-:W-:Y:S01]  /*14b0*/  IMAD.IADD R35, R35, 0x1, R8 ;  /* 0x0000000123237824 */ /* 0x000fe200078e0208 */
[----:B------:R-:W-:Y:S01]  /*14c0*/  IADD3 R30, P1, R28, UR6, RZ ;  /* 0x000000061c1e7c10 */ /* 0x000fe2000ff3e0ff */
[----:B------:R-:W-:Y:S01]  /*14d0*/  IMAD R23, R22, c[0x0][0x1ac], R23 ;  /* 0x00006b0016177a24 */ /* 0x000fe200078e0217 */
[----:B------:R-:W-:Y:S01]  /*14e0*/  LOP3.LUT R10, R10, 0xfffffff8, RZ, 0xc0, !PT ;  /* 0xfffffff80a0a7812 */ /* 0x000fe200078ec0ff */
[----:B------:R-:W-:Y:S01]  /*14f0*/  @!PT LDS RZ, [RZ] ;  /* 0x00000000fffff984 */ /* 0x000fe20000000800 */
[----:B------:R-:W-:Y:S01]  /*1500*/  @!PT LDS RZ, [RZ] ;  /* 0x00000000fffff984 */ /* 0x000fe20000000800 */
[----:B------:R-:W-:Y:S01]  /*1510*/  @!PT LDS RZ, [RZ] ;  /* 0x00000000fffff984 */ /* 0x000fe20000000800 */
[----:B------:R1:W-:Y:S01]  /*1520*/  LDGSTS.E.BYPASS.LTC128B.128 [R5+0x4080], [R26.64], !P4 ;  /* 0x040800001a057fae */ /* 0x0003e2000e101d4a */
[----:B------:R-:W-:Y:S01]  /*1530*/  IADD3.X R31, R29, UR5, RZ, P1, !PT ;  /* 0x000000051d1f7c10 */ /* 0x000fe20008ffe4ff */
[----:B------:R-:W-:Y:S01]  /*1540*/  IMAD.WIDE.U32 R34, R22, c[0x0][0x1a8], R34 ;  /* 0x00006a0016227a25 */ /* 0x000fe200078e0022 */
[----:B------:R-:W-:Y:S01]  /*1550*/  IADD3 R32, P1, R30, UR6, RZ ;  /* 0x000000061e207c10 */ /* 0x000fe2000ff3e0ff */
[----:B------:R2:W-:Y:S01]  /*1560*/  LDGSTS.E.BYPASS.LTC128B.128 [R5+0x5080], [R28.64], !P3 ;  /* 0x050800001c057fae */ /* 0x0005e2000d901d4a */
[C---:B------:R-:W-:Y:S01]  /*1570*/  ISETP.GE.OR P4, PT, R20.reuse, c[0x0][0x1cc], !P6 ;  /* 0x0000730014007a0c */ /* 0x040fe20007786670 */
[----:B------:R-:W-:Y:S01]  /*1580*/  IMAD.IADD R8, R19, 0x1, -R10 ;  /* 0x0000000113087824 */ /* 0x000fe200078e0a0a */
[----:B------:R-:W-:Y:S01]  /*1590*/  ISETP.GE.OR P3, PT, R20, c[0x0][0x1cc], !P5 ;  /* 0x0000730014007a0c */ /* 0x000fe20006f66670 */
[----:B------:R-:W-:Y:S01]  /*15a0*/  IMAD R19, R0, c[0x0][0x180], RZ ;  /* 0x0000600000137a24 */ /* 0x000fe200078e02ff */
[----:B------:R-:W-:Y:S01]  /*15b0*/  IADD3.X R33, R31, UR5, RZ, P1, !PT ;  /* 0x000000051f217c10 */ /* 0x000fe20008ffe4ff */
[----:B------:R-:W-:Y:S01]  /*15c0*/  ULDC.64 UR4, c[0x0][0x1a8] ;  /* 0x00006a0000047ab9 */ /* 0x000fe20000000a00 */
[----:B------:R-:W-:Y:S01]  /*15d0*/  IMAD.IADD R23, R35, 0x1, R23 ;  /* 0x0000000123177824 */ /* 0x000fe200078e0217 */
[----:B------:R-:W-:Y:S01]  /*15e0*/  USHF.L.U32 UR13, UR4, 0x6, URZ ;  /* 0x00000006040d7899 */ /* 0x000fe2000800063f */
[C---:B------:R-:W-:Y:S01]  /*15f0*/  IMAD R19, R218.reuse, c[0x0][0x184], R19 ;  /* 0x00006100da137a24 */ /* 0x040fe200078e0213 */
[----:B------:R-:W-:Y:S01]  /*1600*/  LEA.HI R10, R13, R6, RZ, 0x5 ;  /* 0x000000060d0a7211 */ /* 0x000fe200078f28ff */
[----:B------:R-:W-:Y:S01]  /*1610*/  IMAD.WIDE.U32 R24, R218, c[0x0][0x180], R20 ;  /* 0x00006000da187a25 */ /* 0x000fe200078e0014 */
[----:B------:R-:W-:Y:S01]  /*1620*/  USHF.L.U64.HI UR5, UR4, UR8, UR5 ;  /* 0x0000000804057299 */ /* 0x000fe20008010205 */
[C---:B------:R-:W-:Y:S01]  /*1630*/  ISETP.GE.OR P6, PT, R20.reuse, c[0x0][0x19c], !P6 ;  /* 0x0000670014007a0c */ /* 0x040fe200077c6670 */
[----:B------:R3:W-:Y:S01]  /*1640*/  LDGSTS.E.BYPASS.LTC128B.128 [R5+0x6080], [R30.64], !P4 ;  /* 0x060800001e057fae */ /* 0x0007e2000e101d4a */
[----:B------:R-:W-:Y:S01]  /*1650*/  IMAD.IADD R25, R25, 0x1, R19 ;  /* 0x0000000119197824 */ /* 0x000fe200078e0213 */
[----:B------:R-:W-:Y:S01]  /*1660*/  SHF.R.S32.HI R19, RZ, 0x5, R10 ;  /* 0x00000005ff137819 */ /* 0x000fe2000001140a */
[----:B------:R-:W-:Y:S01]  /*1670*/  ULDC.64 UR6, c[0x0][0x208] ;  /* 0x0000820000067ab9 */ /* 0x000fe20000000a00 */
[----:B------:R4:W-:Y:S01]  /*1680*/  LDGSTS.E.BYPASS.LTC128B.128 [R5+0x7080], [R32.64], !P3 ;  /* 0x0708000020057fae */ /* 0x0009e2000d901d4a */
[----:B------:R-:W-:Y:S01]  /*1690*/  ISETP.GE.OR P5, PT, R20, c[0x0][0x19c], !P5 ;  /* 0x0000670014007a0c */ /* 0x000fe20006fa6670 */
[----:B------:R-:W-:Y:S01]  /*16a0*/  USHF.L.U64.HI UR9, UR6, UR8, UR7 ;  /* 0x0000000806097299 */ /* 0x000fe20008010207 */
[----:B------:R-:W-:Y:S01]  /*16b0*/  LEA.HI R4, R10, R19, RZ, 0x1 ;  /* 0x000000130a047211 */ /* 0x000fe200078f08ff */
[----:B------:R-:W0:Y:S01]  /*16c0*/  LDGDEPBAR ;  /* 0x00000000000079af */ /* 0x000e220000000000 */
[C---:B------:R-:W-:Y:S01]  /*16d0*/  ISETP.GE.AND P4, PT, R20.reuse, c[0x0][0x16c], PT ;  /* 0x00005b0014007a0c */ /* 0x040fe20003f86270 */
[----:B------:R-:W-:Y:S01]  /*16e0*/  IMAD.WIDE.U32 R220, R3, c[0x0][0x188], R24 ;  /* 0x0000620003dc7a25 */ /* 0x000fe200078e0018 */
[----:B------:R-:W-:Y:S01]  /*16f0*/  ISETP.GE.AND P3, PT, R20, c[0x0][0x1fc], PT ;  /* 0x00007f0014007a0c */ /* 0x000fe20003f66270 */
[----:B------:R-:W-:Y:S01]  /*1700*/  USHF.L.U32 UR12, UR6, 0x6, URZ ;  /* 0x00000006060c7899 */ /* 0x000fe2000800063f */
[----:B--2---:R-:W-:Y:S01]  /*1710*/  LEA R28, P1, R34, c[0x0][0x190], 0x1 ;  /* 0x00006400221c7a11 */ /* 0x004fe200078208ff */
[----:B------:R-:W-:Y:S01]  /*1720*/  IMAD R197, R15, 0x800, R16 ;  /* 0x000008000fc57824 */ /* 0x000fe200078e0210 */
[----:B------:R-:W-:Y:S01]  /*1730*/  LOP3.LUT R4, R4, 0xfffffffe, RZ, 0xc0, !PT ;  /* 0xfffffffe04047812 */ /* 0x000fe200078ec0ff */
[----:B------:R-:W-:Y:S01]  /*1740*/  IMAD.WIDE.U32 R24, R236, c[0x0][0x178], RZ ;  /* 0x00005e00ec187a25 */ /* 0x000fe200078e00ff */
[----:B------:R-:W-:-:S02]  /*1750*/  LEA.HI.X R29, R34, c[0x0][0x194], R23, 0x1, P1 ;  /* 0x00006500221d7a11 */ /* 0x000fc400008f0c17 */
[----:B------:R-:W-:Y:S01]  /*1760*/  IADD3 R22, P1, R28, UR13, RZ ;  /* 0x0000000d1c167c10 */ /* 0x000fe2000ff3e0ff */
[----:B------:R-:W-:Y:S01]  /*1770*/  IMAD R23, R0, c[0x0][0x210], RZ ;  /* 0x0000840000177a24 */ /* 0x000fe200078e02ff */
[----:B------:R-:W-:Y:S01]  /*1780*/  IADD3 R230, R5, 0x4080, RZ ;  /* 0x0000408005e67810 */ /* 0x000fe20007ffe0ff */
[----:B------:R2:W-:Y:S01]  /*1790*/  LDGSTS.E.BYPASS.LTC128B.128 [R5+0x80], [R28.64], !P2 ;  /* 0x000800001c057fae */ /* 0x0005e2000d101d4a */
[----:B------:R-:W-:Y:S01]  /*17a0*/  LOP3.LUT P2, RZ, R11, 0x4, RZ, 0xc0, !PT ;  /* 0x000000040bff7812 */ /* 0x000fe2000784c0ff */
[C---:B-1----:R-:W-:Y:S01]  /*17b0*/  IMAD R26, R218.reuse, c[0x0][0x214], R23 ;  /* 0x00008500da1a7a24 */ /* 0x042fe200078e0217 */
[----:B------:R-:W-:Y:S01]  /*17c0*/  IADD3.X R23, R29, UR5, RZ, P1, !PT ;  /* 0x000000051d177c10 */ /* 0x000fe20008ffe4ff */
[----:B------:R-:W-:Y:S01]  /*17d0*/  IMAD.IADD R4, R19, 0x1, -R4 ;  /* 0x0000000113047824 */ /* 0x000fe200078e0a04 */
[----:B------:R-:W-:Y:S01]  /*17e0*/  LOP3.LUT P1, RZ, R11, 0x2, RZ, 0xc0, !PT ;  /* 0x000000020bff7812 */ /* 0x000fe2000782c0ff */
[----:B---3--:R-:W-:Y:S01]  /*17f0*/  IMAD.WIDE.U32 R30, R218, c[0x0][0x210], R20 ;  /* 0x00008400da1e7a25 */ /* 0x008fe200078e0014 */
[----:B------:R-:W-:Y:S01]  /*1800*/  IADD3 R229, R5, 0x8080, RZ ;  /* 0x0000808005e57810 */ /* 0x000fe20007ffe0ff */
[----:B------:R1:W-:Y:S02]  /*1810*/  LDGSTS.E.BYPASS.LTC128B.128 [R5+0x1080], [R22.64], !P0 ;  /* 0x0108000016057fae */ /* 0x0003e4000c101d4a */
[----:B------:R-:W-:-:S02]  /*1820*/  IMAD.SHL.U32 R21, R11, 0x40, RZ ;  /* 0x000000400b157824 */ /* 0x000fc400078e00ff */
[----:B------:R-:W-:Y:S02]  /*1830*/  IMAD.SHL.U32 R20, R19, 0x10, RZ ;  /* 0x0000001013147824 */ /* 0x000fe400078e00ff */
[----:B------:R-:W-:Y:S01]  /*1840*/  IMAD.IADD R27, R31, 0x1, R26 ;  /* 0x000000011f1b7824 */ /* 0x000fe200078e021a */
[----:B------:R-:W-:Y:S01]  /*1850*/  LOP3.LUT R21, R21, 0x1c0, RZ, 0xc0, !PT ;  /* 0x000001c015157812 */ /* 0x000fe200078ec0ff */
[----:B------:R-:W-:Y:S02]  /*1860*/  IMAD.MOV.U32 R26, RZ, RZ, R30 ;  /* 0x000000ffff1a7224 */ /* 0x000fe400078e001e */
[----:B------:R-:W-:Y:S01]  /*1870*/  IMAD R0, R17, c[0x0][0x218], RZ ;  /* 0x0000860011007a24 */ /* 0x000fe200078e02ff */
[----:B------:R-:W-:Y:S01]  /*1880*/  LOP3.LUT R19, R21, 0x30, R20, 0xf8, !PT ;  /* 0x0000003015137812 */ /* 0x000fe200078ef814 */
[----:B------:R-:W-:Y:S01]  /*1890*/  IMAD.MOV.U32 R199, RZ, RZ, 0x40 ;  /* 0x00000040ffc77424 */ /* 0x000fe200078e00ff */
[----:B------:R-:W-:Y:S01]  /*18a0*/  SHF.R.U32.HI R196, RZ, 0x3, R21 ;  /* 0x00000003ffc47819 */ /* 0x000fe20000011615 */
[----:B------:R-:W-:Y:S01]  /*18b0*/  IMAD R0, R3, c[0x0][0x21c], R0 ;  /* 0x0000870003007a24 */ /* 0x000fe200078e0200 */
[----:B------:R-:W-:Y:S01]  /*18c0*/  LOP3.LUT R19, R19, 0x8, R12, 0xf8, !PT ;  /* 0x0000000813137812 */ /* 0x000fe200078ef80c */
[----:B------:R-:W-:-:S02]  /*18d0*/  IMAD.MOV.U32 R192, RZ, RZ, 0x20 ;  /* 0x00000020ffc07424 */ /* 0x000fc400078e00ff */
[----:B------:R-:W-:Y:S02]  /*18e0*/  IMAD R227, R2, c[0x0][0x208], RZ ;  /* 0x0000820002e37a24 */ /* 0x000fe400078e02ff */
[----:B--2---:R-:W-:Y:S01]  /*18f0*/  IMAD R28, R17, c[0x0][0x188], RZ ;  /* 0x00006200111c7a24 */ /* 0x004fe200078e02ff */
        /* <DEDUP_REMOVED lines=18> */
[----:B------:R-:W-:Y:S01]  /*1a20*/  SEL R2, R199, 0xffffffc0, !P2 ;  /* 0xffffffc0c7027807 */ /* 0x000fe20005000000 */
[----:B------:R3:W-:Y:S01]  /*1a30*/  LDGSTS.E.BYPASS.LTC128B.128 [R5+0x3080], [R26.64], !P5 ;  /* 0x030800001a057fae */ /* 0x0007e2000e901d4a */
[----:B------:R-:W-:Y:S01]  /*1a40*/  IMAD R3, R236, c[0x0][0x17c], R3 ;  /* 0x00005f00ec037a24 */ /* 0x000fe200078e0203 */
[----:B------:R-:W-:Y:S01]  /*1a50*/  USHF.L.U32 UR13, UR4, 0x6, URZ ;  /* 0x00000006040d7899 */ /* 0x000fe2000800063f */
[C---:B------:R-:W-:Y:S01]  /*1a60*/  IMAD R11, R222.reuse, c[0x0][0x17c], R11 ;  /* 0x00005f00de0b7a24 */ /* 0x040fe200078e020b */
[----:B------:R-:W0:Y:S01]  /*1a70*/  LDGDEPBAR ;  /* 0x00000000000079af */ /* 0x000e220000000000 */
[----:B------:R-:W-:Y:S01]  /*1a80*/  IMAD.WIDE.U32 R220, R222, c[0x0][0x178], R220 ;  /* 0x00005e00dedc7a25 */ /* 0x000fe200078e00dc */
[----:B------:R-:W-:-:S02]  /*1a90*/  USHF.L.U64.HI UR8, UR4, UR8, UR5 ;  /* 0x0000000804087299 */ /* 0x000fc40008010205 */
[----:B------:R-:W-:Y:S01]  /*1aa0*/  USHF.L.U32 UR5, UR6, 0x5, URZ ;  /* 0x0000000506057899 */ /* 0x000fe2000800063f */
[----:B------:R-:W-:Y:S01]  /*1ab0*/  IMAD.IADD R3, R25, 0x1, R3 ;  /* 0x0000000119037824 */ /* 0x000fe200078e0203 */
[----:B------:R-:W-:Y:S01]  /*1ac0*/  LEA R0, P0, R24, R220, 0x6 ;  /* 0x000000dc18007211 */ /* 0x000fe200078030ff */
[----:B------:R-:W-:Y:S01]  /*1ad0*/  IMAD.IADD R206, R221, 0x1, R11 ;  /* 0x00000001ddce7824 */ /* 0x000fe200078e020b */
[----:B------:R-:W-:Y:S01]  /*1ae0*/  UMOV UR4, 0x5 ;  /* 0x0000000500047882 */ /* 0x000fe20000000000 */
[----:B------:R-:W-:Y:S01]  /*1af0*/  IMAD.IADD R197, R197, 0x1, R16 ;  /* 0x00000001c5c57824 */ /* 0x000fe200078e0210 */
[----:B------:R-:W-:Y:S01]  /*1b00*/  USHF.L.U64.HI UR4, UR6, UR4, UR7 ;  /* 0x0000000406047299 */ /* 0x000fe20008010207 */
[----:B------:R-:W-:Y:S01]  /*1b10*/  IMAD.SHL.U32 R11, R236, 0x40, RZ ;  /* 0x00000040ec0b7824 */ /* 0x000fe200078e00ff */
[----:B------:R-:W-:Y:S01]  /*1b20*/  LEA.HI.X R3, R24, R206, R3, 0x6, P0 ;  /* 0x000000ce18037211 */ /* 0x000fe200000f3403 */
[----:B------:R-:W-:Y:S01]  /*1b30*/  IMAD.SHL.U32 R197, R197, 0x2, RZ ;  /* 0x00000002c5c57824 */ /* 0x000fe200078e00ff */
[----:B------:R-:W-:Y:S01]  /*1b40*/  LEA R24, P0, R0, c[0x0][0x160], 0x1 ;  /* 0x0000580000187a11 */ /* 0x000fe200078008ff */
[----:B------:R-:W-:Y:S01]  /*1b50*/  IMAD R227, R222, c[0x0][0x20c], R227 ;  /* 0x00008300dee37a24 */ /* 0x000fe200078e02e3 */
[----:B------:R-:W-:Y:S01]  /*1b60*/  IADD3 R16, -R213, R216, -R11 ;  /* 0x000000d8d5107210 */ /* 0x000fe20007ffe90b */
[----:B------:R-:W-:Y:S01]  /*1b70*/  IMAD.IADD R2, R197, 0x1, R2 ;  /* 0x00000001c5027824 */ /* 0x000fe200078e0202 */
[----:B------:R-:W-:Y:S01]  /*1b80*/  LEA.HI.X R25, R0, c[0x0][0x164], R3, 0x1, P0 ;  /* 0x0000590000197a11 */ /* 0x000fe200000f0c03 */
[----:B------:R-:W-:Y:S01]  /*1b90*/  IMAD.WIDE.U32 R222, R222, c[0x0][0x208], R20 ;  /* 0x00008200dede7a25 */ /* 0x000fe200078e0014 */
[----:B------:R-:W-:Y:S01]  /*1ba0*/  SEL R0, R192, 0xffffffe0, !P1 ;  /* 0xffffffe0c0007807 */ /* 0x000fe20004800000 */
[----:B------:R-:W-:Y:S01]  /*1bb0*/  USHF.L.U32 UR6, UR5, 0x1, URZ ;  /* 0x0000000105067899 */ /* 0x000fe2000800063f */
[----:B------:R-:W-:Y:S01]  /*1bc0*/  ISETP.LT.OR P0, PT, R16, 0x1, P4 ;  /* 0x000000011000780c */ /* 0x000fe20002701670 */
[----:B------:R-:W-:Y:S01]  /*1bd0*/  IMAD.IADD R227, R223, 0x1, R227 ;  /* 0x00000001dfe37824 */ /* 0x000fe200078e02e3 */
[----:B------:R-:W-:-:S04]  /*1be0*/  DEPBAR.LE SB0, 0x1 ;  /* 0x000080400000791a */ /* 0x000fc80000000000 */
[----:B------:R-:W-:Y:S01]  /*1bf0*/  BAR.SYNC.DEFER_BLOCKING 0x0 ;  /* 0x0000000000007b1d */ /* 0x000fe20000010000 */
        /* <DEDUP_REMOVED lines=8> */
[----:B-1----:R-:W-:Y:S01]  /*1c80*/  IMAD.WIDE.U32 R22, R236, UR12, R226 ;  /* 0x0000000cec167c25 */ /* 0x002fe2000f8e00e2 */
        /* <DEDUP_REMOVED lines=9> */
[----:B------:R-:W-:Y:S01]  /*1d20*/  LOP3.LUT R19, R19, 0x1c0, RZ, 0xc0, !PT ;  /* 0x000001c013137812 */ /* 0x000fe200078ec0ff */
[----:B------:R1:W1:Y:S01]  /*1d30*/  LDSM.16.M88.4 R144, [R197+0x4080] ;  /* 0x00408000c590783b */ /* 0x0002620000000200 */
[----:B------:R-:W-:-:S03]  /*1d40*/  LEA.HI R16, R16, R21, RZ, 0x3 ;  /* 0x0000001510107211 */ /* 0x000fc600078f18ff */
[----:B------:R1:W1:Y:S01]  /*1d50*/  LDSM.16.M88.4 R148, [R197+0x6080] ;  /* 0x00608000c594783b */ /* 0x0002620000000200 */
[C---:B------:R-:W-:Y:S01]  /*1d60*/  LOP3.LUT R12, R16.reuse, 0xfffffff8, RZ, 0xc0, !PT ;  /* 0xfffffff8100c7812 */ /* 0x040fe200078ec0ff */
[----:B------:R-:W-:Y:S02]  /*1d70*/  IMAD.SHL.U32 R195, R16, 0x40, RZ ;  /* 0x0000004010c37824 */ /* 0x000fe400078e00ff */
[----:B------:R1:W1:Y:S02]  /*1d80*/  LDSM.16.M88.4 R152, [R3+0x4080] ;  /* 0x004080000398783b */ /* 0x0002640000000200 */
[----:B------:R-:W-:Y:S01]  /*1d90*/  IMAD.IADD R12, R21, 0x1, -R12 ;  /* 0x00000001150c7824 */ /* 0x000fe200078e0a0c */
[----:B------:R-:W-:Y:S01]  /*1da0*/  LOP3.LUT R195, R195, 0xfffffe00, RZ, 0xc0, !PT ;  /* 0xfffffe00c3c37812 */ /* 0x000fe200078ec0ff */
[----:B------:R1:W1:Y:S02]  /*1db0*/  LDSM.16.M88.4 R160, [R3+0x6080] ;  /* 0x0060800003a0783b */ /* 0x0002640000000200 */
[----:B------:R-:W-:-:S02]  /*1dc0*/  IMAD.SHL.U32 R21, R12, 0x40, RZ ;  /* 0x000000400c157824 */ /* 0x000fc400078e00ff */
[----:B------:R1:W1:Y:S03]  /*1dd0*/  LDSM.16.M88.4 R164, [R2+0x4080] ;  /* 0x0040800002a4783b */ /* 0x0002660000000200 */
[----:B------:R-:W-:Y:S01]  /*1de0*/  LOP3.LUT R21, R21, 0x1c0, RZ, 0xc0, !PT ;  /* 0x000001c015157812 */ /* 0x000fe200078ec0ff */
[----:B------:R1:W1:Y:S03]  /*1df0*/  LDSM.16.M88.4 R168, [R2+0x6080] ;  /* 0x0060800002a8783b */ /* 0x0002660000000200 */
[----:B------:R-:W-:Y:S01]  /*1e00*/  SHF.R.U32.HI R200, RZ, 0x3, R21 ;  /* 0x00000003ffc87819 */ /* 0x000fe20000011615 */
[----:B------:R1:W1:Y:S04]  /*1e10*/  LDSM.16.M88.4 R172, [R0+0x4080] ;  /* 0x0040800000ac783b */ /* 0x0002680000000200 */
[----:B------:R1:W1:Y:S04]  /*1e20*/  LDSM.16.M88.4 R176, [R0+0x6080] ;  /* 0x0060800000b0783b */ /* 0x0002680000000200 */
[----:B------:R-:W-:Y:S06]  /*1e30*/  BAR.SYNC.DEFER_BLOCKING 0x0 ;  /* 0x0000000000007b1d */ /* 0x000fec0000010000 */
[----:B------:R-:W-:Y:S01]  /*1e40*/  @!PT LDS RZ, [RZ] ;  /* 0x00000000fffff984 */ /* 0x000fe20000000800 */
[----:B------:R-:W-:Y:S01]  /*1e50*/  @!PT LDS RZ, [RZ] ;  /* 0x00000000fffff984 */ /* 0x000fe20000000800 */
[----:B------:R-:W-:Y:S01]  /*1e60*/  @!PT LDS RZ, [RZ] ;  /* 0x00000000fffff984 */ /* 0x000fe20000000800 */
[----:B------:R5:W-:Y:S01]  /*1e70*/  LDGSTS.E.BYPASS.LTC128B.128 [R5+0x4080], [R24.64], !P0 ;  /* 0x0408000018057fae */ /* 0x000be2000c101d4a */
[----:B--2---:R-:W-:-:S04]  /*1e80*/  IADD3 R28, P0, R24, UR13, RZ ;  /* 0x0000000d181c7c10 */ /* 0x004fc8000ff1e0ff */
        /* <DEDUP_REMOVED lines=53> */
[----:B-1----:R-:W-:Y:S01]  /*21e0*/  SHF.R.S32.HI R17, RZ, 0x1f, R15 ;  /* 0x0000001fff117819 */ /* 0x002fe2000001140f */
        /* <DEDUP_REMOVED lines=22> */
.L_x_870:
[----:B------:R-:W-:Y:S05]  /*2350*/  BSYNC B0 ;  /* 0x0000000000007941 */ /* 0x000fea0003800000 */
.L_x_869:
[----:B-1----:R-:W-:Y:S01]  /*2360*/  SHF.R.S32.HI R4, RZ, 0x1f, R9 ;  /* 0x0000001fff047819 */ /* 0x002fe20000011409 */
        /* <DEDUP_REMOVED lines=11> */
[----:B--2---:R-:W-:Y:S01]  /*2420*/  SEL R5, R192, 0xffffffe0, !P2 ;  /* 0xffffffe0c0057807 */ /* 0x004fe20005000000 */
        /* <DEDUP_REMOVED lines=43> */
.L_x_873:
        /* <DEDUP_REMOVED lines=99> */
.L_x_871:
        /* <DEDUP_REMOVED lines=403> */
.L_x_872:
        /* <DEDUP_REMOVED lines=170> */
.L_x_868:
[----:B------:R-:W-:Y:S05]  /*50e0*/  @P2 EXIT ;  /* 0x000000000000294d */ /* 0x000fea0003800000 */
[----:B------:R-:W-:-:S04]  /*50f0*/  ISETP.NE.U32.AND P1, PT, RZ, c[0x0][0x360], PT ;  /* 0x0000d800ff007a0c */ /* 0x000fc80003f25070 */
[----:B------:R-:W-:-:S13]  /*5100*/  ISETP.NE.AND.EX P1, PT, RZ, c[0x0][0x364], PT, P1 ;  /* 0x0000d900ff007a0c */ /* 0x000fda0003f25310 */
[----:B------:R-:W-:-:S04]  /*5110*/  @P1 IMAD.MOV.U32 R0, RZ, RZ, 0x4 ;  /* 0x00000004ff001424 */ /* 0x000fc800078e00ff */
[----:B------:R-:W-:-:S05]  /*5120*/  @P1 IMAD.WIDE R10, R215, R0, c[0x0][0x360] ;  /* 0x0000d800d70a1625 */ /* 0x000fca00078e0200 */
[----:B------:R-:W2:Y:S01]  /*5130*/  @P1 LDG.E R0, [R10.64] ;  /* 0x0000000a0a001981 */ /* 0x000ea2000c1e1900 */
[----:B------:R-:W-:Y:S01]  /*5140*/  IMAD.MOV.U32 R2, RZ, RZ, 0x1 ;  /* 0x00000001ff027424 */ /* 0x000fe200078e00ff */
[----:B------:R-:W-:Y:S01]  /*5150*/  BSSY B0, `(.L_x_874) ;  /* 0x0000027000007945 */ /* 0x000fe20003800000 */
[----:B------:R-:W-:Y:S02]  /*5160*/  IMAD R5, R217, c[0x0][0x358], RZ ;  /* 0x0000d600d9057a24 */ /* 0x000fe400078e02ff */
[----:B------:R-:W-:Y:S01]  /*5170*/  IMAD R3, R215, c[0x0][0x2f4], RZ ;  /* 0x0000bd00d7037a24 */ /* 0x000fe200078e02ff */
[----:B------:R-:W-:Y:S01]  /*5180*/  BAR.SYNC.DEFER_BLOCKING 0x1, 0x100 ;  /* 0x0044000000007b1d */ /* 0x000fe20000010000 */
[----:B------:R-:W-:Y:S01]  /*5190*/  ISETP.NE.AND P0, PT, R2, c[0x0][0x338], PT ;  /* 0x0000ce0002007a0c */ /* 0x000fe20003f05270 */
[----:B------:R-:W-:Y:S02]  /*51a0*/  IMAD.MOV.U32 R8, RZ, RZ, R218 ;  /* 0x000000ffff087224 */ /* 0x000fe400078e00da */
[----:B------:R-:W-:-:S02]  /*51b0*/  IMAD R5, R5, c[0x0][0x2f4], RZ ;  /* 0x0000bd0005057a24 */ /* 0x000fc400078e02ff */
[----:B------:R-:W1:Y:S08]  /*51c0*/  S2R R2, SR_TID.X ;  /* 0x0000000000027919 */ /* 0x000e700000002100 */
[----:B------:R-:W-:-:S05]  /*51d0*/  @P0 IMAD.HI.U32 R4, R218, c[0x0][0x33c], RZ ;  /* 0x0000cf00da040a27 */ /* 0x000fca00078e00ff */
[----:B------:R-:W-:Y:S02]  /*51e0*/  @P0 SHF.R.U32.HI R8, RZ, c[0x0][0x340], R4 ;  /* 0x0000d000ff080a19 */ /* 0x000fe40000011604 */
[----:B------:R-:W-:Y:S01]  /*51f0*/  SHF.R.S32.HI R4, RZ, 0x1f, R5 ;  /* 0x0000001fff047819 */ /* 0x000fe20000011405 */
[----:B--2---:R-:W-:Y:S01]  /*5200*/  @P1 IMAD R7, R215, 0x80, R0 ;  /* 0x00000080d7071824 */ /* 0x004fe200078e0200 */
[----:B------:R-:W-:Y:S02]  /*5210*/  SHF.R.S32.HI R0, RZ, 0x1f, R3 ;  /* 0x0000001fff007819 */ /* 0x000fe40000011403 */
[--C-:B------:R-:W-:Y:S02]  /*5220*/  IADD3 R3, P2, P0, R5, R3, R8.reuse ;  /* 0x0000000305037210 */ /* 0x100fe4000785e008 */
[----:B------:R-:W-:Y:S02]  /*5230*/  @P1 SHF.R.S32.HI R6, RZ, 0x1f, R7 ;  /* 0x0000001fff061819 */ /* 0x000fe40000011407 */
[----:B------:R-:W-:-:S02]  /*5240*/  SHF.R.S32.HI R5, RZ, 0x1f, R8 ;  /* 0x0000001fff057819 */ /* 0x000fc40000011408 */
[----:B------:R-:W-:Y:S01]  /*5250*/  @P1 LEA.HI R6, R6, R7, RZ, 0x7 ;  /* 0x0000000706061211 */ /* 0x000fe200078f38ff */
[----:B------:R-:W-:Y:S01]  /*5260*/  IMAD.MOV R7, RZ, RZ, -R8 ;  /* 0x000000ffff077224 */ /* 0x000fe200078e0a08 */
[----:B------:R-:W-:Y:S02]  /*5270*/  IADD3.X R4, R4, R0, R5, P2, P0 ;  /* 0x0000000004047210 */ /* 0x000fe400017e0405 */
[----:B-1----:R-:W-:Y:S01]  /*5280*/  ISETP.NE.AND P2, PT, R2, RZ, PT ;  /* 0x000000ff0200720c */ /* 0x002fe20003f45270 */
[----:B------:R-:W-:Y:S01]  /*5290*/  @P1 IMAD.SHL.U32 R6, R6, 0x40, RZ ;  /* 0x0000004006061824 */ /* 0x000fe200078e00ff */
[C---:B------:R-:W-:Y:S01]  /*52a0*/  SHF.L.U64.HI R4, R3.reuse, 0x2, R4 ;  /* 0x0000000203047819 */ /* 0x040fe20000010204 */
[----:B------:R-:W-:Y:S01]  /*52b0*/  IMAD.SHL.U32 R3, R3, 0x4, RZ ;  /* 0x0000000403037824 */ /* 0x000fe200078e00ff */
[----:B------:R-:W-:Y:S01]  /*52c0*/  SHF.R.S32.HI R0, RZ, 0x1f, R215 ;  /* 0x0000001fff007819 */ /* 0x000fe200000114d7 */
[----:B------:R-:W-:Y:S01]  /*52d0*/  IMAD R7, R7, c[0x0][0x338], R218 ;  /* 0x0000ce0007077a24 */ /* 0x000fe200078e02da */
[----:B------:R-:W-:-:S02]  /*52e0*/  @P1 LOP3.LUT R6, R6, 0xffffe000, RZ, 0xc0, !PT ;  /* 0xffffe00006061812 */ /* 0x000fc400078ec0ff */
[----:B------:R-:W-:Y:S02]  /*52f0*/  IADD3 R10, P0, R3, c[0x0][0x350], RZ ;  /* 0x0000d400030a7a10 */ /* 0x000fe40007f1e0ff */
[--C-:B------:R-:W-:Y:S01]  /*5300*/  @P1 SHF.R.S32.HI R13, RZ, 0x1f, R6.reuse ;  /* 0x0000001fff0d1819 */ /* 0x100fe20000011406 */
[----:B------:R-:W-:Y:S01]  /*5310*/  @P1 IMAD.MOV.U32 R12, RZ, RZ, R6 ;  /* 0x000000ffff0c1224 */ /* 0x000fe200078e0006 */
[----:B------:R-:W-:Y:S01]  /*5320*/  SEL R0, R0, RZ, !P1 ;  /* 0x000000ff00007207 */ /* 0x000fe20004800000 */
[----:B------:R-:W-:Y:S01]  /*5330*/  @!P1 CS2R R12, SRZ ;  /* 0x00000000000c9805 */ /* 0x000fe2000001ff00 */
[----:B------:R-:W-:Y:S02]  /*5340*/  IADD3.X R11, R4, c[0x0][0x354], RZ, P0, !PT ;  /* 0x0000d500040b7a10 */ /* 0x000fe400007fe4ff */
[----:B------:R-:W-:Y:S01]  /*5350*/  SEL R215, R215, RZ, !P1 ;  /* 0x000000ffd7d77207 */ /* 0x000fe20004800000 */
[----:B------:R-:W-:Y:S05]  /*5360*/  @P2 BRA `(.L_x_875) ;  /* 0x0000005000002947 */ /* 0x000fea0003800000 */
.L_x_876:
[----:B------:R-:W2:Y:S01]  /*5370*/  LDG.E.STRONG.GPU R6, [R10.64] ;  /* 0x0000000a0a067981 */ /* 0x000ea2000c1ef900 */
[----:B------:R-:W-:Y:S01]  /*5380*/  YIELD ;  /* 0x0000000000007946 */ /* 0x000fe20003800000 */
[----:B--2---:R-:W-:Y:S01]  /*5390*/  ISETP.NE.AND P0, PT, R6, R7, PT ;  /* 0x000000070600720c */ /* 0x004fe20003f05270 */
[----:B------:R-:W-:-:S12]  /*53a0*/  CCTL.IVALL ;  /* 0x00000000ff00798f */ /* 0x000fd80002000000 */
[----:B------:R-:W-:Y:S05]  /*53b0*/  @P0 BRA `(.L_x_876) ;  /* 0xffffffb000000947 */ /* 0x000fea000383ffff */
.L_x_875:
[----:B------:R-:W-:Y:S05]  /*53c0*/  BSYNC B0 ;  /* 0x0000000000007941 */ /* 0x000fea0003800000 */
.L_x_874:
[----:B------:R-:W-:Y:S01]  /*53d0*/  MOV R6, 0xffffffff ;  /* 0xffffffff00067802 */ /* 0x000fe20000000f00 */
[----:B------:R-:W-:Y:S05]  /*53e0*/  BRA.CONV ~URZ, `(.L_x_877) ;  /* 0x000000237f007947 */ /* 0x000fea000b800000 */
[----:B------:R-:W-:Y:S02]  /*53f0*/  MOV R14, 0x5410 ;  /* 0x00005410000e7802 */ /* 0x000fe40000000f00 */
[----:B------:R-:W-:Y:S05]  /*5400*/  CALL.REL.NOINC `($__internal_5_$__cuda_sm70_warpsync) ;  /* 0x0000089000007944 */ /* 0x000fea0003c00000 */
.L_x_877:
[----:B------:R-:W-:Y:S01]  /*5410*/  SHF.L.U32 R217, R217, 0xd, RZ ;  /* 0x0000000dd9d97819 */ /* 0x000fe200000006ff */
[----:B------:R-:W-:Y:S01]  /*5420*/  IMAD R15, R5, c[0x0][0x328], RZ ;  /* 0x0000ca00050f7a24 */ /* 0x000fe200078e02ff */
[----:B------:R-:W-:Y:S01]  /*5430*/  SHF.R.S32.HI R9, RZ, 0x1f, R2 ;  /* 0x0000001fff097819 */ /* 0x000fe20000011402 */
[----:B------:R-:W-:-:S06]  /*5440*/  NOP ;  /* 0x0000000000007918 */ /* 0x000fcc0000000000 */
[----:B------:R-:W-:Y:S01]  /*5450*/  IADD3 R16, P1, P0, R12, R217, R2 ;  /* 0x000000d90c107210 */ /* 0x000fe2000783e002 */
[----:B------:R-:W-:Y:S01]  /*5460*/  IMAD R15, R8, c[0x0][0x32c], R15 ;  /* 0x0000cb00080f7a24 */ /* 0x000fe200078e020f */
[----:B------:R-:W-:Y:S01]  /*5470*/  SHF.R.S32.HI R12, RZ, 0x1f, R217 ;  /* 0x0000001fff0c7819 */ /* 0x000fe200000114d9 */
[----:B------:R-:W-:-:S03]  /*5480*/  IMAD R2, R0, c[0x0][0x330], RZ ;  /* 0x0000cc0000027a24 */ /* 0x000fc600078e02ff */
[----:B------:R-:W-:Y:S01]  /*5490*/  IADD3.X R17, R13, R12, R9, P1, P0 ;  /* 0x0000000c0d117210 */ /* 0x000fe20000fe0409 */
        /* <DEDUP_REMOVED lines=41> */
[----:B------:R-:W-:Y:S05]  /*5730*/  CALL.REL.NOINC `($__internal_5_$__cuda_sm70_warpsync) ;  /* 0x0000056000007944 */ /* 0x000fea0003c00000 */
.L_x_878:
        /* <DEDUP_REMOVED lines=12> */
.L_x_880:
[----:B------:R-:W-:Y:S05]  /*5800*/  BSYNC B0 ;  /* 0x0000000000007941 */ /* 0x000fea0003800000 */
.L_x_879:
[----:B------:R-:W-:Y:S01]  /*5810*/  IADD3 R2, P0, R3, c[0x0][0x348], RZ ;  /* 0x0000d20003027a10 */ /* 0x000fe20007f1e0ff */
[----:B------:R-:W-:Y:S03]  /*5820*/  BSSY B0, `(.L_x_881) ;  /* 0x0000008000007945 */ /* 0x000fe60003800000 */
[----:B------:R-:W-:Y:S01]  /*5830*/  IADD3.X R3, R4, c[0x0][0x34c], RZ, P0, !PT ;  /* 0x0000d30004037a10 */ /* 0x000fe200007fe4ff */
[----:B------:R-:W-:Y:S05]  /*5840*/  @P2 BRA `(.L_x_882) ;  /* 0x0000005000002947 */ /* 0x000fea0003800000 */
.L_x_883:
[----:B------:R-:W3:Y:S01]  /*5850*/  LDG.E.STRONG.GPU R4, [R2.64] ;  /* 0x0000000a02047981 */ /* 0x000ee2000c1ef900 */
[----:B------:R-:W-:Y:S01]  /*5860*/  YIELD ;  /* 0x0000000000007946 */ /* 0x000fe20003800000 */
[----:B---3--:R-:W-:Y:S01]  /*5870*/  ISETP.NE.AND P0, PT, R4, R7, PT ;  /* 0x000000070400720c */ /* 0x008fe20003f05270 */
[----:B------:R-:W-:-:S12]  /*5880*/  CCTL.IVALL ;  /* 0x00000000ff00798f */ /* 0x000fd80002000000 */
[----:B------:R-:W-:Y:S05]  /*5890*/  @P0 BRA `(.L_x_883) ;  /* 0xffffffb000000947 */ /* 0x000fea000383ffff */
.L_x_882:
[----:B------:R-:W-:Y:S05]  /*58a0*/  BSYNC B0 ;  /* 0x0000000000007941 */ /* 0x000fea0003800000 */
.L_x_881:
[----:B------:R-:W-:Y:S05]  /*58b0*/  BRA.CONV ~URZ, `(.L_x_884) ;  /* 0x000000237f007947 */ /* 0x000fea000b800000 */
[----:B-1----:R-:W-:Y:S02]  /*58c0*/  MOV R14, 0x58e0 ;  /* 0x000058e0000e7802 */ /* 0x002fe40000000f00 */
[----:B--2---:R-:W-:Y:S05]  /*58d0*/  CALL.REL.NOINC `($__internal_5_$__cuda_sm70_warpsync) ;  /* 0x000003c000007944 */ /* 0x004fea0003c00000 */
.L_x_884:
[----:B--2---:R-:W-:Y:S01]  /*58e0*/  MOV R10, R16 ;  /* 0x00000010000a7202 */ /* 0x004fe20000000f00 */
        /* <DEDUP_REMOVED lines=46> */
[----:B--2---:R-:W-:Y:S05]  /*5bd0*/  CALL.REL.NOINC `($__internal_5_$__cuda_sm70_warpsync) ;  /* 0x000000c000007944 */ /* 0x004fea0003c00000 */
.L_x_885:
        /* <DEDUP_REMOVED lines=12> */
        .weak           $__internal_5_$__cuda_sm70_warpsync
        .type           $__internal_5_$__cuda_sm70_warpsync,@function
        .size           $__internal_5_$__cuda_sm70_warpsync,(.L_x_1822 - $__internal_5_$__cuda_sm70_warpsync)
$__internal_5_$__cuda_sm70_warpsync:
[----:B------:R-:W-:Y:S01]  /*5ca0*/  MOV R15, 0x0 ;  /* 0x00000000000f7802 */ /* 0x000fe20000000f00 */
[----:B------:R-:W-:Y:S04]  /*5cb0*/  WARPSYNC R6 ;  /* 0x0000000600007348 */ /* 0x000fe80003800000 */
[----:B------:R-:W-:Y:S05]  /*5cc0*/  RET.REL.NODEC R14 `(_ZN7cutlass13device_kernelIN5flash19enable_sm80_to_sm89INS1_16FlashAttnBwdSm80INS1_25CollectiveMainloopBwdSm80ILi2ELi2EN4cute5tupleIJNS5_1CILi64EEENS7_ILi128EEES8_EEENS_6half_tEfNS_4arch4Sm80ELb1ELb0ELb0ELb1ELb1ELb0ELb0ELb0ELi2ELi2ELi4ELi2ELb1EEENS1_24CollectiveEpilogueBwdGQAISA_fSD_Li256ELb1ELb1EEENS1_25SingleTileBwdLPTSchedulerILb1ELi128ELb1EEEEEEEEEvNT_6ParamsE) ;  /* 0xffffa3300e007950 */ /* 0x000fea0003c3ffff */
.L_x_886:
        /* <DEDUP_REMOVED lines=11> */
.L_x_1822:


//--------------------- .text._ZN7cutlass13device_kernelIN5flash22FlashAttnBwdPreprocessIN4cute5tupleIJNS3_1CILi64EEES6_EEENS_6half_tEfNS_4arch4Sm80ELb1ELb1EEEEEvNT_6ParamsE --------------------------
	.section	.text._ZN7cutlass13device_kernelIN5flash22FlashAttnBwdPreprocessIN4cute5tupleIJNS3_1CILi64EEES6_EEENS_6half_tEfNS_4arch4Sm80ELb1ELb1EEEEEvNT_6ParamsE,"ax",@progbits
	.sectioninfo	@"SHI_REGISTERS=45"
	.align	128
.text._ZN7cutlass13device_kernelIN5flash22FlashAttnBwdPreprocessIN4cute5tupleIJNS3_1CILi64EEES6_EEENS_6half_tEfNS_4arch4Sm80ELb1ELb1EEEEEvNT_6ParamsE:
        .type           _ZN7cutlass13device_kernelIN5flash22FlashAttnBwdPreprocessIN4cute5tupleIJNS3_1CILi64EEES6_EEENS_6half_tEfNS_4arch4Sm80ELb1ELb1EEEEEvNT_6ParamsE,@function
        .size           _ZN7cutlass13device_kernelIN5flash22FlashAttnBwdPreprocessIN4cute5tupleIJNS3_1CILi64EEES6_EEENS_6half_tEfNS_4arch4Sm80ELb1ELb1EEEEEvNT_6ParamsE,(.L_x_1824 - _ZN7cutlass13device_kernelIN5flash22FlashAttnBwdPreprocessIN4cute5tupleIJNS3_1CILi64EEES6_EEENS_6half_tEfNS_4arch4Sm80ELb1ELb1EEEEEvNT_6ParamsE)
        .other          _ZN7cutlass13device_kernelIN5flash22FlashAttnBwdPreprocessIN4cute5tupleIJNS3_1CILi64EEES6_EEENS_6half_tEfNS_4arch4Sm80ELb1ELb1EEEEEvNT_6ParamsE,@"STO_CUDA_ENTRY STV_DEFAULT"
_ZN7cutlass13device_kernelIN5flash22FlashAttnBwdPreprocessIN4cute5tupleIJNS3_1CILi64EEES6_EEENS_6half_tEfNS_4arch4Sm80ELb1ELb1EEEEEvNT_6ParamsE:
[----:B------:R-:W-:Y:S02]  /*0000*/  IMAD.MOV.U32 R1, RZ, RZ, c[0x0][0x28] ;  /* 0x00000a00ff017624 */ /* 0x000fe400078e00ff */
[----:B------:R-:W0:Y:S01]  /*0010*/  S2R R0, SR_CTAID.Z ;  /* 0x0000000000007919 */ /* 0x000e220000002700 */
[----:B------:R-:W-:Y:S01]  /*0020*/  ISETP.NE.U32.AND P1, PT, RZ, c[0x0][0x248], PT ;  /* 0x00009200ff007a0c */ /* 0x000fe20003f25070 */
[----:B------:R-:W-:Y:S01]  /*0030*/  HFMA2.MMA R3, -RZ, RZ, 0, 2.384185791015625e-07 ;  /* 0x00000004ff037435 */ /* 0x000fe200000001ff */
[----:B------:R-:W-:Y:S01]  /*0040*/  ISETP.NE.U32.AND P0, PT, RZ, c[0x0][0x240], PT ;  /* 0x00009000ff007a0c */ /* 0x000fe20003f05070 */
[----:B------:R-:W-:Y:S01]  /*0050*/  ULDC.64 UR4, c[0x0][0x118] ;  /* 0x0000460000047ab9 */ /* 0x000fe20000000a00 */
[----:B------:R-:W-:Y:S02]  /*0060*/  ISETP.NE.AND.EX P1, PT, RZ, c[0x0][0x24c], PT, P1 ;  /* 0x00009300ff007a0c */ /* 0x000fe40003f25310 */
[----:B------:R-:W-:Y:S01]  /*0070*/  ISETP.NE.AND.EX P0, PT, RZ, c[0x0][0x244], PT, P0 ;  /* 0x00009100ff007a0c */ /* 0x000fe20003f05300 */
[----:B------:R-:W-:-:S04]  /*0080*/  IMAD.MOV.U32 R2, RZ, RZ, c[0x0][0x168] ;  /* 0x00005a00ff027624 */ /* 0x000fc800078e00ff */
[----:B0-----:R-:W-:-:S06]  /*0090*/  IMAD.WIDE R8, R0, R3, c[0x0][0x240] ;  /* 0x0000900000087625 */ /* 0x001fcc00078e0203 */
[----:B------:R-:W-:Y:S02]  /*00a0*/  @P1 IMAD.WIDE R10, R0, R3, c[0x0][0x248] ;  /* 0x00009200000a1625 */ /* 0x000fe400078e0203 */
[----:B------:R0:W5:Y:S01]  /*00b0*/  @P0 LDG.E R35, [R8.64] ;  /* 0x0000000408230981 */ /* 0x000162000c1e1900 */
[----:B------:R-:W-:-:S03]  /*00c0*/  ISETP.NE.U32.AND P2, PT, RZ, c[0x0][0x240], PT ;  /* 0x00009000ff007a0c */ /* 0x000fc60003f45070 */
[----:B------:R0:W5:Y:S04]  /*00d0*/  @P1 LDG.E R2, [R10.64] ;  /* 0x000000040a021981 */ /* 0x000168000c1e1900 */
[----:B------:R-:W1:Y:S02]  /*00e0*/  S2R R5, SR_CTAID.X ;  /* 0x0000000000057919 */ /* 0x000e640000002500 */
[----:B-1----:R-:W-:Y:S01]  /*00f0*/  SHF.L.U32 R7, R5, 0x6, RZ ;  /* 0x0000000605077819 */ /* 0x002fe200000006ff */
[----:B------:R-:W-:Y:S05]  /*0100*/  @P1 BRA `(.L_x_887) ;  /* 0x0000004000001947 */ /* 0x000fea0003800000 */
[----:B0-----:R-:W-:Y:S05]  /*0110*/  @!P0 BRA `(.L_x_887) ;  /* 0x0000003000008947 */ /* 0x001fea0003800000 */
[----:B------:R-:W2:Y:S04]  /*0120*/  LDG.E R11, [R8.64] ;  /* 0x00000004080b7981 */ /* 0x000ea8000c1e1900 */
[----:B-----5:R-:W2:Y:S02]  /*0130*/  LDG.E R2, [R8.64+0x4] ;  /* 0x0000040408027981 */ /* 0x020ea4000c1e1900 */
[----:B--2---:R-:W-:-:S02]  /*0140*/  IMAD.IADD R2, R2, 0x1, -R11 ;  /* 0x0000000102027824 */ /* 0x004fc400078e0a0b */
.L_x_887:
[----:B0-----:R-:W0:Y:S01]  /*0150*/  S2R R4, SR_TID.X ;  /* 0x0000000000047919 */ /* 0x001e220000002100 */
[----:B------:R-:W-:-:S02]  /*0160*/  ISETP.NE.AND.EX P1, PT, RZ, c[0x0][0x244], PT, P2 ;  /* 0x00009100ff007a0c */ /* 0x000fc40003f25320 */
[----:B-----5:R-:W-:-:S13]  /*0170*/  ISETP.LE.AND P2, PT, R2, R7, PT ;  /* 0x000000070200720c */ /* 0x020fda0003f43270 */
[----:B------:R-:W-:Y:S05]  /*0180*/  @P1 EXIT P2 ;  /* 0x000000000000194d */ /* 0x000fea0001000000 */
[----:B------:R-:W1:Y:S01]  /*0190*/  S2R R6, SR_CTAID.Y ;  /* 0x0000000000067919 */ /* 0x000e620000002600 */
[----:B0-----:R-:W-:Y:S01]  /*01a0*/  SHF.R.S32.HI R9, RZ, 0x1f, R4 ;  /* 0x0000001fff097819 */ /* 0x001fe20000011404 */
[----:B------:R-:W-:Y:S01]  /*01b0*/  CS2R R28, SRZ ;  /* 0x00000000001c7805 */ /* 0x000fe2000001ff00 */
[----:B------:R-:W-:Y:S02]  /*01c0*/  IADD3 R41, -R7, R2, RZ ;  /* 0x0000000207297210 */ /* 0x000fe40007ffe1ff */
[----:B------:R-:W-:Y:S02]  /*01d0*/  LEA.HI R9, R9, R4, RZ, 0x3 ;  /* 0x0000000409097211 */ /* 0x000fe400078f18ff */
[----:B------:R-:W-:Y:S02]  /*01e0*/  @P0 MOV R28, R35 ;  /* 0x00000023001c0202 */ /* 0x000fe40000000f00 */
[----:B------:R-:W-:Y:S02]  /*01f0*/  SHF.R.S32.HI R24, RZ, 0x3, R9 ;  /* 0x00000003ff187819 */ /* 0x000fe40000011409 */
[----:B------:R-:W-:-:S02]  /*0200*/  LOP3.LUT R9, R9, 0xfffffff8, RZ, 0xc0, !PT ;  /* 0xfffffff809097812 */ /* 0x000fc400078ec0ff */
[----:B------:R-:W-:Y:S02]  /*0210*/  IADD3 R8, R24, 0x20, RZ ;  /* 0x0000002018087810 */ /* 0x000fe40007ffe0ff */
[----:B------:R-:W-:Y:S01]  /*0220*/  @P0 SHF.R.S32.HI R29, RZ, 0x1f, R35 ;  /* 0x0000001fff1d0819 */ /* 0x000fe20000011423 */
[----:B------:R-:W-:Y:S01]  /*0230*/  IMAD.IADD R40, R4, 0x1, -R9 ;  /* 0x0000000104287824 */ /* 0x000fe200078e0a09 */
[----:B------:R-:W-:Y:S02]  /*0240*/  ISETP.GE.AND P2, PT, R8, R41, PT ;  /* 0x000000290800720c */ /* 0x000fe40003f46270 */
[----:B------:R-:W-:Y:S01]  /*0250*/  SHF.R.S32.HI R26, RZ, 0x1f, R24 ;  /* 0x0000001fff1a7819 */ /* 0x000fe20000011418 */
[----:B------:R-:W-:Y:S01]  /*0260*/  IMAD.SHL.U32 R10, R40, 0x8, RZ ;  /* 0x00000008280a7824 */ /* 0x000fe200078e00ff */
[----:B------:R-:W-:Y:S02]  /*0270*/  IADD3 R16, P5, R24, R28, RZ ;  /* 0x0000001c18107210 */ /* 0x000fe40007fbe0ff */
[----:B------:R-:W-:-:S02]  /*0280*/  SHF.R.S32.HI R27, RZ, 0x1f, R0 ;  /* 0x0000001fff1b7819 */ /* 0x000fc40000011400 */
[----:B-1----:R-:W-:Y:S02]  /*0290*/  SHF.R.S32.HI R25, RZ, 0x1f, R6 ;  /* 0x0000001fff197819 */ /* 0x002fe40000011406 */
[----:B------:R-:W-:Y:S02]  /*02a0*/  ISETP.LT.AND P4, PT, R10, c[0x0][0x16c], !P2 ;  /* 0x00005b000a007a0c */ /* 0x000fe40005781270 */
[--C-:B------:R-:W-:Y:S01]  /*02b0*/  SHF.R.S32.HI R11, RZ, 0x1f, R10.reuse ;  /* 0x0000001fff0b7819 */ /* 0x100fe2000001140a */
[C---:B------:R-:W-:Y:S01]  /*02c0*/  IMAD R9, R25.reuse, c[0x0][0x180], RZ ;  /* 0x0000600019097a24 */ /* 0x040fe200078e02ff */
[----:B------:R-:W-:Y:S01]  /*02d0*/  IADD3.X R17, R26, R29, RZ, P5, !PT ;  /* 0x0000001d1a117210 */ /* 0x000fe20002ffe4ff */
[----:B------:R-:W-:Y:S01]  /*02e0*/  IMAD R13, R25, c[0x0][0x1a0], RZ ;  /* 0x00006800190d7a24 */ /* 0x000fe200078e02ff */
[----:B------:R-:W-:Y:S01]  /*02f0*/  SEL R27, R27, RZ, !P1 ;  /* 0x000000ff1b1b7207 */ /* 0x000fe20004800000 */
[----:B------:R-:W-:Y:S01]  /*0300*/  IMAD R15, R6, c[0x0][0x184], R9 ;  /* 0x00006100060f7a24 */ /* 0x000fe200078e0209 */
[----:B------:R-:W-:Y:S01]  /*0310*/  ISETP.GE.AND P3, PT, R24, R41, PT ;  /* 0x000000291800720c */ /* 0x000fe20003f66270 */
[----:B------:R-:W-:Y:S01]  /*0320*/  IMAD R19, R6, c[0x0][0x1a4], R13 ;  /* 0x0000690006137a24 */ /* 0x000fe200078e020d */
[----:B------:R-:W-:Y:S01]  /*0330*/  SEL R34, R0, RZ, !P1 ;  /* 0x000000ff00227207 */ /* 0x000fe20004800000 */
[----:B------:R-:W-:Y:S01]  /*0340*/  IMAD.WIDE.U32 R8, R6, c[0x0][0x180], R10 ;  /* 0x0000600006087a25 */ /* 0x000fe200078e000a */
[----:B------:R-:W-:-:S03]  /*0350*/  ISETP.LT.AND P5, PT, R10, c[0x0][0x16c], !P3 ;  /* 0x00005b000a007a0c */ /* 0x000fc60005fa1270 */
[----:B------:R-:W-:-:S04]  /*0360*/  IMAD.WIDE R16, R5, 0x40, R16 ;  /* 0x0000004005107825 */ /* 0x000fc800078e0210 */
[----:B------:R-:W-:Y:S01]  /*0370*/  IMAD.WIDE.U32 R12, R6, c[0x0][0x1a0], R10 ;  /* 0x00006800060c7a25 */ /* 0x000fe200078e000a */
[----:B------:R-:W-:-:S03]  /*0380*/  @P4 IADD3 R11, P6, R16, 0x20, RZ ;  /* 0x00000020100b4810 */ /* 0x000fc60007fde0ff */
[----:B------:R-:W-:Y:S01]  /*0390*/  IMAD.IADD R9, R9, 0x1, R15 ;  /* 0x0000000109097824 */ /* 0x000fe200078e020f */
[----:B------:R-:W-:Y:S01]  /*03a0*/  @P4 IADD3 R15, P1, R16, 0x20, RZ ;  /* 0x00000020100f4810 */ /* 0x000fe20007f3e0ff */
[----:B------:R-:W-:Y:S01]  /*03b0*/  IMAD R21, R27, c[0x0][0x1a8], RZ ;  /* 0x00006a001b157a24 */ /* 0x000fe200078e02ff */
[----:B------:R-:W-:Y:S01]  /*03c0*/  IADD3 R13, R13, R19, RZ ;  /* 0x000000130d0d7210 */ /* 0x000fe20007ffe0ff */
[----:B------:R-:W-:Y:S01]  /*03d0*/  IMAD R19, R27, c[0x0][0x188], RZ ;  /* 0x000062001b137a24 */ /* 0x000fe200078e02ff */
[----:B------:R-:W-:Y:S01]  /*03e0*/  @P4 IADD3.X R18, RZ, R17, RZ, P6, !PT ;  /* 0x00000011ff124210 */ /* 0x000fe200037fe4ff */
[----:B------:R-:W-:Y:S02]  /*03f0*/  @P4 IMAD.X R10, RZ, RZ, R17, P1 ;  /* 0x000000ffff0a4224 */ /* 0x000fe400008e0611 */
[C---:B------:R-:W-:Y:S02]  /*0400*/  IMAD R19, R34.reuse, c[0x0][0x18c], R19 ;  /* 0x0000630022137a24 */ /* 0x040fe400078e0213 */
[----:B------:R-:W-:-:S04]  /*0410*/  IMAD.WIDE.U32 R8, R34, c[0x0][0x188], R8 ;  /* 0x0000620022087a25 */ /* 0x000fc800078e0008 */
[----:B------:R-:W-:Y:S02]  /*0420*/  @P4 IMAD R10, R10, c[0x0][0x178], RZ ;  /* 0x00005e000a0a4a24 */ /* 0x000fe400078e02ff */
[----:B------:R-:W-:Y:S02]  /*0430*/  IMAD.IADD R9, R9, 0x1, R19 ;  /* 0x0000000109097824 */ /* 0x000fe400078e0213 */
[C---:B------:R-:W-:Y:S02]  /*0440*/  IMAD R23, R34.reuse, c[0x0][0x1ac], R21 ;  /* 0x00006b0022177a24 */ /* 0x040fe400078e0215 */
[----:B------:R-:W-:Y:S02]  /*0450*/  @P4 IMAD R21, R15, c[0x0][0x17c], R10 ;  /* 0x00005f000f154a24 */ /* 0x000fe400078e020a */
[----:B------:R-:W-:-:S04]  /*0460*/  IMAD.WIDE.U32 R12, R34, c[0x0][0x1a8], R12 ;  /* 0x00006a00220c7a25 */ /* 0x000fc800078e000c */
[----:B------:R-:W-:Y:S01]  /*0470*/  @P4 IMAD.WIDE.U32 R14, R15, c[0x0][0x178], R8 ;  /* 0x00005e000f0e4a25 */ /* 0x000fe200078e0008 */
[----:B------:R-:W-:-:S03]  /*0480*/  IADD3 R13, R13, R23, RZ ;  /* 0x000000170d0d7210 */ /* 0x000fc60007ffe0ff */
[----:B------:R-:W-:Y:S01]  /*0490*/  @P5 IMAD R19, R17, c[0x0][0x178], RZ ;  /* 0x00005e0011135a24 */ /* 0x000fe200078e02ff */
[----:B------:R-:W-:Y:S01]  /*04a0*/  @P4 LEA R36, P1, R14, c[0x0][0x160], 0x1 ;  /* 0x000058000e244a11 */ /* 0x000fe200078208ff */
[----:B------:R-:W-:Y:S02]  /*04b0*/  @P4 IMAD.IADD R15, R15, 0x1, R21 ;  /* 0x000000010f0f4824 */ /* 0x000fe400078e0215 */
[----:B------:R-:W-:Y:S02]  /*04c0*/  @P4 IMAD R18, R18, c[0x0][0x198], RZ ;  /* 0x0000660012124a24 */ /* 0x000fe400078e02ff */
[----:B------:R-:W-:Y:S01]  /*04d0*/  @P5 IMAD R19, R16, c[0x0][0x17c], R19 ;  /* 0x00005f0010135a24 */ /* 0x000fe200078e0213 */
[----:B------:R-:W-:Y:S01]  /*04e0*/  @P4 LEA.HI.X R37, R14, c[0x0][0x164], R15, 0x1, P1 ;  /* 0x000059000e254a11 */ /* 0x000fe200008f0c0f */
[----:B------:R-:W-:-:S04]  /*04f0*/  @P5 IMAD.WIDE.U32 R8, R16, c[0x0][0x178], R8 ;  /* 0x00005e0010085a25 */ /* 0x000fc800078e0008 */
[----:B------:R-:W-:Y:S01]  /*0500*/  @P5 IMAD R17, R17, c[0x0][0x198], RZ ;  /* 0x0000660011115a24 */ /* 0x000fe200078e02ff */
[----:B------:R-:W-:Y:S01]  /*0510*/  @P5 IADD3 R15, R9, R19, RZ ;  /* 0x00000013090f5210 */ /* 0x000fe20007ffe0ff */
[C---:B------:R-:W-:Y:S01]  /*0520*/  @P4 IMAD R23, R11.reuse, c[0x0][0x19c], R18 ;  /* 0x000067000b174a24 */ /* 0x040fe200078e0212 */
[----:B------:R-:W-:Y:S01]  /*0530*/  @P5 LEA R30, P1, R8, c[0x0][0x160], 0x1 ;  /* 0x00005800081e5a11 */ /* 0x000fe200078208ff */
[----:B------:R-:W-:-:S03]  /*0540*/  @P4 IMAD.WIDE.U32 R10, R11, c[0x0][0x198], R12 ;  /* 0x000066000b0a4a25 */ /* 0x000fc600078e000c */
[----:B------:R-:W-:Y:S01]  /*0550*/  @P5 LEA.HI.X R31, R8, c[0x0][0x164], R15, 0x1, P1 ;  /* 0x00005900081f5a11 */ /* 0x000fe200008f0c0f */
[----:B------:R-:W-:Y:S01]  /*0560*/  @P5 IMAD R19, R16, c[0x0][0x19c], R17 ;  /* 0x0000670010135a24 */ /* 0x000fe200078e0211 */
[----:B------:R-:W-:Y:S01]  /*0570*/  @P4 LEA R38, P6, R10, c[0x0][0x190], 0x1 ;  /* 0x000064000a264a11 */ /* 0x000fe200078c08ff */
[----:B------:R-:W-:Y:S01]  /*0580*/  @P5 IMAD.WIDE.U32 R16, R16, c[0x0][0x198], R12 ;  /* 0x0000660010105a25 */ /* 0x000fe200078e000c */
[----:B------:R-:W-:Y:S01]  /*0590*/  CS2R R14, SRZ ;  /* 0x00000000000e7805 */ /* 0x000fe2000001ff00 */
[----:B------:R-:W-:Y:S02]  /*05a0*/  CS2R R12, SRZ ;  /* 0x00000000000c7805 */ /* 0x000fe4000001ff00 */
[----:B------:R-:W-:Y:S01]  /*05b0*/  @P4 IMAD.IADD R9, R11, 0x1, R23 ;  /* 0x000000010b094824 */ /* 0x000fe200078e0217 */
[----:B------:R-:W-:Y:S02]  /*05c0*/  @P5 IADD3 R17, R17, R19, RZ ;  /* 0x0000001311115210 */ /* 0x000fe40007ffe0ff */
[----:B------:R-:W-:-:S02]  /*05d0*/  @P5 LEA R32, P1, R16, c[0x0][0x190], 0x1 ;  /* 0x0000640010205a11 */ /* 0x000fc400078208ff */
[----:B------:R-:W-:Y:S02]  /*05e0*/  @P4 LEA.HI.X R39, R10, c[0x0][0x194], R9, 0x1, P6 ;  /* 0x000065000a274a11 */ /* 0x000fe400030f0c09 */
[----:B------:R-:W-:Y:S01]  /*05f0*/  CS2R R8, SRZ ;  /* 0x0000000000087805 */ /* 0x000fe2000001ff00 */
[----:B------:R-:W-:Y:S01]  /*0600*/  CS2R R10, SRZ ;  /* 0x00000000000a7805 */ /* 0x000fe2000001ff00 */
[----:B------:R-:W-:Y:S01]  /*0610*/  @P5 LEA.HI.X R33, R16, c[0x0][0x194], R17, 0x1, P1 ;  /* 0x0000650010215a11 */ /* 0x000fe200008f0c11 */
[----:B------:R-:W-:Y:S01]  /*0620*/  CS2R R18, SRZ ;  /* 0x0000000000127805 */ /* 0x000fe2000001ff00 */
[----:B------:R-:W-:Y:S01]  /*0630*/  CS2R R16, SRZ ;  /* 0x0000000000107805 */ /* 0x000fe2000001ff00 */
[----:B------:R-:W-:Y:S01]  /*0640*/  CS2R R20, SRZ ;  /* 0x0000000000147805 */ /* 0x000fe2000001ff00 */
[----:B------:R-:W-:Y:S01]  /*0650*/  CS2R R22, SRZ ;  /* 0x0000000000167805 */ /* 0x000fe2000001ff00 */
[----:B------:R0:W2:Y:S04]  /*0660*/  @P4 LDG.E.128 R8, [R36.64] ;  /* 0x0000000424084981 */ /* 0x0000a8000c1e1d00 */
[----:B------:R-:W3:Y:S04]  /*0670*/  @P4 LDG.E.128 R12, [R38.64] ;  /* 0x00000004260c4981 */ /* 0x000ee8000c1e1d00 */
[----:B------:R1:W4:Y:S04]  /*0680*/  @P5 LDG.E.128 R16, [R30.64] ;  /* 0x000000041e105981 */ /* 0x000328000c1e1d00 */
[----:B------:R2:W4:Y:S01]  /*0690*/  @P5 LDG.E.128 R20, [R32.64] ;  /* 0x0000000420145981 */ /* 0x000522000c1e1d00 */
[----:B------:R-:W-:-:S04]  /*06a0*/  ISETP.GT.AND P1, PT, R4, 0x3f, PT ;  /* 0x0000003f0400780c */ /* 0x000fc80003f24270 */
[----:B------:R-:W-:-:S13]  /*06b0*/  ISETP.GE.OR P4, PT, R4, R41, P1 ;  /* 0x000000290400720c */ /* 0x000fda0000f86670 */
[----:B0-----:R-:W-:Y:S02]  /*06c0*/  @!P4 SHF.R.S32.HI R37, RZ, 0x1f, R7 ;  /* 0x0000001fff25c819 */ /* 0x001fe40000011407 */
[--C-:B------:R-:W-:Y:S02]  /*06d0*/  @!P4 SHF.R.S32.HI R36, RZ, 0x1f, R4.reuse ;  /* 0x0000001fff24c819 */ /* 0x100fe40000011404 */
[----:B------:R-:W-:-:S04]  /*06e0*/  @!P4 IADD3 R28, P5, P6, R28, R7, R4 ;  /* 0x000000071c1cc210 */ /* 0x000fc80007ebe004 */
[----:B------:R-:W-:Y:S01]  /*06f0*/  @!P4 IADD3.X R29, R29, R37, R36, P5, P6 ;  /* 0x000000251d1dc210 */ /* 0x000fe20002fec424 */
[----:B------:R-:W-:Y:S01]  /*0700*/  @!P4 IMAD R37, R25, c[0x0][0x1e0], RZ ;  /* 0x000078001925ca24 */ /* 0x000fe200078e02ff */
[----:B------:R-:W-:-:S03]  /*0710*/  MOV R36, 0x7f800000 ;  /* 0x7f80000000247802 */ /* 0x000fc60000000f00 */
[----:B------:R-:W-:-:S04]  /*0720*/  @!P4 IMAD.WIDE.U32 R28, R6, c[0x0][0x1e0], R28 ;  /* 0x00007800061cca25 */ /* 0x000fc800078e001c */
[----:B------:R-:W-:Y:S01]  /*0730*/  @!P4 IMAD R37, R6, c[0x0][0x1e4], R37 ;  /* 0x000079000625ca24 */ /* 0x000fe200078e0225 */
[----:B-1----:R-:W-:-:S03]  /*0740*/  @!P4 MOV R30, R28 ;  /* 0x0000001c001ec202 */ /* 0x002fc60000000f00 */
[----:B------:R-:W-:Y:S02]  /*0750*/  @!P4 IMAD.IADD R31, R29, 0x1, R37 ;  /* 0x000000011d1fc824 */ /* 0x000fe400078e0225 */
[----:B------:R-:W-:Y:S02]  /*0760*/  @!P4 IMAD R29, R27, c[0x0][0x1e8], RZ ;  /* 0x00007a001b1dca24 */ /* 0x000fe400078e02ff */
[----:B------:R-:W-:-:S04]  /*0770*/  @!P4 IMAD.WIDE.U32 R30, R34, c[0x0][0x1e8], R30 ;  /* 0x00007a00221eca25 */ /* 0x000fc800078e001e */
[----:B------:R-:W-:Y:S01]  /*0780*/  @!P4 IMAD R29, R34, c[0x0][0x1ec], R29 ;  /* 0x00007b00221dca24 */ /* 0x000fe200078e021d */
[----:B------:R-:W-:-:S03]  /*0790*/  @!P4 LEA R28, P5, R30, c[0x0][0x1d8], 0x2 ;  /* 0x000076001e1cca11 */ /* 0x000fc600078a10ff */
[----:B------:R-:W-:-:S05]  /*07a0*/  @!P4 IMAD.IADD R29, R31, 0x1, R29 ;  /* 0x000000011f1dc824 */ /* 0x000fca00078e021d */
[----:B------:R-:W-:-:S05]  /*07b0*/  @!P4 LEA.HI.X R29, R30, c[0x0][0x1dc], R29, 0x2, P5 ;  /* 0x000077001e1dca11 */ /* 0x000fca00028f141d */
[----:B------:R0:W5:Y:S01]  /*07c0*/  @!P4 LDG.E R36, [R28.64] ;  /* 0x000000041c24c981 */ /* 0x000162000c1e1900 */
[----:B------:R-:W-:Y:S01]  /*07d0*/  @P0 IMAD R35, R0, 0x40, R35 ;  /* 0x0000004000230824 */ /* 0x000fe200078e0223 */
[----:B------:R-:W-:Y:S01]  /*07e0*/  BSSY B0, `(.L_x_888) ;  /* 0x0000060000007945 */ /* 0x000fe20003800000 */
[--C-:B--2---:R-:W-:Y:S02]  /*07f0*/  HADD2.F32 R32, -RZ, R8.reuse.H1_H1 ;  /* 0x30000008ff207230 */ /* 0x104fe40000004100 */
[----:B------:R-:W-:Y:S02]  /*0800*/  HADD2.F32 R30, -RZ, R8.H0_H0 ;  /* 0x20000008ff1e7230 */ /* 0x000fe40000004100 */
[--C-:B---3--:R-:W-:Y:S02]  /*0810*/  HADD2.F32 R41, -RZ, R12.reuse.H1_H1 ;  /* 0x3000000cff297230 */ /* 0x108fe40000004100 */
[----:B------:R-:W-:Y:S02]  /*0820*/  HADD2.F32 R37, -RZ, R12.H0_H0 ;  /* 0x2000000cff257230 */ /* 0x000fe40000004100 */
[--C-:B----4-:R-:W-:Y:S01]  /*0830*/  HADD2.F32 R39, -RZ, R16.reuse.H1_H1 ;  /* 0x30000010ff277230 */ /* 0x110fe20000004100 */
[----:B------:R-:W-:Y:S01]  /*0840*/  FMUL.FTZ R32, R32, R41 ;  /* 0x0000002920207220 */ /* 0x000fe20000410000 */
[----:B------:R-:W-:-:S02]  /*0850*/  HADD2.F32 R16, -RZ, R16.H0_H0 ;  /* 0x20000010ff107230 */ /* 0x000fc40000004100 */
[--C-:B------:R-:W-:Y:S01]  /*0860*/  HADD2.F32 R42, -RZ, R20.reuse.H1_H1 ;  /* 0x30000014ff2a7230 */ /* 0x100fe20000004100 */
[----:B------:R-:W-:Y:S01]  /*0870*/  FFMA.FTZ R30, R30, R37, R32 ;  /* 0x000000251e1e7223 */ /* 0x000fe20000010020 */
[----:B------:R-:W-:Y:S02]  /*0880*/  HADD2.F32 R41, -RZ, R20.H0_H0 ;  /* 0x20000014ff297230 */ /* 0x000fe40000004100 */
[----:B------:R-:W-:Y:S01]  /*0890*/  HADD2.F32 R8, -RZ, R9.H0_H0 ;  /* 0x20000009ff087230 */ /* 0x000fe20000004100 */
[----:B------:R-:W-:Y:S01]  /*08a0*/  FMUL.FTZ R39, R39, R42 ;  /* 0x0000002a27277220 */ /* 0x000fe20000410000 */
[--C-:B0-----:R-:W-:Y:S02]  /*08b0*/  HADD2.F32 R29, -RZ, R13.reuse.H0_H0 ;  /* 0x2000000dff1d7230 */ /* 0x101fe40000004100 */
[----:B------:R-:W-:Y:S01]  /*08c0*/  HADD2.F32 R38, -RZ, R13.H1_H1 ;  /* 0x3000000dff267230 */ /* 0x000fe20000004100 */
[----:B------:R-:W-:Y:S01]  /*08d0*/  FFMA.FTZ R39, R16, R41, R39 ;  /* 0x0000002910277223 */ /* 0x000fe20000010027 */
[--C-:B------:R-:W-:Y:S01]  /*08e0*/  HADD2.F32 R13, -RZ, R15.reuse.H0_H0 ;  /* 0x2000000fff0d7230 */ /* 0x100fe20000004100 */
[----:B------:R-:W-:Y:S01]  /*08f0*/  FFMA.FTZ R8, R8, R29, R30 ;  /* 0x0000001d08087223 */ /* 0x000fe2000001001e */
[----:B------:R-:W-:-:S02]  /*0900*/  HADD2.F32 R12, -RZ, R15.H1_H1 ;  /* 0x3000000fff0c7230 */ /* 0x000fc40000004100 */
[----:B------:R-:W-:Y:S02]  /*0910*/  HADD2.F32 R15, -RZ, R17.H0_H0 ;  /* 0x20000011ff0f7230 */ /* 0x000fe40000004100 */
[----:B------:R-:W-:Y:S02]  /*0920*/  HADD2.F32 R20, -RZ, R21.H0_H0 ;  /* 0x20000015ff147230 */ /* 0x000fe40000004100 */
[----:B------:R-:W-:Y:S02]  /*0930*/  HADD2.F32 R31, -RZ, R9.H1_H1 ;  /* 0x30000009ff1f7230 */ /* 0x000fe40000004100 */
        /* <DEDUP_REMOVED lines=19> */
[----:B------:R-:W-:Y:S01]  /*0a70*/  HADD2.F32 R15, -RZ, R23.H0_H0 ;  /* 0x20000017ff0f7230 */ /* 0x000fe20000004100 */
[----:B------:R-:W-:Y:S01]  /*0a80*/  FFMA.FTZ R13, R10, R13, R14 ;  /* 0x0000000d0a0d7223 */ /* 0x000fe2000001000e */
[----:B------:R-:W-:Y:S02]  /*0a90*/  HADD2.F32 R11, -RZ, R11.H1_H1 ;  /* 0x3000000bff0b7230 */ /* 0x000fe40000004100 */
[----:B------:R-:W-:Y:S01]  /*0aa0*/  HADD2.F32 R19, -RZ, R19.H1_H1 ;  /* 0x30000013ff137230 */ /* 0x000fe20000004100 */
[----:B------:R-:W-:Y:S01]  /*0ab0*/  FFMA.FTZ R8, R8, R15, R9 ;  /* 0x0000000f08087223 */ /* 0x000fe20000010009 */
[----:B------:R-:W-:Y:S01]  /*0ac0*/  HADD2.F32 R10, -RZ, R23.H1_H1 ;  /* 0x30000017ff0a7230 */ /* 0x000fe20000004100 */
[----:B------:R-:W-:-:S04]  /*0ad0*/  FFMA.FTZ R12, R11, R12, R13 ;  /* 0x0000000c0b0c7223 */ /* 0x000fc8000001000d */
[----:B------:R-:W-:Y:S01]  /*0ae0*/  FFMA.FTZ R19, R19, R10, R8 ;  /* 0x0000000a13137223 */ /* 0x000fe20000010008 */
[----:B------:R-:W0:Y:S04]  /*0af0*/  SHFL.BFLY PT, R9, R12, 0x4, 0x1f ;  /* 0x0c801f000c097f89 */ /* 0x000e2800000e0000 */
[----:B------:R-:W1:Y:S01]  /*0b00*/  SHFL.BFLY PT, R8, R19, 0x4, 0x1f ;  /* 0x0c801f0013087f89 */ /* 0x000e6200000e0000 */
[----:B0-----:R-:W-:Y:S02]  /*0b10*/  FADD.FTZ R13, R12, R9 ;  /* 0x000000090c0d7221 */ /* 0x001fe40000010000 */
[----:B-1----:R-:W-:-:S03]  /*0b20*/  FADD.FTZ R9, R19, R8 ;  /* 0x0000000813097221 */ /* 0x002fc60000010000 */
[----:B------:R-:W0:Y:S01]  /*0b30*/  SHFL.BFLY PT, R14, R13, 0x2, 0x1f ;  /* 0x0c401f000d0e7f89 */ /* 0x000e2200000e0000 */
[----:B------:R-:W-:-:S03]  /*0b40*/  @P0 SHF.R.S32.HI R8, RZ, 0x1f, R35 ;  /* 0x0000001fff080819 */ /* 0x000fc60000011423 */
[----:B------:R-:W1:Y:S01]  /*0b50*/  SHFL.BFLY PT, R10, R9, 0x2, 0x1f ;  /* 0x0c401f00090a7f89 */ /* 0x000e6200000e0000 */
[----:B------:R-:W-:Y:S01]  /*0b60*/  @P0 LEA.HI R8, R8, R35, RZ, 0x6 ;  /* 0x0000002308080211 */ /* 0x000fe200078f30ff */
[----:B0-----:R-:W-:Y:S02]  /*0b70*/  FADD.FTZ R14, R13, R14 ;  /* 0x0000000e0d0e7221 */ /* 0x001fe40000010000 */
[----:B------:R-:W-:Y:S02]  /*0b80*/  IMAD.SHL.U32 R13, R4, 0x4, RZ ;  /* 0x00000004040d7824 */ /* 0x000fe400078e00ff */
[----:B-1----:R-:W-:Y:S01]  /*0b90*/  FADD.FTZ R11, R9, R10 ;  /* 0x0000000a090b7221 */ /* 0x002fe20000010000 */
[----:B------:R-:W-:Y:S01]  /*0ba0*/  HFMA2.MMA R10, -RZ, RZ, 0, 0 ;  /* 0x00000000ff0a7435 */ /* 0x000fe200000001ff */
[----:B------:R-:W0:Y:S01]  /*0bb0*/  SHFL.BFLY PT, R15, R14, 0x1, 0x1f ;  /* 0x0c201f000e0f7f89 */ /* 0x000e2200000e0000 */
[----:B------:R-:W-:-:S03]  /*0bc0*/  SHF.L.U32 R9, R5, 0xc, RZ ;  /* 0x0000000c05097819 */ /* 0x000fc600000006ff */
[----:B------:R-:W1:Y:S01]  /*0bd0*/  SHFL.BFLY PT, R12, R11, 0x1, 0x1f ;  /* 0x0c201f000b0c7f89 */ /* 0x000e6200000e0000 */
[----:B------:R-:W-:-:S05]  /*0be0*/  @P0 LOP3.LUT R10, R8, 0xffffffc0, RZ, 0xc0, !PT ;  /* 0xffffffc0080a0812 */ /* 0x000fca00078ec0ff */
[----:B------:R-:W-:-:S05]  /*0bf0*/  IMAD.SHL.U32 R8, R10, 0x40, RZ ;  /* 0x000000400a087824 */ /* 0x000fca00078e00ff */
[----:B------:R-:W-:Y:S02]  /*0c00*/  SHF.R.S32.HI R16, RZ, 0x1f, R8 ;  /* 0x0000001fff107819 */ /* 0x000fe40000011408 */
[--C-:B------:R-:W-:Y:S02]  /*0c10*/  IADD3 R8, P0, P4, R8, R13, R9.reuse ;  /* 0x0000000d08087210 */ /* 0x100fe40007c1e009 */
[----:B------:R-:W-:Y:S02]  /*0c20*/  SHF.R.S32.HI R9, RZ, 0x1f, R9 ;  /* 0x0000001fff097819 */ /* 0x000fe40000011409 */
[----:B------:R-:W-:-:S04]  /*0c30*/  SHF.R.S32.HI R13, RZ, 0x1f, R13 ;  /* 0x0000001fff0d7819 */ /* 0x000fc8000001140d */
[----:B------:R-:W-:Y:S01]  /*0c40*/  IADD3.X R9, R16, R13, R9, P0, P4 ;  /* 0x0000000d10097210 */ /* 0x000fe200007e8409 */
[----:B------:R-:W-:Y:S01]  /*0c50*/  IMAD R13, R25, c[0x0][0x220], RZ ;  /* 0x00008800190d7a24 */ /* 0x000fe200078e02ff */
[----:B------:R-:W-:Y:S01]  /*0c60*/  ISETP.NE.AND P0, PT, R40, RZ, PT ;  /* 0x000000ff2800720c */ /* 0x000fe20003f05270 */
[----:B0-----:R-:W-:Y:S02]  /*0c70*/  FADD.FTZ R16, R14, R15 ;  /* 0x0000000f0e107221 */ /* 0x001fe40000010000 */
[C---:B------:R-:W-:Y:S02]  /*0c80*/  IMAD R17, R6.reuse, c[0x0][0x224], R13 ;  /* 0x0000890006117a24 */ /* 0x040fe400078e020d */
[----:B------:R-:W-:-:S04]  /*0c90*/  IMAD.WIDE.U32 R8, R6, c[0x0][0x220], R8 ;  /* 0x0000880006087a25 */ /* 0x000fc800078e0008 */
[----:B-1----:R-:W-:-:S04]  /*0ca0*/  FADD.FTZ R15, R11, R12 ;  /* 0x0000000c0b0f7221 */ /* 0x002fc80000010000 */
[----:B------:R-:W-:Y:S05]  /*0cb0*/  @P0 BRA `(.L_x_889) ;  /* 0x0000012000000947 */ /* 0x000fea0003800000 */
[----:B------:R-:W-:Y:S01]  /*0cc0*/  SHF.R.S32.HI R14, RZ, 0x1f, R10 ;  /* 0x0000001fff0e7819 */ /* 0x000fe2000001140a */
[----:B------:R-:W-:Y:S01]  /*0cd0*/  IMAD R11, R25, c[0x0][0x1c8], RZ ;  /* 0x00007200190b7a24 */ /* 0x000fe200078e02ff */
[----:B------:R-:W-:-:S03]  /*0ce0*/  IADD3 R12, P0, R7, R10, RZ ;  /* 0x0000000a070c7210 */ /* 0x000fc60007f1e0ff */
[----:B------:R-:W-:Y:S01]  /*0cf0*/  IMAD R11, R6, c[0x0][0x1cc], R11 ;  /* 0x00007300060b7a24 */ /* 0x000fe200078e020b */
[----:B------:R-:W-:-:S05]  /*0d00*/  LEA.HI.X.SX32 R13, R7, R14, 0x1, P0 ;  /* 0x0000000e070d7211 */ /* 0x000fca00000f0eff */
[----:B------:R-:W-:-:S05]  /*0d10*/  IMAD.WIDE.U32 R12, R6, c[0x0][0x1c8], R12 ;  /* 0x00007200060c7a25 */ /* 0x000fca00078e000c */
[----:B------:R-:W-:Y:S01]  /*0d20*/  IADD3 R13, R13, R11, RZ ;  /* 0x0000000b0d0d7210 */ /* 0x000fe20007ffe0ff */
[----:B------:R-:W-:-:S04]  /*0d30*/  IMAD R11, R27, c[0x0][0x1d0], RZ ;  /* 0x000074001b0b7a24 */ /* 0x000fc800078e02ff */
[----:B------:R-:W-:-:S04]  /*0d40*/  IMAD.WIDE.U32 R12, R34, c[0x0][0x1d0], R12 ;  /* 0x00007400220c7a25 */ /* 0x000fc800078e000c */
[----:B------:R-:W-:Y:S01]  /*0d50*/  IMAD R11, R34, c[0x0][0x1d4], R11 ;  /* 0x00007500220b7a24 */ /* 0x000fe200078e020b */
[----:B------:R-:W-:-:S04]  /*0d60*/  IADD3 R24, P0, R24, R12, RZ ;  /* 0x0000000c18187210 */ /* 0x000fc80007f1e0ff */
[----:B------:R-:W-:Y:S02]  /*0d70*/  IADD3.X R13, R26, R13, R11, P0, !PT ;  /* 0x0000000d1a0d7210 */ /* 0x000fe400007fe40b */
[C---:B------:R-:W-:Y:S02]  /*0d80*/  LEA R12, P0, R24.reuse, c[0x0][0x1b0], 0x2 ;  /* 0x00006c00180c7a11 */ /* 0x040fe400078010ff */
[----:B------:R-:W-:Y:S02]  /*0d90*/  FSEL R11, R15, RZ, !P3 ;  /* 0x000000ff0f0b7208 */ /* 0x000fe40005800000 */
[----:B------:R-:W-:Y:S02]  /*0da0*/  LEA.HI.X R13, R24, c[0x0][0x1b4], R13, 0x2, P0 ;  /* 0x00006d00180d7a11 */ /* 0x000fe400000f140d */
[----:B------:R-:W-:-:S03]  /*0db0*/  FSEL R15, R16, RZ, !P2 ;  /* 0x000000ff100f7208 */ /* 0x000fc60005000000 */
[----:B------:R0:W-:Y:S04]  /*0dc0*/  STG.E [R12.64], R11 ;  /* 0x0000000b0c007986 */ /* 0x0001e8000c101904 */
[----:B------:R0:W-:Y:S02]  /*0dd0*/  STG.E [R12.64+0x80], R15 ;  /* 0x0000800f0c007986 */ /* 0x0001e4000c101904 */
.L_x_889:
[----:B------:R-:W-:Y:S05]  /*0de0*/  BSYNC B0 ;  /* 0x0000000000007941 */ /* 0x000fea0003800000 */
.L_x_888:
[----:B------:R-:W-:Y:S01]  /*0df0*/  IADD3 R2, R2, 0x3f, RZ ;  /* 0x0000003f02027810 */ /* 0x000fe20007ffe0ff */
[----:B------:R-:W-:Y:S01]  /*0e00*/  IMAD.IADD R9, R9, 0x1, R17 ;  /* 0x0000000109097824 */ /* 0x000fe200078e0211 */
[----:B------:R-:W-:Y:S01]  /*0e10*/  ISETP.NE.U32.AND P0, PT, RZ, c[0x0][0x238], PT ;  /* 0x00008e00ff007a0c */ /* 0x000fe20003f05070 */
[----:B0-----:R-:W-:Y:S01]  /*0e20*/  IMAD R13, R27, c[0x0][0x228], RZ ;  /* 0x00008a001b0d7a24 */ /* 0x001fe200078e02ff */
[----:B------:R-:W-:Y:S01]  /*0e30*/  SHF.R.S32.HI R11, RZ, 0x1f, R2 ;  /* 0x0000001fff0b7819 */ /* 0x000fe20000011402 */
[C---:B------:R-:W-:Y:S01]  /*0e40*/  IMAD.WIDE.U32 R8, R34.reuse, c[0x0][0x228], R8 ;  /* 0x00008a0022087a25 */ /* 0x040fe200078e0008 */
[----:B------:R-:W-:Y:S01]  /*0e50*/  ISETP.NE.AND.EX P0, PT, RZ, c[0x0][0x23c], PT, P0 ;  /* 0x00008f00ff007a0c */ /* 0x000fe20003f05300 */
[----:B------:R-:W-:Y:S01]  /*0e60*/  BSSY B0, `(.L_x_890) ;  /* 0x000001e000007945 */ /* 0x000fe20003800000 */
[----:B------:R-:W-:Y:S01]  /*0e70*/  LEA.HI R11, R11, R2, RZ, 0x6 ;  /* 0x000000020b0b7211 */ /* 0x000fe200078f30ff */
[----:B------:R-:W-:Y:S01]  /*0e80*/  IMAD R13, R34, c[0x0][0x22c], R13 ;  /* 0x00008b00220d7a24 */ /* 0x000fe200078e020d */
[----:B------:R-:W-:-:S02]  /*0e90*/  LEA R12, P2, R8, c[0x0][0x208], 0x2 ;  /* 0x00008200080c7a11 */ /* 0x000fc400078410ff */
[----:B------:R-:W-:Y:S01]  /*0ea0*/  LOP3.LUT R2, R11, 0xffffffc0, RZ, 0xc0, !PT ;  /* 0xffffffc00b027812 */ /* 0x000fe200078ec0ff */
[----:B------:R-:W-:Y:S01]  /*0eb0*/  IMAD.IADD R9, R9, 0x1, R13 ;  /* 0x0000000109097824 */ /* 0x000fe200078e020d */
[----:B------:R-:W-:Y:S02]  /*0ec0*/  ISETP.NE.OR P0, PT, R4, RZ, !P0 ;  /* 0x000000ff0400720c */ /* 0x000fe40004705670 */
[----:B------:R-:W-:Y:S02]  /*0ed0*/  IADD3 R11, -R7, R2, RZ ;  /* 0x00000002070b7210 */ /* 0x000fe40007ffe1ff */
[----:B------:R-:W-:Y:S02]  /*0ee0*/  LEA.HI.X R13, R8, c[0x0][0x20c], R9, 0x2, P2 ;  /* 0x00008300080d7a11 */ /* 0x000fe400010f1409 */
[----:B------:R-:W-:-:S13]  /*0ef0*/  ISETP.GE.OR P1, PT, R4, R11, P1 ;  /* 0x0000000b0400720c */ /* 0x000fda0000f26670 */
[----:B------:R-:W-:Y:S05]  /*0f00*/  @P1 BRA `(.L_x_891) ;  /* 0x0000013000001947 */ /* 0x000fea0003800000 */
[----:B------:R-:W-:Y:S01]  /*0f10*/  SHF.R.S32.HI R2, RZ, 0x1f, R7 ;  /* 0x0000001fff027819 */ /* 0x000fe20000011407 */
[----:B------:R-:W-:Y:S01]  /*0f20*/  IMAD R25, R25, c[0x0][0x1f8], RZ ;  /* 0x00007e0019197a24 */ /* 0x000fe200078e02ff */
[--C-:B------:R-:W-:Y:S01]  /*0f30*/  IADD3 R8, P1, P2, R10, R7, R4.reuse ;  /* 0x000000070a087210 */ /* 0x100fe20007a3e004 */
[----:B------:R-:W-:Y:S01]  /*0f40*/  IMAD R27, R27, c[0x0][0x200], RZ ;  /* 0x000080001b1b7a24 */ /* 0x000fe200078e02ff */
[----:B------:R-:W-:Y:S01]  /*0f50*/  SHF.R.S32.HI R7, RZ, 0x1f, R4 ;  /* 0x0000001fff077819 */ /* 0x000fe20000011404 */
[----:B------:R-:W-:Y:S01]  /*0f60*/  IMAD R25, R6, c[0x0][0x1fc], R25 ;  /* 0x00007f0006197a24 */ /* 0x000fe200078e0219 */
[----:B------:R-:W-:-:S04]  /*0f70*/  SHF.R.S32.HI R10, RZ, 0x1f, R10 ;  /* 0x0000001fff0a7819 */ /* 0x000fc8000001140a */
[----:B------:R-:W-:Y:S01]  /*0f80*/  IADD3.X R9, R10, R2, R7, P1, P2 ;  /* 0x000000020a097210 */ /* 0x000fe20000fe4407 */
[----:B------:R-:W-:Y:S01]  /*0f90*/  IMAD R7, R34, c[0x0][0x204], R27 ;  /* 0x0000810022077a24 */ /* 0x000fe200078e021b */
[C---:B-----5:R-:W-:Y:S01]  /*0fa0*/  FSETP.NEU.FTZ.AND P1, PT, R36.reuse, -INF , PT ;  /* 0xff8000002400780b */ /* 0x060fe20003f3d000 */
[----:B------:R-:W-:Y:S02]  /*0fb0*/  FMUL.FTZ R2, R36, 1.4426950216293334961 ;  /* 0x3fb8aa3b24027820 */ /* 0x000fe40000410000 */
[----:B------:R-:W-:-:S05]  /*0fc0*/  IMAD.WIDE.U32 R8, R6, c[0x0][0x1f8], R8 ;  /* 0x00007e0006087a25 */ /* 0x000fca00078e0008 */
[----:B------:R-:W-:-:S05]  /*0fd0*/  IADD3 R9, R9, R25, RZ ;  /* 0x0000001909097210 */ /* 0x000fca0007ffe0ff */
[----:B------:R-:W-:-:S04]  /*0fe0*/  IMAD.WIDE.U32 R34, R34, c[0x0][0x200], R8 ;  /* 0x0000800022227a25 */ /* 0x000fc800078e0008 */
[----:B------:R-:W-:Y:S01]  /*0ff0*/  IMAD.IADD R7, R35, 0x1, R7 ;  /* 0x0000000123077824 */ /* 0x000fe200078e0207 */
[----:B------:R-:W-:-:S04]  /*1000*/  LEA R8, P2, R34, c[0x0][0x1f0], 0x2 ;  /* 0x00007c0022087a11 */ /* 0x000fc800078410ff */
[----:B------:R-:W-:Y:S02]  /*1010*/  LEA.HI.X R9, R34, c[0x0][0x1f4], R7, 0x2, P2 ;  /* 0x00007d0022097a11 */ /* 0x000fe400010f1407 */
[----:B------:R-:W-:-:S05]  /*1020*/  FSEL R7, R2, RZ, P1 ;  /* 0x000000ff02077208 */ /* 0x000fca0000800000 */
[----:B------:R0:W-:Y:S02]  /*1030*/  STG.E [R8.64], R7 ;  /* 0x0000000708007986 */ /* 0x0001e4000c101904 */
.L_x_891:
[----:B------:R-:W-:Y:S05]  /*1040*/  BSYNC B0 ;  /* 0x0000000000007941 */ /* 0x000fea0003800000 */
.L_x_890:
[----:B------:R1:W-:Y:S04]  /*1050*/  STG.E.128 [R12.64], RZ ;  /* 0x000000ff0c007986 */ /* 0x0003e8000c101d04 */
[----:B------:R1:W-:Y:S04]  /*1060*/  STG.E.128 [R12.64+0x1000], RZ ;  /* 0x001000ff0c007986 */ /* 0x0003e8000c101d04 */
[----:B------:R1:W-:Y:S04]  /*1070*/  STG.E.128 [R12.64+0x2000], RZ ;  /* 0x002000ff0c007986 */ /* 0x0003e8000c101d04 */
[----:B------:R1:W-:Y:S01]  /*1080*/  STG.E.128 [R12.64+0x3000], RZ ;  /* 0x003000ff0c007986 */ /* 0x0003e2000c101d04 */
[----:B------:R-:W-:Y:S05]  /*1090*/  @P0 EXIT ;  /* 0x000000000000094d */ /* 0x000fea0003800000 */
[----:B------:R-:W-:-:S04]  /*10a0*/  IMAD R5, R5, c[0x0][0x230], R0 ;  /* 0x00008c0005057a24 */ /* 0x000fc800078e0200 */
[----:B------:R-:W-:-:S04]  /*10b0*/  IMAD R2, R5, c[0x0][0x170], R6 ;  /* 0x00005c0005027a24 */ /* 0x000fc800078e0206 */
[----:B------:R-:W-:-:S05]  /*10c0*/  IMAD.WIDE R2, R2, R3, c[0x0][0x238] ;  /* 0x00008e0002027625 */ /* 0x000fca00078e0203 */
[----:B------:R-:W-:Y:S01]  /*10d0*/  STG.E [R2.64], RZ ;  /* 0x000000ff02007986 */ /* 0x000fe2000c101904 */
[----:B------:R-:W-:Y:S05]  /*10e0*/  EXIT ;  /* 0x000000000000794d */ /* 0x000fea0003800000 */
.L_x_892:
        /* <DEDUP_REMOVED lines=9> */
.L_x_1824:


//--------------------- .text._ZN7cutlass13device_kernelIN5flash19enable_sm80_to_sm89INS1_16FlashAttnBwdSm80INS1_25CollectiveMainloopBwdSm80ILi2ELi2EN4cute5tupleIJNS5_1CILi128EEES8_NS7_ILi64EEEEEENS_6half_tEfNS_4arch4Sm80ELb0ELb0ELb0ELb0ELb0ELb0ELb0ELb0ELi2ELi4ELi4ELi4ELb0EEENS1_21CollectiveEpilogueBwdISA_SB_SD_Li256ELb0ELb0ELi2EEENS1_19SingleTileSchedulerILb0ELb0ELb0ELi128EEEEEEEEEvNT_6ParamsE --------------------------
	.section	.text._ZN7cutlass13device_kernelIN5flash19enable_sm80_to_sm89INS1_16FlashAttnBwdSm80INS1_25CollectiveMainloopBwdSm80ILi2ELi2EN4cute5tupleIJNS5_1CILi128EEES8_NS7_ILi64EEEEEENS_6half_tEfNS_4arch4Sm80ELb0ELb0ELb0ELb0ELb0ELb0ELb0ELb0ELi2ELi4ELi4ELi4ELb0EEENS1_21CollectiveEpilogueBwdISA_SB_SD_Li256ELb0ELb0ELi2EEENS1_19SingleTileSchedulerILb0ELb0ELb0ELi128EEEEEEEEEvNT_6ParamsE,"ax",@progbits
	.sectioninfo	@"SHI_REGISTERS=255"
	.align	128
.text._ZN7cutlass13device_kernelIN5flash19enable_sm80_to_sm89INS1_16FlashAttnBwdSm80INS1_25CollectiveMainloopBwdSm80ILi2ELi2EN4cute5tupleIJNS5_1CILi128EEES8_NS7_ILi64EEEEEENS_6half_tEfNS_4arch4Sm80ELb0ELb0ELb0ELb0ELb0ELb0ELb0ELb0ELi2ELi4ELi4ELi4ELb0EEENS1_21CollectiveEpilogueBwdISA_SB_SD_Li256ELb0ELb0ELi2EEENS1_19SingleTileSchedulerILb0ELb0ELb0ELi128EEEEEEEEEvNT_6ParamsE:
        .type           _ZN7cutlass13device_kernelIN5flash19enable_sm80_to_sm89INS1_16FlashAttnBwdSm80INS1_25CollectiveMainloopBwdSm80ILi2ELi2EN4cute5tupleIJNS5_1CILi128EEES8_NS7_ILi64EEEEEENS_6half_tEfNS_4arch4Sm80ELb0ELb0ELb0ELb0ELb0ELb0ELb0ELb0ELi2ELi4ELi4ELi4ELb0EEENS1_21CollectiveEpilogueBwdISA_SB_SD_Li256ELb0ELb0ELi2EEENS1_19SingleTileSchedulerILb0ELb0ELb0ELi128EEEEEEEEEvNT_6ParamsE,@function
        .size           _ZN7cutlass13device_kernelIN5flash19enable_sm80_to_sm89INS1_16FlashAttnBwdSm80INS1_25CollectiveMainloopBwdSm80ILi2ELi2EN4cute5tupleIJNS5_1CILi128EEES8_NS7_ILi64EEEEEENS_6half_tEfNS_4arch4Sm80ELb0ELb0ELb0ELb0ELb0ELb0ELb0ELb0ELi2ELi4ELi4ELi4ELb0EEENS1_21CollectiveEpilogueBwdISA_SB_SD_Li256ELb0ELb0ELi2EEENS1_19SingleTileSchedulerILb0ELb0ELb0ELi128EEEEEEEEEvNT_6ParamsE,(.L_x_1825 - _ZN7cutlass13device_kernelIN5flash19enable_sm80_to_sm89INS1_16FlashAttnBwdSm80INS1_25CollectiveMainloopBwdSm80ILi2ELi2EN4cute5tupleIJNS5_1CILi128EEES8_NS7_ILi64EEEEEENS_6half_tEfNS_4arch4Sm80ELb0ELb0ELb0ELb0ELb0ELb0ELb0ELb0ELi2ELi4ELi4ELi4ELb0EEENS1_21CollectiveEpilogueBwdISA_SB_SD_Li256ELb0ELb0ELi2EEENS1_19SingleTileSchedulerILb0ELb0ELb0ELi128EEEEEEEEEvNT_6ParamsE)
        .other          _ZN7cutlass13device_kernelIN5flash19enable_sm80_to_sm89INS1_16FlashAttnBwdSm80INS1_25CollectiveMainloopBwdSm80ILi2ELi2EN4cute5tupleIJNS5_1CILi128EEES8_NS7_ILi64EEEEEENS_6half_tEfNS_4arch4Sm80ELb0ELb0ELb0ELb0ELb0ELb0ELb0ELb0ELi2ELi4ELi4ELi4ELb0EEENS1_21CollectiveEpilogueBwdISA_SB_SD_Li256ELb0ELb0ELi2EEENS1_19SingleTileSchedulerILb0ELb0ELb0ELi128EEEEEEEEEvNT_6ParamsE,@"STO_CUDA_ENTRY STV_DEFAULT"
_ZN7cutlass13device_kernelIN5flash19enable_sm80_to_sm89INS1_16FlashAttnBwdSm80INS1_25CollectiveMainloopBwdSm80ILi2ELi2EN4cute5tupleIJNS5_1CILi128EEES8_NS7_ILi64EEEEEENS_6half_tEfNS_4arch4Sm80ELb0ELb0ELb0ELb0ELb0ELb0ELb0ELb0ELi2ELi4ELi4ELi4ELb0EEENS1_21CollectiveEpilogueBwdISA_SB_SD_Li256ELb0ELb0ELi2EEENS1_19SingleTileSchedulerILb0ELb0ELb0ELi128EEEEEEEEEvNT_6ParamsE:
[----:B------:R-:W-:-:S03]  /*0000*/  MOV R1, c[0x0][0x28] ;  /* 0x00000a0000017a02 */ /* 0x000fc60000000f00 */
[----:B------:R-:W1:Y:S01]  /*0010*/  S2UR UR23, SR_CTAID.Z ;  /* 0x00000000001779c3 */ /* 0x000e620000002700 */
[----:B------:R-:W-:Y:S02]  /*0020*/  IADD3 R1, R1, -0x8, RZ ;  /* 0xfffffff801017810 */ /* 0x000fe40007ffe0ff */
[----:B-1----:R-:W-:-:S13]  /*0030*/  ISETP.LE.AND P0, PT, RZ, UR23, PT ;  /* 0x00000017ff007c0c */ /* 0x002fda000bf03270 */
[----:B------:R-:W-:Y:S05]  /*0040*/  @!P0 EXIT ;  /* 0x000000000000894d */ /* 0x000fea0003800000 */
[----:B------:R-:W1:Y:S01]  /*0050*/  S2R R216, SR_TID.X ;  /* 0x0000000000d87919 */ /* 0x000e620000002100 */
[----:B------:R-:W2:Y:S01]  /*0060*/  S2UR UR4, SR_CTAID.Y ;  /* 0x00000000000479c3 */ /* 0x000ea20000002600 */
[----:B------:R-:W-:Y:S01]  /*0070*/  IMAD.MOV.U32 R0, RZ, RZ, c[0x0][0x248] ;  /* 0x00009200ff007624 */ /* 0x000fe200078e00ff */
[----:B------:R-:W-:Y:S01]  /*0080*/  ULDC.64 UR6, c[0x0][0x188] ;  /* 0x0000620000067ab9 */ /* 0x000fe20000000a00 */
[----:B------:R-:W3:Y:S01]  /*0090*/  S2R R211, SR_CTAID.X ;  /* 0x0000000000d37919 */ /* 0x000ee20000002500 */
[----:B------:R-:W-:Y:S01]  /*00a0*/  UIMAD.WIDE.U32 UR14, UR23, UR6, URZ ;  /* 0x00000006170e72a5 */ /* 0x000fe2000f8e003f */
[----:B------:R-:W-:Y:S01]  /*00b0*/  IMAD.U32 R16, RZ, RZ, UR23 ;  /* 0x00000017ff107e24 */ /* 0x000fe2000f8e00ff */
[----:B------:R-:W-:Y:S01]  /*00c0*/  ISETP.NE.AND P0, PT, R0, 0x1, PT ;  /* 0x000000010000780c */ /* 0x000fe20003f05270 */
[----:B------:R-:W-:Y:S02]  /*00d0*/  USHF.R.S32.HI UR8, URZ, 0x1f, UR23 ;  /* 0x0000001f3f087899 */ /* 0x000fe40008011417 */
[----:B------:R-:W-:-:S02]  /*00e0*/  UMOV UR20, 0x6 ;  /* 0x0000000600147882 */ /* 0x000fc40000000000 */
[----:B------:R-:W-:Y:S02]  /*00f0*/  UIMAD UR6, UR8, UR6, URZ ;  /* 0x00000006080672a4 */ /* 0x000fe4000f8e023f */
[----:B------:R-:W-:Y:S02]  /*0100*/  ULDC.64 UR26, c[0x0][0x118] ;  /* 0x00004600001a7ab9 */ /* 0x000fe40000000a00 */
[----:B------:R-:W-:Y:S01]  /*0110*/  UIMAD UR7, UR23, UR7, UR6 ;  /* 0x00000007170772a4 */ /* 0x000fe2000f8e0206 */
[----:B-1----:R-:W-:Y:S01]  /*0120*/  SHF.R.S32.HI R9, RZ, 0x1f, R216 ;  /* 0x0000001fff097819 */ /* 0x002fe200000114d8 */
[----:B--2---:R-:W-:Y:S01]  /*0130*/  IMAD.U32 R69, RZ, RZ, UR4 ;  /* 0x00000004ff457e24 */ /* 0x004fe2000f8e00ff */
[----:B------:R-:W-:Y:S01]  /*0140*/  ULDC.64 UR4, c[0x0][0x1e8] ;  /* 0x00007a0000047ab9 */ /* 0x000fe20000000a00 */
[----:B------:R-:W-:Y:S01]  /*0150*/  IMAD.SHL.U32 R220, R216, 0x4, RZ ;  /* 0x00000004d8dc7824 */ /* 0x000fe200078e00ff */
[----:B------:R-:W-:Y:S01]  /*0160*/  LEA.HI R218, R9, R216, RZ, 0x3 ;  /* 0x000000d809da7211 */ /* 0x000fe200078f18ff */
[----:B------:R-:W-:Y:S01]  /*0170*/  @P0 IMAD.HI.U32 R0, R69, c[0x0][0x24c], RZ ;  /* 0x0000930045000a27 */ /* 0x000fe200078e00ff */
[--C-:B------:R-:W-:Y:S01]  /*0180*/  SHF.R.S32.HI R48, RZ, 0x1f, R69.reuse ;  /* 0x0000001fff307819 */ /* 0x100fe20000011445 */
[----:B------:R-:W-:Y:S01]  /*0190*/  UIMAD UR4, UR8, UR4, URZ ;  /* 0x00000004080472a4 */ /* 0x000fe2000f8e023f */
[----:B------:R-:W-:Y:S01]  /*01a0*/  LOP3.LUT R3, R218, 0xfffffff8, RZ, 0xc0, !PT ;  /* 0xfffffff8da037812 */ /* 0x000fe200078ec0ff */
[----:B------:R-:W-:Y:S01]  /*01b0*/  IMAD.MOV.U32 R7, RZ, RZ, R69 ;  /* 0x000000ffff077224 */ /* 0x000fe200078e0045 */
[----:B------:R-:W-:Y:S01]  /*01c0*/  @P0 SHF.R.U32.HI R7, RZ, c[0x0][0x250], R0 ;  /* 0x00009400ff070a19 */ /* 0x000fe20000011600 */
[----:B------:R-:W-:Y:S01]  /*01d0*/  IMAD.MOV.U32 R0, RZ, RZ, -0x80 ;  /* 0xffffff80ff007424 */ /* 0x000fe200078e00ff */
[----:B------:R-:W-:Y:S01]  /*01e0*/  SHF.R.S32.HI R218, RZ, 0x3, R218 ;  /* 0x00000003ffda7819 */ /* 0x000fe200000114da */
[----:B------:R-:W-:Y:S01]  /*01f0*/  IMAD.IADD R8, R216, 0x1, -R3 ;  /* 0x00000001d8087824 */ /* 0x000fe200078e0a03 */
[----:B------:R-:W-:Y:S01]  /*0200*/  UIMAD UR6, UR23, UR5, UR4 ;  /* 0x00000005170672a4 */ /* 0x000fe2000f8e0204 */
[----:B---3--:R-:W-:Y:S01]  /*0210*/  IMAD R5, R211, R0, c[0x0][0x198] ;  /* 0x00006600d3057624 */ /* 0x008fe200078e0200 */
[--C-:B------:R-:W-:Y:S01]  /*0220*/  SHF.R.S32.HI R219, RZ, 0x1f, R218.reuse ;  /* 0x0000001fffdb7819 */ /* 0x100fe200000114da */
[----:B------:R-:W-:Y:S01]  /*0230*/  IMAD.SHL.U32 R222, R8, 0x8, RZ ;  /* 0x0000000808de7824 */ /* 0x000fe200078e00ff */
[----:B------:R-:W-:Y:S01]  /*0240*/  SHF.R.S32.HI R0, RZ, 0x1f, R7 ;  /* 0x0000001fff007819 */ /* 0x000fe20000011407 */
[----:B------:R-:W-:Y:S01]  /*0250*/  IMAD.IADD R2, R5, 0x1, -R218 ;  /* 0x0000000105027824 */ /* 0x000fe200078e0ada */
[----:B------:R-:W-:Y:S01]  /*0260*/  ULDC.64 UR4, c[0x0][0x1b8] ;  /* 0x00006e0000047ab9 */ /* 0x000fe20000000a00 */
[----:B------:R-:W-:Y:S01]  /*0270*/  IMAD R3, R219, c[0x0][0x178], RZ ;  /* 0x00005e00db037a24 */ /* 0x000fe200078e02ff */
[--C-:B------:R-:W-:Y:S01]  /*0280*/  SHF.R.S32.HI R223, RZ, 0x1f, R222.reuse ;  /* 0x0000001fffdf7819 */ /* 0x100fe200000114de */
[----:B------:R-:W-:Y:S01]  /*0290*/  IMAD.WIDE.U32 R10, R218, c[0x0][0x178], RZ ;  /* 0x00005e00da0a7a25 */ /* 0x000fe200078e00ff */
[C---:B------:R-:W-:Y:S01]  /*02a0*/  ISETP.GE.AND P4, PT, R2.reuse, 0x1, PT ;  /* 0x000000010200780c */ /* 0x040fe20003f86270 */
[----:B------:R-:W-:Y:S01]  /*02b0*/  UIMAD UR4, UR8, UR4, URZ ;  /* 0x00000004080472a4 */ /* 0x000fe2000f8e023f */
[C---:B------:R-:W-:Y:S01]  /*02c0*/  ISETP.GE.AND P3, PT, R2.reuse, 0x21, PT ;  /* 0x000000210200780c */ /* 0x040fe20003f66270 */
[----:B------:R-:W-:Y:S01]  /*02d0*/  IMAD.WIDE.U32 R12, R69, c[0x0][0x180], R222 ;  /* 0x00006000450c7a25 */ /* 0x000fe200078e00de */
[C---:B------:R-:W-:Y:S01]  /*02e0*/  ISETP.GE.AND P2, PT, R2.reuse, 0x41, PT ;  /* 0x000000410200780c */ /* 0x040fe20003f46270 */
[----:B------:R-:W-:Y:S01]  /*02f0*/  UIMAD UR4, UR23, UR5, UR4 ;  /* 0x00000005170472a4 */ /* 0x000fe2000f8e0204 */
[----:B------:R-:W-:Y:S01]  /*0300*/  ISETP.GE.AND P1, PT, R2, 0x61, PT ;  /* 0x000000610200780c */ /* 0x000fe20003f26270 */
[----:B------:R-:W-:Y:S01]  /*0310*/  IMAD R208, R218, c[0x0][0x17c], R3 ;  /* 0x00005f00dad07a24 */ /* 0x000fe200078e0203 */
[----:B------:R-:W-:Y:S01]  /*0320*/  IADD3 R3, P5, P0, R10, UR14, R12 ;  /* 0x0000000e0a037c10 */ /* 0x000fe2000f8be00c */
[----:B------:R-:W-:Y:S01]  /*0330*/  IMAD R2, R0, c[0x0][0x1e0], RZ ;  /* 0x0000780000027a24 */ /* 0x000fe200078e02ff */
[----:B------:R-:W-:Y:S01]  /*0340*/  UIADD3 UR14, UR15, UR7, URZ ;  /* 0x000000070f0e7290 */ /* 0x000fe2000fffe03f */
[----:B------:R-:W-:Y:S01]  /*0350*/  IMAD R4, R48, c[0x0][0x180], RZ ;  /* 0x0000600030047a24 */ /* 0x000fe200078e02ff */
[----:B------:R-:W-:Y:S01]  /*0360*/  SHF.R.S32.HI R221, RZ, 0x1f, R220 ;  /* 0x0000001fffdd7819 */ /* 0x000fe200000114dc */
[----:B------:R-:W-:Y:S01]  /*0370*/  IMAD R0, R0, c[0x0][0x1b0], RZ ;  /* 0x00006c0000007a24 */ /* 0x000fe200078e02ff */
[----:B------:R-:W-:Y:S01]  /*0380*/  LEA.HI R212, R9, R216, RZ, 0x6 ;  /* 0x000000d809d47211 */ /* 0x000fe200078f30ff */
[----:B------:R-:W-:Y:S01]  /*0390*/  IMAD.IADD R208, R11, 0x1, R208 ;  /* 0x000000010bd07824 */ /* 0x000fe200078e02d0 */
[C---:B------:R-:W-:Y:S01]  /*03a0*/  ISETP.GE.OR P6, PT, R222.reuse, c[0x0][0x1cc], !P4 ;  /* 0x00007300de007a0c */ /* 0x040fe200067c6670 */
[C---:B------:R-:W-:Y:S01]  /*03b0*/  IMAD R2, R7.reuse, c[0x0][0x1e4], R2 ;  /* 0x0000790007027a24 */ /* 0x040fe200078e0202 */
[----:B------:R-:W-:Y:S01]  /*03c0*/  ISETP.GE.OR P4, PT, R222, c[0x0][0x19c], !P4 ;  /* 0x00006700de007a0c */ /* 0x000fe20006786670 */
[----:B------:R-:W-:-:S04]  /*03d0*/  IMAD.WIDE.U32 R10, R7, c[0x0][0x1e0], R222 ;  /* 0x00007800070a7a25 */ /* 0x000fc800078e00de */
[----:B------:R-:W-:Y:S02]  /*03e0*/  IMAD R15, R69, c[0x0][0x184], R4 ;  /* 0x00006100450f7a24 */ /* 0x000fe400078e0204 */
[C---:B------:R-:W-:Y:S02]  /*03f0*/  IMAD R0, R7.reuse, c[0x0][0x1b4], R0 ;  /* 0x00006d0007007a24 */ /* 0x040fe400078e0200 */
[----:B------:R-:W-:-:S04]  /*0400*/  IMAD.WIDE.U32 R6, R7, c[0x0][0x1b0], R222 ;  /* 0x00006c0007067a25 */ /* 0x000fc800078e00de */
[----:B------:R-:W-:Y:S02]  /*0410*/  IMAD.IADD R15, R13, 0x1, R15 ;  /* 0x000000010d0f7824 */ /* 0x000fe400078e020f */
[----:B------:R-:W-:Y:S02]  /*0420*/  IMAD.IADD R13, R7, 0x1, R0 ;  /* 0x00000001070d7824 */ /* 0x000fe400078e0200 */
[----:B------:R-:W-:Y:S02]  /*0430*/  IMAD.SHL.U32 R7, R218, 0x40, RZ ;  /* 0x00000040da077824 */ /* 0x000fe400078e00ff */
[----:B------:R-:W-:Y:S02]  /*0440*/  IMAD.MOV.U32 R18, RZ, RZ, R10 ;  /* 0x000000ffff127224 */ /* 0x000fe400078e000a */
[----:B------:R-:W-:Y:S01]  /*0450*/  IMAD.IADD R19, R11, 0x1, R2 ;  /* 0x000000010b137824 */ /* 0x000fe200078e0202 */
[----:B------:R-:W-:Y:S01]  /*0460*/  LOP3.LUT R7, R7, 0x1c0, RZ, 0xc0, !PT ;  /* 0x000001c007077812 */ /* 0x000fe200078ec0ff */
[----:B------:R-:W-:Y:S01]  /*0470*/  IMAD.MOV.U32 R12, RZ, RZ, R6 ;  /* 0x000000ffff0c7224 */ /* 0x000fe200078e0006 */
[----:B------:R-:W-:Y:S01]  /*0480*/  IADD3.X R2, R208, UR14, R15, P5, P0 ;  /* 0x0000000ed0027c10 */ /* 0x000fe2000afe040f */
[----:B------:R-:W-:Y:S01]  /*0490*/  IMAD.U32 R10, RZ, RZ, UR23 ;  /* 0x00000017ff0a7e24 */ /* 0x000fe2000f8e00ff */
[----:B------:R-:W-:Y:S01]  /*04a0*/  LOP3.LUT R0, R7, 0x38, R222, 0xf8, !PT ;  /* 0x0000003807007812 */ /* 0x000fe200078ef8de */
[----:B------:R-:W-:Y:S01]  /*04b0*/  IMAD.WIDE.U32 R16, R16, c[0x0][0x1e8], R18 ;  /* 0x00007a0010107a25 */ /* 0x000fe200078e0012 */
[----:B------:R-:W-:-:S02]  /*04c0*/  SHF.R.U32.HI R7, RZ, 0x3, R7 ;  /* 0x00000003ff077819 */ /* 0x000fc40000011607 */
[----:B------:R-:W-:Y:S01]  /*04d0*/  LEA R18, P0, R3, c[0x0][0x160], 0x1 ;  /* 0x0000580003127a11 */ /* 0x000fe200078008ff */
[----:B------:R-:W-:Y:S01]  /*04e0*/  IMAD.WIDE.U32 R10, R10, c[0x0][0x1b8], R12 ;  /* 0x00006e000a0a7a25 */ /* 0x000fe200078e000c */
[----:B------:R-:W-:Y:S02]  /*04f0*/  LOP3.LUT R7, R0, R7, RZ, 0x3c, !PT ;  /* 0x0000000700077212 */ /* 0x000fe400078e3cff */
[----:B------:R-:W-:Y:S01]  /*0500*/  IADD3 R15, R17, UR6, RZ ;  /* 0x00000006110f7c10 */ /* 0x000fe2000fffe0ff */
[----:B------:R-:W-:Y:S01]  /*0510*/  IMAD.WIDE R12, R211, 0x80, R218 ;  /* 0x00000080d30c7825 */ /* 0x000fe200078e02da */
[----:B------:R-:W-:Y:S02]  /*0520*/  LEA.HI.X R19, R3, c[0x0][0x164], R2, 0x1, P0 ;  /* 0x0000590003137a11 */ /* 0x000fe400000f0c02 */
[----:B------:R-:W-:Y:S01]  /*0530*/  IADD3 R11, R11, UR4, RZ ;  /* 0x000000040b0b7c10 */ /* 0x000fe2000fffe0ff */
[----:B------:R-:W-:Y:S01]  /*0540*/  IMAD R0, R13, c[0x0][0x1d8], RZ ;  /* 0x000076000d007a24 */ /* 0x000fe200078e02ff */
[----:B------:R-:W-:Y:S01]  /*0550*/  ULDC.64 UR4, c[0x0][0x278] ;  /* 0x00009e0000047ab9 */ /* 0x000fe20000000a00 */
[----:B------:R-:W-:Y:S01]  /*0560*/  IMAD.MOV.U32 R14, RZ, RZ, R16 ;  /* 0x000000ffff0e7224 */ /* 0x000fe200078e0010 */
[----:B------:R-:W-:Y:S01]  /*0570*/  UIMAD UR16, UR8, UR4, URZ ;  /* 0x00000004081072a4 */ /* 0x000fe2000f8e023f */
[C---:B------:R-:W-:Y:S01]  /*0580*/  IMAD R2, R12.reuse, c[0x0][0x1dc], R0 ;  /* 0x000077000c027a24 */ /* 0x040fe200078e0200 */
[----:B------:R-:W-:Y:S01]  /*0590*/  UIMAD.WIDE.U32 UR10, UR23, UR4, URZ ;  /* 0x00000004170a72a5 */ /* 0x000fe2000f8e003f */
[----:B------:R-:W-:Y:S01]  /*05a0*/  IMAD.WIDE.U32 R16, R12, c[0x0][0x1d8], R14 ;  /* 0x000076000c107a25 */ /* 0x000fe200078e000e */
[----:B------:R-:W-:Y:S01]  /*05b0*/  UIMAD UR16, UR23, UR5, UR16 ;  /* 0x00000005171072a4 */ /* 0x000fe2000f8e0210 */
[----:B------:R-:W-:-:S02]  /*05c0*/  LEA.HI R6, R9, R216, RZ, 0x5 ;  /* 0x000000d809067211 */ /* 0x000fc400078f28ff */
[----:B------:R-:W-:Y:S01]  /*05d0*/  IMAD R0, R13, c[0x0][0x1a8], RZ ;  /* 0x00006a000d007a24 */ /* 0x000fe200078e02ff */
[----:B------:R-:W-:Y:S01]  /*05e0*/  LEA R14, P0, R16, c[0x0][0x1c0], 0x1 ;  /* 0x00007000100e7a11 */ /* 0x000fe200078008ff */
[----:B------:R-:W-:Y:S01]  /*05f0*/  IMAD.IADD R2, R17, 0x1, R2 ;  /* 0x0000000111027824 */ /* 0x000fe200078e0202 */
[----:B------:R-:W-:Y:S01]  /*0600*/  ULDC.64 UR4, c[0x0][0x1d8] ;  /* 0x0000760000047ab9 */ /* 0x000fe20000000a00 */
[C---:B------:R-:W-:Y:S01]  /*0610*/  IMAD R0, R12.reuse, c[0x0][0x1ac], R0 ;  /* 0x00006b000c007a24 */ /* 0x040fe200078e0200 */
[----:B------:R-:W-:Y:S01]  /*0620*/  USHF.L.U32 UR6, UR4, 0x6, URZ ;  /* 0x0000000604067899 */ /* 0x000fe2000800063f */
[----:B------:R-:W-:Y:S01]  /*0630*/  IMAD.WIDE.U32 R12, R12, c[0x0][0x1a8], R10 ;  /* 0x00006a000c0c7a25 */ /* 0x000fe200078e000a */
[----:B------:R-:W-:Y:S01]  /*0640*/  LEA.HI.X R15, R16, c[0x0][0x1c4], R2, 0x1, P0 ;  /* 0x00007100100f7a11 */ /* 0x000fe200000f0c02 */
[----:B------:R-:W-:Y:S01]  /*0650*/  UIADD3 UR16, UR11, UR16, URZ ;  /* 0x000000100b107290 */ /* 0x000fe2000fffe03f */
[----:B------:R-:W-:Y:S01]  /*0660*/  SHF.R.S32.HI R4, RZ, 0x1f, R6 ;  /* 0x0000001fff047819 */ /* 0x000fe20000011406 */
[----:B------:R-:W-:Y:S01]  /*0670*/  IMAD.IADD R0, R13, 0x1, R0 ;  /* 0x000000010d007824 */ /* 0x000fe200078e0200 */
[----:B------:R-:W-:Y:S01]  /*0680*/  LEA R10, P0, R12, c[0x0][0x190], 0x1 ;  /* 0x000064000c0a7a11 */ /* 0x000fe200078008ff */
[----:B------:R-:W-:Y:S01]  /*0690*/  USHF.L.U64.HI UR7, UR4, UR20, UR5 ;  /* 0x0000001404077299 */ /* 0x000fe20008010205 */
[----:B------:R-:W-:-:S02]  /*06a0*/  IMAD.SHL.U32 R212, R212, 0x8, RZ ;  /* 0x00000008d4d47824 */ /* 0x000fc400078e00ff */
[----:B------:R-:W-:Y:S01]  /*06b0*/  LEA.HI.X R11, R12, c[0x0][0x194], R0, 0x1, P0 ;  /* 0x000065000c0b7a11 */ /* 0x000fe200000f0c00 */
[----:B------:R-:W-:Y:S01]  /*06c0*/  IMAD R0, R48, c[0x0][0x270], RZ ;  /* 0x00009c0030007a24 */ /* 0x000fe200078e02ff */
[----:B------:R-:W-:Y:S01]  /*06d0*/  ULDC.64 UR4, c[0x0][0x290] ;  /* 0x0000a40000047ab9 */ /* 0x000fe20000000a00 */
[----:B------:R-:W-:Y:S01]  /*06e0*/  IMAD.WIDE.U32 R12, R69, c[0x0][0x270], R220 ;  /* 0x00009c00450c7a25 */ /* 0x000fe200078e00dc */
[----:B------:R-:W-:Y:S01]  /*06f0*/  LOP3.LUT R212, R7, 0xfffffe00, R212, 0xf8, !PT ;  /* 0xfffffe0007d47812 */ /* 0x000fe200078ef8d4 */
[----:B------:R-:W-:Y:S01]  /*0700*/  UIMAD UR9, UR8, UR4, URZ ;  /* 0x00000004080972a4 */ /* 0x000fe2000f8e023f */
[----:B------:R-:W-:Y:S01]  /*0710*/  LEA.HI R7, R9, R216, RZ, 0x4 ;  /* 0x000000d809077211 */ /* 0x000fe200078f20ff */
[----:B------:R-:W-:Y:S01]  /*0720*/  IMAD R0, R69, c[0x0][0x274], R0 ;  /* 0x00009d0045007a24 */ /* 0x000fe200078e0200 */
[----:B------:R-:W-:Y:S01]  /*0730*/  IADD3 R3, P5, R12, UR10, RZ ;  /* 0x0000000a0c037c10 */ /* 0x000fe2000ffbe0ff */
[----:B------:R-:W-:Y:S01]  /*0740*/  IMAD.SHL.U32 R212, R212, 0x2, RZ ;  /* 0x00000002d4d47824 */ /* 0x000fe200078e00ff */
[----:B------:R-:W-:Y:S01]  /*0750*/  IADD3 R12, P0, R14, UR6, RZ ;  /* 0x000000060e0c7c10 */ /* 0x000fe2000ff1e0ff */
[----:B------:R-:W-:Y:S01]  /*0760*/  UIMAD UR5, UR23, UR5, UR9 ;  /* 0x00000005170572a4 */ /* 0x000fe2000f8e0209 */
[----:B------:R-:W-:Y:S01]  /*0770*/  IADD3.X R0, R13, UR16, R0, P5, !PT ;  /* 0x000000100d007c10 */ /* 0x000fe2000affe400 */
[----:B------:R-:W-:Y:S01]  /*0780*/  UIMAD.WIDE.U32 UR10, UR23, UR4, URZ ;  /* 0x00000004170a72a5 */ /* 0x000fe2000f8e003f */
[----:B------:R-:W-:Y:S01]  /*0790*/  IADD3.X R13, R15, UR7, RZ, P0, !PT ;  /* 0x000000070f0d7c10 */ /* 0x000fe200087fe4ff */
[----:B------:R1:W-:Y:S01]  /*07a0*/  LDGSTS.E.BYPASS.LTC128B.128 [R212+0x4080], [R14.64], !P6 ;  /* 0x040800000ed47fae */ /* 0x0003e2000f101d5a */
[----:B------:R-:W-:Y:S01]  /*07b0*/  LEA R16, P0, R3, c[0x0][0x258], 0x2 ;  /* 0x0000960003107a11 */ /* 0x000fe200078010ff */
[----:B------:R-:W-:Y:S01]  /*07c0*/  IMAD R2, R48, c[0x0][0x288], RZ ;  /* 0x0000a20030027a24 */ /* 0x000fe200078e02ff */
[----:B------:R-:W-:Y:S01]  /*07d0*/  ISETP.GE.OR P5, PT, R222, c[0x0][0x1cc], !P3 ;  /* 0x00007300de007a0c */ /* 0x000fe20005fa6670 */
[----:B------:R-:W-:Y:S01]  /*07e0*/  IMAD.WIDE.U32 R22, R69, c[0x0][0x288], R220 ;  /* 0x0000a20045167a25 */ /* 0x000fe200078e00dc */
[----:B------:R-:W-:Y:S01]  /*07f0*/  LEA.HI.X R17, R3, c[0x0][0x25c], R0, 0x2, P0 ;  /* 0x0000970003117a11 */ /* 0x000fe200000f1400 */
[----:B------:R-:W-:Y:S01]  /*0800*/  UIADD3 UR17, UR11, UR5, URZ ;  /* 0x000000050b117290 */ /* 0x000fe2000fffe03f */
[----:B------:R-:W-:Y:S01]  /*0810*/  IADD3 R20, P0, R12, UR6, RZ ;  /* 0x000000060c147c10 */ /* 0x000fe2000ff1e0ff */
[----:B------:R-:W-:Y:S01]  /*0820*/  IMAD R2, R69, c[0x0][0x28c], R2 ;  /* 0x0000a30045027a24 */ /* 0x000fe200078e0202 */
[----:B------:R-:W-:Y:S01]  /*0830*/  ULDC.64 UR4, c[0x0][0x1a8] ;  /* 0x00006a0000047ab9 */ /* 0x000fe20000000a00 */
[----:B------:R-:W-:-:S02]  /*0840*/  ISETP.GE.OR P6, PT, R222, c[0x0][0x1cc], !P2 ;  /* 0x00007300de007a0c */ /* 0x000fc400057c6670 */
[----:B------:R-:W-:Y:S02]  /*0850*/  IADD3.X R21, R13, UR7, RZ, P0, !PT ;  /* 0x000000070d157c10 */ /* 0x000fe400087fe4ff */
[----:B------:R-:W-:Y:S02]  /*0860*/  SHF.R.S32.HI R3, RZ, 0x5, R6 ;  /* 0x00000005ff037819 */ /* 0x000fe40000011406 */
[----:B------:R2:W-:Y:S01]  /*0870*/  LDGSTS.E.BYPASS.LTC128B.128 [R212+0x5080], [R12.64], !P5 ;  /* 0x050800000cd47fae */ /* 0x0005e2000e901d5a */
[C---:B------:R-:W-:Y:S02]  /*0880*/  ISETP.GE.OR P5, PT, R222.reuse, c[0x0][0x1cc], !P1 ;  /* 0x00007300de007a0c */ /* 0x040fe40004fa6670 */
[C---:B------:R-:W-:Y:S02]  /*0890*/  ISETP.GE.OR P3, PT, R222.reuse, c[0x0][0x19c], !P3 ;  /* 0x00006700de007a0c */ /* 0x040fe40005f66670 */
[----:B------:R-:W-:Y:S02]  /*08a0*/  ISETP.GE.OR P2, PT, R222, c[0x0][0x19c], !P2 ;  /* 0x00006700de007a0c */ /* 0x000fe40005746670 */
[----:B------:R-:W-:Y:S01]  /*08b0*/  LEA.HI R4, R4, R3, RZ, 0x2 ;  /* 0x0000000304047211 */ /* 0x000fe200078f10ff */
[----:B------:R3:W-:Y:S01]  /*08c0*/  LDGSTS.E.BYPASS.LTC128B.128 [R212+0x6080], [R20.64], !P6 ;  /* 0x0608000014d47fae */ /* 0x0007e2000f101d5a */
[----:B------:R-:W-:-:S02]  /*08d0*/  ISETP.GE.OR P1, PT, R222, c[0x0][0x19c], !P1 ;  /* 0x00006700de007a0c */ /* 0x000fc40004f26670 */
[----:B-1----:R-:W-:Y:S01]  /*08e0*/  IADD3 R14, P0, R20, UR6, RZ ;  /* 0x00000006140e7c10 */ /* 0x002fe2000ff1e0ff */
[----:B------:R-:W-:Y:S01]  /*08f0*/  USHF.L.U64.HI UR6, UR4, UR20, UR5 ;  /* 0x0000001404067299 */ /* 0x000fe20008010205 */
[----:B------:R-:W-:Y:S02]  /*0900*/  LOP3.LUT R4, R4, 0xfffffffc, RZ, 0xc0, !PT ;  /* 0xfffffffc04047812 */ /* 0x000fe400078ec0ff */
[----:B------:R-:W-:Y:S01]  /*0910*/  IADD3.X R15, R21, UR7, RZ, P0, !PT ;  /* 0x00000007150f7c10 */ /* 0x000fe200087fe4ff */
[----:B------:R-:W-:Y:S01]  /*0920*/  USHF.L.U32 UR7, UR4, 0x6, URZ ;  /* 0x0000000604077899 */ /* 0x000fe2000800063f */
[----:B------:R-:W-:Y:S01]  /*0930*/  IADD3 R0, -R218, c[0x0][0x168], RZ ;  /* 0x00005a00da007a10 */ /* 0x000fe20007ffe1ff */
[----:B------:R-:W-:Y:S01]  /*0940*/  IMAD.IADD R4, R3, 0x1, -R4 ;  /* 0x0000000103047824 */ /* 0x000fe200078e0a04 */
[----:B------:R-:W-:Y:S01]  /*0950*/  ULDC.64 UR4, c[0x0][0x218] ;  /* 0x0000860000047ab9 */ /* 0x000fe20000000a00 */
[----:B------:R1:W-:Y:S01]  /*0960*/  LDGSTS.E.BYPASS.LTC128B.128 [R212+0x7080], [R14.64], !P5 ;  /* 0x070800000ed47fae */ /* 0x0003e2000e901d5a */
[----:B------:R-:W-:Y:S01]  /*0970*/  ISETP.GE.AND P5, PT, R222, c[0x0][0x16c], PT ;  /* 0x00005b00de007a0c */ /* 0x000fe20003fa6270 */
[----:B------:R-:W-:-:S02]  /*0980*/  IMAD R3, R219, c[0x0][0x208], RZ ;  /* 0x00008200db037a24 */ /* 0x000fc400078e02ff */
[----:B------:R4:W-:Y:S01]  /*0990*/  LDGSTS.E.BYPASS.LTC128B.128 [R212+0x80], [R10.64], !P4 ;  /* 0x000800000ad47fae */ /* 0x0009e2000e101d5a */
[----:B------:R-:W-:Y:S01]  /*09a0*/  ISETP.GT.AND P4, PT, R216, 0x1f, PT ;  /* 0x0000001fd800780c */ /* 0x000fe20003f84270 */
[----:B------:R-:W-:Y:S01]  /*09b0*/  IMAD R210, R218, c[0x0][0x20c], R3 ;  /* 0x00008300dad27a24 */ /* 0x000fe200078e0203 */
[----:B--2---:R-:W-:Y:S01]  /*09c0*/  IADD3 R13, P0, R22, UR10, RZ ;  /* 0x0000000a160d7c10 */ /* 0x004fe2000ff1e0ff */
[----:B------:R-:W-:Y:S01]  /*09d0*/  UIMAD.WIDE.U32 UR10, UR23, UR4, URZ ;  /* 0x00000004170a72a5 */ /* 0x000fe2000f8e003f */
[----:B------:R-:W-:Y:S01]  /*09e0*/  IMAD.SHL.U32 R206, R4, 0x400, RZ ;  /* 0x0000040004ce7824 */ /* 0x000fe200078e00ff */
[----:B------:R-:W-:Y:S01]  /*09f0*/  UIMAD UR4, UR8, UR4, URZ ;  /* 0x00000004080472a4 */ /* 0x000fe2000f8e023f */
[----:B------:R-:W-:Y:S02]  /*0a00*/  IADD3.X R2, R23, UR17, R2, P0, !PT ;  /* 0x0000001117027c10 */ /* 0x000fe400087fe402 */
[----:B------:R-:W-:Y:S01]  /*0a10*/  IADD3 R22, P0, R10, UR7, RZ ;  /* 0x000000070a167c10 */ /* 0x000fe2000ff1e0ff */
[----:B------:R-:W-:-:S03]  /*0a20*/  UIMAD UR4, UR23, UR5, UR4 ;  /* 0x00000005170472a4 */ /* 0x000fc6000f8e0204 */
[----:B------:R-:W-:Y:S01]  /*0a30*/  IADD3.X R23, R11, UR6, RZ, P0, !PT ;  /* 0x000000060b177c10 */ /* 0x000fe200087fe4ff */
[----:B------:R-:W-:Y:S01]  /*0a40*/  UIADD3 UR15, UR11, UR4, URZ ;  /* 0x000000040b0f7290 */ /* 0x000fe2000fffe03f */
[----:B------:R-:W-:Y:S02]  /*0a50*/  IADD3 R24, P0, R22, UR7, RZ ;  /* 0x0000000716187c10 */ /* 0x000fe4000ff1e0ff */
[----:B------:R-:W-:Y:S01]  /*0a60*/  ULDC.64 UR4, c[0x0][0x208] ;  /* 0x0000820000047ab9 */ /* 0x000fe20000000a00 */
[----:B------:R2:W-:Y:S01]  /*0a70*/  LDGSTS.E.BYPASS.LTC128B.128 [R212+0x1080], [R22.64], !P3 ;  /* 0x0108000016d47fae */ /* 0x0005e2000d901d5a */
[----:B------:R-:W-:Y:S01]  /*0a80*/  IADD3.X R25, R23, UR6, RZ, P0, !PT ;  /* 0x0000000617197c10 */ /* 0x000fe200087fe4ff */
[----:B------:R-:W-:Y:S01]  /*0a90*/  USHF.L.U32 UR21, UR4, 0x6, URZ ;  /* 0x0000000604157899 */ /* 0x000fe2000800063f */
[----:B---3--:R-:W-:Y:S01]  /*0aa0*/  IADD3 R20, P0, R24, UR7, RZ ;  /* 0x0000000718147c10 */ /* 0x008fe2000ff1e0ff */
[----:B-1----:R-:W-:Y:S02]  /*0ab0*/  IMAD.WIDE.U32 R14, R218, c[0x0][0x208], RZ ;  /* 0x00008200da0e7a25 */ /* 0x002fe400078e00ff */
[----:B------:R1:W-:Y:S01]  /*0ac0*/  LDGSTS.E.BYPASS.LTC128B.128 [R212+0x2080], [R24.64], !P2 ;  /* 0x0208000018d47fae */ /* 0x0003e2000d101d5a */
[----:B------:R-:W-:Y:S01]  /*0ad0*/  IADD3.X R21, R25, UR6, RZ, P0, !PT ;  /* 0x0000000619157c10 */ /* 0x000fe200087fe4ff */
[----:B------:R-:W-:Y:S01]  /*0ae0*/  ULDC.64 UR6, c[0x0][0x178] ;  /* 0x00005e0000067ab9 */ /* 0x000fe20000000a00 */
[----:B----4-:R-:W-:Y:S01]  /*0af0*/  IMAD R10, R48, c[0x0][0x210], RZ ;  /* 0x00008400300a7a24 */ /* 0x010fe200078e02ff */
[C---:B------:R-:W-:Y:S01]  /*0b00*/  ISETP.LT.OR P2, PT, R0.reuse, 0x1, P5 ;  /* 0x000000010000780c */ /* 0x040fe20002f41670 */
[----:B------:R-:W-:Y:S01]  /*0b10*/  USHF.L.U32 UR19, UR6, 0x6, URZ ;  /* 0x0000000606137899 */ /* 0x000fe2000800063f */
[----:B------:R3:W-:Y:S01]  /*0b20*/  LDGSTS.E.BYPASS.LTC128B.128 [R212+0x3080], [R20.64], !P1 ;  /* 0x0308000014d47fae */ /* 0x0007e2000c901d5a */
[C---:B------:R-:W-:Y:S01]  /*0b30*/  IMAD R3, R69.reuse, c[0x0][0x214], R10 ;  /* 0x0000850045037a24 */ /* 0x040fe200078e020a */
[----:B------:R-:W-:Y:S01]  /*0b40*/  ISETP.LT.OR P1, PT, R0, 0x21, P5 ;  /* 0x000000210000780c */ /* 0x000fe20002f21670 */
[----:B------:R-:W-:Y:S01]  /*0b50*/  IMAD.WIDE.U32 R10, R69, c[0x0][0x210], R222 ;  /* 0x00008400450a7a25 */ /* 0x000fe200078e00de */
[----:B------:R-:W-:Y:S01]  /*0b60*/  USHF.L.U64.HI UR18, UR6, UR20, UR7 ;  /* 0x0000001406127299 */ /* 0x000fe20008010207 */
[----:B------:R-:W0:Y:S01]  /*0b70*/  LDGDEPBAR ;  /* 0x00000000000079af */ /* 0x000e220000000000 */
[----:B------:R-:W-:Y:S01]  /*0b80*/  USHF.L.U64.HI UR20, UR4, UR20, UR5 ;  /* 0x0000001404147299 */ /* 0x000fe20008010205 */
[----:B------:R-:W-:Y:S01]  /*0b90*/  IMAD.IADD R210, R15, 0x1, R210 ;  /* 0x000000010fd27824 */ /* 0x000fe200078e02d2 */
[----:B------:R-:W-:Y:S01]  /*0ba0*/  IADD3 R12, P6, P3, R14, UR10, R10 ;  /* 0x0000000a0e0c7c10 */ /* 0x000fe2000fbde00a */
[----:B------:R-:W-:Y:S01]  /*0bb0*/  IMAD.IADD R3, R11, 0x1, R3 ;  /* 0x000000010b037824 */ /* 0x000fe200078e0203 */
[----:B------:R-:W-:Y:S01]  /*0bc0*/  LEA.HI R14, R9, R216, RZ, 0x2 ;  /* 0x000000d8090e7211 */ /* 0x000fe200078f10ff */
[----:B------:R4:W-:Y:S01]  /*0bd0*/  LDGSTS.E.BYPASS.LTC128B.128 [R212+0x8080], [R18.64], !P2 ;  /* 0x0808000012d47fae */ /* 0x0009e2000d101d5a */
[----:B------:R-:W-:Y:S01]  /*0be0*/  SHF.R.S32.HI R15, RZ, 0x4, R7 ;  /* 0x00000004ff0f7819 */ /* 0x000fe20000011407 */
[----:B------:R-:W-:Y:S01]  /*0bf0*/  ULDC UR7, c[0x0][0x168] ;  /* 0x00005a0000077ab9 */ /* 0x000fe20000000800 */
[--C-:B------:R-:W-:Y:S01]  /*0c00*/  SHF.R.S32.HI R11, RZ, 0x2, R14.reuse ;  /* 0x00000002ff0b7819 */ /* 0x100fe2000001140e */
[----:B------:R-:W-:Y:S01]  /*0c10*/  UISETP.GE.AND UP0, UPT, UR7, 0x81, UPT ;  /* 0x000000810700788c */ /* 0x000fe2000bf06270 */
[----:B------:R-:W-:-:S02]  /*0c20*/  SHF.R.S32.HI R214, RZ, 0x1f, R14 ;  /* 0x0000001fffd67819 */ /* 0x000fc4000001140e */
[----:B------:R-:W-:Y:S02]  /*0c30*/  LEA.HI R204, R7, R15, RZ, 0x1 ;  /* 0x0000000f07cc7211 */ /* 0x000fe400078f08ff */
[----:B------:R-:W-:Y:S02]  /*0c40*/  ISETP.LT.OR P2, PT, R0, 0x41, P5 ;  /* 0x000000410000780c */ /* 0x000fe40002f41670 */
[----:B------:R-:W-:Y:S02]  /*0c50*/  LEA.HI R214, R214, R11, RZ, 0x3 ;  /* 0x0000000bd6d67211 */ /* 0x000fe400078f18ff */
[----:B------:R-:W-:Y:S02]  /*0c60*/  LOP3.LUT R204, R204, 0xfffffffe, RZ, 0xc0, !PT ;  /* 0xfffffffecccc7812 */ /* 0x000fe400078ec0ff */
[----:B------:R-:W-:Y:S02]  /*0c70*/  LOP3.LUT R214, R214, 0xfffffff8, RZ, 0xc0, !PT ;  /* 0xfffffff8d6d67812 */ /* 0x000fe400078ec0ff */
[----:B---3--:R-:W-:Y:S01]  /*0c80*/  IADD3 R20, P0, R18, UR19, RZ ;  /* 0x0000001312147c10 */ /* 0x008fe2000ff1e0ff */
[----:B------:R-:W-:Y:S01]  /*0c90*/  IMAD.IADD R204, R15, 0x1, -R204 ;  /* 0x000000010fcc7824 */ /* 0x000fe200078e0acc */
[----:B------:R-:W-:Y:S01]  /*0ca0*/  IADD3.X R3, R210, UR15, R3, P6, P3 ;  /* 0x0000000fd2037c10 */ /* 0x000fe2000b7e6403 */
[----:B------:R-:W-:Y:S01]  /*0cb0*/  IMAD.IADD R214, R11, 0x1, -R214 ;  /* 0x000000010bd67824 */ /* 0x000fe200078e0ad6 */
[----:B------:R-:W-:-:S02]  /*0cc0*/  IADD3.X R21, R19, UR18, RZ, P0, !PT ;  /* 0x0000001213157c10 */ /* 0x000fc400087fe4ff */
[----:B------:R-:W-:Y:S02]  /*0cd0*/  LOP3.LUT R15, R7, 0xfffffff0, RZ, 0xc0, !PT ;  /* 0xfffffff0070f7812 */ /* 0x000fe400078ec0ff */
[----:B------:R-:W-:Y:S01]  /*0ce0*/  ISETP.GE.AND P6, PT, R222, c[0x0][0x1fc], PT ;  /* 0x00007f00de007a0c */ /* 0x000fe20003fc6270 */
[----:B------:R3:W-:Y:S01]  /*0cf0*/  LDGSTS.E.BYPASS.LTC128B.128 [R212+0x9080], [R20.64], !P1 ;  /* 0x0908000014d47fae */ /* 0x0007e2000c901d5a */
[----:B----4-:R-:W-:Y:S02]  /*0d00*/  IADD3 R18, P0, R20, UR19, RZ ;  /* 0x0000001314127c10 */ /* 0x010fe4000ff1e0ff */
[----:B------:R-:W-:Y:S02]  /*0d10*/  ISETP.LT.OR P1, PT, R0, 0x61, P5 ;  /* 0x000000610000780c */ /* 0x000fe40002f21670 */
[----:B------:R-:W-:Y:S02]  /*0d20*/  IADD3.X R19, R21, UR18, RZ, P0, !PT ;  /* 0x0000001215137c10 */ /* 0x000fe400087fe4ff */
[----:B------:R-:W-:-:S02]  /*0d30*/  LEA.HI R9, R9, R216, RZ, 0x7 ;  /* 0x000000d809097211 */ /* 0x000fc400078f38ff */
[----:B------:R-:W-:Y:S01]  /*0d40*/  ISETP.LT.OR P3, PT, R0, 0x1, P6 ;  /* 0x000000010000780c */ /* 0x000fe20003761670 */
[----:B------:R4:W-:Y:S01]  /*0d50*/  LDGSTS.E.BYPASS.LTC128B.128 [R212+0xa080], [R18.64], !P2 ;  /* 0x0a08000012d47fae */ /* 0x0009e2000d101d5a */
[----:B------:R-:W-:Y:S01]  /*0d60*/  SHF.R.S32.HI R7, RZ, 0x7, R9 ;  /* 0x00000007ff077819 */ /* 0x000fe20000011409 */
[----:B------:R-:W-:Y:S01]  /*0d70*/  IMAD.SHL.U32 R9, R214, 0x40, RZ ;  /* 0x00000040d6097824 */ /* 0x000fe200078e00ff */
[----:B------:R-:W-:-:S04]  /*0d80*/  ISETP.LT.OR P2, PT, R0, 0x41, P6 ;  /* 0x000000410000780c */ /* 0x000fc80003741670 */
[----:B------:R-:W-:Y:S02]  /*0d90*/  LOP3.LUT R9, R9, 0x1c0, RZ, 0xc0, !PT ;  /* 0x000001c009097812 */ /* 0x000fe400078ec0ff */
[----:B---3--:R-:W-:-:S04]  /*0da0*/  IADD3 R20, P0, R18, UR19, RZ ;  /* 0x0000001312147c10 */ /* 0x008fc8000ff1e0ff */
[----:B------:R-:W-:Y:S02]  /*0db0*/  IADD3.X R21, R19, UR18, RZ, P0, !PT ;  /* 0x0000001213157c10 */ /* 0x000fe400087fe4ff */
[----:B------:R-:W-:-:S03]  /*0dc0*/  LEA R10, P0, R12, c[0x0][0x1f0], 0x1 ;  /* 0x00007c000c0a7a11 */ /* 0x000fc600078008ff */
[----:B------:R3:W-:Y:S01]  /*0dd0*/  LDGSTS.E.BYPASS.LTC128B.128 [R212+0xb080], [R20.64], !P1 ;  /* 0x0b08000014d47fae */ /* 0x0007e2000c901d5a */
[----:B------:R-:W-:Y:S01]  /*0de0*/  LEA.HI.X R11, R12, c[0x0][0x1f4], R3, 0x1, P0 ;  /* 0x00007d000c0b7a11 */ /* 0x000fe200000f0c03 */
[----:B----4-:R-:W-:Y:S01]  /*0df0*/  IMAD.IADD R18, R216, 0x1, -R15 ;  /* 0x00000001d8127824 */ /* 0x010fe200078e0a0f */
[----:B-1----:R-:W-:Y:S01]  /*0e00*/  IADD3 R24, P0, R10, UR21, RZ ;  /* 0x000000150a187c10 */ /* 0x002fe2000ff1e0ff */
[----:B------:R-:W-:Y:S01]  /*0e10*/  @!P4 IMAD.SHL.U32 R3, R216, 0x10, RZ ;  /* 0x00000010d803c824 */ /* 0x000fe200078e00ff */
[----:B------:R-:W-:Y:S02]  /*0e20*/  ISETP.LT.OR P1, PT, R0, 0x61, P6 ;  /* 0x000000610000780c */ /* 0x000fe40003721670 */
[----:B------:R-:W-:Y:S02]  /*0e30*/  IADD3.X R25, R11, UR20, RZ, P0, !PT ;  /* 0x000000140b197c10 */ /* 0x000fe400087fe4ff */
[----:B--2---:R-:W-:Y:S01]  /*0e40*/  IADD3 R22, P0, R24, UR21, RZ ;  /* 0x0000001518167c10 */ /* 0x004fe2000ff1e0ff */
[----:B------:R1:W-:Y:S01]  /*0e50*/  @!P4 LDGSTS.E.BYPASS.LTC128B.128 [R3+0x18080], [R16.64] ;  /* 0x180800001003cfae */ /* 0x0003e2000b901d5a */
[----:B------:R-:W-:-:S02]  /*0e60*/  SHF.R.S32.HI R15, RZ, 0x1f, R18 ;  /* 0x0000001fff0f7819 */ /* 0x000fc40000011412 */
[----:B------:R-:W-:Y:S01]  /*0e70*/  IADD3.X R23, R25, UR20, RZ, P0, !PT ;  /* 0x0000001419177c10 */ /* 0x000fe200087fe4ff */
[----:B------:R-:W0:Y:S01]  /*0e80*/  LDGDEPBAR ;  /* 0x00000000000079af */ /* 0x000e220000000000 */
[----:B------:R-:W-:-:S03]  /*0e90*/  LEA.HI R15, R15, R18, RZ, 0x3 ;  /* 0x000000120f0f7211 */ /* 0x000fc600078f18ff */
[----:B------:R2:W-:Y:S01]  /*0ea0*/  LDGSTS.E.BYPASS.LTC128B.128 [R212+0x10080], [R10.64], !P3 ;  /* 0x100800000ad47fae */ /* 0x0005e2000d901d5a */
[----:B------:R-:W-:Y:S02]  /*0eb0*/  ISETP.LT.OR P3, PT, R0, 0x21, P6 ;  /* 0x000000210000780c */ /* 0x000fe40003761670 */
[----:B------:R-:W-:Y:S02]  /*0ec0*/  SHF.R.U32.HI R0, RZ, 0x3, R9 ;  /* 0x00000003ff007819 */ /* 0x000fe40000011609 */
[----:B---3--:R-:W-:-:S04]  /*0ed0*/  IADD3 R20, P0, R22, UR21, RZ ;  /* 0x0000001516147c10 */ /* 0x008fc8000ff1e0ff */
[----:B------:R-:W-:-:S05]  /*0ee0*/  IADD3.X R21, R23, UR20, RZ, P0, !PT ;  /* 0x0000001417157c10 */ /* 0x000fca00087fe4ff */
[----:B------:R2:W-:Y:S01]  /*0ef0*/  LDGSTS.E.BYPASS.LTC128B.128 [R212+0x11080], [R24.64], !P3 ;  /* 0x1108000018d47fae */ /* 0x0005e2000d901d5a */
[----:B------:R-:W-:-:S03]  /*0f00*/  LEA R12, P0, R13, c[0x0][0x280], 0x2 ;  /* 0x0000a0000d0c7a11 */ /* 0x000fc600078010ff */
[----:B------:R2:W-:Y:S01]  /*0f10*/  LDGSTS.E.BYPASS.LTC128B.128 [R212+0x12080], [R22.64], !P2 ;  /* 0x1208000016d47fae */ /* 0x0005e2000d101d5a */
[----:B-1----:R-:W-:Y:S01]  /*0f20*/  IMAD.SHL.U32 R3, R7, 0x8, RZ ;  /* 0x0000000807037824 */ /* 0x002fe200078e00ff */
[----:B------:R-:W-:Y:S01]  /*0f30*/  LOP3.LUT R17, R15, 0xfffffff8, RZ, 0xc0, !PT ;  /* 0xfffffff80f117812 */ /* 0x000fe200078ec0ff */
[----:B------:R-:W-:Y:S01]  /*0f40*/  IMAD.SHL.U32 R16, R204, 0x10, RZ ;  /* 0x00000010cc107824 */ /* 0x000fe200078e00ff */
[----:B------:R-:W-:Y:S01]  /*0f50*/  LEA.HI.X R13, R13, c[0x0][0x284], R2, 0x2, P0 ;  /* 0x0000a1000d0d7a11 */ /* 0x000fe200000f1402 */
[----:B------:R2:W-:Y:S01]  /*0f60*/  LDGSTS.E.BYPASS.LTC128B.128 [R212+0x13080], [R20.64], !P1 ;  /* 0x1308000014d47fae */ /* 0x0005e2000c901d5a */
[----:B------:R-:W-:Y:S01]  /*0f70*/  LOP3.LUT R3, R3, 0x8, RZ, 0xc0, !PT ;  /* 0x0000000803037812 */ /* 0x000fe200078ec0ff */
[----:B------:R-:W-:Y:S01]  /*0f80*/  IMAD.IADD R2, R18, 0x1, -R17 ;  /* 0x0000000112027824 */ /* 0x000fe200078e0a11 */
[----:B------:R-:W-:Y:S02]  /*0f90*/  PLOP3.LUT P0, PT, PT, PT, UP0, 0x80, 0x0 ;  /* 0x000000000000781c */ /* 0x000fe40003f0f008 */
[----:B------:R-:W-:Y:S01]  /*0fa0*/  LOP3.LUT R207, R3, 0x10, R16, 0xf8, !PT ;  /* 0x0000001003cf7812 */ /* 0x000fe200078ef810 */
[----:B------:R-:W-:Y:S01]  /*0fb0*/  IMAD.SHL.U32 R16, R2, 0x40, RZ ;  /* 0x0000004002107824 */ /* 0x000fe200078e00ff */
[----:B------:R-:W-:Y:S01]  /*0fc0*/  LOP3.LUT R213, R0, R9, R3, 0x1e, !PT ;  /* 0x0000000900d57212 */ /* 0x000fe200078e1e03 */
[----:B------:R-:W-:Y:S01]  /*0fd0*/  IMAD.SHL.U32 R9, R204, 0x8, RZ ;  /* 0x00000008cc097824 */ /* 0x000fe200078e00ff */
[----:B------:R-:W-:Y:S01]  /*0fe0*/  LOP3.LUT R17, R14, 0x7ffffffc, RZ, 0xc0, !PT ;  /* 0x7ffffffc0e117812 */ /* 0x000fe200078ec0ff */
[----:B------:R-:W-:Y:S01]  /*0ff0*/  @!P4 IMAD.SHL.U32 R3, R216, 0x10, RZ ;  /* 0x00000010d803c824 */ /* 0x000fe200078e00ff */
[----:B------:R-:W-:Y:S01]  /*1000*/  LOP3.LUT R16, R16, 0x1c0, RZ, 0xc0, !PT ;  /* 0x000001c010107812 */ /* 0x000fe200078ec0ff */
[----:B------:R-:W-:-:S02]  /*1010*/  IMAD.SHL.U32 R0, R15, 0x40, RZ ;  /* 0x000000400f007824 */ /* 0x000fc400078e00ff */
[----:B------:R-:W-:Y:S01]  /*1020*/  IMAD.IADD R17, R216, 0x1, -R17 ;  /* 0x00000001d8117824 */ /* 0x000fe200078e0a11 */
[----:B------:R-:W-:Y:S01]  /*1030*/  LOP3.LUT R18, R16, 0x8, R9, 0xf8, !PT ;  /* 0x0000000810127812 */ /* 0x000fe200078ef809 */
[----:B------:R1:W-:Y:S01]  /*1040*/  @!P4 LDGSTS.E.BYPASS.LTC128B.128 [R3+0x18480], [R12.64] ;  /* 0x184800000c03cfae */ /* 0x0003e2000b901d5a */
[----:B------:R-:W-:Y:S01]  /*1050*/  SHF.R.U32.HI R9, RZ, 0x3, R16 ;  /* 0x00000003ff097819 */ /* 0x000fe20000011610 */
[----:B------:R-:W-:Y:S01]  /*1060*/  IMAD R14, R17, 0x2, R206 ;  /* 0x00000002110e7824 */ /* 0x000fe200078e02ce */
[----:B------:R-:W-:Y:S01]  /*1070*/  LOP3.LUT R0, R0, 0xfffffe00, RZ, 0xc0, !PT ;  /* 0xfffffe0000007812 */ /* 0x000fe200078ec0ff */
[----:B------:R-:W0:Y:S01]  /*1080*/  LDGDEPBAR ;  /* 0x00000000000079af */ /* 0x000e220000000000 */
[----:B------:R-:W-:Y:S01]  /*1090*/  LOP3.LUT R207, R9, R207, R16, 0x1e, !PT ;  /* 0x000000cf09cf7212 */ /* 0x000fe200078e1e10 */
[----:B------:R-:W-:Y:S02]  /*10a0*/  IMAD.IADD R213, R14, 0x1, R213 ;  /* 0x000000010ed57824 */ /* 0x000fe400078e02d5 */
[----:B------:R-:W0:Y:S01]  /*10b0*/  LDGDEPBAR ;  /* 0x00000000000079af */ /* 0x000e220000000000 */
[----:B------:R-:W-:-:S02]  /*10c0*/  LOP3.LUT R207, R207, R0, RZ, 0xfc, !PT ;  /* 0x00000000cfcf7212 */ /* 0x000fc400078efcff */
[----:B-1----:R-:W-:-:S04]  /*10d0*/  LOP3.LUT R3, R18, R9, RZ, 0x3c, !PT ;  /* 0x0000000912037212 */ /* 0x002fc800078e3cff */
[----:B------:R-:W-:Y:S01]  /*10e0*/  IADD3 R206, R3, R0, R206 ;  /* 0x0000000003ce7210 */ /* 0x000fe20007ffe0ce */
[----:B------:R-:W-:Y:S05]  /*10f0*/  @!P0 BRA `(.L_x_893) ;  /* 0x0000021000008947 */ /* 0x000fea0003800000 */
[----:B--2---:R-:W-:Y:S01]  /*1100*/  USHF.L.U32 UR9, UR4, 0x5, URZ ;  /* 0x0000000504097899 */ /* 0x004fe2000800063f */
[----:B------:R-:W-:Y:S01]  /*1110*/  IMAD.MOV.U32 R3, RZ, RZ, 0x80 ;  /* 0x00000080ff037424 */ /* 0x000fe200078e00ff */
[----:B------:R-:W-:Y:S01]  /*1120*/  ULDC UR5, c[0x0][0x20c] ;  /* 0x0000830000057ab9 */ /* 0x000fe20000000800 */
[----:B------:R-:W-:Y:S01]  /*1130*/  BSSY B0, `(.L_x_893) ;  /* 0x000001d000007945 */ /* 0x000fe20003800000 */
[----:B------:R-:W-:Y:S02]  /*1140*/  UMOV UR6, 0x5 ;  /* 0x0000000500067882 */ /* 0x000fe40000000000 */
[----:B------:R-:W-:Y:S01]  /*1150*/  USHF.L.U32 UR8, UR9, 0x1, URZ ;  /* 0x0000000109087899 */ /* 0x000fe2000800063f */
[----:B------:R-:W-:Y:S01]  /*1160*/  IADD3 R14, -R218, c[0x0][0x168], -R3 ;  /* 0x00005a00da0e7a10 */ /* 0x000fe20007ffe903 */
[----:B------:R-:W-:-:S03]  /*1170*/  USHF.L.U64.HI UR5, UR4, UR6, UR5 ;  /* 0x0000000604057299 */ /* 0x000fc60008010205 */
[----:B------:R-:W-:Y:S01]  /*1180*/  ISETP.LT.OR P1, PT, R14, 0x1, P6 ;  /* 0x000000010e00780c */ /* 0x000fe20003721670 */
[----:B------:R-:W-:Y:S01]  /*1190*/  USHF.L.U64.HI UR5, UR9, 0x1, UR5 ;  /* 0x0000000109057899 */ /* 0x000fe20008010205 */
[----:B------:R-:W-:-:S05]  /*11a0*/  IMAD.U32 R9, RZ, RZ, UR8 ;  /* 0x00000008ff097e24 */ /* 0x000fca000f8e00ff */
[----:B------:R-:W-:Y:S01]  /*11b0*/  IMAD.U32 R3, RZ, RZ, UR5 ;  /* 0x00000005ff037e24 */ /* 0x000fe2000f8e00ff */
[----:B------:R-:W-:-:S04]  /*11c0*/  IADD3 R0, P2, P0, R10, UR8, R9 ;  /* 0x000000080a007c10 */ /* 0x000fc8000f85e009 */
[----:B------:R-:W-:Y:S02]  /*11d0*/  IADD3.X R10, R11, UR5, R3, P2, P0 ;  /* 0x000000050b0a7c10 */ /* 0x000fe400097e0403 */
[----:B------:R-:W-:-:S04]  /*11e0*/  IADD3 R16, P2, P0, R0, UR8, R9 ;  /* 0x0000000800107c10 */ /* 0x000fc8000f85e009 */
[----:B------:R-:W-:Y:S02]  /*11f0*/  IADD3.X R17, R10, UR5, R3, P2, P0 ;  /* 0x000000050a117c10 */ /* 0x000fe400097e0403 */
[----:B------:R-:W-:Y:S02]  /*1200*/  IADD3 R10, P0, R16, UR21, RZ ;  /* 0x00000015100a7c10 */ /* 0x000fe4000ff1e0ff */
[C---:B------:R-:W-:Y:S01]  /*1210*/  ISETP.LT.OR P2, PT, R14.reuse, 0x21, P6 ;  /* 0x000000210e00780c */ /* 0x040fe20003741670 */
[----:B------:R1:W-:Y:S01]  /*1220*/  LDGSTS.E.BYPASS.LTC128B.128 [R212+0x14080], [R16.64], !P1 ;  /* 0x1408000010d47fae */ /* 0x0003e2000c901d5a */
[----:B------:R-:W-:Y:S02]  /*1230*/  IADD3.X R11, R17, UR20, RZ, P0, !PT ;  /* 0x00000014110b7c10 */ /* 0x000fe400087fe4ff */
[----:B------:R-:W-:Y:S02]  /*1240*/  ISETP.LT.OR P1, PT, R14, 0x41, P6 ;  /* 0x000000410e00780c */ /* 0x000fe40003721670 */
[----:B------:R-:W-:-:S02]  /*1250*/  IADD3 R18, P0, R10, UR21, RZ ;  /* 0x000000150a127c10 */ /* 0x000fc4000ff1e0ff */
[----:B------:R-:W-:Y:S02]  /*1260*/  ISETP.LT.OR P6, PT, R14, 0x61, P6 ;  /* 0x000000610e00780c */ /* 0x000fe400037c1670 */
[----:B------:R-:W-:Y:S02]  /*1270*/  IADD3.X R19, R11, UR20, RZ, P0, !PT ;  /* 0x000000140b137c10 */ /* 0x000fe400087fe4ff */
[----:B------:R-:W-:Y:S01]  /*1280*/  IADD3 R14, P0, R18, UR21, RZ ;  /* 0x00000015120e7c10 */ /* 0x000fe2000ff1e0ff */
[----:B------:R1:W-:Y:S03]  /*1290*/  LDGSTS.E.BYPASS.LTC128B.128 [R212+0x15080], [R10.64], !P2 ;  /* 0x150800000ad47fae */ /* 0x0003e6000d101d5a */
[----:B------:R-:W-:Y:S01]  /*12a0*/  IADD3.X R15, R19, UR20, RZ, P0, !PT ;  /* 0x00000014130f7c10 */ /* 0x000fe200087fe4ff */
[----:B------:R1:W-:Y:S04]  /*12b0*/  LDGSTS.E.BYPASS.LTC128B.128 [R212+0x16080], [R18.64], !P1 ;  /* 0x1608000012d47fae */ /* 0x0003e8000c901d5a */
[----:B------:R1:W-:Y:S01]  /*12c0*/  LDGSTS.E.BYPASS.LTC128B.128 [R212+0x17080], [R14.64], !P6 ;  /* 0x170800000ed47fae */ /* 0x0003e2000f101d5a */
[----:B------:R-:W-:Y:S05]  /*12d0*/  @P4 BRA `(.L_x_894) ;  /* 0x0000002000004947 */ /* 0x000fea0003800000 */
[----:B------:R-:W-:-:S05]  /*12e0*/  SHF.L.U32 R3, R216, 0x4, RZ ;  /* 0x00000004d8037819 */ /* 0x000fca00000006ff */
[----:B------:R2:W-:Y:S02]  /*12f0*/  LDGSTS.E.BYPASS.LTC128B.128 [R3+0x18680], [R12.64+0x200] ;  /* 0x186802000c037fae */ /* 0x0005e4000b901d5a */
.L_x_894:
[----:B------:R-:W-:Y:S05]  /*1300*/  BSYNC B0 ;  /* 0x0000000000007941 */ /* 0x000fea0003800000 */
.L_x_893:
[----:B--2---:R-:W-:Y:S01]  /*1310*/  ISETP.LT.AND P0, PT, RZ, c[0x0][0x168], PT ;  /* 0x00005a00ff007a0c */ /* 0x004fe20003f01270 */
        /* <DEDUP_REMOVED lines=35> */
.L_x_895:
[----:B-1----:R-:W-:Y:S01]  /*1550*/  LOP3.LUT R11, R6, 0xffffffe0, RZ, 0xc0, !PT ;  /* 0xffffffe0060b7812 */ /* 0x002fe200078ec0ff */
[----:B------:R-:W-:Y:S01]  /*1560*/  IMAD.SHL.U32 R3, R8, 0x40, RZ ;  /* 0x0000004008037824 */ /* 0x000fe200078e00ff */
[----:B------:R-:W-:Y:S01]  /*1570*/  LOP3.LUT P3, RZ, R2, 0x4, RZ, 0xc0, !PT ;  /* 0x0000000402ff7812 */ /* 0x000fe2000786c0ff */
[----:B------:R-:W-:Y:S01]  /*1580*/  IMAD.SHL.U32 R9, R218, 0x8, RZ ;  /* 0x00000008da097824 */ /* 0x000fe200078e00ff */
[----:B------:R-:W-:Y:S01]  /*1590*/  LOP3.LUT P0, RZ, R2, 0x2, RZ, 0xc0, !PT ;  /* 0x0000000202ff7812 */ /* 0x000fe2000780c0ff */
[----:B------:R-:W-:Y:S01]  /*15a0*/  IMAD.IADD R0, R216, 0x1, -R11 ;  /* 0x00000001d8007824 */ /* 0x000fe200078e0a0b */
[----:B------:R-:W-:Y:S01]  /*15b0*/  LOP3.LUT R3, R3, 0x1c0, RZ, 0xc0, !PT ;  /* 0x000001c003037812 */ /* 0x000fe200078ec0ff */
[----:B------:R-:W-:Y:S01]  /*15c0*/  IMAD.SHL.U32 R4, R4, 0x10, RZ ;  /* 0x0000001004047824 */ /* 0x000fe200078e00ff */
[----:B------:R-:W-:Y:S01]  /*15d0*/  LEA.HI R2, R7, R7, RZ, 0x1 ;  /* 0x0000000707027211 */ /* 0x000fe200078f08ff */
[----:B------:R-:W-:Y:S01]  /*15e0*/  IMAD.MOV.U32 R172, RZ, RZ, 0x40 ;  /* 0x00000040ffac7424 */ /* 0x000fe200078e00ff */
[----:B------:R-:W-:Y:S01]  /*15f0*/  SHF.R.S32.HI R215, RZ, 0x1f, R0 ;  /* 0x0000001fffd77819 */ /* 0x000fe20000011400 */
[----:B------:R-:W-:Y:S01]  /*1600*/  IMAD.MOV.U32 R201, RZ, RZ, 0x20 ;  /* 0x00000020ffc97424 */ /* 0x000fe200078e00ff */
[----:B------:R-:W-:Y:S01]  /*1610*/  R2P PR, R8, 0x6 ;  /* 0x0000000608007804 */ /* 0x000fe20000000000 */
[----:B------:R-:W-:Y:S01]  /*1620*/  UIADD3 UR7, UR7, 0x7f, URZ ;  /* 0x0000007f07077890 */ /* 0x000fe2000fffe03f */
[----:B------:R-:W-:Y:S01]  /*1630*/  LOP3.LUT R9, R9, 0x8, RZ, 0xc0, !PT ;  /* 0x0000000809097812 */ /* 0x000fe200078ec0ff */
[----:B------:R-:W-:Y:S01]  /*1640*/  IMAD.SHL.U32 R203, R207, 0x2, RZ ;  /* 0x00000002cfcb7824 */ /* 0x000fe200078e00ff */
[--C-:B------:R-:W-:Y:S01]  /*1650*/  SHF.R.U32.HI R8, RZ, 0x3, R3.reuse ;  /* 0x00000003ff087819 */ /* 0x100fe20000011603 */
[----:B------:R-:W-:Y:S01]  /*1660*/  USHF.R.S32.HI UR6, URZ, 0x1f, UR7 ;  /* 0x0000001f3f067899 */ /* 0x000fe20008011407 */
[----:B------:R-:W-:Y:S01]  /*1670*/  LOP3.LUT R6, R3, 0x30, R4, 0xf8, !PT ;  /* 0x0000003003067812 */ /* 0x000fe200078ef804 */
[----:B------:R-:W-:Y:S01]  /*1680*/  CS2R R142, SRZ ;  /* 0x00000000008e7805 */ /* 0x000fe2000001ff00 */
[----:B------:R-:W-:Y:S01]  /*1690*/  LOP3.LUT R2, R2, 0xfffffffe, RZ, 0xc0, !PT ;  /* 0xfffffffe02027812 */ /* 0x000fe200078ec0ff */
[----:B------:R-:W-:Y:S01]  /*16a0*/  ULEA.HI UR6, UR6, UR7, URZ, 0x7 ;  /* 0x0000000706067291 */ /* 0x000fe2000f8f383f */
[----:B------:R-:W-:Y:S01]  /*16b0*/  LEA.HI R215, R215, R0, RZ, 0x2 ;  /* 0x00000000d7d77211 */ /* 0x000fe200078f10ff */
[----:B------:R-:W-:Y:S01]  /*16c0*/  CS2R R140, SRZ ;  /* 0x00000000008c7805 */ /* 0x000fe2000001ff00 */
[C---:B------:R-:W-:Y:S01]  /*16d0*/  LOP3.LUT R205, R8.reuse, R9, R3, 0x1e, !PT ;  /* 0x0000000908cd7212 */ /* 0x040fe200078e1e03 */
[----:B------:R-:W-:Y:S01]  /*16e0*/  IMAD.IADD R2, R7, 0x1, -R2 ;  /* 0x0000000107027824 */ /* 0x000fe200078e0a02 */
[----:B------:R-:W-:Y:S01]  /*16f0*/  LOP3.LUT R9, R8, R6, R9, 0x1e, !PT ;  /* 0x0000000608097212 */ /* 0x000fe200078e1e09 */
[----:B------:R-:W-:Y:S01]  /*1700*/  IMAD R6, R204, 0x2, R7 ;  /* 0x00000002cc067824 */ /* 0x000fe200078e0207 */
[----:B------:R-:W-:Y:S01]  /*1710*/  LOP3.LUT R3, R215, 0xfffffffc, RZ, 0xc0, !PT ;  /* 0xfffffffcd7037812 */ /* 0x000fe200078ec0ff */
[----:B------:R-:W-:Y:S01]  /*1720*/  IMAD R2, R2, -0x8, R5 ;  /* 0xfffffff802027824 */ /* 0x000fe200078e0205 */
[----:B------:R-:W-:Y:S01]  /*1730*/  SEL R202, R201, 0xffffffe0, !P3 ;  /* 0xffffffe0c9ca7807 */ /* 0x000fe20005800000 */
[----:B------:R-:W-:Y:S01]  /*1740*/  IMAD.U32 R205, R6, 0x200, R205 ;  /* 0x0000020006cd7824 */ /* 0x000fe200078e00cd */
[----:B------:R-:W-:Y:S01]  /*1750*/  LEA.HI.SX32 R215, R215, R4, 0x1e ;  /* 0x00000004d7d77211 */ /* 0x000fe200078ff2ff */
[----:B------:R-:W-:Y:S01]  /*1760*/  IMAD.IADD R3, R0, 0x1, -R3 ;  /* 0x0000000100037824 */ /* 0x000fe200078e0a03 */
[----:B------:R-:W-:Y:S01]  /*1770*/  SEL R0, R172, 0xffffffc0, !P2 ;  /* 0xffffffc0ac007807 */ /* 0x000fe20005000000 */
[----:B------:R-:W-:Y:S01]  /*1780*/  IMAD.SHL.U32 R205, R205, 0x2, RZ ;  /* 0x00000002cdcd7824 */ /* 0x000fe200078e00ff */
[----:B------:R-:W-:Y:S01]  /*1790*/  CS2R R146, SRZ ;  /* 0x0000000000927805 */ /* 0x000fe2000001ff00 */
[----:B------:R-:W-:Y:S01]  /*17a0*/  IMAD R224, R3, -0x2, R2 ;  /* 0xfffffffe03e07824 */ /* 0x000fe200078e0202 */
[----:B------:R-:W-:Y:S01]  /*17b0*/  SEL R2, R201, 0xffffffe0, !P1 ;  /* 0xffffffe0c9027807 */ /* 0x000fe20004800000 */
[----:B------:R-:W-:Y:S01]  /*17c0*/  IMAD R204, R204, 0x200, R9 ;  /* 0x00000200cccc7824 */ /* 0x000fe200078e0209 */
[----:B------:R-:W-:Y:S01]  /*17d0*/  CS2R R144, SRZ ;  /* 0x0000000000907805 */ /* 0x000fe2000001ff00 */
[C---:B------:R-:W-:Y:S01]  /*17e0*/  IMAD.IADD R3, R205.reuse, 0x1, R0 ;  /* 0x00000001cd037824 */ /* 0x040fe200078e0200 */
[----:B------:R-:W-:Y:S01]  /*17f0*/  CS2R R138, SRZ ;  /* 0x00000000008a7805 */ /* 0x000fe2000001ff00 */
[----:B------:R-:W-:Y:S01]  /*1800*/  IMAD.IADD R200, R205, 0x1, R2 ;  /* 0x00000001cdc87824 */ /* 0x000fe200078e0202 */
        /* <DEDUP_REMOVED lines=28> */
[----:B------:R-:W-:Y:S01]  /*19d0*/  IMAD.SHL.U32 R204, R204, 0x2, RZ ;  /* 0x00000002cccc7824 */ /* 0x000fe200078e00ff */
[----:B------:R-:W-:Y:S01]  /*19e0*/  SEL R201, R201, 0xffffffe0, !P0 ;  /* 0xffffffe0c9c97807 */ /* 0x000fe20004000000 */
[----:B------:R-:W-:Y:S01]  /*19f0*/  IMAD.IADD R2, R2, 0x1, R3 ;  /* 0x0000000102027824 */ /* 0x000fe200078e0203 */
[----:B------:R-:W-:Y:S01]  /*1a00*/  SHF.R.S32.HI R217, RZ, 0x1f, R216 ;  /* 0x0000001fffd97819 */ /* 0x000fe200000114d8 */
[----:B------:R-:W-:Y:S01]  /*1a10*/  IMAD.IADD R0, R207, 0x1, R202 ;  /* 0x00000001cf007824 */ /* 0x000fe200078e02ca */
[----:B------:R-:W-:-:S02]  /*1a20*/  ULDC UR11, c[0x0][0x188] ;  /* 0x00006200000b7ab9 */ /* 0x000fc40000000800 */
[----:B------:R-:W-:Y:S02]  /*1a30*/  ULDC UR10, c[0x0][0x278] ;  /* 0x00009e00000a7ab9 */ /* 0x000fe40000000800 */
[----:B------:R-:W-:Y:S02]  /*1a40*/  ULDC UR9, c[0x0][0x290] ;  /* 0x0000a40000097ab9 */ /* 0x000fe40000000800 */
[----:B------:R-:W-:Y:S02]  /*1a50*/  ULDC UR8, c[0x0][0x218] ;  /* 0x0000860000087ab9 */ /* 0x000fe40000000800 */
[----:B------:R-:W-:Y:S02]  /*1a60*/  UMOV UR13, URZ ;  /* 0x0000003f000d7c82 */ /* 0x000fe40008000000 */
[----:B------:R-:W-:Y:S02]  /*1a70*/  UMOV UR25, 0x1 ;  /* 0x0000000100197882 */ /* 0x000fe40000000000 */
[----:B------:R-:W-:-:S02]  /*1a80*/  UMOV UR24, URZ ;  /* 0x0000003f00187c82 */ /* 0x000fc40008000000 */
[----:B------:R-:W-:Y:S02]  /*1a90*/  UMOV UR4, URZ ;  /* 0x0000003f00047c82 */ /* 0x000fe40008000000 */
[----:B------:R-:W-:Y:S02]  /*1aa0*/  USHF.R.S32.HI UR5, URZ, 0x1f, UR23 ;  /* 0x0000001f3f057899 */ /* 0x000fe40008011417 */
[----:B------:R-:W-:Y:S02]  /*1ab0*/  UIMAD UR11, UR23, UR11, URZ ;  /* 0x0000000b170b72a4 */ /* 0x000fe4000f8e023f */
[----:B------:R-:W-:Y:S02]  /*1ac0*/  UIMAD UR10, UR23, UR10, URZ ;  /* 0x0000000a170a72a4 */ /* 0x000fe4000f8e023f */
[----:B------:R-:W-:Y:S02]  /*1ad0*/  UIMAD UR9, UR23, UR9, URZ ;  /* 0x00000009170972a4 */ /* 0x000fe4000f8e023f */
[----:B------:R-:W-:-:S02]  /*1ae0*/  UIMAD UR8, UR23, UR8, URZ ;  /* 0x00000008170872a4 */ /* 0x000fc4000f8e023f */
[----:B------:R-:W-:Y:S02]  /*1af0*/  USHF.R.S32.HI UR22, URZ, 0x7, UR6 ;  /* 0x000000073f167899 */ /* 0x000fe40008011406 */
[----:B------:R-:W-:Y:S02]  /*1b00*/  ULDC UR12, c[0x0][0x168] ;  /* 0x00005a00000c7ab9 */ /* 0x000fe40000000800 */
.L_x_899:
[----:B------:R-:W-:Y:S04]  /*1b10*/  DEPBAR.LE SB0, 0x1 ;  /* 0x000080400000791a */ /* 0x000fe80000000000 */
[----:B------:R-:W-:Y:S01]  /*1b20*/  BAR.SYNC.DEFER_BLOCKING 0x0 ;  /* 0x0000000000007b1d */ /* 0x000fe20000010000 */
[----:B------:R-:W-:Y:S01]  /*1b30*/  IMAD.U32 R69, RZ, RZ, UR4 ;  /* 0x00000004ff457e24 */ /* 0x000fe2000f8e00ff */
[----:B------:R-:W-:Y:S01]  /*1b40*/  UIADD3 UR29, UR13, 0x1, URZ ;  /* 0x000000010d1d7890 */ /* 0x000fe2000fffe03f */
[----:B------:R-:W-:Y:S03]  /*1b50*/  IMAD.U32 R186, RZ, RZ, UR4 ;  /* 0x00000004ffba7e24 */ /* 0x000fe6000f8e00ff */
[----:B------:R-:W-:Y:S01]  /*1b60*/  LEA R69, R69, R206, 0xd ;  /* 0x000000ce45457211 */ /* 0x000fe200078e68ff */
[----:B------:R-:W-:Y:S01]  /*1b70*/  UISETP.GE.AND UP0, UPT, UR29, UR22, UPT ;  /* 0x000000161d00728c */ /* 0x000fe2000bf06270 */
[----:B------:R-:W-:Y:S03]  /*1b80*/  LEA R185, R186, R215, 0x7 ;  /* 0x000000d7bab97211 */ /* 0x000fe600078e38ff */
[----:B------:R-:W-:Y:S02]  /*1b90*/  IMAD.SHL.U32 R209, R69, 0x2, RZ ;  /* 0x0000000245d17824 */ /* 0x000fe400078e00ff */
[----:B------:R-:W-:Y:S01]  /*1ba0*/  IMAD.SHL.U32 R225, R185, 0x4, RZ ;  /* 0x00000004b9e17824 */ /* 0x000fe200078e00ff */
[----:B------:R-:W-:Y:S01]  /*1bb0*/  PLOP3.LUT P0, PT, PT, PT, UP0, 0x80, 0x0 ;  /* 0x000000000000781c */ /* 0x000fe20003f0f008 */
[C---:B------:R-:W-:Y:S01]  /*1bc0*/  IMAD.IADD R176, R209.reuse, 0x1, R172 ;  /* 0x00000001d1b07824 */ /* 0x040fe200078e02ac */
[----:B------:R-:W-:Y:S04]  /*1bd0*/  IADD3 R197, R209, R201, RZ ;  /* 0x000000c9d1c57210 */ /* 0x000fe80007ffe0ff */
[----:B------:R-:W-:Y:S01]  /*1be0*/  IADD3 R184, R172, R197, RZ ;  /* 0x000000c5acb87210 */ /* 0x000fe20007ffe0ff */
[----:B------:R-:W-:Y:S05]  /*1bf0*/  LDSM.16.M88.4 R72, [R205+0x80] ;  /* 0x00008000cd48783b */ /* 0x000fea0000000200 */
[----:B------:R-:W1:Y:S05]  /*1c00*/  LDSM.16.M88.4 R68, [R209+0x8080] ;  /* 0x00808000d144783b */ /* 0x000e6a0000000200 */
[----:B------:R-:W2:Y:S05]  /*1c10*/  LDSM.16.M88.4 R76, [R209+0xa080] ;  /* 0x00a08000d14c783b */ /* 0x000eaa0000000200 */
[----:B------:R-:W3:Y:S05]  /*1c20*/  LDSM.16.M88.4 R80, [R205+0x1080] ;  /* 0x00108000cd50783b */ /* 0x000eea0000000200 */
[----:B------:R-:W4:Y:S05]  /*1c30*/  LDSM.16.M88.4 R148, [R205+0x2080] ;  /* 0x00208000cd94783b */ /* 0x000f2a0000000200 */
[----:B------:R-:W5:Y:S05]  /*1c40*/  LDSM.16.M88.4 R152, [R205+0x3080] ;  /* 0x00308000cd98783b */ /* 0x000f6a0000000200 */
[----:B------:R-:W-:Y:S05]  /*1c50*/  LDSM.16.M88.4 R160, [R200+0x80] ;  /* 0x00008000c8a0783b */ /* 0x000fea0000000200 */
[----:B------:R-:W3:Y:S05]  /*1c60*/  LDSM.16.M88.4 R156, [R197+0x8080] ;  /* 0x00808000c59c783b */ /* 0x000eea0000000200 */
[----:B------:R-:W4:Y:S01]  /*1c70*/  LDSM.16.M88.4 R164, [R197+0xa080] ;  /* 0x00a08000c5a4783b */ /* 0x000f220000000200 */
[-C--:B-1----:R-:W-:Y:S04]  /*1c80*/  HMMA.16816.F32 R4, R68, R72.reuse, RZ ;  /* 0x000000484404723c */ /* 0x082fe800000018ff */
[----:B------:R-:W1:Y:S05]  /*1c90*/  LDSM.16.M88.4 R168, [R200+0x1080] ;  /* 0x00108000c8a8783b */ /* 0x000e6a0000000200 */
[----:B------:R-:W-:Y:S01]  /*1ca0*/  LDSM.16.M88.4 R172, [R3+0x3080] ;  /* 0x0030800003ac783b */ /* 0x000fe20000000200 */
[C---:B--2---:R-:W-:Y:S04]  /*1cb0*/  HMMA.16816.F32 R8, R76.reuse, R72, RZ ;  /* 0x000000484c08723c */ /* 0x044fe800000018ff */
[----:B------:R-:W-:Y:S04]  /*1cc0*/  LDSM.16.M88.4 R180, [R184+0xa080] ;  /* 0x00a08000b8b4783b */ /* 0x000fe80000000200 */
[-C--:B------:R-:W-:Y:S01]  /*1cd0*/  HMMA.16816.F32 R12, R76, R74.reuse, RZ ;  /* 0x0000004a4c0c723c */ /* 0x080fe200000018ff */
[----:B------:R-:W-:Y:S05]  /*1ce0*/  LDS R240, [R225+0x18080] ;  /* 0x01808000e1f07984 */ /* 0x000fea0000000800 */
[----:B------:R-:W-:Y:S02]  /*1cf0*/  LDS R228, [R225+0x180a0] ;  /* 0x0180a000e1e47984 */ /* 0x000fe40000000800 */
[C---:B------:R-:W-:Y:S03]  /*1d00*/  HMMA.16816.F32 R16, R68.reuse, R74, RZ ;  /* 0x0000004a4410723c */ /* 0x040fe600000018ff */
[----:B------:R-:W-:Y:S05]  /*1d10*/  LDSM.16.M88.4 R72, [R200+0x3080] ;  /* 0x00308000c848783b */ /* 0x000fea0000000200 */
[-C--:B---3--:R-:W-:Y:S01]  /*1d20*/  HMMA.16816.F32 R20, R68, R80.reuse, RZ ;  /* 0x000000504414723c */ /* 0x088fe200000018ff */
[----:B------:R-:W-:Y:S05]  /*1d30*/  LDS R227, [R225+0x18180] ;  /* 0x01818000e1e37984 */ /* 0x000fea0000000800 */
[----:B------:R-:W-:Y:S02]  /*1d40*/  LDS R226, [R225+0x181a0] ;  /* 0x0181a000e1e27984 */ /* 0x000fe40000000800 */
[C---:B------:R-:W-:Y:S08]  /*1d50*/  HMMA.16816.F32 R24, R76.reuse, R80, RZ ;  /* 0x000000504c18723c */ /* 0x040ff000000018ff */
[-C--:B------:R-:W-:Y:S08]  /*1d60*/  HMMA.16816.F32 R28, R76, R82.reuse, RZ ;  /* 0x000000524c1c723c */ /* 0x080ff000000018ff */
[C---:B------:R-:W-:Y:S01]  /*1d70*/  HMMA.16816.F32 R32, R68.reuse, R82, RZ ;  /* 0x000000524420723c */ /* 0x040fe200000018ff */
[----:B------:R-:W-:Y:S07]  /*1d80*/  LDSM.16.M88.4 R80, [R3+0x80] ;  /* 0x000080000350783b */ /* 0x000fee0000000200 */
[-C--:B----4-:R-:W-:Y:S08]  /*1d90*/  HMMA.16816.F32 R36, R68, R148.reuse, RZ ;  /* 0x000000944424723c */ /* 0x090ff000000018ff */
[C---:B------:R-:W-:Y:S08]  /*1da0*/  HMMA.16816.F32 R40, R76.reuse, R148, RZ ;  /* 0x000000944c28723c */ /* 0x040ff000000018ff */
[-C--:B------:R-:W-:Y:S08]  /*1db0*/  HMMA.16816.F32 R44, R76, R150.reuse, RZ ;  /* 0x000000964c2c723c */ /* 0x080ff000000018ff */
[C---:B------:R-:W-:Y:S01]  /*1dc0*/  HMMA.16816.F32 R48, R68.reuse, R150, RZ ;  /* 0x000000964430723c */ /* 0x040fe200000018ff */
[----:B------:R-:W-:Y:S07]  /*1dd0*/  LDSM.16.M88.4 R148, [R176+0xa080] ;  /* 0x00a08000b094783b */ /* 0x000fee0000000200 */
[-C--:B-----5:R-:W-:Y:S08]  /*1de0*/  HMMA.16816.F32 R52, R68, R152.reuse, RZ ;  /* 0x000000984434723c */ /* 0x0a0ff000000018ff */
[C---:B------:R-:W-:Y:S08]  /*1df0*/  HMMA.16816.F32 R56, R76.reuse, R152, RZ ;  /* 0x000000984c38723c */ /* 0x040ff000000018ff */
[-C--:B------:R-:W-:Y:S01]  /*1e00*/  HMMA.16816.F32 R60, R76, R154.reuse, RZ ;  /* 0x0000009a4c3c723c */ /* 0x080fe200000018ff */
[----:B------:R-:W-:Y:S05]  /*1e10*/  LDSM.16.M88.4 R76, [R176+0x8080] ;  /* 0x00808000b04c783b */ /* 0x000fea0000000200 */
[----:B------:R-:W-:Y:S02]  /*1e20*/  LDSM.16.M88.4 R176, [R2+0x80] ;  /* 0x0000800002b0783b */ /* 0x000fe40000000200 */
[----:B------:R-:W-:Y:S03]  /*1e30*/  HMMA.16816.F32 R64, R68, R154, RZ ;  /* 0x0000009a4440723c */ /* 0x000fe600000018ff */
[----:B------:R-:W2:Y:S05]  /*1e40*/  LDSM.16.M88.4 R68, [R200+0x2080] ;  /* 0x00208000c844783b */ /* 0x000eaa0000000200 */
[-C--:B------:R-:W-:Y:S01]  /*1e50*/  HMMA.16816.F32 R4, R156, R160.reuse, R4 ;  /* 0x000000a09c04723c */ /* 0x080fe20000001804 */
[----:B------:R-:W3:Y:S07]  /*1e60*/  LDSM.16.M88.4 R152, [R3+0x1080] ;  /* 0x001080000398783b */ /* 0x000eee0000000200 */
[C---:B------:R-:W-:Y:S08]  /*1e70*/  HMMA.16816.F32 R8, R164.reuse, R160, R8 ;  /* 0x000000a0a408723c */ /* 0x040ff00000001808 */
[-C--:B------:R-:W-:Y:S08]  /*1e80*/  HMMA.16816.F32 R12, R164, R162.reuse, R12 ;  /* 0x000000a2a40c723c */ /* 0x080ff0000000180c */
[C---:B------:R-:W-:Y:S01]  /*1e90*/  HMMA.16816.F32 R16, R156.reuse, R162, R16 ;  /* 0x000000a29c10723c */ /* 0x040fe20000001810 */
[----:B------:R-:W4:Y:S07]  /*1ea0*/  LDSM.16.M88.4 R160, [R3+0x2080] ;  /* 0x0020800003a0783b */ /* 0x000f2e0000000200 */
[-C--:B-1----:R-:W-:Y:S08]  /*1eb0*/  HMMA.16816.F32 R20, R156, R168.reuse, R20 ;  /* 0x000000a89c14723c */ /* 0x082ff00000001814 */
[C---:B------:R-:W-:Y:S08]  /*1ec0*/  HMMA.16816.F32 R24, R164.reuse, R168, R24 ;  /* 0x000000a8a418723c */ /* 0x040ff00000001818 */
[-C--:B------:R-:W-:Y:S08]  /*1ed0*/  HMMA.16816.F32 R28, R164, R170.reuse, R28 ;  /* 0x000000aaa41c723c */ /* 0x080ff0000000181c */
[C---:B------:R-:W-:Y:S01]  /*1ee0*/  HMMA.16816.F32 R32, R156.reuse, R170, R32 ;  /* 0x000000aa9c20723c */ /* 0x040fe20000001820 */
[----:B------:R-:W1:Y:S07]  /*1ef0*/  LDSM.16.M88.4 R168, [R184+0x8080] ;  /* 0x00808000b8a8783b */ /* 0x000e6e0000000200 */
[-C--:B--2---:R-:W-:Y:S08]  /*1f00*/  HMMA.16816.F32 R36, R156, R68.reuse, R36 ;  /* 0x000000449c24723c */ /* 0x084ff00000001824 */
[C---:B------:R-:W-:Y:S08]  /*1f10*/  HMMA.16816.F32 R40, R164.reuse, R68, R40 ;  /* 0x00000044a428723c */ /* 0x040ff00000001828 */
[-C--:B------:R-:W-:Y:S08]  /*1f20*/  HMMA.16816.F32 R44, R164, R70.reuse, R44 ;  /* 0x00000046a42c723c */ /* 0x080ff0000000182c */
[C---:B------:R-:W-:Y:S01]  /*1f30*/  HMMA.16816.F32 R48, R156.reuse, R70, R48 ;  /* 0x000000469c30723c */ /* 0x040fe20000001830 */
[----:B------:R-:W2:Y:S07]  /*1f40*/  LDSM.16.M88.4 R68, [R2+0x1080] ;  /* 0x001080000244783b */ /* 0x000eae0000000200 */
[-C--:B------:R-:W-:Y:S08]  /*1f50*/  HMMA.16816.F32 R52, R156, R72.reuse, R52 ;  /* 0x000000489c34723c */ /* 0x080ff00000001834 */
[C---:B------:R-:W-:Y:S08]  /*1f60*/  HMMA.16816.F32 R56, R164.reuse, R72, R56 ;  /* 0x00000048a438723c */ /* 0x040ff00000001838 */
[-C--:B------:R-:W-:Y:S08]  /*1f70*/  HMMA.16816.F32 R60, R164, R74.reuse, R60 ;  /* 0x0000004aa43c723c */ /* 0x080ff0000000183c */
[----:B------:R-:W-:Y:S01]  /*1f80*/  HMMA.16816.F32 R64, R156, R74, R64 ;  /* 0x0000004a9c40723c */ /* 0x000fe20000001840 */
[----:B------:R-:W5:Y:S07]  /*1f90*/  LDSM.16.M88.4 R72, [R2+0x2080] ;  /* 0x002080000248783b */ /* 0x000f6e0000000200 */
[-C--:B------:R-:W-:Y:S08]  /*1fa0*/  HMMA.16816.F32 R4, R76, R80.reuse, R4 ;  /* 0x000000504c04723c */ /* 0x080ff00000001804 */
[C---:B------:R-:W-:Y:S08]  /*1fb0*/  HMMA.16816.F32 R8, R148.reuse, R80, R8 ;  /* 0x000000509408723c */ /* 0x040ff00000001808 */
[-C--:B------:R-:W-:Y:S08]  /*1fc0*/  HMMA.16816.F32 R12, R148, R82.reuse, R12 ;  /* 0x00000052940c723c */ /* 0x080ff0000000180c */
[C---:B------:R-:W-:Y:S08]  /*1fd0*/  HMMA.16816.F32 R16, R76.reuse, R82, R16 ;  /* 0x000000524c10723c */ /* 0x040ff00000001810 */
[-C--:B---3--:R-:W-:Y:S08]  /*1fe0*/  HMMA.16816.F32 R20, R76, R152.reuse, R20 ;  /* 0x000000984c14723c */ /* 0x088ff00000001814 */
[C---:B------:R-:W-:Y:S08]  /*1ff0*/  HMMA.16816.F32 R24, R148.reuse, R152, R24 ;  /* 0x000000989418723c */ /* 0x040ff00000001818 */
[-C--:B------:R-:W-:Y:S08]  /*2000*/  HMMA.16816.F32 R28, R148, R154.reuse, R28 ;  /* 0x0000009a941c723c */ /* 0x080ff0000000181c */
[C---:B------:R-:W-:Y:S08]  /*2010*/  HMMA.16816.F32 R32, R76.reuse, R154, R32 ;  /* 0x0000009a4c20723c */ /* 0x040ff00000001820 */
[-C--:B----4-:R-:W-:Y:S08]  /*2020*/  HMMA.16816.F32 R36, R76, R160.reuse, R36 ;  /* 0x000000a04c24723c */ /* 0x090ff00000001824 */
[C---:B------:R-:W-:Y:S08]  /*2030*/  HMMA.16816.F32 R40, R148.reuse, R160, R40 ;  /* 0x000000a09428723c */ /* 0x040ff00000001828 */
[-C--:B------:R-:W-:Y:S08]  /*2040*/  HMMA.16816.F32 R44, R148, R162.reuse, R44 ;  /* 0x000000a2942c723c */ /* 0x080ff0000000182c */
[C---:B------:R-:W-:Y:S08]  /*2050*/  HMMA.16816.F32 R48, R76.reuse, R162, R48 ;  /* 0x000000a24c30723c */ /* 0x040ff00000001830 */
[-C--:B------:R-:W-:Y:S08]  /*2060*/  HMMA.16816.F32 R52, R76, R172.reuse, R52 ;  /* 0x000000ac4c34723c */ /* 0x080ff00000001834 */
[C---:B------:R-:W-:Y:S08]  /*2070*/  HMMA.16816.F32 R56, R148.reuse, R172, R56 ;  /* 0x000000ac9438723c */ /* 0x040ff00000001838 */
[-C--:B------:R-:W-:Y:S08]  /*2080*/  HMMA.16816.F32 R60, R148, R174.reuse, R60 ;  /* 0x000000ae943c723c */ /* 0x080ff0000000183c */
[----:B------:R-:W-:Y:S01]  /*2090*/  HMMA.16816.F32 R64, R76, R174, R64 ;  /* 0x000000ae4c40723c */ /* 0x000fe20000001840 */
[----:B------:R-:W3:Y:S01]  /*20a0*/  LDSM.16.M88.4 R76, [R2+0x3080] ;  /* 0x00308000024c783b */ /* 0x000ee20000000200 */
[----:B------:R-:W-:Y:S04]  /*20b0*/  DEPBAR.LE SB0, 0x1 ;  /* 0x000080400000791a */ /* 0x000fe80000000000 */
[----:B------:R-:W-:Y:S02]  /*20c0*/  BAR.SYNC.DEFER_BLOCKING 0x0 ;  /* 0x0000000000007b1d */ /* 0x000fe40000010000 */
[-C--:B-1----:R-:W-:Y:S08]  /*20d0*/  HMMA.16816.F32 R4, R168, R176.reuse, R4 ;  /* 0x000000b0a804723c */ /* 0x082ff00000001804 */
[C---:B------:R-:W-:Y:S08]  /*20e0*/  HMMA.16816.F32 R8, R180.reuse, R176, R8 ;  /* 0x000000b0b408723c */ /* 0x040ff00000001808 */
[-C--:B------:R-:W-:Y:S01]  /*20f0*/  HMMA.16816.F32 R12, R180, R178.reuse, R12 ;  /* 0x000000b2b40c723c */ /* 0x080fe2000000180c */
[----:B------:R1:W4:Y:S07]  /*2100*/  LDSM.16.M88.4 R172, [R197+0x10080] ;  /* 0x01008000c5ac783b */ /* 0x00032e0000000200 */
[C---:B------:R-:W-:Y:S01]  /*2110*/  HMMA.16816.F32 R16, R168.reuse, R178, R16 ;  /* 0x000000b2a810723c */ /* 0x040fe20000001810 */
[----:B------:R1:W1:Y:S07]  /*2120*/  LDSM.16.M88.4 R184, [R197+0x12080] ;  /* 0x01208000c5b8783b */ /* 0x00026e0000000200 */
[-C--:B--2---:R-:W-:Y:S01]  /*2130*/  HMMA.16816.F32 R20, R168, R68.reuse, R20 ;  /* 0x00000044a814723c */ /* 0x084fe20000001814 */
[----:B------:R2:W1:Y:S05]  /*2140*/  LDSM.16.M88.4 R80, [R209+0x10080] ;  /* 0x01008000d150783b */ /* 0x00046a0000000200 */
[----:B------:R2:W1:Y:S02]  /*2150*/  LDSM.16.M88.4 R152, [R209+0x12080] ;  /* 0x01208000d198783b */ /* 0x0004640000000200 */
[C---:B------:R-:W-:Y:S03]  /*2160*/  HMMA.16816.F32 R24, R180.reuse, R68, R24 ;  /* 0x00000044b418723c */ /* 0x040fe60000001818 */
[----:B------:R2:W1:Y:S05]  /*2170*/  LDSM.16.M88.4 R148, [R205+0x4080] ;  /* 0x00408000cd94783b */ /* 0x00046a0000000200 */
[-C--:B------:R-:W-:Y:S01]  /*2180*/  HMMA.16816.F32 R28, R180, R70.reuse, R28 ;  /* 0x00000046b41c723c */ /* 0x080fe2000000181c */
[----:B------:R2:W1:Y:S05]  /*2190*/  LDSM.16.M88.4 R156, [R205+0x5080] ;  /* 0x00508000cd9c783b */ /* 0x00046a0000000200 */
[----:B------:R2:W1:Y:S02]  /*21a0*/  LDSM.16.M88.4 R160, [R205+0x6080] ;  /* 0x00608000cda0783b */ /* 0x0004640000000200 */
[C---:B------:R-:W-:Y:S03]  /*21b0*/  HMMA.16816.F32 R32, R168.reuse, R70, R32 ;  /* 0x00000046a820723c */ /* 0x040fe60000001820 */
[----:B------:R2:W1:Y:S05]  /*21c0*/  LDSM.16.M88.4 R164, [R205+0x7080] ;  /* 0x00708000cda4783b */ /* 0x00046a0000000200 */
[-C--:B-----5:R-:W-:Y:S01]  /*21d0*/  HMMA.16816.F32 R36, R168, R72.reuse, R36 ;  /* 0x00000048a824723c */ /* 0x0a0fe20000001824 */
[----:B------:R2:W1:Y:S05]  /*21e0*/  LDSM.16.M88.4 R176, [R200+0x4080] ;  /* 0x00408000c8b0783b */ /* 0x00046a0000000200 */
[----:B------:R2:W1:Y:S02]  /*21f0*/  LDSM.16.M88.4 R188, [R200+0x5080] ;  /* 0x00508000c8bc783b */ /* 0x0004640000000200 */
[C---:B------:R-:W-:Y:S03]  /*2200*/  HMMA.16816.F32 R40, R180.reuse, R72, R40 ;  /* 0x00000048b428723c */ /* 0x040fe60000001828 */
[----:B------:R2:W1:Y:S05]  /*2210*/  LDSM.16.M88.4 R192, [R200+0x6080] ;  /* 0x00608000c8c0783b */ /* 0x00046a0000000200 */
[-C--:B------:R-:W-:Y:S01]  /*2220*/  HMMA.16816.F32 R44, R180, R74.reuse, R44 ;  /* 0x0000004ab42c723c */ /* 0x080fe2000000182c */
[----:B------:R2:W1:Y:S07]  /*2230*/  LDSM.16.M88.4 R196, [R200+0x7080] ;  /* 0x00708000c8c4783b */ /* 0x00046e0000000200 */
[C---:B------:R-:W-:Y:S08]  /*2240*/  HMMA.16816.F32 R48, R168.reuse, R74, R48 ;  /* 0x0000004aa830723c */ /* 0x040ff00000001830 */
[-C--:B---3--:R-:W-:Y:S08]  /*2250*/  HMMA.16816.F32 R52, R168, R76.reuse, R52 ;  /* 0x0000004ca834723c */ /* 0x088ff00000001834 */
[C---:B------:R-:W-:Y:S08]  /*2260*/  HMMA.16816.F32 R56, R180.reuse, R76, R56 ;  /* 0x0000004cb438723c */ /* 0x040ff00000001838 */
[-C--:B------:R-:W-:Y:S08]  /*2270*/  HMMA.16816.F32 R60, R180, R78.reuse, R60 ;  /* 0x0000004eb43c723c */ /* 0x080ff0000000183c */
[----:B------:R-:W-:Y:S01]  /*2280*/  HMMA.16816.F32 R64, R168, R78, R64 ;  /* 0x0000004ea840723c */ /* 0x000fe20000001840 */
[----:B------:R-:W-:-:S07]  /*2290*/  @P0 BRA `(.L_x_897) ;  /* 0x000003a000000947 */ /* 0x000fce0003800000 */
[----:B-12-4-:R-:W1:Y:S01]  /*22a0*/  S2R R73, SR_CTAID.Y ;  /* 0x0000000000497919 */ /* 0x016e620000002600 */
[----:B------:R-:W-:Y:S01]  /*22b0*/  ULDC.64 UR6, c[0x0][0x178] ;  /* 0x00005e0000067ab9 */ /* 0x000fe20000000a00 */
[----:B------:R-:W-:Y:S01]  /*22c0*/  IMAD.U32 R68, RZ, RZ, UR25 ;  /* 0x00000019ff447e24 */ /* 0x000fe2000f8e00ff */
[----:B------:R-:W-:Y:S01]  /*22d0*/  UIMAD.WIDE.U32 UR30, UR29, UR6, URZ ;  /* 0x000000061d1e72a5 */ /* 0x000fe2000f8e003f */
[----:B------:R-:W-:Y:S01]  /*22e0*/  IMAD R69, R218, c[0x0][0x178], RZ ;  /* 0x00005e00da457a24 */ /* 0x000fe200078e02ff */
[----:B------:R-:W-:Y:S04]  /*22f0*/  USHF.R.S32.HI UR28, URZ, 0x1f, UR29 ;  /* 0x0000001f3f1c7899 */ /* 0x000fe8000801141d */
[----:B------:R-:W-:Y:S01]  /*2300*/  IMAD.U32 R76, RZ, RZ, UR30 ;  /* 0x0000001eff4c7e24 */ /* 0x000fe2000f8e00ff */
[----:B------:R-:W-:Y:S01]  /*2310*/  UIMAD UR28, UR28, UR6, URZ ;  /* 0x000000061c1c72a4 */ /* 0x000fe2000f8e023f */
[----:B------:R-:W-:Y:S03]  /*2320*/  IMAD.U32 R70, RZ, RZ, UR30 ;  /* 0x0000001eff467e24 */ /* 0x000fe6000f8e00ff */
[----:B------:R-:W-:Y:S02]  /*2330*/  UIMAD UR28, UR29, UR7, UR28 ;  /* 0x000000071d1c72a4 */ /* 0x000fe4000f8e021c */
[----:B------:R-:W-:Y:S02]  /*2340*/  UIMAD UR29, UR29, -0x80, UR12 ;  /* 0xffffff801d1d78a4 */ /* 0x000fe4000f8e020c */
[----:B------:R-:W-:Y:S01]  /*2350*/  UIADD3 UR28, UR31, UR28, URZ ;  /* 0x0000001c1f1c7290 */ /* 0x000fe2000fffe03f */
[----:B-1----:R-:W-:Y:S01]  /*2360*/  SHF.R.S32.HI R72, RZ, 0x1f, R73 ;  /* 0x0000001fff487819 */ /* 0x002fe20000011449 */
[----:B------:R-:W-:Y:S04]  /*2370*/  IMAD.WIDE.U32 R74, R73, c[0x0][0x180], R222 ;  /* 0x00006000494a7a25 */ /* 0x000fe800078e00de */
[C---:B------:R-:W-:Y:S01]  /*2380*/  IMAD R71, R72.reuse, c[0x0][0x180], RZ ;  /* 0x0000600048477a24 */ /* 0x040fe200078e02ff */
[----:B------:R-:W-:Y:S01]  /*2390*/  IADD3 R69, P2, P1, R69, UR11, R74 ;  /* 0x0000000b45457c10 */ /* 0x000fe2000f95e04a */
[----:B------:R-:W-:Y:S03]  /*23a0*/  @!P4 IMAD.WIDE.U32 R78, R73, c[0x0][0x270], R220 ;  /* 0x00009c00494eca25 */ /* 0x000fe600078e00dc */
[----:B------:R-:W-:Y:S01]  /*23b0*/  LEA R77, P0, R69, c[0x0][0x160], 0x1 ;  /* 0x00005800454d7a11 */ /* 0x000fe200078008ff */
[----:B------:R-:W-:Y:S02]  /*23c0*/  IMAD R71, R73, c[0x0][0x184], R71 ;  /* 0x0000610049477a24 */ /* 0x000fe400078e0247 */
[----:B------:R-:W-:Y:S02]  /*23d0*/  @!P4 IMAD R72, R72, c[0x0][0x270], RZ ;  /* 0x00009c004848ca24 */ /* 0x000fe400078e02ff */
[----:B------:R-:W-:Y:S01]  /*23e0*/  IMAD.IADD R71, R75, 0x1, R71 ;  /* 0x000000014b477824 */ /* 0x000fe200078e0247 */
[----:B------:R-:W-:Y:S01]  /*23f0*/  IADD3 R75, -R218, UR29, RZ ;  /* 0x0000001dda4b7c10 */ /* 0x000fe2000fffe1ff */
[----:B------:R-:W-:Y:S03]  /*2400*/  @!P4 IMAD R72, R73, c[0x0][0x274], R72 ;  /* 0x00009d004948ca24 */ /* 0x000fe600078e0248 */
[----:B------:R-:W-:Y:S02]  /*2410*/  IADD3.X R74, R208, UR14, R71, P2, P1 ;  /* 0x0000000ed04a7c10 */ /* 0x000fe400097e2447 */
[----:B------:R-:W-:Y:S02]  /*2420*/  ISETP.LT.OR P2, PT, R75, 0x1, P5 ;  /* 0x000000014b00780c */ /* 0x000fe40002f41670 */
[----:B------:R-:W-:Y:S01]  /*2430*/  LEA.HI.X R74, R69, c[0x0][0x164], R74, 0x1, P0 ;  /* 0x00005900454a7a11 */ /* 0x000fe200000f0c4a */
[----:B------:R-:W-:Y:S01]  /*2440*/  IMAD.U32 R69, RZ, RZ, UR28 ;  /* 0x0000001cff457e24 */ /* 0x000fe2000f8e00ff */
[----:B------:R-:W-:Y:S02]  /*2450*/  IADD3 R71, R212, 0x8080, RZ ;  /* 0x00008080d4477810 */ /* 0x000fe40007ffe0ff */
[----:B------:R-:W-:Y:S02]  /*2460*/  @!P4 IADD3 R73, P0, R78, UR10, RZ ;  /* 0x0000000a4e49cc10 */ /* 0x000fe4000ff1e0ff */
[----:B------:R-:W-:Y:S01]  /*2470*/  LEA R76, P1, R76, R77, 0x8 ;  /* 0x0000004d4c4c7211 */ /* 0x000fe200078240ff */
[----:B------:R-:W-:Y:S01]  /*2480*/  IMAD R71, R68, 0x4000, R71 ;  /* 0x0000400044477824 */ /* 0x000fe200078e0247 */
[----:B------:R-:W-:Y:S01]  /*2490*/  ISETP.LT.OR P6, PT, R75, 0x21, P5 ;  /* 0x000000214b00780c */ /* 0x000fe20002fc1670 */
[----:B------:R-:W-:Y:S01]  /*24a0*/  IMAD.U32 R68, RZ, RZ, UR13 ;  /* 0x0000000dff447e24 */ /* 0x000fe2000f8e00ff */
[----:B------:R-:W-:Y:S02]  /*24b0*/  @!P4 IADD3.X R72, R79, UR16, R72, P0, !PT ;  /* 0x000000104f48cc10 */ /* 0x000fe400087fe448 */
[C---:B------:R-:W-:Y:S02]  /*24c0*/  @!P4 LEA R78, P0, R73.reuse, c[0x0][0x258], 0x2 ;  /* 0x00009600494eca11 */ /* 0x040fe400078010ff */
[----:B------:R-:W-:Y:S01]  /*24d0*/  LEA.HI.X R77, R70, R74, R69, 0x8, P1 ;  /* 0x0000004a464d7211 */ /* 0x000fe200008f4445 */
[----:B------:R-:W-:Y:S01]  /*24e0*/  IMAD.U32 R69, RZ, RZ, UR25 ;  /* 0x00000019ff457e24 */ /* 0x000fe2000f8e00ff */
[----:B------:R-:W-:Y:S02]  /*24f0*/  @!P4 LEA.HI.X R79, R73, c[0x0][0x25c], R72, 0x2, P0 ;  /* 0x00009700494fca11 */ /* 0x000fe400000f1448 */
[----:B------:R-:W-:Y:S01]  /*2500*/  IADD3 R74, P0, R76, UR19, RZ ;  /* 0x000000134c4a7c10 */ /* 0x000fe2000ff1e0ff */
[----:B------:R-:W-:Y:S01]  /*2510*/  @!PT LDS RZ, [RZ] ;  /* 0x00000000fffff984 */ /* 0x000fe20000000800 */
[----:B------:R-:W-:Y:S01]  /*2520*/  @!PT LDS RZ, [RZ] ;  /* 0x00000000fffff984 */ /* 0x000fe20000000800 */
[----:B------:R-:W-:Y:S01]  /*2530*/  @!PT LDS RZ, [RZ] ;  /* 0x00000000fffff984 */ /* 0x000fe20000000800 */
[----:B------:R1:W-:Y:S01]  /*2540*/  LDGSTS.E.BYPASS.LTC128B.128 [R71], [R76.64], !P2 ;  /* 0x000000004c477fae */ /* 0x0003e2000d101d5a */
[----:B------:R-:W-:Y:S01]  /*2550*/  ISETP.LT.OR P2, PT, R75, 0x41, P5 ;  /* 0x000000414b00780c */ /* 0x000fe20002f41670 */
[----:B------:R-:W-:Y:S01]  /*2560*/  @!P4 IMAD R69, R69, 0x80, R220 ;  /* 0x000000804545c824 */ /* 0x000fe200078e02dc */
[----:B------:R-:W-:Y:S02]  /*2570*/  ISETP.LT.OR P1, PT, R75, 0x61, P5 ;  /* 0x000000614b00780c */ /* 0x000fe40002f21670 */
[----:B------:R-:W-:Y:S02]  /*2580*/  IADD3.X R75, R77, UR18, RZ, P0, !PT ;  /* 0x000000124d4b7c10 */ /* 0x000fe400087fe4ff */
[----:B------:R-:W-:Y:S02]  /*2590*/  IADD3 R168, P0, R74, UR19, RZ ;  /* 0x000000134aa87c10 */ /* 0x000fe4000ff1e0ff */
[----:B------:R-:W-:Y:S01]  /*25a0*/  @!P4 LEA R73, R68, 0x80, 0x7 ;  /* 0x000000804449c811 */ /* 0x000fe200078e38ff */
[----:B------:R1:W-:Y:S01]  /*25b0*/  LDGSTS.E.BYPASS.LTC128B.128 [R71+0x1000], [R74.64], !P6 ;  /* 0x010000004a477fae */ /* 0x0003e2000f101d5a */
[----:B------:R-:W-:Y:S02]  /*25c0*/  IADD3.X R169, R75, UR18, RZ, P0, !PT ;  /* 0x000000124ba97c10 */ /* 0x000fe400087fe4ff */
[----:B------:R-:W-:Y:S01]  /*25d0*/  IADD3 R170, P0, R168, UR19, RZ ;  /* 0x00000013a8aa7c10 */ /* 0x000fe2000ff1e0ff */
[----:B------:R-:W-:Y:S03]  /*25e0*/  @!P4 IMAD.WIDE R78, R73, 0x4, R78 ;  /* 0x00000004494ec825 */ /* 0x000fe600078e024e */
[----:B------:R1:W-:Y:S01]  /*25f0*/  LDGSTS.E.BYPASS.LTC128B.128 [R71+0x2000], [R168.64], !P2 ;  /* 0x02000000a8477fae */ /* 0x0003e2000d101d5a */
[----:B------:R-:W-:Y:S01]  /*2600*/  IADD3.X R171, R169, UR18, RZ, P0, !PT ;  /* 0x00000012a9ab7c10 */ /* 0x000fe200087fe4ff */
[----:B------:R-:W-:Y:S05]  /*2610*/  @!P4 IMAD.SHL.U32 R73, R69, 0x4, RZ ;  /* 0x000000044549c824 */ /* 0x000fea00078e00ff */
[----:B------:R1:W-:Y:S07]  /*2620*/  LDGSTS.E.BYPASS.LTC128B.128 [R71+0x3000], [R170.64], !P1 ;  /* 0x03000000aa477fae */ /* 0x0003ee000c901d5a */
[----:B------:R1:W-:Y:S02]  /*2630*/  @!P4 LDGSTS.E.BYPASS.LTC128B.128 [R73+0x18080], [R78.64] ;  /* 0x180800004e49cfae */ /* 0x0003e4000b901d5a */
.L_x_897:
[-C--:B-12-4-:R-:W-:Y:S01]  /*2640*/  HMMA.16816.F32 R68, R80, R148.reuse, RZ ;  /* 0x000000945044723c */ /* 0x096fe200000018ff */
[----:B------:R1:W-:Y:S01]  /*2650*/  STL [R1], R0 ;  /* 0x0000000001007387 */ /* 0x0003e20000100800 */
[----:B------:R-:W-:Y:S01]  /*2660*/  UIADD3 UR28, UR13, 0x2, URZ ;  /* 0x000000020d1c7890 */ /* 0x000fe2000fffe03f */
[C---:B------:R-:W-:Y:S02]  /*2670*/  ISETP.GT.AND P0, PT, R224.reuse, 0x1, PT ;  /* 0x00000001e000780c */ /* 0x040fe40003f04270 */
[----:B------:R-:W-:Y:S01]  /*2680*/  ISETP.GT.AND P1, PT, R224, RZ, PT ;  /* 0x000000ffe000720c */ /* 0x000fe20003f24270 */
[----:B------:R-:W0:Y:S01]  /*2690*/  LDGDEPBAR ;  /* 0x00000000000079af */ /* 0x000e220000000000 */
[----:B------:R-:W-:Y:S01]  /*26a0*/  FSEL R169, R5, -INF , P0 ;  /* 0xff80000005a97808 */ /* 0x000fe20000000000 */
[----:B------:R-:W-:Y:S01]  /*26b0*/  UISETP.GE.AND UP0, UPT, UR28, UR22, UPT ;  /* 0x000000161c00728c */ /* 0x000fe2000bf06270 */
[----:B------:R-:W-:Y:S02]  /*26c0*/  FSEL R75, R4, -INF , P1 ;  /* 0xff800000044b7808 */ /* 0x000fe40000800000 */
[----:B------:R-:W-:Y:S01]  /*26d0*/  ISETP.GT.AND P6, PT, R224, 0x20, PT ;  /* 0x00000020e000780c */ /* 0x000fe20003fc4270 */
[--C-:B------:R-:W-:Y:S01]  /*26e0*/  FFMA.FTZ R233, R169, c[0x0][0x29c], -R240.reuse ;  /* 0x0000a700a9e97a23 */ /* 0x100fe200000108f0 */
[----:B------:R-:W-:Y:S01]  /*26f0*/  FSEL R232, R6, -INF , P1 ;  /* 0xff80000006e87808 */ /* 0x000fe20000800000 */
[----:B------:R-:W-:Y:S01]  /*2700*/  FFMA.FTZ R180, R75, c[0x0][0x29c], -R240 ;  /* 0x0000a7004bb47a23 */ /* 0x000fe200000108f0 */
[----:B------:R-:W-:Y:S02]  /*2710*/  FSEL R242, R8, -INF , P1 ;  /* 0xff80000008f27808 */ /* 0x000fe40000800000 */
[----:B------:R-:W-:Y:S01]  /*2720*/  FSEL R238, R9, -INF , P0 ;  /* 0xff80000009ee7808 */ /* 0x000fe20000000000 */
[----:B------:R-:W-:Y:S01]  /*2730*/  MUFU.EX2 R233, R233 ;  /* 0x000000e900e97308 */ /* 0x000fe20000000800 */
[----:B------:R-:W-:Y:S02]  /*2740*/  FSEL R181, R11, -INF , P0 ;  /* 0xff8000000bb57808 */ /* 0x000fe40000000000 */
[----:B------:R-:W-:Y:S02]  /*2750*/  FSEL R183, R10, -INF , P1 ;  /* 0xff8000000ab77808 */ /* 0x000fe40000800000 */
[C---:B------:R-:W-:Y:S01]  /*2760*/  ISETP.GT.AND P1, PT, R224.reuse, 0x10, PT ;  /* 0x00000010e000780c */ /* 0x040fe20003f24270 */
[--C-:B------:R-:W-:Y:S01]  /*2770*/  FFMA.FTZ R181, R181, c[0x0][0x29c], -R226.reuse ;  /* 0x0000a700b5b57a23 */ /* 0x100fe200000108e2 */
[----:B------:R-:W-:Y:S01]  /*2780*/  ISETP.GT.AND P2, PT, R224, 0x21, PT ;  /* 0x00000021e000780c */ /* 0x000fe20003f44270 */
[----:B------:R-:W-:Y:S01]  /*2790*/  FFMA.FTZ R183, R183, c[0x0][0x29c], -R226 ;  /* 0x0000a700b7b77a23 */ /* 0x000fe200000108e2 */
[----:B-1----:R-:W-:Y:S01]  /*27a0*/  FSEL R0, R7, -INF , P0 ;  /* 0xff80000007007808 */ /* 0x002fe20000000000 */
[----:B------:R-:W1:Y:S01]  /*27b0*/  MUFU.EX2 R180, R180 ;  /* 0x000000b400b47308 */ /* 0x000e620000000800 */
[C---:B------:R-:W-:Y:S02]  /*27c0*/  HMMA.16816.F32 R4, R152.reuse, R148, RZ ;  /* 0x000000949804723c */ /* 0x040fe400000018ff */
[----:B------:R-:W-:Y:S02]  /*27d0*/  FSEL R76, R12, -INF , P1 ;  /* 0xff8000000c4c7808 */ /* 0x000fe40000800000 */
[----:B------:R-:W-:Y:S02]  /*27e0*/  FSEL R79, R20, -INF , P6 ;  /* 0xff800000144f7808 */ /* 0x000fe40003000000 */
[----:B------:R-:W-:Y:S02]  /*27f0*/  FSEL R73, R21, -INF , P2 ;  /* 0xff80000015497808 */ /* 0x000fe40001000000 */
[-C--:B------:R-:W-:Y:S01]  /*2800*/  HMMA.16816.F32 R8, R152, R150.reuse, RZ ;  /* 0x000000969808723c */ /* 0x080fe200000018ff */
[----:B------:R-:W-:Y:S01]  /*2810*/  ISETP.GT.AND P0, PT, R224, 0x11, PT ;  /* 0x00000011e000780c */ /* 0x000fe20003f04270 */
[----:B------:R-:W-:Y:S02]  /*2820*/  MUFU.EX2 R181, R181 ;  /* 0x000000b500b57308 */ /* 0x000fe40000000800 */
[----:B------:R-:W-:Y:S01]  /*2830*/  FSEL R239, R16, -INF , P1 ;  /* 0xff80000010ef7808 */ /* 0x000fe20000800000 */
[--C-:B------:R-:W-:Y:S01]  /*2840*/  FFMA.FTZ R79, R79, c[0x0][0x29c], -R240.reuse ;  /* 0x0000a7004f4f7a23 */ /* 0x100fe200000108f0 */
[----:B------:R-:W-:Y:S01]  /*2850*/  FSEL R171, R17, -INF , P0 ;  /* 0xff80000011ab7808 */ /* 0x000fe20000000000 */
[--C-:B------:R-:W-:Y:S01]  /*2860*/  FFMA.FTZ R249, R73, c[0x0][0x29c], -R240.reuse ;  /* 0x0000a70049f97a23 */ /* 0x100fe200000108f0 */
[----:B------:R-:W-:Y:S01]  /*2870*/  FSEL R168, R19, -INF , P0 ;  /* 0xff80000013a87808 */ /* 0x000fe20000000000 */
[--C-:B------:R-:W-:Y:S03]  /*2880*/  FFMA.FTZ R182, R239, c[0x0][0x29c], -R240.reuse ;  /* 0x0000a700efb67a23 */ /* 0x100fe600000108f0 */
[----:B------:R-:W-:Y:S01]  /*2890*/  FSEL R211, R18, -INF , P1 ;  /* 0xff80000012d37808 */ /* 0x000fe20000800000 */
[----:B------:R-:W-:Y:S01]  /*28a0*/  FFMA.FTZ R241, R171, c[0x0][0x29c], -R240 ;  /* 0x0000a700abf17a23 */ /* 0x000fe200000108f0 */
[C---:B------:R-:W-:Y:S01]  /*28b0*/  HMMA.16816.F32 R16, R80.reuse, R150, RZ ;  /* 0x000000965010723c */ /* 0x040fe200000018ff */
[----:B------:R-:W-:Y:S01]  /*28c0*/  MUFU.EX2 R249, R249 ;  /* 0x000000f900f97308 */ /* 0x000fe20000000800 */
[----:B------:R-:W-:Y:S02]  /*28d0*/  FSEL R246, R13, -INF , P0 ;  /* 0xff8000000df67808 */ /* 0x000fe40000000000 */
[----:B------:R-:W-:Y:S02]  /*28e0*/  FSEL R229, R14, -INF , P1 ;  /* 0xff8000000ee57808 */ /* 0x000fe40000800000 */
[----:B------:R-:W-:Y:S02]  /*28f0*/  FSEL R231, R15, -INF , P0 ;  /* 0xff8000000fe77808 */ /* 0x000fe40000000000 */
[-C--:B------:R-:W-:Y:S01]  /*2900*/  HMMA.16816.F32 R12, R80, R156.reuse, RZ ;  /* 0x0000009c500c723c */ /* 0x080fe200000018ff */
[----:B------:R-:W-:Y:S02]  /*2910*/  FSEL R72, R22, -INF , P6 ;  /* 0xff80000016487808 */ /* 0x000fe40003000000 */
[----:B------:R-:W-:Y:S01]  /*2920*/  ISETP.GT.AND P1, PT, R224, 0x30, PT ;  /* 0x00000030e000780c */ /* 0x000fe20003f24270 */
[----:B------:R-:W-:Y:S01]  /*2930*/  MUFU.EX2 R182, R182 ;  /* 0x000000b600b67308 */ /* 0x000fe20000000800 */
[----:B------:R-:W-:Y:S01]  /*2940*/  FSEL R74, R23, -INF , P2 ;  /* 0xff800000174a7808 */ /* 0x000fe20001000000 */
[--C-:B------:R-:W-:Y:S01]  /*2950*/  FFMA.FTZ R231, R231, c[0x0][0x29c], -R226.reuse ;  /* 0x0000a700e7e77a23 */ /* 0x100fe200000108e2 */
[----:B------:R-:W-:Y:S01]  /*2960*/  FSEL R78, R24, -INF , P6 ;  /* 0xff800000184e7808 */ /* 0x000fe20003000000 */
[C---:B------:R-:W-:Y:S02]  /*2970*/  HMMA.16816.F32 R20, R152.reuse, R156, RZ ;  /* 0x0000009c9814723c */ /* 0x040fe400000018ff */
[----:B------:R-:W-:Y:S02]  /*2980*/  ISETP.GT.AND P0, PT, R224, 0x31, PT ;  /* 0x00000031e000780c */ /* 0x000fe40003f04270 */
[----:B------:R-:W-:Y:S01]  /*2990*/  FSEL R252, R25, -INF , P2 ;  /* 0xff80000019fc7808 */ /* 0x000fe20001000000 */
[--C-:B------:R-:W-:Y:S01]  /*29a0*/  FFMA.FTZ R229, R229, c[0x0][0x29c], -R226.reuse ;  /* 0x0000a700e5e57a23 */ /* 0x100fe200000108e2 */
[----:B------:R-:W-:Y:S01]  /*29b0*/  FSEL R235, R26, -INF , P6 ;  /* 0xff8000001aeb7808 */ /* 0x000fe20003000000 */
[----:B------:R-:W2:Y:S01]  /*29c0*/  MUFU.EX2 R241, R241 ;  /* 0x000000f100f17308 */ /* 0x000ea20000000800 */
[----:B------:R-:W-:Y:S02]  /*29d0*/  FSEL R237, R27, -INF , P2 ;  /* 0xff8000001bed7808 */ /* 0x000fe40001000000 */
[-C--:B------:R-:W-:Y:S01]  /*29e0*/  HMMA.16816.F32 R24, R152, R158.reuse, RZ ;  /* 0x0000009e9818723c */ /* 0x080fe200000018ff */
        /* <DEDUP_REMOVED lines=8> */
[C---:B------:R-:W-:Y:S02]  /*2a70*/  HMMA.16816.F32 R32, R80.reuse, R158, RZ ;  /* 0x0000009e5020723c */ /* 0x040fe400000018ff */
[----:B------:R-:W-:Y:S01]  /*2a80*/  FSEL R156, R28, -INF , P1 ;  /* 0xff8000001c9c7808 */ /* 0x000fe20000800000 */
[----:B------:R-:W-:Y:S01]  /*2a90*/  FFMA.FTZ R150, R77, c[0x0][0x29c], -R240 ;  /* 0x0000a7004d967a23 */ /* 0x000fe200000108f0 */
[----:B------:R-:W-:Y:S01]  /*2aa0*/  FSEL R239, R30, -INF , P1 ;  /* 0xff8000001eef7808 */ /* 0x000fe20000800000 */
[----:B------:R-:W-:Y:S01]  /*2ab0*/  FFMA.FTZ R170, R170, c[0x0][0x29c], -R228 ;  /* 0x0000a700aaaa7a23 */ /* 0x000fe200000108e4 */
[----:B------:R-:W-:Y:S01]  /*2ac0*/  FSEL R250, R29, -INF , P0 ;  /* 0xff8000001dfa7808 */ /* 0x000fe20000000000 */
[----:B------:R-:W-:Y:S01]  /*2ad0*/  MUFU.EX2 R235, R235 ;  /* 0x000000eb00eb7308 */ /* 0x000fe20000000800 */
[----:B------:R-:W-:Y:S01]  /*2ae0*/  FSEL R243, R31, -INF , P0 ;  /* 0xff8000001ff37808 */ /* 0x000fe20000000000 */
[--C-:B------:R-:W-:Y:S01]  /*2af0*/  FFMA.FTZ R239, R239, c[0x0][0x29c], -R226.reuse ;  /* 0x0000a700efef7a23 */ /* 0x100fe200000108e2 */
[-C--:B------:R-:W-:Y:S01]  /*2b00*/  HMMA.16816.F32 R28, R80, R160.reuse, RZ ;  /* 0x000000a0501c723c */ /* 0x080fe200000018ff */
[----:B------:R-:W-:Y:S02]  /*2b10*/  ISETP.GT.AND P6, PT, R224, 0x40, PT ;  /* 0x00000040e000780c */ /* 0x000fe40003fc4270 */
[----:B------:R-:W-:Y:S01]  /*2b20*/  FSEL R169, R39, -INF , P2 ;  /* 0xff80000027a97808 */ /* 0x000fe20001000000 */
[----:B------:R-:W-:Y:S01]  /*2b30*/  FFMA.FTZ R243, R243, c[0x0][0x29c], -R226 ;  /* 0x0000a700f3f37a23 */ /* 0x000fe200000108e2 */
[----:B------:R-:W-:Y:S02]  /*2b40*/  FSEL R151, R36, -INF , P6 ;  /* 0xff80000024977808 */ /* 0x000fe40003000000 */
[----:B------:R-:W-:Y:S01]  /*2b50*/  FSEL R149, R37, -INF , P2 ;  /* 0xff80000025957808 */ /* 0x000fe20001000000 */
[----:B------:R-:W-:Y:S01]  /*2b60*/  MUFU.EX2 R239, R239 ;  /* 0x000000ef00ef7308 */ /* 0x000fe20000000800 */
[----:B------:R-:W-:Y:S02]  /*2b70*/  FSEL R148, R38, -INF , P6 ;  /* 0xff80000026947808 */ /* 0x000fe40003000000 */
[C---:B------:R-:W-:Y:S02]  /*2b80*/  HMMA.16816.F32 R36, R152.reuse, R160, RZ ;  /* 0x000000a09824723c */ /* 0x040fe400000018ff */
[----:B------:R-:W-:Y:S01]  /*2b90*/  MOV R158, R211 ;  /* 0x000000d3009e7202 */ /* 0x000fe20000000f00 */
[----:B------:R-:W-:Y:S01]  /*2ba0*/  FFMA.FTZ R149, R149, c[0x0][0x29c], -R240 ;  /* 0x0000a70095957a23 */ /* 0x000fe200000108f0 */
[----:B------:R-:W-:Y:S02]  /*2bb0*/  FSEL R211, R40, -INF , P6 ;  /* 0xff80000028d37808 */ /* 0x000fe40003000000 */
[----:B------:R-:W-:Y:S02]  /*2bc0*/  FSEL R244, R41, -INF , P2 ;  /* 0xff80000029f47808 */ /* 0x000fe40001000000 */
[----:B------:R-:W-:Y:S02]  /*2bd0*/  MOV R160, R230 ;  /* 0x000000e600a07202 */ /* 0x000fe40000000f00 */
[----:B------:R3:W4:Y:S01]  /*2be0*/  MUFU.EX2 R230, R79 ;  /* 0x0000004f00e67308 */ /* 0x0007220000000800 */
[----:B------:R-:W-:Y:S02]  /*2bf0*/  ISETP.GT.AND P1, PT, R224, 0x50, PT ;  /* 0x00000050e000780c */ /* 0x000fe40003f24270 */
[----:B------:R-:W-:Y:S02]  /*2c00*/  FSEL R245, R42, -INF , P6 ;  /* 0xff8000002af57808 */ /* 0x000fe40003000000 */
[----:B------:R-:W-:Y:S02]  /*2c10*/  FSEL R247, R43, -INF , P2 ;  /* 0xff8000002bf77808 */ /* 0x000fe40001000000 */
[-C--:B------:R-:W-:Y:S01]  /*2c20*/  HMMA.16816.F32 R40, R152, R162.reuse, RZ ;  /* 0x000000a29828723c */ /* 0x080fe200000018ff */
[----:B------:R-:W-:Y:S01]  /*2c30*/  ISETP.GT.AND P0, PT, R224, 0x51, PT ;  /* 0x00000051e000780c */ /* 0x000fe20003f04270 */
[--C-:B------:R-:W-:Y:S01]  /*2c40*/  FFMA.FTZ R245, R245, c[0x0][0x29c], -R226.reuse ;  /* 0x0000a700f5f57a23 */ /* 0x100fe200000108e2 */
[----:B------:R-:W-:Y:S01]  /*2c50*/  FSEL R248, R44, -INF , P1 ;  /* 0xff8000002cf87808 */ /* 0x000fe20000800000 */
[--C-:B------:R-:W-:Y:S01]  /*2c60*/  FFMA.FTZ R247, R247, c[0x0][0x29c], -R226.reuse ;  /* 0x0000a700f7f77a23 */ /* 0x100fe200000108e2 */
[----:B------:R-:W-:Y:S02]  /*2c70*/  FSEL R236, R45, -INF , P0 ;  /* 0xff8000002dec7808 */ /* 0x000fe40000000000 */
[----:B------:R-:W-:Y:S01]  /*2c80*/  FSEL R251, R46, -INF , P1 ;  /* 0xff8000002efb7808 */ /* 0x000fe20000800000 */
[----:B------:R-:W-:Y:S01]  /*2c90*/  MUFU.EX2 R245, R245 ;  /* 0x000000f500f57308 */ /* 0x000fe20000000800 */
[----:B------:R-:W-:Y:S02]  /*2ca0*/  FSEL R234, R47, -INF , P0 ;  /* 0xff8000002fea7808 */ /* 0x000fe40000000000 */
[C---:B------:R-:W-:Y:S02]  /*2cb0*/  HMMA.16816.F32 R44, R80.reuse, R162, RZ ;  /* 0x000000a2502c723c */ /* 0x040fe400000018ff */
[----:B------:R-:W-:Y:S01]  /*2cc0*/  FSEL R159, R48, -INF , P1 ;  /* 0xff800000309f7808 */ /* 0x000fe20000800000 */
[--C-:B------:R-:W-:Y:S01]  /*2cd0*/  FFMA.FTZ R251, R251, c[0x0][0x29c], -R226.reuse ;  /* 0x0000a700fbfb7a23 */ /* 0x100fe200000108e2 */
[----:B------:R-:W-:Y:S01]  /*2ce0*/  MOV R48, R168 ;  /* 0x000000a800307202 */ /* 0x000fe20000000f00 */
[----:B------:R-:W-:Y:S01]  /*2cf0*/  FFMA.FTZ R234, R234, c[0x0][0x29c], -R226 ;  /* 0x0000a700eaea7a23 */ /* 0x000fe200000108e2 */
[----:B------:R-:W-:Y:S02]  /*2d00*/  FSEL R168, R50, -INF , P1 ;  /* 0xff80000032a87808 */ /* 0x000fe40000800000 */
[----:B------:R-:W-:Y:S01]  /*2d10*/  FSEL R171, R51, -INF , P0 ;  /* 0xff80000033ab7808 */ /* 0x000fe20000000000 */
[----:B------:R-:W-:Y:S01]  /*2d20*/  MUFU.EX2 R251, R251 ;  /* 0x000000fb00fb7308 */ /* 0x000fe20000000800 */
[C---:B------:R-:W-:Y:S02]  /*2d30*/  ISETP.GT.AND P2, PT, R224.reuse, 0x60, PT ;  /* 0x00000060e000780c */ /* 0x040fe40003f44270 */
[----:B------:R-:W-:Y:S02]  /*2d40*/  FSEL R157, R49, -INF , P0 ;  /* 0xff800000319d7808 */ /* 0x000fe40000000000 */
[C---:B------:R-:W-:Y:S02]  /*2d50*/  ISETP.GT.AND P1, PT, R224.reuse, 0x61, PT ;  /* 0x00000061e000780c */ /* 0x040fe40003f24270 */
[C---:B------:R-:W-:Y:S01]  /*2d60*/  ISETP.GT.AND P6, PT, R224.reuse, 0x70, PT ;  /* 0x00000070e000780c */ /* 0x040fe20003fc4270 */
[--C-:B------:R-:W-:Y:S01]  /*2d70*/  FFMA.FTZ R161, R157, c[0x0][0x29c], -R240.reuse ;  /* 0x0000a7009da17a23 */ /* 0x100fe200000108f0 */
[----:B------:R-:W-:Y:S01]  /*2d80*/  ISETP.GT.AND P0, PT, R224, 0x71, PT ;  /* 0x00000071e000780c */ /* 0x000fe20003f04270 */
[----:B------:R-:W-:Y:S01]  /*2d90*/  MUFU.EX2 R234, R234 ;  /* 0x000000ea00ea7308 */ /* 0x000fe20000000800 */
[----:B------:R-:W-:Y:S02]  /*2da0*/  MOV R77, R48 ;  /* 0x00000030004d7202 */ /* 0x000fe40000000f00 */
[-C--:B------:R-:W-:Y:S01]  /*2db0*/  HMMA.16816.F32 R48, R80, R164.reuse, RZ ;  /* 0x000000a45030723c */ /* 0x080fe200000018ff */
[----:B------:R-:W-:Y:S01]  /*2dc0*/  FSEL R73, R52, -INF , P2 ;  /* 0xff80000034497808 */ /* 0x000fe20001000000 */
[--C-:B------:R-:W-:Y:S01]  /*2dd0*/  FFMA.FTZ R52, R151, c[0x0][0x29c], -R240.reuse ;  /* 0x0000a70097347a23 */ /* 0x100fe200000108f0 */
[----:B------:R-:W-:Y:S02]  /*2de0*/  FSEL R163, R53, -INF , P1 ;  /* 0xff80000035a37808 */ /* 0x000fe40000800000 */
[----:B---3--:R-:W-:Y:S02]  /*2df0*/  FSEL R79, R64, -INF , P6 ;  /* 0xff800000404f7808 */ /* 0x008fe40003000000 */
[----:B------:R-:W-:Y:S01]  /*2e00*/  FSEL R53, R65, -INF , P0 ;  /* 0xff80000041357808 */ /* 0x000fe20000000000 */
[--C-:B------:R-:W-:Y:S01]  /*2e10*/  FFMA.FTZ R65, R163, c[0x0][0x29c], -R240.reuse ;  /* 0x0000a700a3417a23 */ /* 0x100fe200000108f0 */
[----:B------:R-:W-:Y:S03]  /*2e20*/  MOV R162, R232 ;  /* 0x000000e800a27202 */ /* 0x000fe60000000f00 */
[----:B------:R-:W-:Y:S01]  /*2e30*/  MOV R151, R148 ;  /* 0x0000009400977202 */ /* 0x000fe20000000f00 */
[--C-:B------:R-:W-:Y:S01]  /*2e40*/  FFMA.FTZ R148, R159, c[0x0][0x29c], -R240.reuse ;  /* 0x0000a7009f947a23 */ /* 0x100fe200000108f0 */
[----:B------:R-:W-:Y:S01]  /*2e50*/  MOV R157, R160 ;  /* 0x000000a0009d7202 */ /* 0x000fe20000000f00 */
[--C-:B------:R-:W-:Y:S01]  /*2e60*/  FFMA.FTZ R160, R73, c[0x0][0x29c], -R240.reuse ;  /* 0x0000a70049a07a23 */ /* 0x100fe200000108f0 */
[----:B------:R-:W-:Y:S01]  /*2e70*/  MOV R163, R74 ;  /* 0x0000004a00a37202 */ /* 0x000fe20000000f00 */
[--C-:B------:R-:W-:Y:S01]  /*2e80*/  FFMA.FTZ R232, R75, c[0x0][0x29c], -R240.reuse ;  /* 0x0000a7004be87a23 */ /* 0x100fe200000108f0 */
[----:B------:R-:W-:Y:S01]  /*2e90*/  MOV R159, R76 ;  /* 0x0000004c009f7202 */ /* 0x000fe20000000f00 */
[--C-:B------:R-:W-:Y:S01]  /*2ea0*/  FFMA.FTZ R64, R79, c[0x0][0x29c], -R240.reuse ;  /* 0x0000a7004f407a23 */ /* 0x100fe200000108f0 */
[----:B------:R-:W-:Y:S01]  /*2eb0*/  FSEL R59, R59, -INF , P1 ;  /* 0xff8000003b3b7808 */ /* 0x000fe20000800000 */
[----:B------:R-:W-:Y:S01]  /*2ec0*/  FFMA.FTZ R53, R53, c[0x0][0x29c], -R240 ;  /* 0x0000a70035357a23 */ /* 0x000fe200000108f0 */
[----:B------:R-:W-:Y:S01]  /*2ed0*/  MOV R240, R72 ;  /* 0x0000004800f07202 */ /* 0x000fe20000000f00 */
[----:B------:R-:W3:Y:S01]  /*2ee0*/  MUFU.EX2 R232, R232 ;  /* 0x000000e800e87308 */ /* 0x000ee20000000800 */
[C---:B------:R-:W-:Y:S02]  /*2ef0*/  HMMA.16816.F32 R72, R152.reuse, R164, RZ ;  /* 0x000000a49848723c */ /* 0x040fe400000018ff */
[----:B------:R-:W-:Y:S01]  /*2f00*/  FFMA.FTZ R59, R59, c[0x0][0x29c], -R226 ;  /* 0x0000a7003b3b7a23 */ /* 0x000fe200000108e2 */
[----:B------:R-:W-:Y:S04]  /*2f10*/  FSEL R63, R63, -INF , P0 ;  /* 0xff8000003f3f7808 */ /* 0x000fe80000000000 */
[----:B------:R-:W-:Y:S02]  /*2f20*/  MOV R165, R77 ;  /* 0x0000004d00a57202 */ /* 0x000fe40000000f00 */
[----:B------:R-:W-:Y:S03]  /*2f30*/  MOV R164, R158 ;  /* 0x0000009e00a47202 */ /* 0x000fe60000000f00 */
[----:B------:R-:W-:Y:S02]  /*2f40*/  MOV R158, R78 ;  /* 0x0000004e009e7202 */ /* 0x000fe40000000f00 */
[-C--:B------:R-:W-:Y:S07]  /*2f50*/  HMMA.16816.F32 R76, R152, R166.reuse, RZ ;  /* 0x000000a6984c723c */ /* 0x080fee00000018ff */
[----:B------:R-:W-:Y:S01]  /*2f60*/  MOV R154, R0 ;  /* 0x00000000009a7202 */ /* 0x000fe20000000f00 */
[----:B------:R-:W-:Y:S01]  /*2f70*/  HMMA.16816.F32 R80, R80, R166, RZ ;  /* 0x000000a65050723c */ /* 0x000fe200000018ff */
[----:B------:R1:W5:Y:S03]  /*2f80*/  LDL.LU R0, [R1] ;  /* 0x0000000001007983 */ /* 0x0003660000300800 */
[----:B------:R-:W-:Y:S02]  /*2f90*/  MOV R155, R211 ;  /* 0x000000d3009b7202 */ /* 0x000fe40000000f00 */
[----:B------:R-:W1:Y:S01]  /*2fa0*/  S2R R211, SR_CTAID.X ;  /* 0x0000000000d37919 */ /* 0x000e620000002500 */
[----:B------:R-:W-:Y:S01]  /*2fb0*/  MOV R166, R240 ;  /* 0x000000f000a67202 */ /* 0x000fe20000000f00 */
[-C--:B------:R-:W-:Y:S01]  /*2fc0*/  HMMA.16816.F32 R68, R172, R176.reuse, R68 ;  /* 0x000000b0ac44723c */ /* 0x080fe20000001844 */
[----:B------:R-:W1:Y:S04]  /*2fd0*/  MUFU.EX2 R240, R150 ;  /* 0x0000009600f07308 */ /* 0x000e680000000800 */
[----:B------:R-:W-:Y:S03]  /*2fe0*/  MOV R167, R154 ;  /* 0x0000009a00a77202 */ /* 0x000fe60000000f00 */
[C---:B------:R-:W-:Y:S03]  /*2ff0*/  HMMA.16816.F32 R4, R184.reuse, R176, R4 ;  /* 0x000000b0b804723c */ /* 0x040fe60000001804 */
[----:B------:R1:W1:Y:S04]  /*3000*/  MUFU.EX2 R177, R52 ;  /* 0x0000003400b17308 */ /* 0x0002680000000800 */
[----:B------:R-:W-:Y:S01]  /*3010*/  SHF.L.U32 R176, R202, 0x1, RZ ;  /* 0x00000001cab07819 */ /* 0x000fe200000006ff */
[-C--:B------:R-:W-:Y:S08]  /*3020*/  HMMA.16816.F32 R8, R184, R178.reuse, R8 ;  /* 0x000000b2b808723c */ /* 0x080ff00000001808 */
[C---:B------:R-:W-:Y:S01]  /*3030*/  HMMA.16816.F32 R16, R172.reuse, R178, R16 ;  /* 0x000000b2ac10723c */ /* 0x040fe20000001810 */
[----:B------:R-:W2:Y:S07]  /*3040*/  MUFU.EX2 R178, R149 ;  /* 0x0000009500b27308 */ /* 0x000eae0000000800 */
[-C--:B------:R-:W-:Y:S03]  /*3050*/  HMMA.16816.F32 R12, R172, R188.reuse, R12 ;  /* 0x000000bcac0c723c */ /* 0x080fe6000000180c */
[----:B------:R-:W-:Y:S01]  /*3060*/  MUFU.EX2 R179, R148 ;  /* 0x0000009400b37308 */ /* 0x000fe20000000800 */
[----:B-1----:R-:W-:Y:S02]  /*3070*/  IADD3 R52, R209, R176, RZ ;  /* 0x000000b0d1347210 */ /* 0x002fe40007ffe0ff */
[----:B------:R-:W-:Y:S02]  /*3080*/  IADD3 R209, R176, R209, R201 ;  /* 0x000000d1b0d17210 */ /* 0x000fe40007ffe0c9 */
[C---:B------:R-:W-:Y:S05]  /*3090*/  HMMA.16816.F32 R20, R184.reuse, R188, R20 ;  /* 0x000000bcb814723c */ /* 0x040fea0000001814 */
[----:B------:R-:W-:Y:S03]  /*30a0*/  MUFU.EX2 R189, R160 ;  /* 0x000000a000bd7308 */ /* 0x000fe60000000800 */
[-C--:B------:R-:W-:Y:S07]  /*30b0*/  HMMA.16816.F32 R24, R184, R190.reuse, R24 ;  /* 0x000000beb818723c */ /* 0x080fee0000001818 */
[----:B------:R1:W-:Y:S01]  /*30c0*/  MUFU.EX2 R188, R161 ;  /* 0x000000a100bc7308 */ /* 0x0003e20000000800 */
[C---:B------:R-:W-:Y:S07]  /*30d0*/  HMMA.16816.F32 R32, R172.reuse, R190, R32 ;  /* 0x000000beac20723c */ /* 0x040fee0000001820 */
[----:B------:R-:W-:Y:S01]  /*30e0*/  MOV R191, R155 ;  /* 0x0000009b00bf7202 */ /* 0x000fe20000000f00 */
[-C--:B------:R-:W-:Y:S01]  /*30f0*/  HMMA.16816.F32 R28, R172, R192.reuse, R28 ;  /* 0x000000c0ac1c723c */ /* 0x080fe2000000181c */
[----:B------:R2:W-:Y:S01]  /*3100*/  MUFU.EX2 R190, R65 ;  /* 0x0000004100be7308 */ /* 0x0005e20000000800 */
[----:B------:R-:W-:Y:S06]  /*3110*/  LDSM.16.M88.4 R152, [R3+0x4080] ;  /* 0x004080000398783b */ /* 0x000fec0000000200 */
[C---:B------:R-:W-:Y:S03]  /*3120*/  HMMA.16816.F32 R36, R184.reuse, R192, R36 ;  /* 0x000000c0b824723c */ /* 0x040fe60000001824 */
[----:B------:R3:W-:Y:S01]  /*3130*/  MUFU.EX2 R192, R53 ;  /* 0x0000003500c07308 */ /* 0x0007e20000000800 */
[----:B-1----:R-:W-:Y:S04]  /*3140*/  MOV R161, R157 ;  /* 0x0000009d00a17202 */ /* 0x002fe80000000f00 */
[-C--:B------:R-:W-:Y:S04]  /*3150*/  HMMA.16816.F32 R40, R184, R194.reuse, R40 ;  /* 0x000000c2b828723c */ /* 0x080fe80000001828 */
[----:B------:R-:W-:Y:S02]  /*3160*/  MOV R193, R151 ;  /* 0x0000009700c17202 */ /* 0x000fe40000000f00 */
[----:B------:R-:W1:Y:S02]  /*3170*/  LDSM.16.M88.4 R148, [R52+0x10080] ;  /* 0x010080003494783b */ /* 0x000e640000000200 */
[C---:B------:R-:W-:Y:S04]  /*3180*/  HMMA.16816.F32 R44, R172.reuse, R194, R44 ;  /* 0x000000c2ac2c723c */ /* 0x040fe8000000182c */
[----:B--2---:R-:W-:Y:S03]  /*3190*/  MOV R65, R156 ;  /* 0x0000009c00417202 */ /* 0x004fe60000000f00 */
[----:B------:R-:W-:Y:S01]  /*31a0*/  IMAD.MOV.U32 R195, RZ, RZ, R159 ;  /* 0x000000ffffc37224 */ /* 0x000fe200078e009f */
[-C--:B------:R-:W-:Y:S04]  /*31b0*/  HMMA.16816.F32 R48, R172, R196.reuse, R48 ;  /* 0x000000c4ac30723c */ /* 0x080fe80000001830 */
[----:B------:R-:W-:Y:S02]  /*31c0*/  MOV R194, R158 ;  /* 0x0000009e00c27202 */ /* 0x000fe40000000f00 */
[----:B------:R2:W4:Y:S01]  /*31d0*/  LDSM.16.M88.4 R156, [R52+0x12080] ;  /* 0x01208000349c783b */ /* 0x0005220000000200 */
[----:B---3--:R-:W-:Y:S01]  /*31e0*/  MOV R53, R161 ;  /* 0x000000a100357202 */ /* 0x008fe20000000f00 */
[C---:B------:R-:W-:Y:S07]  /*31f0*/  HMMA.16816.F32 R72, R184.reuse, R196, R72 ;  /* 0x000000c4b848723c */ /* 0x040fee0000001848 */
[----:B------:R-:W-:Y:S01]  /*3200*/  MOV R197, R163 ;  /* 0x000000a300c57202 */ /* 0x000fe20000000f00 */
[-C--:B------:R-:W-:Y:S01]  /*3210*/  HMMA.16816.F32 R76, R184, R198.reuse, R76 ;  /* 0x000000c6b84c723c */ /* 0x080fe2000000184c */
[----:B------:R-:W-:Y:S03]  /*3220*/  MUFU.EX2 R186, R170 ;  /* 0x000000aa00ba7308 */ /* 0x000fe60000000800 */
[----:B------:R-:W-:Y:S03]  /*3230*/  MOV R196, R166 ;  /* 0x000000a600c47202 */ /* 0x000fe60000000f00 */
[--C-:B------:R-:W-:Y:S01]  /*3240*/  FFMA.FTZ R184, R167, c[0x0][0x29c], -R228.reuse ;  /* 0x0000a700a7b87a23 */ /* 0x100fe200000108e4 */
[----:B------:R-:W-:Y:S04]  /*3250*/  HMMA.16816.F32 R80, R172, R198, R80 ;  /* 0x000000c6ac50723c */ /* 0x000fe80000001850 */
[--C-:B------:R-:W-:Y:S01]  /*3260*/  FFMA.FTZ R185, R53, c[0x0][0x29c], -R228.reuse ;  /* 0x0000a70035b97a23 */ /* 0x100fe200000108e4 */
[----:B--2---:R-:W-:Y:S01]  /*3270*/  MOV R52, R191 ;  /* 0x000000bf00347202 */ /* 0x004fe20000000f00 */
[----:B------:R-:W-:Y:S01]  /*3280*/  MUFU.EX2 R184, R184 ;  /* 0x000000b800b87308 */ /* 0x000fe20000000800 */
[--C-:B------:R-:W-:Y:S01]  /*3290*/  FFMA.FTZ R172, R164, c[0x0][0x29c], -R228.reuse ;  /* 0x0000a700a4ac7a23 */ /* 0x100fe200000108e4 */
[-C--:B-1----:R-:W-:Y:S05]  /*32a0*/  HMMA.16816.F32 R68, R148, R152.reuse, R68 ;  /* 0x000000989444723c */ /* 0x082fea0000001844 */
[--C-:B------:R-:W-:Y:S01]  /*32b0*/  FFMA.FTZ R173, R165, c[0x0][0x29c], -R228.reuse ;  /* 0x0000a700a5ad7a23 */ /* 0x100fe200000108e4 */
[----:B------:R-:W-:Y:S01]  /*32c0*/  FSEL R53, R54, -INF , P2 ;  /* 0xff80000036357808 */ /* 0x000fe20001000000 */
[----:B------:R-:W-:Y:S01]  /*32d0*/  LDSM.16.M88.4 R164, [R3+0x6080] ;  /* 0x0060800003a4783b */ /* 0x000fe20000000200 */
[----:B------:R1:W-:Y:S01]  /*32e0*/  MUFU.EX2 R191, R64 ;  /* 0x0000004000bf7308 */ /* 0x0003e20000000800 */
[----:B------:R-:W-:Y:S03]  /*32f0*/  MOV R199, R194 ;  /* 0x000000c200c77202 */ /* 0x000fe60000000f00 */
[--C-:B------:R-:W-:Y:S01]  /*3300*/  FFMA.FTZ R194, R169, c[0x0][0x29c], -R228.reuse ;  /* 0x0000a700a9c27a23 */ /* 0x100fe200000108e4 */
[----:B------:R-:W-:Y:S01]  /*3310*/  MOV R198, R195 ;  /* 0x000000c300c67202 */ /* 0x000fe20000000f00 */
[C---:B----4-:R-:W-:Y:S04]  /*3320*/  HMMA.16816.F32 R4, R156.reuse, R152, R4 ;  /* 0x000000989c04723c */ /* 0x050fe80000001804 */
[--C-:B------:R-:W-:Y:S01]  /*3330*/  FFMA.FTZ R195, R168, c[0x0][0x29c], -R228.reuse ;  /* 0x0000a700a8c37a23 */ /* 0x100fe200000108e4 */
[----:B------:R-:W-:Y:S01]  /*3340*/  MUFU.EX2 R172, R172 ;  /* 0x000000ac00ac7308 */ /* 0x000fe20000000800 */
[--C-:B------:R-:W-:Y:S01]  /*3350*/  FFMA.FTZ R174, R196, c[0x0][0x29c], -R228.reuse ;  /* 0x0000a700c4ae7a23 */ /* 0x100fe200000108e4 */
[----:B------:R-:W-:Y:S01]  /*3360*/  MOV R196, R65 ;  /* 0x0000004100c47202 */ /* 0x000fe20000000f00 */
[-C--:B------:R-:W-:Y:S04]  /*3370*/  HMMA.16816.F32 R8, R156, R154.reuse, R8 ;  /* 0x0000009a9c08723c */ /* 0x080fe80000001808 */
[----:B------:R-:W-:Y:S01]  /*3380*/  FSEL R65, R55, -INF , P1 ;  /* 0xff80000037417808 */ /* 0x000fe20000800000 */
[--C-:B------:R-:W-:Y:S01]  /*3390*/  FFMA.FTZ R175, R197, c[0x0][0x29c], -R228.reuse ;  /* 0x0000a700c5af7a23 */ /* 0x100fe200000108e4 */
[----:B------:R-:W-:Y:S01]  /*33a0*/  MOV R197, R52 ;  /* 0x0000003400c57202 */ /* 0x000fe20000000f00 */
[----:B------:R-:W2:Y:S01]  /*33b0*/  MUFU.EX2 R173, R173 ;  /* 0x000000ad00ad7308 */ /* 0x000ea20000000800 */
[C---:B------:R-:W-:Y:S01]  /*33c0*/  HMMA.16816.F32 R16, R148.reuse, R154, R16 ;  /* 0x0000009a9410723c */ /* 0x040fe20000001810 */
[----:B------:R-:W-:Y:S03]  /*33d0*/  LDSM.16.M88.4 R152, [R3+0x7080] ;  /* 0x007080000398783b */ /* 0x000fe60000000200 */
[----:B-1----:R-:W-:Y:S01]  /*33e0*/  MOV R64, R193 ;  /* 0x000000c100407202 */ /* 0x002fe20000000f00 */
[--C-:B------:R-:W-:Y:S04]  /*33f0*/  FFMA.FTZ R193, R162, c[0x0][0x29c], -R228.reuse ;  /* 0x0000a700a2c17a23 */ /* 0x100fe800000108e4 */
[----:B------:R-:W1:Y:S01]  /*3400*/  LDSM.16.M88.4 R160, [R3+0x5080] ;  /* 0x0050800003a0783b */ /* 0x000e620000000200 */
[----:B------:R-:W-:Y:S02]  /*3410*/  MUFU.EX2 R194, R194 ;  /* 0x000000c200c27308 */ /* 0x000fe40000000800 */
[--C-:B------:R-:W-:Y:S08]  /*3420*/  FFMA.FTZ R187, R64, c[0x0][0x29c], -R228.reuse ;  /* 0x0000a70040bb7a23 */ /* 0x100ff000000108e4 */
[----:B------:R-:W-:Y:S10]  /*3430*/  MUFU.EX2 R187, R187 ;  /* 0x000000bb00bb7308 */ /* 0x000ff40000000800 */
[----:B------:R-:W-:Y:S10]  /*3440*/  MUFU.EX2 R174, R174 ;  /* 0x000000ae00ae7308 */ /* 0x000ff40000000800 */
[----:B------:R-:W-:Y:S01]  /*3450*/  MUFU.EX2 R175, R175 ;  /* 0x000000af00af7308 */ /* 0x000fe20000000800 */
[-C--:B-1----:R-:W-:Y:S09]  /*3460*/  HMMA.16816.F32 R12, R148, R160.reuse, R12 ;  /* 0x000000a0940c723c */ /* 0x082ff2000000180c */
[----:B------:R-:W-:Y:S01]  /*3470*/  MUFU.EX2 R185, R185 ;  /* 0x000000b900b97308 */ /* 0x000fe20000000800 */
[C---:B------:R-:W-:Y:S09]  /*3480*/  HMMA.16816.F32 R20, R156.reuse, R160, R20 ;  /* 0x000000a09c14723c */ /* 0x040ff20000001814 */
[----:B------:R-:W1:Y:S01]  /*3490*/  MUFU.EX2 R193, R193 ;  /* 0x000000c100c17308 */ /* 0x000e620000000800 */
[-C--:B------:R-:W-:Y:S09]  /*34a0*/  HMMA.16816.F32 R24, R156, R162.reuse, R24 ;  /* 0x000000a29c18723c */ /* 0x080ff20000001818 */
[----:B------:R-:W-:Y:S01]  /*34b0*/  MUFU.EX2 R195, R195 ;  /* 0x000000c300c37308 */ /* 0x000fe20000000800 */
[C---:B------:R-:W-:Y:S01]  /*34c0*/  HMMA.16816.F32 R32, R148.reuse, R162, R32 ;  /* 0x000000a29420723c */ /* 0x040fe20000001820 */
[----:B------:R-:W-:Y:S07]  /*34d0*/  LDSM.16.M88.4 R160, [R209+0x10080] ;  /* 0x01008000d1a0783b */ /* 0x000fee0000000200 */
[-C--:B------:R-:W-:Y:S08]  /*34e0*/  HMMA.16816.F32 R28, R148, R164.reuse, R28 ;  /* 0x000000a4941c723c */ /* 0x080ff0000000181c */
[C---:B------:R-:W-:Y:S07]  /*34f0*/  HMMA.16816.F32 R36, R156.reuse, R164, R36 ;  /* 0x000000a49c24723c */ /* 0x040fee0000001824 */
[--C-:B------:R-:W-:Y:S01]  /*3500*/  FFMA.FTZ R164, R171, c[0x0][0x29c], -R228.reuse ;  /* 0x0000a700aba47a23 */ /* 0x100fe200000108e4 */
[-C--:B------:R-:W-:Y:S01]  /*3510*/  HMMA.16816.F32 R40, R156, R166.reuse, R40 ;  /* 0x000000a69c28723c */ /* 0x080fe20000001828 */
[----:B------:R-:W3:Y:S03]  /*3520*/  LDSM.16.M88.4 R168, [R2+0x4080] ;  /* 0x0040800002a8783b */ /* 0x000ee60000000200 */
[--C-:B------:R-:W-:Y:S01]  /*3530*/  FFMA.FTZ R165, R53, c[0x0][0x29c], -R228.reuse ;  /* 0x0000a70035a57a23 */ /* 0x100fe200000108e4 */
[----:B------:R-:W-:Y:S03]  /*3540*/  MUFU.EX2 R164, R164 ;  /* 0x000000a400a47308 */ /* 0x000fe60000000800 */
[C---:B------:R-:W-:Y:S01]  /*3550*/  HMMA.16816.F32 R44, R148.reuse, R166, R44 ;  /* 0x000000a6942c723c */ /* 0x040fe2000000182c */
[----:B------:R-:W4:Y:S06]  /*3560*/  LDSM.16.M88.4 R52, [R209+0x12080] ;  /* 0x01208000d134783b */ /* 0x000f2c0000000200 */
[--C-:B------:R-:W-:Y:S01]  /*3570*/  FFMA.FTZ R166, R65, c[0x0][0x29c], -R228.reuse ;  /* 0x0000a70041a67a23 */ /* 0x100fe200000108e4 */
[-C--:B------:R-:W-:Y:S01]  /*3580*/  HMMA.16816.F32 R48, R148, R152.reuse, R48 ;  /* 0x000000989430723c */ /* 0x080fe20000001830 */
[----:B------:R-:W-:Y:S03]  /*3590*/  MUFU.EX2 R165, R165 ;  /* 0x000000a500a57308 */ /* 0x000fe60000000800 */
[----:B------:R-:W-:Y:S04]  /*35a0*/  FSEL R65, R66, -INF , P6 ;  /* 0xff80000042417808 */ /* 0x000fe80003000000 */
[C---:B------:R-:W-:Y:S03]  /*35b0*/  HMMA.16816.F32 R72, R156.reuse, R152, R72 ;  /* 0x000000989c48723c */ /* 0x040fe60000001848 */
[----:B------:R-:W-:Y:S01]  /*35c0*/  MUFU.EX2 R166, R166 ;  /* 0x000000a600a67308 */ /* 0x000fe20000000800 */
[--C-:B------:R-:W-:Y:S03]  /*35d0*/  FFMA.FTZ R167, R65, c[0x0][0x29c], -R228.reuse ;  /* 0x0000a70041a77a23 */ /* 0x100fe600000108e4 */
[----:B------:R-:W-:Y:S01]  /*35e0*/  FSEL R153, R67, -INF , P0 ;  /* 0xff80000043997808 */ /* 0x000fe20000000000 */
[-C--:B------:R-:W-:Y:S01]  /*35f0*/  HMMA.16816.F32 R76, R156, R154.reuse, R76 ;  /* 0x0000009a9c4c723c */ /* 0x080fe2000000184c */
[----:B------:R-:W1:Y:S03]  /*3600*/  LDSM.16.M88.4 R64, [R2+0x5080] ;  /* 0x005080000240783b */ /* 0x000e660000000200 */
[----:B------:R-:W-:Y:S01]  /*3610*/  FFMA.FTZ R228, R153, c[0x0][0x29c], -R228 ;  /* 0x0000a70099e47a23 */ /* 0x000fe200000108e4 */
[----:B------:R-:W-:Y:S02]  /*3620*/  MUFU.EX2 R167, R167 ;  /* 0x000000a700a77308 */ /* 0x000fe40000000800 */
[--C-:B------:R-:W-:Y:S01]  /*3630*/  FFMA.FTZ R156, R242, c[0x0][0x29c], -R227.reuse ;  /* 0x0000a700f29c7a23 */ /* 0x100fe200000108e3 */
[----:B------:R-:W-:Y:S01]  /*3640*/  HMMA.16816.F32 R80, R148, R154, R80 ;  /* 0x0000009a9450723c */ /* 0x000fe20000001850 */
[----:B------:R-:W2:Y:S03]  /*3650*/  LDSM.16.M88.4 R148, [R2+0x6080] ;  /* 0x006080000294783b */ /* 0x000ea60000000200 */
[--C-:B------:R-:W-:Y:S02]  /*3660*/  FFMA.FTZ R157, R238, c[0x0][0x29c], -R227.reuse ;  /* 0x0000a700ee9d7a23 */ /* 0x100fe400000108e3 */
[--C-:B------:R-:W-:Y:S01]  /*3670*/  FFMA.FTZ R158, R198, c[0x0][0x29c], -R227.reuse ;  /* 0x0000a700c69e7a23 */ /* 0x100fe200000108e3 */
[----:B------:R-:W-:Y:S01]  /*3680*/  MUFU.EX2 R156, R156 ;  /* 0x0000009c009c7308 */ /* 0x000fe20000000800 */
[-C--:B---3--:R-:W-:Y:S01]  /*3690*/  HMMA.16816.F32 R68, R160, R168.reuse, R68 ;  /* 0x000000a8a044723c */ /* 0x088fe20000001844 */
[----:B------:R-:W3:Y:S04]  /*36a0*/  LDSM.16.M88.4 R152, [R2+0x7080] ;  /* 0x007080000298783b */ /* 0x000ee80000000200 */
[--C-:B------:R-:W-:Y:S01]  /*36b0*/  FFMA.FTZ R159, R246, c[0x0][0x29c], -R227.reuse ;  /* 0x0000a700f69f7a23 */ /* 0x100fe200000108e3 */
[----:B------:R-:W-:Y:S02]  /*36c0*/  FSEL R198, R61, -INF , P0 ;  /* 0xff8000003dc67808 */ /* 0x000fe40000000000 */
[C---:B----4-:R-:W-:Y:S01]  /*36d0*/  HMMA.16816.F32 R4, R52.reuse, R168, R4 ;  /* 0x000000a83404723c */ /* 0x050fe20000001804 */
[----:B------:R-:W-:Y:S06]  /*36e0*/  MUFU.EX2 R157, R157 ;  /* 0x0000009d009d7308 */ /* 0x000fec0000000800 */
[--C-:B------:R-:W-:Y:S01]  /*36f0*/  FFMA.FTZ R168, R199, c[0x0][0x29c], -R227.reuse ;  /* 0x0000a700c7a87a23 */ /* 0x100fe200000108e3 */
[-C--:B------:R-:W-:Y:S03]  /*3700*/  HMMA.16816.F32 R8, R52, R170.reuse, R8 ;  /* 0x000000aa3408723c */ /* 0x080fe60000001808 */
[----:B------:R-:W-:Y:S01]  /*3710*/  MUFU.EX2 R158, R158 ;  /* 0x0000009e009e7308 */ /* 0x000fe20000000800 */
[--C-:B------:R-:W-:Y:S04]  /*3720*/  FFMA.FTZ R169, R252, c[0x0][0x29c], -R227.reuse ;  /* 0x0000a700fca97a23 */ /* 0x100fe800000108e3 */
[C---:B------:R-:W-:Y:S05]  /*3730*/  HMMA.16816.F32 R16, R160.reuse, R170, R16 ;  /* 0x000000aaa010723c */ /* 0x040fea0000001810 */
[----:B------:R-:W-:Y:S02]  /*3740*/  MUFU.EX2 R159, R159 ;  /* 0x0000009f009f7308 */ /* 0x000fe40000000800 */
[----:B------:R-:W-:Y:S01]  /*3750*/  FSEL R170, R57, -INF , P1 ;  /* 0xff80000039aa7808 */ /* 0x000fe20000800000 */
[-C--:B-1----:R-:W-:Y:S04]  /*3760*/  HMMA.16816.F32 R12, R160, R64.reuse, R12 ;  /* 0x00000040a00c723c */ /* 0x082fe8000000180c */
[----:B------:R-:W-:Y:S01]  /*3770*/  FSEL R57, R58, -INF , P2 ;  /* 0xff8000003a397808 */ /* 0x000fe20001000000 */
[--C-:B------:R-:W-:Y:S02]  /*3780*/  FFMA.FTZ R58, R236, c[0x0][0x29c], -R227.reuse ;  /* 0x0000a700ec3a7a23 */ /* 0x100fe400000108e3 */
[----:B------:R-:W-:Y:S01]  /*3790*/  MUFU.EX2 R168, R168 ;  /* 0x000000a800a87308 */ /* 0x000fe20000000800 */
[C---:B------:R-:W-:Y:S04]  /*37a0*/  HMMA.16816.F32 R20, R52.reuse, R64, R20 ;  /* 0x000000403414723c */ /* 0x040fe80000001814 */
[--C-:B------:R-:W-:Y:S02]  /*37b0*/  FFMA.FTZ R57, R57, c[0x0][0x29c], -R226.reuse ;  /* 0x0000a70039397a23 */ /* 0x100fe400000108e2 */
[--C-:B------:R-:W-:Y:S02]  /*37c0*/  FFMA.FTZ R170, R170, c[0x0][0x29c], -R227.reuse ;  /* 0x0000a700aaaa7a23 */ /* 0x100fe400000108e3 */
[-C--:B------:R-:W-:Y:S01]  /*37d0*/  HMMA.16816.F32 R24, R52, R66.reuse, R24 ;  /* 0x000000423418723c */ /* 0x080fe20000001818 */
[----:B------:R-:W-:Y:S03]  /*37e0*/  MUFU.EX2 R169, R169 ;  /* 0x000000a900a97308 */ /* 0x000fe60000000800 */
[--C-:B------:R-:W-:Y:S01]  /*37f0*/  FFMA.FTZ R64, R196, c[0x0][0x29c], -R227.reuse ;  /* 0x0000a700c4407a23 */ /* 0x100fe200000108e3 */
[----:B------:R-:W-:Y:S01]  /*3800*/  FSEL R196, R56, -INF , P2 ;  /* 0xff80000038c47808 */ /* 0x000fe20001000000 */
[----:B------:R-:W-:Y:S01]  /*3810*/  IMAD.SHL.U32 R56, R213, 0x2, RZ ;  /* 0x00000002d5387824 */ /* 0x000fe200078e00ff */
[----:B------:R-:W-:Y:S01]  /*3820*/  R2P PR, R214, 0x6 ;  /* 0x00000006d6007804 */ /* 0x000fe20000000000 */
[C---:B------:R-:W-:Y:S01]  /*3830*/  HMMA.16816.F32 R32, R160.reuse, R66, R32 ;  /* 0x00000042a020723c */ /* 0x040fe20000001820 */
[----:B------:R-:W-:Y:S02]  /*3840*/  PLOP3.LUT P0, PT, PT, PT, UP0, 0x80, 0x0 ;  /* 0x000000000000781c */ /* 0x000fe40003f0f008 */
[----:B------:R-:W-:Y:S01]  /*3850*/  MUFU.EX2 R58, R58 ;  /* 0x0000003a003a7308 */ /* 0x000fe20000000800 */
[--C-:B------:R-:W-:Y:S02]  /*3860*/  FFMA.FTZ R65, R250, c[0x0][0x29c], -R227.reuse ;  /* 0x0000a700fa417a23 */ /* 0x100fe400000108e3 */
[--C-:B------:R-:W-:Y:S02]  /*3870*/  FFMA.FTZ R61, R196, c[0x0][0x29c], -R227.reuse ;  /* 0x0000a700c43d7a23 */ /* 0x100fe400000108e3 */
[-C--:B--2---:R-:W-:Y:S04]  /*3880*/  HMMA.16816.F32 R28, R160, R148.reuse, R28 ;  /* 0x00000094a01c723c */ /* 0x084fe8000000181c */
[--C-:B------:R-:W-:Y:S01]  /*3890*/  FFMA.FTZ R66, R197, c[0x0][0x29c], -R227.reuse ;  /* 0x0000a700c5427a23 */ /* 0x100fe200000108e3 */
[----:B------:R-:W-:Y:S01]  /*38a0*/  MUFU.EX2 R65, R65 ;  /* 0x0000004100417308 */ /* 0x000fe20000000800 */
[--C-:B------:R-:W-:Y:S02]  /*38b0*/  FFMA.FTZ R67, R244, c[0x0][0x29c], -R227.reuse ;  /* 0x0000a700f4437a23 */ /* 0x100fe400000108e3 */
[C---:B------:R-:W-:Y:S01]  /*38c0*/  HMMA.16816.F32 R36, R52.reuse, R148, R36 ;  /* 0x000000943424723c */ /* 0x040fe20000001824 */
[----:B------:R-:W1:Y:S06]  /*38d0*/  LDS R148, [R225+0x18480] ;  /* 0x01848000e1947984 */ /* 0x000e6c0000000800 */
[--C-:B------:R-:W-:Y:S01]  /*38e0*/  FFMA.FTZ R149, R248, c[0x0][0x29c], -R227.reuse ;  /* 0x0000a700f8957a23 */ /* 0x100fe200000108e3 */
[-C--:B------:R-:W-:Y:S01]  /*38f0*/  HMMA.16816.F32 R40, R52, R150.reuse, R40 ;  /* 0x000000963428723c */ /* 0x080fe20000001828 */
[----:B------:R-:W-:Y:S07]  /*3900*/  MUFU.EX2 R66, R66 ;  /* 0x0000004200427308 */ /* 0x000fee0000000800 */
[C---:B------:R-:W-:Y:S03]  /*3910*/  HMMA.16816.F32 R44, R160.reuse, R150, R44 ;  /* 0x00000096a02c723c */ /* 0x040fe6000000182c */
[----:B------:R-:W-:Y:S04]  /*3920*/  MUFU.EX2 R149, R149 ;  /* 0x0000009500957308 */ /* 0x000fe80000000800 */
[----:B------:R-:W-:Y:S01]  /*3930*/  FSEL R151, R62, -INF , P6 ;  /* 0xff8000003e977808 */ /* 0x000fe20003000000 */
[-C--:B---3--:R-:W-:Y:S04]  /*3940*/  HMMA.16816.F32 R48, R160, R152.reuse, R48 ;  /* 0x00000098a030723c */ /* 0x088fe80000001830 */
[----:B------:R-:W-:Y:S01]  /*3950*/  IADD3 R62, R56, 0x18880, RZ ;  /* 0x00018880383e7810 */ /* 0x000fe20007ffe0ff */
[----:B------:R-:W-:Y:S01]  /*3960*/  MUFU.EX2 R67, R67 ;  /* 0x0000004300437308 */ /* 0x000fe20000000800 */
[----:B------:R-:W-:Y:S01]  /*3970*/  FSEL R150, R60, -INF , P6 ;  /* 0xff8000003c967808 */ /* 0x000fe20003000000 */
[--C-:B------:R-:W-:Y:S01]  /*3980*/  FFMA.FTZ R151, R151, c[0x0][0x29c], -R226.reuse ;  /* 0x0000a70097977a23 */ /* 0x100fe200000108e2 */
[C---:B------:R-:W-:Y:S04]  /*3990*/  HMMA.16816.F32 R72, R52.reuse, R152, R72 ;  /* 0x000000983448723c */ /* 0x040fe80000001848 */
[----:B------:R-:W-:Y:S01]  /*39a0*/  IADD3 R60, R56, 0x188a0, RZ ;  /* 0x000188a0383c7810 */ /* 0x000fe20007ffe0ff */
[----:B------:R-:W-:Y:S01]  /*39b0*/  FFMA.FTZ R226, R63, c[0x0][0x29c], -R226 ;  /* 0x0000a7003fe27a23 */ /* 0x000fe200000108e2 */
[----:B------:R-:W-:Y:S01]  /*39c0*/  @P1 IADD3 R60, R62, -0x20, RZ ;  /* 0xffffffe03e3c1810 */ /* 0x000fe20007ffe0ff */
[----:B------:R-:W-:Y:S01]  /*39d0*/  MUFU.EX2 R64, R64 ;  /* 0x0000004000407308 */ /* 0x000fe20000000800 */
[-C--:B------:R-:W-:Y:S01]  /*39e0*/  HMMA.16816.F32 R76, R52, R154.reuse, R76 ;  /* 0x0000009a344c723c */ /* 0x080fe2000000184c */
[----:B------:R-:W2:Y:S03]  /*39f0*/  LDS R52, [R225+0x184a0] ;  /* 0x0184a000e1347984 */ /* 0x000ea60000000800 */
[--C-:B-1----:R-:W-:Y:S02]  /*3a00*/  FADD.FTZ R33, R33, -R148.reuse ;  /* 0x8000009421217221 */ /* 0x102fe40000010000 */
[--C-:B------:R-:W-:Y:S01]  /*3a10*/  FADD.FTZ R28, R28, -R148.reuse ;  /* 0x800000941c1c7221 */ /* 0x100fe20000010000 */
[----:B------:R-:W-:Y:S01]  /*3a20*/  F2FP.PACK_AB R53, R233, R180 ;  /* 0x000000b4e935723e */ /* 0x000fe200000000ff */
[--C-:B------:R-:W-:Y:S01]  /*3a30*/  FADD.FTZ R54, R17, -R148.reuse ;  /* 0x8000009411367221 */ /* 0x100fe20000010000 */
[----:B------:R-:W-:Y:S01]  /*3a40*/  HMMA.16816.F32 R80, R160, R154, R80 ;  /* 0x0000009aa050723c */ /* 0x000fe20000001850 */
[----:B------:R-:W-:Y:S03]  /*3a50*/  MUFU.EX2 R228, R228 ;  /* 0x000000e400e47308 */ /* 0x000fe60000000800 */
[--C-:B------:R-:W-:Y:S02]  /*3a60*/  FADD.FTZ R55, R16, -R148.reuse ;  /* 0x8000009410377221 */ /* 0x100fe40000010000 */
[--C-:B------:R-:W-:Y:S01]  /*3a70*/  FADD.FTZ R16, R13, -R148.reuse ;  /* 0x800000940d107221 */ /* 0x100fe20000010000 */
[----:B------:R-:W-:Y:S01]  /*3a80*/  F2FP.PACK_AB R13, R241, R182 ;  /* 0x000000b6f10d723e */ /* 0x000fe200000000ff */
[--C-:B------:R-:W-:Y:S03]  /*3a90*/  FADD.FTZ R17, R12, -R148.reuse ;  /* 0x800000940c117221 */ /* 0x100fe60000010000 */
[----:B------:R-:W-:Y:S01]  /*3aa0*/  MUFU.EX2 R57, R57 ;  /* 0x0000003900397308 */ /* 0x000fe20000000800 */
[----:B------:R-:W-:Y:S01]  /*3ab0*/  FMUL.FTZ R17, R230, R17 ;  /* 0x00000011e6117220 */ /* 0x000fe20000410000 */
[C---:B------:R-:W-:Y:S01]  /*3ac0*/  F2FP.PACK_AB R230, R249.reuse, R230 ;  /* 0x000000e6f9e6723e */ /* 0x040fe200000000ff */
[----:B------:R-:W-:Y:S02]  /*3ad0*/  FMUL.FTZ R16, R249, R16 ;  /* 0x00000010f9107220 */ /* 0x000fe40000410000 */
[----:B------:R-:W-:Y:S02]  /*3ae0*/  FMUL.FTZ R241, R241, R54 ;  /* 0x00000036f1f17220 */ /* 0x000fe40000410000 */
[----:B------:R-:W-:Y:S01]  /*3af0*/  FMUL.FTZ R12, R182, R55 ;  /* 0x00000037b60c7220 */ /* 0x000fe20000410000 */
[----:B------:R-:W-:Y:S01]  /*3b00*/  F2FP.PACK_AB R16, R16, R17 ;  /* 0x000000111010723e */ /* 0x000fe200000000ff */
[--C-:B------:R-:W-:Y:S01]  /*3b10*/  FADD.FTZ R17, R32, -R148.reuse ;  /* 0x8000009420117221 */ /* 0x100fe20000010000 */
[----:B------:R-:W-:Y:S01]  /*3b20*/  MUFU.EX2 R61, R61 ;  /* 0x0000003d003d7308 */ /* 0x000fe20000000800 */
[----:B------:R-:W-:Y:S01]  /*3b30*/  FADD.FTZ R29, R29, -R148 ;  /* 0x800000941d1d7221 */ /* 0x000fe20000010000 */
[----:B------:R-:W-:Y:S01]  /*3b40*/  F2FP.PACK_AB R241, R241, R12 ;  /* 0x0000000cf1f1723e */ /* 0x000fe200000000ff */
[----:B------:R-:W-:Y:S01]  /*3b50*/  FMUL.FTZ R17, R232, R17 ;  /* 0x00000011e8117220 */ /* 0x000fe20000410000 */
[C---:B------:R-:W-:Y:S01]  /*3b60*/  F2FP.PACK_AB R232, R240.reuse, R232 ;  /* 0x000000e8f0e8723e */ /* 0x040fe200000000ff */
[----:B------:R-:W-:Y:S02]  /*3b70*/  FMUL.FTZ R240, R240, R33 ;  /* 0x00000021f0f07220 */ /* 0x000fe40000410000 */
[----:B------:R-:W-:Y:S01]  /*3b80*/  FMUL.FTZ R28, R177, R28 ;  /* 0x0000001cb11c7220 */ /* 0x000fe20000410000 */
[C---:B------:R-:W-:Y:S01]  /*3b90*/  F2FP.PACK_AB R177, R178.reuse, R177 ;  /* 0x000000b1b2b1723e */ /* 0x040fe200000000ff */
[----:B------:R-:W-:Y:S01]  /*3ba0*/  FMUL.FTZ R29, R178, R29 ;  /* 0x0000001db21d7220 */ /* 0x000fe20000410000 */
[----:B------:R-:W-:Y:S01]  /*3bb0*/  MUFU.EX2 R12, R183 ;  /* 0x000000b7000c7308 */ /* 0x000fe20000000800 */
[--C-:B--2---:R-:W-:Y:S01]  /*3bc0*/  FADD.FTZ R33, R18, -R52.reuse ;  /* 0x8000003412217221 */ /* 0x104fe20000010000 */
[----:B------:R-:W-:Y:S01]  /*3bd0*/  F2FP.PACK_AB R17, R240, R17 ;  /* 0x00000011f011723e */ /* 0x000fe200000000ff */
[----:B------:R-:W1:Y:S01]  /*3be0*/  LDS R18, [R225+0x18580] ;  /* 0x01858000e1127984 */ /* 0x000e620000000800 */
[----:B------:R-:W-:Y:S01]  /*3bf0*/  F2FP.PACK_AB R29, R29, R28 ;  /* 0x0000001c1d1d723e */ /* 0x000fe200000000ff */
[--C-:B------:R-:W-:Y:S02]  /*3c00*/  FADD.FTZ R70, R70, -R52.reuse ;  /* 0x8000003446467221 */ /* 0x100fe40000010000 */
[----:B------:R-:W2:Y:S01]  /*3c10*/  LDS R225, [R225+0x185a0] ;  /* 0x0185a000e1e17984 */ /* 0x000ea20000000800 */
[----:B------:R-:W-:Y:S01]  /*3c20*/  FADD.FTZ R32, R19, -R52 ;  /* 0x8000003413207221 */ /* 0x000fe20000010000 */
[----:B------:R-:W-:Y:S01]  /*3c30*/  F2FP.PACK_AB R19, R173, R172 ;  /* 0x000000acad13723e */ /* 0x000fe200000000ff */
[----:B------:R-:W3:Y:S01]  /*3c40*/  MUFU.EX2 R28, R231 ;  /* 0x000000e7001c7308 */ /* 0x000ee20000000800 */
[----:B------:R-:W-:Y:S01]  /*3c50*/  STS [R56+0x18880], R53 ;  /* 0x0188803538007388 */ /* 0x000fe20000000800 */
[--C-:B------:R-:W-:Y:S02]  /*3c60*/  FADD.FTZ R48, R48, -R148.reuse ;  /* 0x8000009430307221 */ /* 0x100fe40000010000 */
[----:B------:R-:W-:Y:S02]  /*3c70*/  FADD.FTZ R49, R49, -R148 ;  /* 0x8000009431317221 */ /* 0x000fe40000010000 */
[----:B------:R-:W-:Y:S01]  /*3c80*/  FMUL.FTZ R70, R193, R70 ;  /* 0x00000046c1467220 */ /* 0x000fe20000410000 */
[----:B------:R-:W-:Y:S01]  /*3c90*/  F2FP.PACK_AB R193, R184, R193 ;  /* 0x000000c1b8c1723e */ /* 0x000fe200000000ff */
[--C-:B------:R-:W-:Y:S02]  /*3ca0*/  FADD.FTZ R30, R30, -R52.reuse ;  /* 0x800000341e1e7221 */ /* 0x100fe40000010000 */
[--C-:B------:R-:W-:Y:S01]  /*3cb0*/  FADD.FTZ R31, R31, -R52.reuse ;  /* 0x800000341f1f7221 */ /* 0x100fe20000010000 */
[----:B------:R-:W-:Y:S01]  /*3cc0*/  MUFU.EX2 R151, R151 ;  /* 0x0000009700977308 */ /* 0x000fe20000000800 */
[----:B------:R-:W-:Y:S01]  /*3cd0*/  STS [R56+0x18c80], R193 ;  /* 0x018c80c138007388 */ /* 0x000fe20000000800 */
[----:B------:R-:W-:Y:S01]  /*3ce0*/  FMUL.FTZ R48, R189, R48 ;  /* 0x00000030bd307220 */ /* 0x000fe20000410000 */
[C---:B------:R-:W-:Y:S01]  /*3cf0*/  F2FP.PACK_AB R189, R190.reuse, R189 ;  /* 0x000000bdbebd723e */ /* 0x040fe200000000ff */
[----:B------:R-:W-:Y:S01]  /*3d00*/  FMUL.FTZ R49, R190, R49 ;  /* 0x00000031be317220 */ /* 0x000fe20000410000 */
[----:B------:R4:W-:Y:S01]  /*3d10*/  STS [R60], R13 ;  /* 0x0000000d3c007388 */ /* 0x0009e20000000800 */
[----:B------:R-:W-:Y:S01]  /*3d20*/  FMUL.FTZ R33, R172, R33 ;  /* 0x00000021ac217220 */ /* 0x000fe20000410000 */
[----:B------:R-:W-:Y:S01]  /*3d30*/  MOV R172, 0x40 ;  /* 0x0000004000ac7802 */ /* 0x000fe20000000f00 */
[----:B------:R-:W-:Y:S01]  /*3d40*/  FMUL.FTZ R32, R173, R32 ;  /* 0x00000020ad207220 */ /* 0x000fe20000410000 */
[----:B------:R-:W-:Y:S01]  /*3d50*/  STS [R60+0x400], R19 ;  /* 0x000400133c007388 */ /* 0x000fe20000000800 */
[--C-:B------:R-:W-:Y:S01]  /*3d60*/  FADD.FTZ R50, R50, -R52.reuse ;  /* 0x8000003432327221 */ /* 0x100fe20000010000 */
[----:B------:R-:W-:Y:S01]  /*3d70*/  F2FP.PACK_AB R48, R49, R48 ;  /* 0x000000303130723e */ /* 0x000fe200000000ff */
[--C-:B------:R-:W-:Y:S01]  /*3d80*/  FADD.FTZ R51, R51, -R52.reuse ;  /* 0x8000003433337221 */ /* 0x100fe20000010000 */
[----:B------:R-:W-:Y:S01]  /*3d90*/  F2FP.PACK_AB R33, R32, R33 ;  /* 0x000000212021723e */ /* 0x000fe200000000ff */
[----:B------:R-:W-:Y:S01]  /*3da0*/  FMUL.FTZ R30, R187, R30 ;  /* 0x0000001ebb1e7220 */ /* 0x000fe20000410000 */
[----:B------:R-:W-:Y:S01]  /*3db0*/  MUFU.EX2 R32, R237 ;  /* 0x000000ed00207308 */ /* 0x000fe20000000800 */
[----:B------:R-:W-:Y:S01]  /*3dc0*/  FMUL.FTZ R31, R194, R31 ;  /* 0x0000001fc21f7220 */ /* 0x000fe20000410000 */
[----:B---3--:R-:W-:Y:S01]  /*3dd0*/  F2FP.PACK_AB R63, R28, R229 ;  /* 0x000000e51c3f723e */ /* 0x008fe200000000ff */
[--C-:B------:R-:W-:Y:S01]  /*3de0*/  FADD.FTZ R49, R14, -R52.reuse ;  /* 0x800000340e317221 */ /* 0x100fe20000010000 */
[----:B------:R-:W-:Y:S01]  /*3df0*/  SEL R55, R172, 0xffffffc0, !P2 ;  /* 0xffffffc0ac377807 */ /* 0x000fe20005000000 */
[----:B------:R-:W-:Y:S01]  /*3e00*/  FADD.FTZ R14, R15, -R52 ;  /* 0x800000340f0e7221 */ /* 0x000fe20000010000 */
[----:B------:R-:W-:Y:S01]  /*3e10*/  F2FP.PACK_AB R31, R31, R30 ;  /* 0x0000001e1f1f723e */ /* 0x000fe200000000ff */
[--C-:B-1----:R-:W-:Y:S01]  /*3e20*/  FADD.FTZ R15, R4, -R18.reuse ;  /* 0x80000012040f7221 */ /* 0x102fe20000010000 */
[----:B------:R-:W-:Y:S01]  /*3e30*/  F2FP.PACK_AB R187, R194, R187 ;  /* 0x000000bbc2bb723e */ /* 0x000fe200000000ff */
[----:B------:R-:W-:Y:S01]  /*3e40*/  FADD.FTZ R4, R5, -R18 ;  /* 0x8000001205047221 */ /* 0x000fe20000010000 */
[----:B------:R-:W-:Y:S01]  /*3e50*/  F2FP.PACK_AB R5, R157, R156 ;  /* 0x0000009c9d05723e */ /* 0x000fe200000000ff */
[--C-:B------:R-:W-:Y:S01]  /*3e60*/  FADD.FTZ R34, R34, -R52.reuse ;  /* 0x8000003422227221 */ /* 0x100fe20000010000 */
[----:B------:R-:W1:Y:S01]  /*3e70*/  MUFU.EX2 R30, R243 ;  /* 0x000000f3001e7308 */ /* 0x000e620000000800 */
[----:B------:R-:W-:Y:S02]  /*3e80*/  FADD.FTZ R35, R35, -R52 ;  /* 0x8000003423237221 */ /* 0x000fe40000010000 */
[----:B------:R1:W-:Y:S01]  /*3e90*/  STS [R56+0x1a880], R5 ;  /* 0x01a8800538007388 */ /* 0x0003e20000000800 */
[----:B------:R-:W-:Y:S01]  /*3ea0*/  FMUL.FTZ R50, R165, R50 ;  /* 0x00000032a5327220 */ /* 0x000fe20000410000 */
[----:B----4-:R-:W-:Y:S01]  /*3eb0*/  F2FP.PACK_AB R13, R234, R251 ;  /* 0x000000fbea0d723e */ /* 0x010fe200000000ff */
[C---:B------:R-:W-:Y:S01]  /*3ec0*/  FMUL.FTZ R51, R166.reuse, R51 ;  /* 0x00000033a6337220 */ /* 0x040fe20000410000 */
[----:B------:R-:W-:Y:S01]  /*3ed0*/  F2FP.PACK_AB R165, R166, R165 ;  /* 0x000000a5a6a5723e */ /* 0x000fe200000000ff */
[----:B------:R-:W-:Y:S01]  /*3ee0*/  FMUL.FTZ R49, R174, R49 ;  /* 0x00000031ae317220 */ /* 0x000fe20000410000 */
[C---:B------:R-:W-:Y:S01]  /*3ef0*/  F2FP.PACK_AB R174, R175.reuse, R174 ;  /* 0x000000aeafae723e */ /* 0x040fe200000000ff */
[----:B------:R-:W-:Y:S01]  /*3f00*/  FMUL.FTZ R14, R175, R14 ;  /* 0x0000000eaf0e7220 */ /* 0x000fe20000410000 */
[----:B------:R-:W-:Y:S01]  /*3f10*/  F2FP.PACK_AB R50, R51, R50 ;  /* 0x000000323332723e */ /* 0x000fe200000000ff */
[----:B------:R-:W-:Y:S01]  /*3f20*/  FMUL.FTZ R34, R185, R34 ;  /* 0x00000022b9227220 */ /* 0x000fe20000410000 */
[----:B------:R-:W-:Y:S01]  /*3f30*/  F2FP.PACK_AB R51, R181, R12 ;  /* 0x0000000cb533723e */ /* 0x000fe200000000ff */
[----:B------:R-:W-:Y:S01]  /*3f40*/  FMUL.FTZ R35, R186, R35 ;  /* 0x00000023ba237220 */ /* 0x000fe20000410000 */
[----:B------:R-:W-:Y:S01]  /*3f50*/  F2FP.PACK_AB R14, R14, R49 ;  /* 0x000000310e0e723e */ /* 0x000fe200000000ff */
[--C-:B------:R-:W-:Y:S01]  /*3f60*/  FADD.FTZ R44, R44, -R148.reuse ;  /* 0x800000942c2c7221 */ /* 0x100fe20000010000 */
[----:B------:R-:W-:Y:S01]  /*3f70*/  F2FP.PACK_AB R185, R186, R185 ;  /* 0x000000b9bab9723e */ /* 0x000fe200000000ff */
[----:B------:R-:W-:Y:S01]  /*3f80*/  STS [R56+0x1ac80], R51 ;  /* 0x01ac803338007388 */ /* 0x000fe20000000800 */
[----:B------:R-:W-:Y:S01]  /*3f90*/  FADD.FTZ R45, R45, -R148 ;  /* 0x800000942d2d7221 */ /* 0x000fe20000010000 */
[----:B------:R-:W-:Y:S01]  /*3fa0*/  F2FP.PACK_AB R34, R35, R34 ;  /* 0x000000222322723e */ /* 0x000fe200000000ff */
[--C-:B------:R-:W-:Y:S01]  /*3fb0*/  FADD.FTZ R49, R20, -R18.reuse ;  /* 0x8000001214317221 */ /* 0x100fe20000010000 */
[----:B------:R-:W-:Y:S01]  /*3fc0*/  STS [R60+0x2400], R63 ;  /* 0x0024003f3c007388 */ /* 0x000fe20000000800 */
[--C-:B------:R-:W-:Y:S01]  /*3fd0*/  FADD.FTZ R20, R21, -R18.reuse ;  /* 0x8000001215147221 */ /* 0x100fe20000010000 */
[----:B------:R-:W-:Y:S01]  /*3fe0*/  MUFU.EX2 R170, R170 ;  /* 0x000000aa00aa7308 */ /* 0x000fe20000000800 */
[----:B------:R-:W-:Y:S01]  /*3ff0*/  FMUL.FTZ R44, R179, R44 ;  /* 0x0000002cb32c7220 */ /* 0x000fe20000410000 */
[C---:B------:R-:W-:Y:S01]  /*4000*/  F2FP.PACK_AB R179, R188.reuse, R179 ;  /* 0x000000b3bcb3723e */ /* 0x040fe200000000ff */
[----:B------:R-:W-:Y:S01]  /*4010*/  FMUL.FTZ R45, R188, R45 ;  /* 0x0000002dbc2d7220 */ /* 0x000fe20000410000 */
[----:B-1----:R-:W-:Y:S01]  /*4020*/  F2FP.PACK_AB R5, R30, R239 ;  /* 0x000000ef1e05723e */ /* 0x002fe200000000ff */
[----:B------:R-:W-:Y:S02]  /*4030*/  FMUL.FTZ R15, R156, R15 ;  /* 0x0000000f9c0f7220 */ /* 0x000fe40000410000 */
[----:B------:R-:W-:Y:S01]  /*4040*/  FMUL.FTZ R4, R157, R4 ;  /* 0x000000049d047220 */ /* 0x000fe20000410000 */
[----:B------:R-:W-:Y:S01]  /*4050*/  F2FP.PACK_AB R45, R45, R44 ;  /* 0x0000002c2d2d723e */ /* 0x000fe200000000ff */
[--C-:B------:R-:W-:Y:S01]  /*4060*/  FADD.FTZ R35, R8, -R18.reuse ;  /* 0x8000001208237221 */ /* 0x100fe20000010000 */
[----:B------:R-:W1:Y:S01]  /*4070*/  MUFU.EX2 R44, R247 ;  /* 0x000000f7002c7308 */ /* 0x000e620000000800 */
[--C-:B------:R-:W-:Y:S01]  /*4080*/  FADD.FTZ R8, R9, -R18.reuse ;  /* 0x8000001209087221 */ /* 0x100fe20000010000 */
[----:B------:R-:W-:Y:S01]  /*4090*/  F2FP.PACK_AB R9, R159, R158 ;  /* 0x0000009e9f09723e */ /* 0x000fe200000000ff */
[----:B------:R-:W-:Y:S01]  /*40a0*/  FMUL.FTZ R49, R168, R49 ;  /* 0x00000031a8317220 */ /* 0x000fe20000410000 */
[----:B------:R-:W-:Y:S01]  /*40b0*/  F2FP.PACK_AB R15, R4, R15 ;  /* 0x0000000f040f723e */ /* 0x000fe200000000ff */
[C---:B------:R-:W-:Y:S01]  /*40c0*/  FMUL.FTZ R20, R169.reuse, R20 ;  /* 0x00000014a9147220 */ /* 0x040fe20000410000 */
[----:B------:R-:W-:Y:S01]  /*40d0*/  F2FP.PACK_AB R168, R169, R168 ;  /* 0x000000a8a9a8723e */ /* 0x000fe200000000ff */
[----:B------:R1:W-:Y:S01]  /*40e0*/  STS [R60+0x2000], R9 ;  /* 0x002000093c007388 */ /* 0x0003e20000000800 */
[--C-:B------:R-:W-:Y:S02]  /*40f0*/  FADD.FTZ R41, R41, -R18.reuse ;  /* 0x8000001229297221 */ /* 0x100fe40000010000 */
[--C-:B------:R-:W-:Y:S01]  /*4100*/  FADD.FTZ R40, R40, -R18.reuse ;  /* 0x8000001228287221 */ /* 0x100fe20000010000 */
[----:B------:R-:W-:Y:S01]  /*4110*/  F2FP.PACK_AB R20, R20, R49 ;  /* 0x000000311414723e */ /* 0x000fe200000000ff */
[----:B------:R-:W-:Y:S01]  /*4120*/  FMUL.FTZ R35, R158, R35 ;  /* 0x000000239e237220 */ /* 0x000fe20000410000 */
[----:B------:R-:W-:Y:S01]  /*4130*/  IADD3 R49, R56, R55, RZ ;  /* 0x0000003738317210 */ /* 0x000fe20007ffe0ff */
[----:B------:R-:W-:Y:S01]  /*4140*/  FMUL.FTZ R8, R159, R8 ;  /* 0x000000089f087220 */ /* 0x000fe20000410000 */
[----:B------:R-:W-:Y:S01]  /*4150*/  MUFU.EX2 R226, R226 ;  /* 0x000000e200e27308 */ /* 0x000fe20000000800 */
[----:B------:R-:W-:Y:S02]  /*4160*/  FMUL.FTZ R41, R58, R41 ;  /* 0x000000293a297220 */ /* 0x000fe40000410000 */
[----:B------:R-:W-:Y:S01]  /*4170*/  STS [R49+0x18880], R230 ;  /* 0x018880e631007388 */ /* 0x000fe20000000800 */
[--C-:B------:R-:W-:Y:S01]  /*4180*/  FADD.FTZ R4, R37, -R18.reuse ;  /* 0x8000001225047221 */ /* 0x100fe20000010000 */
[----:B------:R-:W-:Y:S01]  /*4190*/  F2FP.PACK_AB R35, R8, R35 ;  /* 0x000000230823723e */ /* 0x000fe200000000ff */
[----:B------:R-:W-:Y:S01]  /*41a0*/  FMUL.FTZ R40, R149, R40 ;  /* 0x0000002895287220 */ /* 0x000fe20000410000 */
[----:B------:R-:W-:Y:S01]  /*41b0*/  STS [R49+0x18c80], R174 ;  /* 0x018c80ae31007388 */ /* 0x000fe20000000800 */
[--C-:B------:R-:W-:Y:S01]  /*41c0*/  FADD.FTZ R21, R24, -R18.reuse ;  /* 0x8000001218157221 */ /* 0x100fe20000010000 */
[----:B------:R-:W-:Y:S01]  /*41d0*/  F2FP.PACK_AB R149, R58, R149 ;  /* 0x000000953a95723e */ /* 0x000fe200000000ff */
[--C-:B------:R-:W-:Y:S01]  /*41e0*/  FADD.FTZ R24, R25, -R18.reuse ;  /* 0x8000001219187221 */ /* 0x100fe20000010000 */
[----:B------:R-:W-:Y:S01]  /*41f0*/  F2FP.PACK_AB R41, R41, R40 ;  /* 0x000000282929723e */ /* 0x000fe200000000ff */
[----:B------:R-:W-:Y:S01]  /*4200*/  FADD.FTZ R25, R36, -R18 ;  /* 0x8000001224197221 */ /* 0x000fe20000010000 */
[----:B------:R-:W-:Y:S01]  /*4210*/  IADD3 R40, R55, R60, RZ ;  /* 0x0000003c37287210 */ /* 0x000fe20007ffe0ff */
[----:B------:R-:W-:Y:S02]  /*4220*/  FMUL.FTZ R24, R65, R24 ;  /* 0x0000001841187220 */ /* 0x000fe40000410000 */
[----:B------:R-:W-:Y:S01]  /*4230*/  FMUL.FTZ R8, R66, R25 ;  /* 0x0000001942087220 */ /* 0x000fe20000410000 */
[C---:B------:R-:W-:Y:S01]  /*4240*/  F2FP.PACK_AB R25, R67.reuse, R66 ;  /* 0x000000424319723e */ /* 0x040fe200000000ff */
[----:B------:R-:W-:Y:S01]  /*4250*/  STS [R40], R232 ;  /* 0x000000e828007388 */ /* 0x000fe20000000800 */
[----:B------:R-:W-:Y:S01]  /*4260*/  FMUL.FTZ R67, R67, R4 ;  /* 0x0000000443437220 */ /* 0x000fe20000410000 */
[----:B-1----:R-:W-:Y:S01]  /*4270*/  F2FP.PACK_AB R9, R44, R245 ;  /* 0x000000f52c09723e */ /* 0x002fe200000000ff */
[----:B------:R-:W1:Y:S01]  /*4280*/  MUFU.EX2 R4, R59 ;  /* 0x0000003b00047308 */ /* 0x000e620000000800 */
[----:B------:R-:W-:Y:S01]  /*4290*/  STS [R40+0x400], R185 ;  /* 0x000400b928007388 */ /* 0x000fe20000000800 */
[----:B------:R-:W-:Y:S01]  /*42a0*/  FMUL.FTZ R21, R64, R21 ;  /* 0x0000001540157220 */ /* 0x000fe20000410000 */
[----:B------:R-:W-:Y:S01]  /*42b0*/  F2FP.PACK_AB R67, R67, R8 ;  /* 0x000000084343723e */ /* 0x000fe200000000ff */
[--C-:B------:R-:W-:Y:S01]  /*42c0*/  FADD.FTZ R46, R46, -R52.reuse ;  /* 0x800000342e2e7221 */ /* 0x100fe20000010000 */
[----:B------:R-:W-:Y:S01]  /*42d0*/  STS [R49+0x1a880], R168 ;  /* 0x01a880a831007388 */ /* 0x000fe20000000800 */
[----:B------:R-:W-:Y:S01]  /*42e0*/  F2FP.PACK_AB R8, R32, R235 ;  /* 0x000000eb2008723e */ /* 0x000fe200000000ff */
[--C-:B------:R-:W-:Y:S01]  /*42f0*/  FADD.FTZ R82, R82, -R52.reuse ;  /* 0x8000003452527221 */ /* 0x100fe20000010000 */
[----:B------:R-:W-:Y:S01]  /*4300*/  F2FP.PACK_AB R64, R65, R64 ;  /* 0x000000404140723e */ /* 0x000fe200000000ff */
[----:B------:R-:W-:Y:S01]  /*4310*/  FMUL.FTZ R46, R195, R46 ;  /* 0x0000002ec32e7220 */ /* 0x000fe20000410000 */
[----:B------:R-:W-:Y:S01]  /*4320*/  F2FP.PACK_AB R21, R24, R21 ;  /* 0x000000151815723e */ /* 0x000fe200000000ff */
[----:B------:R1:W-:Y:S01]  /*4330*/  STS [R49+0x1ac80], R8 ;  /* 0x01ac800831007388 */ /* 0x0003e20000000800 */
[--C-:B------:R-:W-:Y:S01]  /*4340*/  FFMA.FTZ R150, R150, c[0x0][0x29c], -R227.reuse ;  /* 0x0000a70096967a23 */ /* 0x100fe200000108e3 */
[----:B------:R-:W-:Y:S01]  /*4350*/  F2FP.PACK_AB R195, R164, R195 ;  /* 0x000000c3a4c3723e */ /* 0x000fe200000000ff */
[----:B------:R-:W-:Y:S01]  /*4360*/  FFMA.FTZ R227, R198, c[0x0][0x29c], -R227 ;  /* 0x0000a700c6e37a23 */ /* 0x000fe200000108e3 */
[----:B------:R-:W-:Y:S01]  /*4370*/  STS [R40+0x2000], R64 ;  /* 0x0020004028007388 */ /* 0x000fe20000000800 */
[--C-:B------:R-:W-:Y:S02]  /*4380*/  FADD.FTZ R71, R71, -R52.reuse ;  /* 0x8000003447477221 */ /* 0x100fe40000010000 */
[--C-:B------:R-:W-:Y:S01]  /*4390*/  FADD.FTZ R47, R47, -R52.reuse ;  /* 0x800000342f2f7221 */ /* 0x100fe20000010000 */
[----:B------:R3:W-:Y:S01]  /*43a0*/  STS [R40+0x2400], R5 ;  /* 0x0024000528007388 */ /* 0x0007e20000000800 */
[----:B------:R-:W4:Y:S01]  /*43b0*/  MUFU.EX2 R150, R150 ;  /* 0x0000009600967308 */ /* 0x000f220000000800 */
[----:B------:R-:W-:Y:S02]  /*43c0*/  FADD.FTZ R83, R83, -R52 ;  /* 0x8000003453537221 */ /* 0x000fe40000010000 */
[----:B------:R-:W-:Y:S01]  /*43d0*/  STS [R56+0x1c880], R177 ;  /* 0x01c880b138007388 */ /* 0x000fe20000000800 */
[----:B------:R-:W-:Y:S02]  /*43e0*/  FADD.FTZ R37, R76, -R18 ;  /* 0x800000124c257221 */ /* 0x000fe40000010000 */
[--C-:B--2---:R-:W-:Y:S01]  /*43f0*/  FADD.FTZ R10, R10, -R225.reuse ;  /* 0x800000e10a0a7221 */ /* 0x104fe20000010000 */
[----:B------:R-:W-:Y:S01]  /*4400*/  STS [R56+0x1cc80], R187 ;  /* 0x01cc80bb38007388 */ /* 0x000fe20000000800 */
[--C-:B------:R-:W-:Y:S02]  /*4410*/  FADD.FTZ R11, R11, -R225.reuse ;  /* 0x800000e10b0b7221 */ /* 0x100fe40000010000 */
[----:B------:R-:W2:Y:S01]  /*4420*/  MUFU.EX2 R227, R227 ;  /* 0x000000e300e37308 */ /* 0x000ea20000000800 */
[----:B------:R-:W-:Y:S01]  /*4430*/  STS [R60+0x4000], R179 ;  /* 0x004000b33c007388 */ /* 0x000fe20000000800 */
[----:B------:R-:W-:Y:S02]  /*4440*/  FMUL.FTZ R10, R229, R10 ;  /* 0x0000000ae50a7220 */ /* 0x000fe40000410000 */
[----:B------:R-:W-:Y:S01]  /*4450*/  FMUL.FTZ R11, R28, R11 ;  /* 0x0000000b1c0b7220 */ /* 0x000fe20000410000 */
[----:B------:R-:W-:Y:S01]  /*4460*/  STS [R60+0x4400], R195 ;  /* 0x004400c33c007388 */ /* 0x000fe20000000800 */
[----:B------:R-:W-:Y:S01]  /*4470*/  FADD.FTZ R80, R80, -R148 ;  /* 0x8000009450507221 */ /* 0x000fe20000010000 */
[----:B-1----:R-:W-:Y:S01]  /*4480*/  F2FP.PACK_AB R8, R4, R57 ;  /* 0x000000390408723e */ /* 0x002fe200000000ff */
[----:B------:R-:W-:Y:S01]  /*4490*/  FMUL.FTZ R82, R167, R82 ;  /* 0x00000052a7527220 */ /* 0x000fe20000410000 */
[----:B------:R-:W-:Y:S01]  /*44a0*/  STS [R56+0x1e880], R25 ;  /* 0x01e8801938007388 */ /* 0x000fe20000000800 */
[----:B------:R-:W-:Y:S01]  /*44b0*/  F2FP.PACK_AB R167, R228, R167 ;  /* 0x000000a7e4a7723e */ /* 0x000fe200000000ff */
[----:B------:R-:W-:Y:S01]  /*44c0*/  FMUL.FTZ R80, R191, R80 ;  /* 0x00000050bf507220 */ /* 0x000fe20000410000 */
[----:B------:R-:W-:Y:S01]  /*44d0*/  F2FP.PACK_AB R191, R192, R191 ;  /* 0x000000bfc0bf723e */ /* 0x000fe200000000ff */
[----:B------:R-:W-:Y:S01]  /*44e0*/  STS [R56+0x1ec80], R9 ;  /* 0x01ec800938007388 */ /* 0x000fe20000000800 */
[----:B------:R-:W-:Y:S01]  /*44f0*/  FADD.FTZ R72, R72, -R18 ;  /* 0x8000001248487221 */ /* 0x000fe20000010000 */
[----:B------:R-:W-:Y:S01]  /*4500*/  F2FP.PACK_AB R11, R11, R10 ;  /* 0x0000000a0b0b723e */ /* 0x000fe200000000ff */
[----:B----4-:R-:W-:Y:S01]  /*4510*/  FMUL.FTZ R37, R150, R37 ;  /* 0x0000002596257220 */ /* 0x010fe20000410000 */
[----:B------:R-:W-:Y:S01]  /*4520*/  STS [R60+0x6000], R149 ;  /* 0x006000953c007388 */ /* 0x000fe20000000800 */
[----:B------:R-:W-:Y:S01]  /*4530*/  FMUL.FTZ R72, R61, R72 ;  /* 0x000000483d487220 */ /* 0x000fe20000410000 */
[----:B------:R-:W-:Y:S01]  /*4540*/  F2FP.PACK_AB R61, R170, R61 ;  /* 0x0000003daa3d723e */ /* 0x000fe200000000ff */
[--C-:B---3--:R-:W-:Y:S01]  /*4550*/  FADD.FTZ R5, R6, -R225.reuse ;  /* 0x800000e106057221 */ /* 0x108fe20000010000 */
[----:B------:R-:W-:Y:S01]  /*4560*/  STS [R60+0x6400], R13 ;  /* 0x0064000d3c007388 */ /* 0x000fe20000000800 */
[--C-:B------:R-:W-:Y:S01]  /*4570*/  FADD.FTZ R6, R7, -R225.reuse ;  /* 0x800000e107067221 */ /* 0x100fe20000010000 */
[----:B------:R-:W-:Y:S01]  /*4580*/  F2FP.PACK_AB R7, R226, R151 ;  /* 0x00000097e207723e */ /* 0x000fe200000000ff */
[--C-:B------:R-:W-:Y:S01]  /*4590*/  FADD.FTZ R62, R69, -R148.reuse ;  /* 0x80000094453e7221 */ /* 0x100fe20000010000 */
[----:B------:R-:W-:Y:S01]  /*45a0*/  STS [R49+0x1c880], R189 ;  /* 0x01c880bd31007388 */ /* 0x000fe20000000800 */
[----:B--2---:R-:W-:Y:S01]  /*45b0*/  F2FP.PACK_AB R150, R227, R150 ;  /* 0x00000096e396723e */ /* 0x004fe200000000ff */
[--C-:B------:R-:W-:Y:S02]  /*45c0*/  FADD.FTZ R153, R68, -R148.reuse ;  /* 0x8000009444997221 */ /* 0x100fe40000010000 */
[----:B------:R-:W-:Y:S01]  /*45d0*/  STS [R49+0x1cc80], R165 ;  /* 0x01cc80a531007388 */ /* 0x000fe20000000800 */
[----:B------:R-:W-:Y:S02]  /*45e0*/  FMUL.FTZ R62, R233, R62 ;  /* 0x0000003ee93e7220 */ /* 0x000fe40000410000 */
[----:B------:R-:W-:Y:S01]  /*45f0*/  FMUL.FTZ R153, R180, R153 ;  /* 0x00000099b4997220 */ /* 0x000fe20000410000 */
[----:B------:R-:W-:Y:S01]  /*4600*/  STS [R40+0x4000], R191 ;  /* 0x004000bf28007388 */ /* 0x000fe20000000800 */
[----:B------:R-:W-:Y:S02]  /*4610*/  FMUL.FTZ R71, R184, R71 ;  /* 0x00000047b8477220 */ /* 0x000fe40000410000 */
[----:B------:R-:W-:Y:S01]  /*4620*/  FMUL.FTZ R5, R12, R5 ;  /* 0x000000050c057220 */ /* 0x000fe20000410000 */
[----:B------:R-:W-:Y:S01]  /*4630*/  STS [R40+0x4400], R167 ;  /* 0x004400a728007388 */ /* 0x000fe20000000800 */
[----:B------:R-:W-:Y:S01]  /*4640*/  F2FP.PACK_AB R153, R62, R153 ;  /* 0x000000993e99723e */ /* 0x000fe200000000ff */
[----:B------:R-:W-:Y:S01]  /*4650*/  FMUL.FTZ R6, R181, R6 ;  /* 0x00000006b5067220 */ /* 0x000fe20000410000 */
[----:B------:R-:W-:Y:S01]  /*4660*/  F2FP.PACK_AB R71, R71, R70 ;  /* 0x000000464747723e */ /* 0x000fe200000000ff */
[----:B------:R-:W-:Y:S01]  /*4670*/  STS [R49+0x1e880], R61 ;  /* 0x01e8803d31007388 */ /* 0x000fe20000000800 */
[--C-:B------:R-:W-:Y:S02]  /*4680*/  FADD.FTZ R23, R23, -R225.reuse ;  /* 0x800000e117177221 */ /* 0x100fe40000010000 */
[----:B------:R-:W-:Y:S01]  /*4690*/  F2FP.PACK_AB R5, R6, R5 ;  /* 0x000000050605723e */ /* 0x000fe200000000ff */
[----:B------:R-:W-:Y:S01]  /*46a0*/  STS [R49+0x1ec80], R8 ;  /* 0x01ec800831007388 */ /* 0x000fe20000000800 */
[--C-:B------:R-:W-:Y:S02]  /*46b0*/  FADD.FTZ R22, R22, -R225.reuse ;  /* 0x800000e116167221 */ /* 0x100fe40000010000 */
[----:B------:R-:W-:Y:S01]  /*46c0*/  FMUL.FTZ R23, R32, R23 ;  /* 0x0000001720177220 */ /* 0x000fe20000410000 */
[----:B------:R-:W-:Y:S01]  /*46d0*/  STS [R40+0x6000], R150 ;  /* 0x0060009628007388 */ /* 0x000fe20000000800 */
[----:B------:R-:W-:Y:S02]  /*46e0*/  FMUL.FTZ R22, R235, R22 ;  /* 0x00000016eb167220 */ /* 0x000fe40000410000 */
[--C-:B------:R-:W-:Y:S01]  /*46f0*/  FADD.FTZ R26, R26, -R225.reuse ;  /* 0x800000e11a1a7221 */ /* 0x100fe20000010000 */
[----:B------:R-:W-:Y:S01]  /*4700*/  STS [R40+0x6400], R7 ;  /* 0x0064000728007388 */ /* 0x000fe20000000800 */
[--C-:B------:R-:W-:Y:S01]  /*4710*/  FADD.FTZ R27, R27, -R225.reuse ;  /* 0x800000e11b1b7221 */ /* 0x100fe20000010000 */
[----:B------:R-:W-:Y:S01]  /*4720*/  F2FP.PACK_AB R22, R23, R22 ;  /* 0x000000161716723e */ /* 0x000fe200000000ff */
[----:B------:R-:W-:Y:S01]  /*4730*/  FMUL.FTZ R26, R239, R26 ;  /* 0x0000001aef1a7220 */ /* 0x000fe20000410000 */
[----:B------:R-:W-:Y:S01]  /*4740*/  BAR.SYNC.DEFER_BLOCKING 0x0 ;  /* 0x0000000000007b1d */ /* 0x000fe20000010000 */
[----:B------:R-:W-:Y:S02]  /*4750*/  FMUL.FTZ R27, R30, R27 ;  /* 0x0000001b1e1b7220 */ /* 0x000fe40000410000 */
[----:B------:R-:W-:Y:S02]  /*4760*/  FMUL.FTZ R47, R164, R47 ;  /* 0x0000002fa42f7220 */ /* 0x000fe40000410000 */
[--C-:B------:R-:W-:Y:S01]  /*4770*/  FADD.FTZ R38, R38, -R225.reuse ;  /* 0x800000e126267221 */ /* 0x100fe20000010000 */
[----:B------:R-:W-:Y:S01]  /*4780*/  F2FP.PACK_AB R27, R27, R26 ;  /* 0x0000001a1b1b723e */ /* 0x000fe200000000ff */
[--C-:B------:R-:W-:Y:S01]  /*4790*/  FADD.FTZ R39, R39, -R225.reuse ;  /* 0x800000e127277221 */ /* 0x100fe20000010000 */
[----:B------:R-:W-:Y:S01]  /*47a0*/  F2FP.PACK_AB R47, R47, R46 ;  /* 0x0000002e2f2f723e */ /* 0x000fe200000000ff */
[----:B------:R-:W-:Y:S02]  /*47b0*/  FMUL.FTZ R38, R245, R38 ;  /* 0x00000026f5267220 */ /* 0x000fe40000410000 */
[----:B------:R-:W-:Y:S02]  /*47c0*/  FMUL.FTZ R39, R44, R39 ;  /* 0x000000272c277220 */ /* 0x000fe40000410000 */
[--C-:B------:R-:W-:Y:S02]  /*47d0*/  FADD.FTZ R42, R42, -R225.reuse ;  /* 0x800000e12a2a7221 */ /* 0x100fe40000010000 */
[--C-:B------:R-:W-:Y:S01]  /*47e0*/  FADD.FTZ R43, R43, -R225.reuse ;  /* 0x800000e12b2b7221 */ /* 0x100fe20000010000 */
[----:B------:R-:W-:Y:S01]  /*47f0*/  F2FP.PACK_AB R39, R39, R38 ;  /* 0x000000262727723e */ /* 0x000fe200000000ff */
[----:B------:R-:W-:Y:S02]  /*4800*/  FMUL.FTZ R42, R251, R42 ;  /* 0x0000002afb2a7220 */ /* 0x000fe40000410000 */
[----:B------:R-:W-:Y:S02]  /*4810*/  FMUL.FTZ R43, R234, R43 ;  /* 0x0000002bea2b7220 */ /* 0x000fe40000410000 */
[----:B------:R-:W-:Y:S02]  /*4820*/  FADD.FTZ R81, R81, -R148 ;  /* 0x8000009451517221 */ /* 0x000fe40000010000 */
[----:B------:R-:W-:Y:S01]  /*4830*/  FMUL.FTZ R83, R228, R83 ;  /* 0x00000053e4537220 */ /* 0x000fe20000410000 */
[----:B------:R-:W-:Y:S01]  /*4840*/  STS [R56+0x20880], R153 ;  /* 0x0208809938007388 */ /* 0x000fe20000000800 */
[----:B------:R-:W-:Y:S01]  /*4850*/  F2FP.PACK_AB R43, R43, R42 ;  /* 0x0000002a2b2b723e */ /* 0x000fe200000000ff */
[----:B------:R-:W-:Y:S02]  /*4860*/  FMUL.FTZ R81, R192, R81 ;  /* 0x00000051c0517220 */ /* 0x000fe40000410000 */
[----:B------:R-:W-:Y:S01]  /*4870*/  STS [R56+0x20c80], R71 ;  /* 0x020c804738007388 */ /* 0x000fe20000000800 */
[--C-:B------:R-:W-:Y:S01]  /*4880*/  FADD.FTZ R74, R74, -R225.reuse ;  /* 0x800000e14a4a7221 */ /* 0x100fe20000010000 */
[----:B------:R-:W-:Y:S01]  /*4890*/  F2FP.PACK_AB R82, R83, R82 ;  /* 0x000000525352723e */ /* 0x000fe200000000ff */
[--C-:B------:R-:W-:Y:S01]  /*48a0*/  FADD.FTZ R73, R73, -R18.reuse ;  /* 0x8000001249497221 */ /* 0x100fe20000010000 */
[----:B------:R-:W-:Y:S01]  /*48b0*/  STS [R60+0x8000], R241 ;  /* 0x008000f13c007388 */ /* 0x000fe20000000800 */
[--C-:B------:R-:W-:Y:S01]  /*48c0*/  FADD.FTZ R75, R75, -R225.reuse ;  /* 0x800000e14b4b7221 */ /* 0x100fe20000010000 */
[----:B------:R-:W-:Y:S01]  /*48d0*/  F2FP.PACK_AB R80, R81, R80 ;  /* 0x000000505150723e */ /* 0x000fe200000000ff */
[----:B------:R-:W-:Y:S01]  /*48e0*/  FMUL.FTZ R74, R57, R74 ;  /* 0x0000004a394a7220 */ /* 0x000fe20000410000 */
[----:B------:R-:W-:Y:S01]  /*48f0*/  STS [R60+0x8400], R33 ;  /* 0x008400213c007388 */ /* 0x000fe20000000800 */
[----:B------:R-:W-:Y:S02]  /*4900*/  FADD.FTZ R18, R77, -R18 ;  /* 0x800000124d127221 */ /* 0x000fe40000010000 */
[----:B------:R-:W-:Y:S01]  /*4910*/  FMUL.FTZ R75, R4, R75 ;  /* 0x0000004b044b7220 */ /* 0x000fe20000410000 */
[----:B------:R-:W-:Y:S01]  /*4920*/  STS [R56+0x22880], R15 ;  /* 0x0228800f38007388 */ /* 0x000fe20000000800 */
[----:B------:R-:W-:Y:S01]  /*4930*/  FMUL.FTZ R73, R170, R73 ;  /* 0x00000049aa497220 */ /* 0x000fe20000410000 */
[----:B------:R-:W-:Y:S01]  /*4940*/  MOV R4, UR4 ;  /* 0x0000000400047c02 */ /* 0x000fe20008000f00 */
[--C-:B------:R-:W-:Y:S01]  /*4950*/  FADD.FTZ R78, R78, -R225.reuse ;  /* 0x800000e14e4e7221 */ /* 0x100fe20000010000 */
[----:B------:R-:W-:Y:S01]  /*4960*/  STS [R56+0x22c80], R5 ;  /* 0x022c800538007388 */ /* 0x000fe20000000800 */
[----:B------:R-:W-:Y:S01]  /*4970*/  FADD.FTZ R79, R79, -R225 ;  /* 0x800000e14f4f7221 */ /* 0x000fe20000010000 */
[----:B------:R-:W-:Y:S01]  /*4980*/  F2FP.PACK_AB R72, R73, R72 ;  /* 0x000000484948723e */ /* 0x000fe200000000ff */
[----:B------:R-:W-:Y:S01]  /*4990*/  FMUL.FTZ R18, R227, R18 ;  /* 0x00000012e3127220 */ /* 0x000fe20000410000 */
[----:B------:R-:W-:Y:S01]  /*49a0*/  STS [R60+0xa000], R35 ;  /* 0x00a000233c007388 */ /* 0x000fe20000000800 */
[----:B------:R-:W-:Y:S01]  /*49b0*/  FMUL.FTZ R78, R151, R78 ;  /* 0x0000004e974e7220 */ /* 0x000fe20000410000 */
[----:B------:R-:W-:Y:S01]  /*49c0*/  F2FP.PACK_AB R74, R75, R74 ;  /* 0x0000004a4b4a723e */ /* 0x000fe200000000ff */
[----:B------:R-:W-:Y:S01]  /*49d0*/  FMUL.FTZ R79, R226, R79 ;  /* 0x0000004fe24f7220 */ /* 0x000fe20000410000 */
[----:B------:R-:W-:Y:S01]  /*49e0*/  STS [R60+0xa400], R11 ;  /* 0x00a4000b3c007388 */ /* 0x000fe20000000800 */
[----:B------:R-:W-:Y:S02]  /*49f0*/  F2FP.PACK_AB R37, R18, R37 ;  /* 0x000000251225723e */ /* 0x000fe400000000ff */
[----:B------:R-:W-:Y:S01]  /*4a00*/  LEA R4, R4, R207, 0xd ;  /* 0x000000cf04047211 */ /* 0x000fe200078e68ff */
[----:B------:R-:W-:Y:S01]  /*4a10*/  STS [R49+0x20880], R16 ;  /* 0x0208801031007388 */ /* 0x000fe20000000800 */
[----:B------:R-:W-:Y:S02]  /*4a20*/  F2FP.PACK_AB R79, R79, R78 ;  /* 0x0000004e4f4f723e */ /* 0x000fe400000000ff */
[----:B------:R-:W-:Y:S01]  /*4a30*/  SHF.L.U32 R76, R4, 0x1, RZ ;  /* 0x00000001044c7819 */ /* 0x000fe200000006ff */
[----:B------:R-:W-:Y:S03]  /*4a40*/  STS [R49+0x20c80], R14 ;  /* 0x020c800e31007388 */ /* 0x000fe60000000800 */
        /* <DEDUP_REMOVED lines=23> */
[----:B------:R-:W-:Y:S08]  /*4bc0*/  LDSM.16.MT88.4 R4, [R204+0x18880] ;  /* 0x01888000cc04783b */ /* 0x000ff00000004200 */
[----:B------:R-:W2:Y:S08]  /*4bd0*/  LDSM.16.MT88.4 R8, [R76+0x10080] ;  /* 0x010080004c08783b */ /* 0x000eb00000004200 */
[----:B------:R-:W3:Y:S01]  /*4be0*/  LDSM.16.MT88.4 R12, [R204+0x1c880] ;  /* 0x01c88000cc0c783b */ /* 0x000ee20000004200 */
[C---:B-1----:R-:W-:Y:S07]  /*4bf0*/  SHF.L.U32 R79, R206.reuse, 0x1, RZ ;  /* 0x00000001ce4f7819 */ /* 0x042fee00000006ff */
[----:B------:R-:W1:Y:S08]  /*4c00*/  LDSM.16.MT88.4 R16, [R36+0x10080] ;  /* 0x010080002410783b */ /* 0x000e700000004200 */
[----:B------:R-:W-:Y:S08]  /*4c10*/  LDSM.16.MT88.4 R20, [R204+0x19080] ;  /* 0x01908000cc14783b */ /* 0x000ff00000004200 */
[----:B------:R-:W4:Y:S01]  /*4c20*/  LDSM.16.MT88.4 R24, [R76+0x10880] ;  /* 0x010880004c18783b */ /* 0x000f220000004200 */
[-C--:B--2---:R-:W-:Y:S07]  /*4c30*/  HMMA.16816.F32 R84, R4, R8.reuse, R84 ;  /* 0x000000080454723c */ /* 0x084fee0000001854 */
[----:B------:R-:W2:Y:S01]  /*4c40*/  LDSM.16.MT88.4 R28, [R204+0x1d080] ;  /* 0x01d08000cc1c783b */ /* 0x000ea20000004200 */
[C---:B---3--:R-:W-:Y:S07]  /*4c50*/  HMMA.16816.F32 R88, R12.reuse, R8, R88 ;  /* 0x000000080c58723c */ /* 0x048fee0000001858 */
[----:B------:R-:W3:Y:S01]  /*4c60*/  LDSM.16.MT88.4 R32, [R36+0x10880] ;  /* 0x010880002420783b */ /* 0x000ee20000004200 */
        /* <DEDUP_REMOVED lines=9> */
[-C--:B----4-:R-:W-:Y:S01]  /*4d00*/  HMMA.16816.F32 R84, R20, R24.reuse, R84 ;  /* 0x000000181454723c */ /* 0x090fe20000001854 */
[----:B------:R-:W4:Y:S07]  /*4d10*/  LDSM.16.MT88.4 R16, [R36+0x11080] ;  /* 0x011080002410783b */ /* 0x000f2e0000004200 */
[C---:B--2---:R-:W-:Y:S08]  /*4d20*/  HMMA.16816.F32 R88, R28.reuse, R24, R88 ;  /* 0x000000181c58723c */ /* 0x044ff00000001858 */
        /* <DEDUP_REMOVED lines=8> */
[----:B------:R-:W2:Y:S07]  /*4db0*/  LDSM.16.MT88.4 R20, [R204+0x1a080] ;  /* 0x01a08000cc14783b */ /* 0x000eae0000004200 */
[-C--:B-1----:R-:W-:Y:S01]  /*4dc0*/  HMMA.16816.F32 R84, R4, R8.reuse, R84 ;  /* 0x000000080454723c */ /* 0x082fe20000001854 */
[----:B------:R-:W1:Y:S07]  /*4dd0*/  LDSM.16.MT88.4 R32, [R36+0x11880] ;  /* 0x011880002420783b */ /* 0x000e6e0000004200 */
        /* <DEDUP_REMOVED lines=10> */
[-C--:B--2---:R-:W-:Y:S01]  /*4e80*/  HMMA.16816.F32 R84, R20, R24.reuse, R84 ;  /* 0x000000181454723c */ /* 0x084fe20000001854 */
[----:B------:R-:W2:Y:S07]  /*4e90*/  LDSM.16.MT88.4 R16, [R36+0x12080] ;  /* 0x012080002410783b */ /* 0x000eae0000004200 */
[C---:B------:R-:W-:Y:S08]  /*4ea0*/  HMMA.16816.F32 R88, R28.reuse, R24, R88 ;  /* 0x000000181c58723c */ /* 0x040ff00000001858 */
        /* <DEDUP_REMOVED lines=10> */
[----:B------:R-:W3:Y:S07]  /*4f50*/  LDSM.16.MT88.4 R32, [R36+0x12880] ;  /* 0x012880002420783b */ /* 0x000eee0000004200 */
        /* <DEDUP_REMOVED lines=22> */
[-C--:B--2---:R-:W-:Y:S01]  /*50c0*/  HMMA.16816.F32 R84, R4, R8.reuse, R84 ;  /* 0x000000080454723c */ /* 0x084fe20000001854 */
[----:B------:R-:W2:Y:S07]  /*50d0*/  LDSM.16.MT88.4 R32, [R36+0x13880] ;  /* 0x013880002420783b */ /* 0x000eae0000004200 */
[C---:B------:R-:W-:Y:S01]  /*50e0*/  HMMA.16816.F32 R88, R12.reuse, R8, R88 ;  /* 0x000000080c58723c */ /* 0x040fe20000001858 */
[----:B------:R-:W-:Y:S06]  /*50f0*/  BAR.SYNC.DEFER_BLOCKING 0x0 ;  /* 0x0000000000007b1d */ /* 0x000fec0000010000 */
[----:B------:R-:W-:Y:S01]  /*5100*/  IADD3 R8, R203, R176, RZ ;  /* 0x000000b0cb087210 */ /* 0x000fe20007ffe0ff */
[-C--:B------:R-:W-:Y:S08]  /*5110*/  HMMA.16816.F32 R92, R12, R10.reuse, R92 ;  /* 0x0000000a0c5c723c */ /* 0x080ff0000000185c */
[C---:B------:R-:W-:Y:S07]  /*5120*/  HMMA.16816.F32 R96, R4.reuse, R10, R96 ;  /* 0x0000000a0460723c */ /* 0x040fee0000001860 */
[----:B------:R-:W-:Y:S01]  /*5130*/  SHF.L.U32 R10, R206, 0x1, RZ ;  /* 0x00000001ce0a7819 */ /* 0x000fe200000006ff */
[-C--:B-1----:R-:W-:Y:S01]  /*5140*/  HMMA.16816.F32 R100, R4, R16.reuse, R100 ;  /* 0x000000100464723c */ /* 0x082fe20000001864 */
[----:B------:R1:W4:Y:S03]  /*5150*/  LDSM.16.MT88.4 R48, [R8+0x80] ;  /* 0x000080000830783b */ /* 0x0003260000004200 */
[----:B------:R-:W-:Y:S04]  /*5160*/  IADD3 R77, R201, R10, RZ ;  /* 0x0000000ac94d7210 */ /* 0x000fe80007ffe0ff */
[C---:B------:R-:W-:Y:S01]  /*5170*/  HMMA.16816.F32 R104, R12.reuse, R16, R104 ;  /* 0x000000100c68723c */ /* 0x040fe20000001868 */
[----:B------:R1:W1:Y:S07]  /*5180*/  LDSM.16.MT88.4 R64, [R8+0x880] ;  /* 0x000880000840783b */ /* 0x00026e0000004200 */
[-C--:B------:R-:W-:Y:S01]  /*5190*/  HMMA.16816.F32 R108, R12, R18.reuse, R108 ;  /* 0x000000120c6c723c */ /* 0x080fe2000000186c */
[----:B------:R1:W1:Y:S07]  /*51a0*/  LDSM.16.M88.4 R36, [R79+0x20880] ;  /* 0x020880004f24783b */ /* 0x00026e0000000200 */
[----:B------:R-:W-:Y:S01]  /*51b0*/  HMMA.16816.F32 R112, R4, R18, R112 ;  /* 0x000000120470723c */ /* 0x000fe20000001870 */
[----:B------:R1:W1:Y:S07]  /*51c0*/  LDSM.16.M88.4 R44, [R79+0x22880] ;  /* 0x022880004f2c783b */ /* 0x00026e0000000200 */
[-C--:B---3--:R-:W-:Y:S01]  /*51d0*/  HMMA.16816.F32 R84, R20, R24.reuse, R84 ;  /* 0x000000181454723c */ /* 0x088fe20000001854 */
[----:B------:R3:W1:Y:S07]  /*51e0*/  LDSM.16.MT88.4 R40, [R203+0x80] ;  /* 0x00008000cb28783b */ /* 0x00066e0000004200 */
[C---:B------:R-:W-:Y:S01]  /*51f0*/  HMMA.16816.F32 R88, R28.reuse, R24, R88 ;  /* 0x000000181c58723c */ /* 0x040fe20000001858 */
[----:B------:R3:W1:Y:S07]  /*5200*/  LDSM.16.M88.4 R52, [R77+0x20880] ;  /* 0x020880004d34783b */ /* 0x00066e0000000200 */
[-C--:B------:R-:W-:Y:S01]  /*5210*/  HMMA.16816.F32 R92, R28, R26.reuse, R92 ;  /* 0x0000001a1c5c723c */ /* 0x080fe2000000185c */
[----:B------:R3:W1:Y:S07]  /*5220*/  LDSM.16.M88.4 R60, [R77+0x22880] ;  /* 0x022880004d3c783b */ /* 0x00066e0000000200 */
[C---:B------:R-:W-:Y:S01]  /*5230*/  HMMA.16816.F32 R96, R20.reuse, R26, R96 ;  /* 0x0000001a1460723c */ /* 0x040fe20000001860 */
[----:B------:R3:W1:Y:S07]  /*5240*/  LDSM.16.MT88.4 R56, [R203+0x880] ;  /* 0x00088000cb38783b */ /* 0x00066e0000004200 */
[-C--:B--2---:R-:W-:Y:S08]  /*5250*/  HMMA.16816.F32 R100, R20, R32.reuse, R100 ;  /* 0x000000201464723c */ /* 0x084ff00000001864 */
[C---:B------:R-:W-:Y:S08]  /*5260*/  HMMA.16816.F32 R104, R28.reuse, R32, R104 ;  /* 0x000000201c68723c */ /* 0x040ff00000001868 */
[-C--:B------:R-:W-:Y:S08]  /*5270*/  HMMA.16816.F32 R108, R28, R34.reuse, R108 ;  /* 0x000000221c6c723c */ /* 0x080ff0000000186c */
[----:B------:R-:W-:Y:S01]  /*5280*/  HMMA.16816.F32 R112, R20, R34, R112 ;  /* 0x000000221470723c */ /* 0x000fe20000001870 */
[----:B------:R-:W-:-:S07]  /*5290*/  @P0 BRA `(.L_x_898) ;  /* 0x000003b000000947 */ /* 0x000fce0003800000 */
[----:B---34-:R-:W2:Y:S01]  /*52a0*/  S2R R5, SR_CTAID.Y ;  /* 0x0000000000057919 */ /* 0x018ea20000002600 */
[----:B------:R-:W-:Y:S01]  /*52b0*/  ULDC.64 UR6, c[0x0][0x208] ;  /* 0x0000820000067ab9 */ /* 0x000fe20000000a00 */
[----:B------:R-:W-:Y:S01]  /*52c0*/  IMAD R13, R218, c[0x0][0x208], RZ ;  /* 0x00008200da0d7a24 */ /* 0x000fe200078e02ff */
[----:B------:R-:W-:Y:S02]  /*52d0*/  USHF.L.U32 UR30, UR28, 0x7, URZ ;  /* 0x000000071c1e7899 */ /* 0x000fe4000800063f */
[----:B------:R-:W-:Y:S02]  /*52e0*/  UIMAD.WIDE.U32 UR32, UR28, UR6, URZ ;  /* 0x000000061c2072a5 */ /* 0x000fe4000f8e003f */
[----:B------:R-:W-:Y:S04]  /*52f0*/  USHF.R.S32.HI UR29, URZ, 0x1f, UR28 ;  /* 0x0000001f3f1d7899 */ /* 0x000fe8000801141c */
[----:B------:R-:W-:Y:S01]  /*5300*/  IMAD.U32 R12, RZ, RZ, UR32 ;  /* 0x00000020ff0c7e24 */ /* 0x000fe2000f8e00ff */
[----:B------:R-:W-:Y:S04]  /*5310*/  UIMAD UR29, UR29, UR6, URZ ;  /* 0x000000061d1d72a4 */ /* 0x000fe8000f8e023f */
[----:B------:R-:W-:Y:S04]  /*5320*/  UIMAD UR29, UR28, UR7, UR29 ;  /* 0x000000071c1d72a4 */ /* 0x000fe8000f8e021d */
[----:B------:R-:W-:Y:S01]  /*5330*/  UIADD3 UR29, UR33, UR29, URZ ;  /* 0x0000001d211d7290 */ /* 0x000fe2000fffe03f */
[----:B--2---:R-:W-:Y:S01]  /*5340*/  SHF.R.S32.HI R4, RZ, 0x1f, R5 ;  /* 0x0000001fff047819 */ /* 0x004fe20000011405 */
[----:B------:R-:W-:Y:S04]  /*5350*/  IMAD.WIDE.U32 R14, R5, c[0x0][0x210], R222 ;  /* 0x00008400050e7a25 */ /* 0x000fe800078e00de */
[----:B------:R-:W-:Y:S01]  /*5360*/  IMAD R7, R4, c[0x0][0x210], RZ ;  /* 0x0000840004077a24 */ /* 0x000fe200078e02ff */
[----:B------:R-:W-:Y:S01]  /*5370*/  IADD3 R13, P6, P2, R13, UR8, R14 ;  /* 0x000000080d0d7c10 */ /* 0x000fe2000fade00e */
[C---:B------:R-:W-:Y:S04]  /*5380*/  IMAD.WIDE.U32 R10, R5.reuse, c[0x0][0x288], R220 ;  /* 0x0000a200050a7a25 */ /* 0x040fe800078e00dc */
[----:B------:R-:W-:Y:S01]  /*5390*/  IMAD R7, R5, c[0x0][0x214], R7 ;  /* 0x0000850005077a24 */ /* 0x000fe200078e0207 */
[----:B------:R-:W-:Y:S01]  /*53a0*/  IADD3 R9, P0, R10, UR9, RZ ;  /* 0x000000090a097c10 */ /* 0x000fe2000ff1e0ff */
[----:B------:R-:W-:Y:S02]  /*53b0*/  IMAD R4, R4, c[0x0][0x288], RZ ;  /* 0x0000a20004047a24 */ /* 0x000fe400078e02ff */
[----:B------:R-:W-:Y:S02]  /*53c0*/  IMAD.IADD R7, R15, 0x1, R7 ;  /* 0x000000010f077824 */ /* 0x000fe400078e0207 */
[----:B------:R-:W-:Y:S01]  /*53d0*/  IMAD R4, R5, c[0x0][0x28c], R4 ;  /* 0x0000a30005047a24 */ /* 0x000fe200078e0204 */
[----:B------:R-:W-:Y:S02]  /*53e0*/  LEA R5, P1, R13, c[0x0][0x1f0], 0x1 ;  /* 0x00007c000d057a11 */ /* 0x000fe400078208ff */
[----:B------:R-:W-:Y:S01]  /*53f0*/  IADD3.X R6, R210, UR15, R7, P6, P2 ;  /* 0x0000000fd2067c10 */ /* 0x000fe2000b7e4407 */
[----:B------:R-:W-:Y:S01]  /*5400*/  IMAD.U32 R7, RZ, RZ, UR30 ;  /* 0x0000001eff077e24 */ /* 0x000fe2000f8e00ff */
[----:B------:R-:W-:Y:S02]  /*5410*/  IADD3.X R4, R11, UR17, R4, P0, !PT ;  /* 0x000000110b047c10 */ /* 0x000fe400087fe404 */
[C---:B------:R-:W-:Y:S02]  /*5420*/  LEA R10, P0, R9.reuse, c[0x0][0x280], 0x2 ;  /* 0x0000a000090a7a11 */ /* 0x040fe400078010ff */
[----:B-1----:R-:W-:Y:S02]  /*5430*/  IADD3 R8, -R218, c[0x0][0x168], -R7 ;  /* 0x00005a00da087a10 */ /* 0x002fe40007ffe907 */
[----:B------:R-:W-:Y:S01]  /*5440*/  LEA.HI.X R11, R9, c[0x0][0x284], R4, 0x2, P0 ;  /* 0x0000a100090b7a11 */ /* 0x000fe200000f1404 */
[----:B------:R-:W-:Y:S01]  /*5450*/  IMAD.U32 R4, RZ, RZ, UR24 ;  /* 0x00000018ff047e24 */ /* 0x000fe2000f8e00ff */
[----:B------:R-:W-:Y:S02]  /*5460*/  ISETP.GE.AND P0, PT, R222, c[0x0][0x1fc], PT ;  /* 0x00007f00de007a0c */ /* 0x000fe40003f06270 */
[----:B------:R-:W-:Y:S01]  /*5470*/  LEA R14, P6, R12, R5, 0x8 ;  /* 0x000000050c0e7211 */ /* 0x000fe200078c40ff */
[----:B------:R-:W-:Y:S01]  /*5480*/  IMAD.U32 R5, RZ, RZ, UR29 ;  /* 0x0000001dff057e24 */ /* 0x000fe2000f8e00ff */
[----:B------:R-:W-:Y:S02]  /*5490*/  ISETP.LT.OR P2, PT, R8, 0x1, P0 ;  /* 0x000000010800780c */ /* 0x000fe40000741670 */
[----:B------:R-:W-:Y:S01]  /*54a0*/  LEA.HI.X R6, R13, c[0x0][0x1f4], R6, 0x1, P1 ;  /* 0x00007d000d067a11 */ /* 0x000fe200008f0c06 */
[----:B------:R-:W-:Y:S01]  /*54b0*/  IMAD.U32 R13, RZ, RZ, UR33 ;  /* 0x00000021ff0d7e24 */ /* 0x000fe2000f8e00ff */
[----:B------:R-:W-:Y:S02]  /*54c0*/  IADD3 R9, R212, 0x10080, RZ ;  /* 0x00010080d4097810 */ /* 0x000fe40007ffe0ff */
[C---:B------:R-:W-:Y:S02]  /*54d0*/  LEA R10, P1, R7.reuse, R10, 0x2 ;  /* 0x0000000a070a7211 */ /* 0x040fe400078210ff */
[----:B------:R-:W-:Y:S01]  /*54e0*/  LEA.HI.X R15, R12, R6, R5, 0x8, P6 ;  /* 0x000000060c0f7211 */ /* 0x000fe200030f4405 */
[----:B------:R-:W-:Y:S01]  /*54f0*/  IMAD R9, R4, 0x4000, R9 ;  /* 0x0000400004097824 */ /* 0x000fe200078e0209 */
[----:B------:R-:W-:Y:S01]  /*5500*/  ISETP.LT.OR P6, PT, R8, 0x21, P0 ;  /* 0x000000210800780c */ /* 0x000fe200007c1670 */
[----:B------:R-:W-:Y:S01]  /*5510*/  IMAD.U32 R5, RZ, RZ, UR24 ;  /* 0x00000018ff057e24 */ /* 0x000fe2000f8e00ff */
[----:B------:R-:W-:Y:S02]  /*5520*/  LEA.HI.X.SX32 R11, R7, R11, 0x2, P1 ;  /* 0x0000000b070b7211 */ /* 0x000fe400008f16ff */
[----:B------:R-:W-:Y:S01]  /*5530*/  @!PT LDS RZ, [RZ] ;  /* 0x00000000fffff984 */ /* 0x000fe20000000800 */
[----:B------:R-:W-:Y:S01]  /*5540*/  @!PT LDS RZ, [RZ] ;  /* 0x00000000fffff984 */ /* 0x000fe20000000800 */
[----:B------:R-:W-:Y:S01]  /*5550*/  @!PT LDS RZ, [RZ] ;  /* 0x00000000fffff984 */ /* 0x000fe20000000800 */
[----:B------:R1:W-:Y:S01]  /*5560*/  LDGSTS.E.BYPASS.LTC128B.128 [R9], [R14.64], !P2 ;  /* 0x000000000e097fae */ /* 0x0003e2000d101d5a */
[----:B------:R-:W-:Y:S01]  /*5570*/  IADD3 R16, P1, R14, UR21, RZ ;  /* 0x000000150e107c10 */ /* 0x000fe2000ff3e0ff */
[----:B------:R-:W-:Y:S01]  /*5580*/  @!P4 IMAD R5, R5, 0x80, R220 ;  /* 0x000000800505c824 */ /* 0x000fe200078e02dc */
[----:B------:R-:W-:Y:S02]  /*5590*/  ISETP.LT.OR P2, PT, R8, 0x41, P0 ;  /* 0x000000410800780c */ /* 0x000fe40000741670 */
[----:B------:R-:W-:Y:S01]  /*55a0*/  IADD3.X R17, R15, UR20, RZ, P1, !PT ;  /* 0x000000140f117c10 */ /* 0x000fe20008ffe4ff */
[----:B------:R-:W-:Y:S01]  /*55b0*/  @!P4 IMAD.SHL.U32 R7, R5, 0x4, RZ ;  /* 0x000000040507c824 */ /* 0x000fe200078e00ff */
[----:B------:R-:W-:Y:S02]  /*55c0*/  IADD3 R12, P1, R16, UR21, RZ ;  /* 0x00000015100c7c10 */ /* 0x000fe4000ff3e0ff */
[----:B------:R-:W-:Y:S01]  /*55d0*/  ISETP.LT.OR P0, PT, R8, 0x61, P0 ;  /* 0x000000610800780c */ /* 0x000fe20000701670 */
[----:B------:R1:W-:Y:S01]  /*55e0*/  LDGSTS.E.BYPASS.LTC128B.128 [R9+0x1000], [R16.64], !P6 ;  /* 0x0100000010097fae */ /* 0x0003e2000f101d5a */
[----:B------:R-:W-:Y:S02]  /*55f0*/  IADD3.X R13, R17, UR20, RZ, P1, !PT ;  /* 0x00000014110d7c10 */ /* 0x000fe40008ffe4ff */
[----:B------:R-:W-:Y:S04]  /*5600*/  IADD3 R18, P1, R12, UR21, RZ ;  /* 0x000000150c127c10 */ /* 0x000fe8000ff3e0ff */
[----:B------:R1:W-:Y:S01]  /*5610*/  LDGSTS.E.BYPASS.LTC128B.128 [R9+0x2000], [R12.64], !P2 ;  /* 0x020000000c097fae */ /* 0x0003e2000d101d5a */
[----:B------:R-:W-:Y:S06]  /*5620*/  IADD3.X R19, R13, UR20, RZ, P1, !PT ;  /* 0x000000140d137c10 */ /* 0x000fec0008ffe4ff */
[----:B------:R1:W-:Y:S07]  /*5630*/  LDGSTS.E.BYPASS.LTC128B.128 [R9+0x3000], [R18.64], !P0 ;  /* 0x0300000012097fae */ /* 0x0003ee000c101d5a */
[----:B------:R1:W-:Y:S02]  /*5640*/  @!P4 LDGSTS.E.BYPASS.LTC128B.128 [R7+0x18480], [R10.64] ;  /* 0x184800000a07cfae */ /* 0x0003e4000b901d5a */
.L_x_898:
[-C--:B-1-34-:R-:W-:Y:S01]  /*5650*/  HMMA.16816.F32 R4, R36, R40.reuse, RZ ;  /* 0x000000282404723c */ /* 0x09afe200000018ff */
[----:B------:R-:W-:Y:S01]  /*5660*/  LDSM.16.MT88.4 R68, [R203+0x1080] ;  /* 0x00108000cb44783b */ /* 0x000fe20000004200 */
[----:B------:R-:W-:Y:S02]  /*5670*/  ULDC.64 UR6, c[0x0][0x240] ;  /* 0x0000900000067ab9 */ /* 0x000fe40000000a00 */
[----:B------:R-:W-:Y:S01]  /*5680*/  IADD3 R176, R176, R77, RZ ;  /* 0x0000004db0b07210 */ /* 0x000fe20007ffe0ff */
[----:B------:R-:W-:Y:S01]  /*5690*/  USHF.L.U32 UR28, UR13, 0xd, URZ ;  /* 0x0000000d0d1c7899 */ /* 0x000fe2000800063f */
[----:B------:R-:W0:Y:S01]  /*56a0*/  LDGDEPBAR ;  /* 0x00000000000079af */ /* 0x000e220000000000 */
[----:B------:R-:W-:Y:S01]  /*56b0*/  SEL R172, R172, 0xffffffc0, !P3 ;  /* 0xffffffc0acac7807 */ /* 0x000fe20005800000 */
[C---:B------:R-:W-:Y:S01]  /*56c0*/  HMMA.16816.F32 R8, R44.reuse, R40, RZ ;  /* 0x000000282c08723c */ /* 0x040fe200000018ff */
[----:B------:R-:W-:Y:S02]  /*56d0*/  UIMAD UR6, UR5, UR6, URZ ;  /* 0x00000006050672a4 */ /* 0x000fe4000f8e023f */
[----:B------:R-:W-:Y:S01]  /*56e0*/  UIADD3 UR13, UR13, 0x1, URZ ;  /* 0x000000010d0d7890 */ /* 0x000fe2000fffe03f */
[C---:B------:R-:W-:Y:S01]  /*56f0*/  IMAD.IADD R80, R172.reuse, 0x1, R79 ;  /* 0x00000001ac507824 */ /* 0x040fe200078e024f */
[----:B------:R-:W-:Y:S01]  /*5700*/  UIMAD UR6, UR23, UR7, UR6 ;  /* 0x00000007170672a4 */ /* 0x000fe2000f8e0206 */
[----:B------:R-:W-:Y:S01]  /*5710*/  IMAD.IADD R78, R203, 0x1, R172 ;  /* 0x00000001cb4e7824 */ /* 0x000fe200078e02ac */
[----:B------:R-:W-:Y:S01]  /*5720*/  USHF.R.S32.HI UR7, URZ, 0x1f, UR28 ;  /* 0x0000001f3f077899 */ /* 0x000fe2000801141c */
[-C--:B------:R-:W-:Y:S01]  /*5730*/  HMMA.16816.F32 R12, R44, R42.reuse, RZ ;  /* 0x0000002a2c0c723c */ /* 0x080fe200000018ff */
[----:B------:R-:W-:Y:S01]  /*5740*/  LDSM.16.M88.4 R72, [R80+0x22880] ;  /* 0x022880005048783b */ /* 0x000fe20000000200 */
[----:B------:R-:W-:Y:S02]  /*5750*/  UISETP.GE.AND UP0, UPT, UR13, UR22, UPT ;  /* 0x000000160d00728c */ /* 0x000fe4000bf06270 */
[----:B------:R-:W-:Y:S02]  /*5760*/  UISETP.GE.AND UP3, UPT, UR4, 0x1, UPT ;  /* 0x000000010400788c */ /* 0x000fe4000bf66270 */
[----:B------:R-:W-:Y:S02]  /*5770*/  UISETP.GE.AND UP2, UPT, UR25, 0x1, UPT ;  /* 0x000000011900788c */ /* 0x000fe4000bf46270 */
[C---:B------:R-:W-:Y:S01]  /*5780*/  HMMA.16816.F32 R16, R36.reuse, R42, RZ ;  /* 0x0000002a2410723c */ /* 0x040fe200000018ff */
[----:B------:R-:W1:Y:S01]  /*5790*/  LDSM.16.M88.4 R40, [R80+0x20880] ;  /* 0x020880005028783b */ /* 0x000e620000000200 */
[----:B------:R-:W-:Y:S06]  /*57a0*/  UISETP.GE.AND UP1, UPT, UR24, 0x1, UPT ;  /* 0x000000011800788c */ /* 0x000fec000bf26270 */
[-C--:B------:R-:W-:Y:S08]  /*57b0*/  HMMA.16816.F32 R20, R36, R48.reuse, RZ ;  /* 0x000000302414723c */ /* 0x080ff000000018ff */
[C---:B------:R-:W-:Y:S08]  /*57c0*/  HMMA.16816.F32 R24, R44.reuse, R48, RZ ;  /* 0x000000302c18723c */ /* 0x040ff000000018ff */
[-C--:B------:R-:W-:Y:S01]  /*57d0*/  HMMA.16816.F32 R28, R44, R50.reuse, RZ ;  /* 0x000000322c1c723c */ /* 0x080fe200000018ff */
[----:B------:R-:W-:Y:S07]  /*57e0*/  LDSM.16.M88.4 R44, [R176+0x20880] ;  /* 0x02088000b02c783b */ /* 0x000fee0000000200 */
[----:B------:R-:W-:Y:S01]  /*57f0*/  HMMA.16816.F32 R32, R36, R50, RZ ;  /* 0x000000322420723c */ /* 0x000fe200000018ff */
[----:B------:R-:W2:Y:S05]  /*5800*/  LDSM.16.MT88.4 R36, [R78+0x1080] ;  /* 0x001080004e24783b */ /* 0x000eaa0000004200 */
[----:B------:R-:W3:Y:S02]  /*5810*/  LDSM.16.MT88.4 R48, [R203+0x1880] ;  /* 0x00188000cb30783b */ /* 0x000ee40000004200 */
[-C--:B------:R-:W-:Y:S08]  /*5820*/  HMMA.16816.F32 R4, R52, R56.reuse, R4 ;  /* 0x000000383404723c */ /* 0x080ff00000001804 */
[C---:B------:R-:W-:Y:S08]  /*5830*/  HMMA.16816.F32 R8, R60.reuse, R56, R8 ;  /* 0x000000383c08723c */ /* 0x040ff00000001808 */
[-C--:B------:R-:W-:Y:S08]  /*5840*/  HMMA.16816.F32 R12, R60, R58.reuse, R12 ;  /* 0x0000003a3c0c723c */ /* 0x080ff0000000180c */
[C---:B------:R-:W-:Y:S01]  /*5850*/  HMMA.16816.F32 R16, R52.reuse, R58, R16 ;  /* 0x0000003a3410723c */ /* 0x040fe20000001810 */
[----:B------:R-:W4:Y:S07]  /*5860*/  LDSM.16.M88.4 R56, [R176+0x22880] ;  /* 0x02288000b038783b */ /* 0x000f2e0000000200 */
[-C--:B------:R-:W-:Y:S08]  /*5870*/  HMMA.16816.F32 R20, R52, R64.reuse, R20 ;  /* 0x000000403414723c */ /* 0x080ff00000001814 */
[C---:B------:R-:W-:Y:S08]  /*5880*/  HMMA.16816.F32 R24, R60.reuse, R64, R24 ;  /* 0x000000403c18723c */ /* 0x040ff00000001818 */
[-C--:B------:R-:W-:Y:S01]  /*5890*/  HMMA.16816.F32 R28, R60, R66.reuse, R28 ;  /* 0x000000423c1c723c */ /* 0x080fe2000000181c */
[----:B------:R-:W-:Y:S07]  /*58a0*/  LDSM.16.M88.4 R60, [R79+0x24880] ;  /* 0x024880004f3c783b */ /* 0x000fee0000000200 */
[----:B------:R-:W-:Y:S01]  /*58b0*/  HMMA.16816.F32 R32, R52, R66, R32 ;  /* 0x000000423420723c */ /* 0x000fe20000001820 */
[----:B------:R-:W3:Y:S05]  /*58c0*/  LDSM.16.MT88.4 R52, [R78+0x1880] ;  /* 0x001880004e34783b */ /* 0x000eea0000004200 */
[----:B------:R-:W3:Y:S02]  /*58d0*/  LDSM.16.MT88.4 R64, [R203+0x2080] ;  /* 0x00208000cb40783b */ /* 0x000ee40000004200 */
[-C--:B-1----:R-:W-:Y:S08]  /*58e0*/  HMMA.16816.F32 R4, R40, R68.reuse, R4 ;  /* 0x000000442804723c */ /* 0x082ff00000001804 */
[C---:B------:R-:W-:Y:S08]  /*58f0*/  HMMA.16816.F32 R8, R72.reuse, R68, R8 ;  /* 0x000000444808723c */ /* 0x040ff00000001808 */
[-C--:B------:R-:W-:Y:S08]  /*5900*/  HMMA.16816.F32 R12, R72, R70.reuse, R12 ;  /* 0x00000046480c723c */ /* 0x080ff0000000180c */
[C---:B------:R-:W-:Y:S01]  /*5910*/  HMMA.16816.F32 R16, R40.reuse, R70, R16 ;  /* 0x000000462810723c */ /* 0x040fe20000001810 */
[----:B------:R-:W1:Y:S07]  /*5920*/  LDSM.16.M88.4 R68, [R79+0x26880] ;  /* 0x026880004f44783b */ /* 0x000e6e0000000200 */
[-C--:B--2---:R-:W-:Y:S08]  /*5930*/  HMMA.16816.F32 R20, R40, R36.reuse, R20 ;  /* 0x000000242814723c */ /* 0x084ff00000001814 */
[C---:B------:R-:W-:Y:S08]  /*5940*/  HMMA.16816.F32 R24, R72.reuse, R36, R24 ;  /* 0x000000244818723c */ /* 0x040ff00000001818 */
[-C--:B------:R-:W-:Y:S01]  /*5950*/  HMMA.16816.F32 R28, R72, R38.reuse, R28 ;  /* 0x00000026481c723c */ /* 0x080fe2000000181c */
[----:B------:R-:W-:Y:S07]  /*5960*/  LDSM.16.M88.4 R72, [R77+0x26880] ;  /* 0x026880004d48783b */ /* 0x000fee0000000200 */
[----:B------:R-:W-:Y:S01]  /*5970*/  HMMA.16816.F32 R32, R40, R38, R32 ;  /* 0x000000262820723c */ /* 0x000fe20000001820 */
[----:B------:R-:W2:Y:S05]  /*5980*/  LDSM.16.MT88.4 R36, [R78+0x2080] ;  /* 0x002080004e24783b */ /* 0x000eaa0000004200 */
[----:B------:R-:W-:Y:S02]  /*5990*/  LDSM.16.M88.4 R40, [R77+0x24880] ;  /* 0x024880004d28783b */ /* 0x000fe40000000200 */
[-C--:B---3--:R-:W-:Y:S08]  /*59a0*/  HMMA.16816.F32 R4, R44, R48.reuse, R4 ;  /* 0x000000302c04723c */ /* 0x088ff00000001804 */
[C---:B----4-:R-:W-:Y:S08]  /*59b0*/  HMMA.16816.F32 R8, R56.reuse, R48, R8 ;  /* 0x000000303808723c */ /* 0x050ff00000001808 */
[-C--:B------:R-:W-:Y:S08]  /*59c0*/  HMMA.16816.F32 R12, R56, R50.reuse, R12 ;  /* 0x00000032380c723c */ /* 0x080ff0000000180c */
[C---:B------:R-:W-:Y:S01]  /*59d0*/  HMMA.16816.F32 R16, R44.reuse, R50, R16 ;  /* 0x000000322c10723c */ /* 0x040fe20000001810 */
[----:B------:R-:W3:Y:S07]  /*59e0*/  LDSM.16.MT88.4 R48, [R203+0x2880] ;  /* 0x00288000cb30783b */ /* 0x000eee0000004200 */
[-C--:B------:R-:W-:Y:S08]  /*59f0*/  HMMA.16816.F32 R20, R44, R52.reuse, R20 ;  /* 0x000000342c14723c */ /* 0x080ff00000001814 */
[C---:B------:R-:W-:Y:S08]  /*5a00*/  HMMA.16816.F32 R24, R56.reuse, R52, R24 ;  /* 0x000000343818723c */ /* 0x040ff00000001818 */
[-C--:B------:R-:W-:Y:S01]  /*5a10*/  HMMA.16816.F32 R28, R56, R54.reuse, R28 ;  /* 0x00000036381c723c */ /* 0x080fe2000000181c */
[----:B------:R-:W-:Y:S07]  /*5a20*/  LDSM.16.MT88.4 R56, [R78+0x3080] ;  /* 0x003080004e38783b */ /* 0x000fee0000004200 */
[----:B------:R-:W-:Y:S01]  /*5a30*/  HMMA.16816.F32 R32, R44, R54, R32 ;  /* 0x000000362c20723c */ /* 0x000fe20000001820 */
[----:B------:R-:W4:Y:S05]  /*5a40*/  LDSM.16.MT88.4 R44, [R78+0x2880] ;  /* 0x002880004e2c783b */ /* 0x000f2a0000004200 */
[----:B------:R-:W-:Y:S02]  /*5a50*/  LDSM.16.MT88.4 R52, [R203+0x3080] ;  /* 0x00308000cb34783b */ /* 0x000fe40000004200 */
[-C--:B------:R-:W-:Y:S08]  /*5a60*/  HMMA.16816.F32 R4, R60, R64.reuse, R4 ;  /* 0x000000403c04723c */ /* 0x080ff00000001804 */
[C---:B-1----:R-:W-:Y:S08]  /*5a70*/  HMMA.16816.F32 R8, R68.reuse, R64, R8 ;  /* 0x000000404408723c */ /* 0x042ff00000001808 */
[-C--:B------:R-:W-:Y:S08]  /*5a80*/  HMMA.16816.F32 R12, R68, R66.reuse, R12 ;  /* 0x00000042440c723c */ /* 0x080ff0000000180c */
[C---:B------:R-:W-:Y:S01]  /*5a90*/  HMMA.16816.F32 R16, R60.reuse, R66, R16 ;  /* 0x000000423c10723c */ /* 0x040fe20000001810 */
[----:B------:R-:W-:Y:S07]  /*5aa0*/  LDSM.16.MT88.4 R64, [R203+0x3880] ;  /* 0x00388000cb40783b */ /* 0x000fee0000004200 */
[-C--:B--2---:R-:W-:Y:S08]  /*5ab0*/  HMMA.16816.F32 R20, R60, R36.reuse, R20 ;  /* 0x000000243c14723c */ /* 0x084ff00000001814 */
[C---:B------:R-:W-:Y:S08]  /*5ac0*/  HMMA.16816.F32 R24, R68.reuse, R36, R24 ;  /* 0x000000244418723c */ /* 0x040ff00000001818 */
[-C--:B------:R-:W-:Y:S01]  /*5ad0*/  HMMA.16816.F32 R28, R68, R38.reuse, R28 ;  /* 0x00000026441c723c */ /* 0x080fe2000000181c */
[----:B------:R-:W1:Y:S06]  /*5ae0*/  S2R R69, SR_CTAID.Y ;  /* 0x0000000000457919 */ /* 0x000e6c0000002600 */
[----:B------:R-:W-:Y:S01]  /*5af0*/  IADD3 R68, R201, R80, RZ ;  /* 0x00000050c9447210 */ /* 0x000fe20007ffe0ff */
[----:B------:R-:W-:Y:S01]  /*5b00*/  HMMA.16816.F32 R32, R60, R38, R32 ;  /* 0x000000263c20723c */ /* 0x000fe20000001820 */
[----:B------:R-:W2:Y:S06]  /*5b10*/  LDSM.16.M88.4 R36, [R80+0x24880] ;  /* 0x024880005024783b */ /* 0x000eac0000000200 */
[----:B------:R-:W-:Y:S01]  /*5b20*/  IMAD.IADD R60, R172, 0x1, R77 ;  /* 0x00000001ac3c7824 */ /* 0x000fe200078e024d */
[-C--:B---3--:R-:W-:Y:S05]  /*5b30*/  HMMA.16816.F32 R4, R40, R48.reuse, R4 ;  /* 0x000000302804723c */ /* 0x088fea0000001804 */
[----:B------:R-:W-:Y:S03]  /*5b40*/  LDSM.16.M88.4 R60, [R60+0x24880] ;  /* 0x024880003c3c783b */ /* 0x000fe60000000200 */
[C---:B------:R-:W-:Y:S08]  /*5b50*/  HMMA.16816.F32 R8, R72.reuse, R48, R8 ;  /* 0x000000304808723c */ /* 0x040ff00000001808 */
[-C--:B------:R-:W-:Y:S08]  /*5b60*/  HMMA.16816.F32 R12, R72, R50.reuse, R12 ;  /* 0x00000032480c723c */ /* 0x080ff0000000180c */
[C---:B------:R-:W-:Y:S01]  /*5b70*/  HMMA.16816.F32 R16, R40.reuse, R50, R16 ;  /* 0x000000322810723c */ /* 0x040fe20000001810 */
[----:B------:R-:W3:Y:S07]  /*5b80*/  LDSM.16.M88.4 R48, [R80+0x26880] ;  /* 0x026880005030783b */ /* 0x000eee0000000200 */
[-C--:B----4-:R-:W-:Y:S08]  /*5b90*/  HMMA.16816.F32 R20, R40, R44.reuse, R20 ;  /* 0x0000002c2814723c */ /* 0x090ff00000001814 */
[C---:B------:R-:W-:Y:S08]  /*5ba0*/  HMMA.16816.F32 R24, R72.reuse, R44, R24 ;  /* 0x0000002c4818723c */ /* 0x040ff00000001818 */
[-C--:B------:R-:W-:Y:S08]  /*5bb0*/  HMMA.16816.F32 R28, R72, R46.reuse, R28 ;  /* 0x0000002e481c723c */ /* 0x080ff0000000181c */
[----:B------:R-:W-:Y:S01]  /*5bc0*/  HMMA.16816.F32 R32, R40, R46, R32 ;  /* 0x0000002e2820723c */ /* 0x000fe20000001820 */
[----:B------:R-:W4:Y:S05]  /*5bd0*/  LDSM.16.M88.4 R40, [R68+0x26880] ;  /* 0x026880004428783b */ /* 0x000f2a0000000200 */
[----:B------:R-:W4:Y:S02]  /*5be0*/  LDSM.16.MT88.4 R44, [R78+0x3880] ;  /* 0x003880004e2c783b */ /* 0x000f240000004200 */
[-C--:B--2---:R-:W-:Y:S08]  /*5bf0*/  HMMA.16816.F32 R4, R36, R52.reuse, R4 ;  /* 0x000000342404723c */ /* 0x084ff00000001804 */
[C---:B---3--:R-:W-:Y:S07]  /*5c00*/  HMMA.16816.F32 R8, R48.reuse, R52, R8 ;  /* 0x000000343008723c */ /* 0x048fee0000001808 */
[C---:B-1----:R-:W-:Y:S01]  /*5c10*/  IMAD.WIDE.U32 R52, R69.reuse, c[0x0][0x238], R216 ;  /* 0x00008e0045347a25 */ /* 0x042fe200078e00d8 */
[-C--:B------:R-:W-:Y:S08]  /*5c20*/  HMMA.16816.F32 R12, R48, R54.reuse, R12 ;  /* 0x00000036300c723c */ /* 0x080ff0000000180c */
[C---:B------:R-:W-:Y:S08]  /*5c30*/  HMMA.16816.F32 R16, R36.reuse, R54, R16 ;  /* 0x000000362410723c */ /* 0x040ff00000001810 */
[-C--:B------:R-:W-:Y:S08]  /*5c40*/  HMMA.16816.F32 R20, R36, R56.reuse, R20 ;  /* 0x000000382414723c */ /* 0x080ff00000001814 */
[C---:B------:R-:W-:Y:S08]  /*5c50*/  HMMA.16816.F32 R24, R48.reuse, R56, R24 ;  /* 0x000000383018723c */ /* 0x040ff00000001818 */
[-C--:B------:R-:W-:Y:S07]  /*5c60*/  HMMA.16816.F32 R28, R48, R58.reuse, R28 ;  /* 0x0000003a301c723c */ /* 0x080fee000000181c */
[----:B------:R-:W-:Y:S01]  /*5c70*/  SHF.R.S32.HI R48, RZ, 0x1f, R69 ;  /* 0x0000001fff307819 */ /* 0x000fe20000011445 */
[----:B------:R-:W-:Y:S01]  /*5c80*/  HMMA.16816.F32 R32, R36, R58, R32 ;  /* 0x0000003a2420723c */ /* 0x000fe20000001820 */
[----:B------:R-:W-:Y:S03]  /*5c90*/  LDSM.16.MT88.4 R36, [R204+0x25080] ;  /* 0x02508000cc24783b */ /* 0x000fe60000004200 */
[----:B------:R-:W-:Y:S01]  /*5ca0*/  IMAD R50, R48, c[0x0][0x238], RZ ;  /* 0x00008e0030327a24 */ /* 0x000fe200078e02ff */
[----:B------:R-:W-:Y:S03]  /*5cb0*/  MOV R49, UR23 ;  /* 0x0000001700317c02 */ /* 0x000fe60008000f00 */
[-C--:B------:R-:W-:Y:S05]  /*5cc0*/  HMMA.16816.F32 R4, R60, R64.reuse, R4 ;  /* 0x000000403c04723c */ /* 0x080fea0000001804 */
[----:B------:R-:W-:Y:S03]  /*5cd0*/  IMAD R50, R69, c[0x0][0x23c], R50 ;  /* 0x00008f0045327a24 */ /* 0x000fe600078e0232 */
[C---:B----4-:R-:W-:Y:S04]  /*5ce0*/  HMMA.16816.F32 R8, R40.reuse, R64, R8 ;  /* 0x000000402808723c */ /* 0x050fe80000001808 */
[----:B------:R-:W-:Y:S01]  /*5cf0*/  IMAD.IADD R51, R53, 0x1, R50 ;  /* 0x0000000135337824 */ /* 0x000fe200078e0232 */
[----:B------:R-:W-:Y:S01]  /*5d00*/  MOV R53, UR6 ;  /* 0x0000000600357c02 */ /* 0x000fe20008000f00 */
[----:B------:R-:W-:Y:S01]  /*5d10*/  IMAD.MOV.U32 R50, RZ, RZ, R52 ;  /* 0x000000ffff327224 */ /* 0x000fe200078e0034 */
[----:B------:R-:W-:Y:S01]  /*5d20*/  UIADD3 UR6, UR24, 0x1, URZ ;  /* 0x0000000118067890 */ /* 0x000fe2000fffe03f */
[-C--:B------:R-:W-:Y:S03]  /*5d30*/  HMMA.16816.F32 R12, R40, R66.reuse, R12 ;  /* 0x00000042280c723c */ /* 0x080fe6000000180c */
[----:B------:R-:W-:Y:S01]  /*5d40*/  USEL UR24, UR6, URZ, !UP1 ;  /* 0x0000003f06187287 */ /* 0x000fe2000c800000 */
[----:B------:R-:W-:Y:S04]  /*5d50*/  IMAD.WIDE.U32 R50, R49, c[0x0][0x240], R50 ;  /* 0x0000900031327a25 */ /* 0x000fe800078e0032 */
[C---:B------:R-:W-:Y:S04]  /*5d60*/  HMMA.16816.F32 R16, R60.reuse, R66, R16 ;  /* 0x000000423c10723c */ /* 0x040fe80000001810 */
[----:B------:R-:W-:Y:S01]  /*5d70*/  IADD3 R49, P0, R50, UR28, RZ ;  /* 0x0000001c32317c10 */ /* 0x000fe2000ff1e0ff */
[----:B------:R-:W-:Y:S03]  /*5d80*/  UIADD3 UR28, UR4, 0x1, URZ ;  /* 0x00000001041c7890 */ /* 0x000fe6000fffe03f */
[-C--:B------:R-:W-:Y:S04]  /*5d90*/  HMMA.16816.F32 R20, R60, R44.reuse, R20 ;  /* 0x0000002c3c14723c */ /* 0x080fe80000001814 */
[----:B------:R-:W-:Y:S01]  /*5da0*/  IADD3.X R52, R51, UR7, R53, P0, !PT ;  /* 0x0000000733347c10 */ /* 0x000fe200087fe435 */
[----:B------:R-:W-:Y:S01]  /*5db0*/  UIADD3 UR7, UR25, 0x1, URZ ;  /* 0x0000000119077890 */ /* 0x000fe2000fffe03f */
[C---:B------:R-:W-:Y:S02]  /*5dc0*/  LEA R50, P0, R49.reuse, c[0x0][0x220], 0x2 ;  /* 0x0000880031327a11 */ /* 0x040fe400078010ff */
[C---:B------:R-:W-:Y:S01]  /*5dd0*/  HMMA.16816.F32 R24, R40.reuse, R44, R24 ;  /* 0x0000002c2818723c */ /* 0x040fe20000001818 */
[----:B------:R-:W-:Y:S03]  /*5de0*/  USEL UR25, UR7, URZ, !UP2 ;  /* 0x0000003f07197287 */ /* 0x000fe6000d000000 */
[----:B------:R-:W-:Y:S02]  /*5df0*/  LEA.HI.X R51, R49, c[0x0][0x224], R52, 0x2, P0 ;  /* 0x0000890031337a11 */ /* 0x000fe400000f1434 */
[----:B------:R-:W-:Y:S02]  /*5e00*/  PLOP3.LUT P0, PT, PT, PT, UP0, 0x80, 0x0 ;  /* 0x000000000000781c */ /* 0x000fe40003f0f008 */
[-C--:B------:R-:W-:Y:S01]  /*5e10*/  HMMA.16816.F32 R28, R40, R46.reuse, R28 ;  /* 0x0000002e281c723c */ /* 0x080fe2000000181c */
[----:B------:R-:W-:Y:S05]  /*5e20*/  RED.E.ADD.F32.FTZ.RN.STRONG.GPU [R50.64], R4 ;  /* 0x000000043200798e */ /* 0x000fea000c10e79a */
[----:B------:R-:W-:Y:S02]  /*5e30*/  RED.E.ADD.F32.FTZ.RN.STRONG.GPU [R50.64+0x400], R5 ;  /* 0x000400053200798e */ /* 0x000fe4000c10e79a */
[----:B------:R-:W-:Y:S03]  /*5e40*/  HMMA.16816.F32 R32, R60, R46, R32 ;  /* 0x0000002e3c20723c */ /* 0x000fe60000001820 */
[----:B------:R-:W-:Y:S05]  /*5e50*/  RED.E.ADD.F32.FTZ.RN.STRONG.GPU [R50.64+0x800], R6 ;  /* 0x000800063200798e */ /* 0x000fea000c10e79a */
[----:B------:R-:W-:Y:S05]  /*5e60*/  RED.E.ADD.F32.FTZ.RN.STRONG.GPU [R50.64+0xc00], R7 ;  /* 0x000c00073200798e */ /* 0x000fea000c10e79a */
[----:B------:R-:W-:Y:S05]  /*5e70*/  RED.E.ADD.F32.FTZ.RN.STRONG.GPU [R50.64+0x1000], R8 ;  /* 0x001000083200798e */ /* 0x000fea000c10e79a */
[----:B------:R1:W-:Y:S05]  /*5e80*/  RED.E.ADD.F32.FTZ.RN.STRONG.GPU [R50.64+0x1400], R9 ;  /* 0x001400093200798e */ /* 0x0003ea000c10e79a */
[----:B------:R-:W-:Y:S05]  /*5e90*/  RED.E.ADD.F32.FTZ.RN.STRONG.GPU [R50.64+0x1800], R10 ;  /* 0x0018000a3200798e */ /* 0x000fea000c10e79a */
[----:B------:R-:W-:Y:S05]  /*5ea0*/  RED.E.ADD.F32.FTZ.RN.STRONG.GPU [R50.64+0x1c00], R11 ;  /* 0x001c000b3200798e */ /* 0x000fea000c10e79a */
[----:B------:R-:W-:Y:S05]  /*5eb0*/  RED.E.ADD.F32.FTZ.RN.STRONG.GPU [R50.64+0x2000], R16 ;  /* 0x002000103200798e */ /* 0x000fea000c10e79a */
[----:B------:R-:W-:Y:S05]  /*5ec0*/  RED.E.ADD.F32.FTZ.RN.STRONG.GPU [R50.64+0x2400], R17 ;  /* 0x002400113200798e */ /* 0x000fea000c10e79a */
[----:B------:R-:W-:Y:S01]  /*5ed0*/  RED.E.ADD.F32.FTZ.RN.STRONG.GPU [R50.64+0x2800], R18 ;  /* 0x002800123200798e */ /* 0x000fe2000c10e79a */
[----:B-1----:R-:W-:Y:S01]  /*5ee0*/  IMAD.U32 R9, RZ, RZ, UR4 ;  /* 0x00000004ff097e24 */ /* 0x002fe2000f8e00ff */
[----:B------:R-:W-:Y:S03]  /*5ef0*/  USEL UR4, UR28, URZ, !UP3 ;  /* 0x0000003f1c047287 */ /* 0x000fe6000d800000 */
[----:B------:R-:W-:Y:S05]  /*5f00*/  RED.E.ADD.F32.FTZ.RN.STRONG.GPU [R50.64+0x2c00], R19 ;  /* 0x002c00133200798e */ /* 0x000fea000c10e79a */
[----:B------:R1:W-:Y:S05]  /*5f10*/  RED.E.ADD.F32.FTZ.RN.STRONG.GPU [R50.64+0x3000], R12 ;  /* 0x0030000c3200798e */ /* 0x0003ea000c10e79a */
[----:B------:R-:W-:Y:S05]  /*5f20*/  RED.E.ADD.F32.FTZ.RN.STRONG.GPU [R50.64+0x3400], R13 ;  /* 0x0034000d3200798e */ /* 0x000fea000c10e79a */
[----:B------:R-:W-:Y:S05]  /*5f30*/  RED.E.ADD.F32.FTZ.RN.STRONG.GPU [R50.64+0x3800], R14 ;  /* 0x0038000e3200798e */ /* 0x000fea000c10e79a */
[----:B------:R-:W-:Y:S05]  /*5f40*/  RED.E.ADD.F32.FTZ.RN.STRONG.GPU [R50.64+0x3c00], R15 ;  /* 0x003c000f3200798e */ /* 0x000fea000c10e79a */
[----:B------:R-:W-:Y:S05]  /*5f50*/  LDSM.16.MT88.4 R16, [R204+0x24880] ;  /* 0x02488000cc10783b */ /* 0x000fea0000004200 */
[----:B------:R-:W-:Y:S01]  /*5f60*/  RED.E.ADD.F32.FTZ.RN.STRONG.GPU [R50.64+0x4000], R20 ;  /* 0x004000143200798e */ /* 0x000fe2000c10e79a */
[----:B-1---5:R-:W-:Y:S04]  /*5f70*/  LEA R12, R9, R0, 0xd ;  /* 0x00000000090c7211 */ /* 0x022fe800078e68ff */
[----:B------:R-:W-:Y:S01]  /*5f80*/  LDSM.16.MT88.4 R8, [R204+0x20880] ;  /* 0x02088000cc08783b */ /* 0x000fe20000004200 */
[----:B------:R-:W-:Y:S04]  /*5f90*/  IMAD.SHL.U32 R40, R12, 0x2, RZ ;  /* 0x000000020c287824 */ /* 0x000fe800078e00ff */
[----:B------:R-:W1:Y:S05]  /*5fa0*/  LDSM.16.MT88.4 R12, [R76+0x8080] ;  /* 0x008080004c0c783b */ /* 0x000e6a0000004200 */
[----:B------:R-:W-:Y:S05]  /*5fb0*/  RED.E.ADD.F32.FTZ.RN.STRONG.GPU [R50.64+0x4400], R21 ;  /* 0x004400153200798e */ /* 0x000fea000c10e79a */
[----:B------:R-:W-:Y:S05]  /*5fc0*/  RED.E.ADD.F32.FTZ.RN.STRONG.GPU [R50.64+0x4800], R22 ;  /* 0x004800163200798e */ /* 0x000fea000c10e79a */
[----:B------:R-:W-:Y:S05]  /*5fd0*/  RED.E.ADD.F32.FTZ.RN.STRONG.GPU [R50.64+0x4c00], R23 ;  /* 0x004c00173200798e */ /* 0x000fea000c10e79a */
[----:B------:R-:W-:Y:S05]  /*5fe0*/  RED.E.ADD.F32.FTZ.RN.STRONG.GPU [R50.64+0x5000], R24 ;  /* 0x005000183200798e */ /* 0x000fea000c10e79a */
[----:B------:R-:W2:Y:S05]  /*5ff0*/  LDSM.16.MT88.4 R20, [R40+0x8080] ;  /* 0x008080002814783b */ /* 0x000eaa0000004200 */
[----:B------:R-:W-:Y:S05]  /*6000*/  RED.E.ADD.F32.FTZ.RN.STRONG.GPU [R50.64+0x5400], R25 ;  /* 0x005400193200798e */ /* 0x000fea000c10e79a */
[----:B------:R-:W-:Y:S01]  /*6010*/  RED.E.ADD.F32.FTZ.RN.STRONG.GPU [R50.64+0x5800], R26 ;  /* 0x0058001a3200798e */ /* 0x000fe2000c10e79a */
[-C--:B-1----:R-:W-:Y:S04]  /*6020*/  HMMA.16816.F32 R116, R8, R12.reuse, R116 ;  /* 0x0000000c0874723c */ /* 0x082fe80000001874 */
[----:B------:R-:W-:Y:S05]  /*6030*/  RED.E.ADD.F32.FTZ.RN.STRONG.GPU [R50.64+0x5c00], R27 ;  /* 0x005c001b3200798e */ /* 0x000fea000c10e79a */
[----:B------:R-:W-:Y:S01]  /*6040*/  LDSM.16.MT88.4 R24, [R204+0x21080] ;  /* 0x02108000cc18783b */ /* 0x000fe20000004200 */
[C---:B------:R-:W-:Y:S04]  /*6050*/  HMMA.16816.F32 R120, R16.reuse, R12, R120 ;  /* 0x0000000c1078723c */ /* 0x040fe80000001878 */
[----:B------:R-:W-:Y:S04]  /*6060*/  RED.E.ADD.F32.FTZ.RN.STRONG.GPU [R50.64+0x6000], R32 ;  /* 0x006000203200798e */ /* 0x000fe8000c10e79a */
[-C--:B------:R-:W-:Y:S01]  /*6070*/  HMMA.16816.F32 R124, R16, R14.reuse, R124 ;  /* 0x0000000e107c723c */ /* 0x080fe2000000187c */
[----:B------:R-:W-:Y:S05]  /*6080*/  RED.E.ADD.F32.FTZ.RN.STRONG.GPU [R50.64+0x6400], R33 ;  /* 0x006400213200798e */ /* 0x000fea000c10e79a */
[----:B------:R-:W-:Y:S02]  /*6090*/  RED.E.ADD.F32.FTZ.RN.STRONG.GPU [R50.64+0x6800], R34 ;  /* 0x006800223200798e */ /* 0x000fe4000c10e79a */
[C---:B------:R-:W-:Y:S03]  /*60a0*/  HMMA.16816.F32 R128, R8.reuse, R14, R128 ;  /* 0x0000000e0880723c */ /* 0x040fe60000001880 */
[----:B------:R-:W-:Y:S05]  /*60b0*/  RED.E.ADD.F32.FTZ.RN.STRONG.GPU [R50.64+0x6c00], R35 ;  /* 0x006c00233200798e */ /* 0x000fea000c10e79a */
[-C--:B--2---:R-:W-:Y:S01]  /*60c0*/  HMMA.16816.F32 R132, R8, R20.reuse, R132 ;  /* 0x000000140884723c */ /* 0x084fe20000001884 */
[----:B------:R-:W1:Y:S05]  /*60d0*/  LDSM.16.MT88.4 R32, [R76+0x8880] ;  /* 0x008880004c20783b */ /* 0x000e6a0000004200 */
[----:B------:R-:W-:Y:S02]  /*60e0*/  LDSM.16.MT88.4 R12, [R76+0x9080] ;  /* 0x009080004c0c783b */ /* 0x000fe40000004200 */
[C---:B------:R-:W-:Y:S03]  /*60f0*/  HMMA.16816.F32 R136, R16.reuse, R20, R136 ;  /* 0x000000141088723c */ /* 0x040fe60000001888 */
[----:B------:R-:W-:Y:S05]  /*6100*/  RED.E.ADD.F32.FTZ.RN.STRONG.GPU [R50.64+0x7000], R28 ;  /* 0x0070001c3200798e */ /* 0x000fea000c10e79a */
[-C--:B------:R-:W-:Y:S01]  /*6110*/  HMMA.16816.F32 R140, R16, R22.reuse, R140 ;  /* 0x00000016108c723c */ /* 0x080fe2000000188c */
[----:B------:R-:W-:Y:S05]  /*6120*/  RED.E.ADD.F32.FTZ.RN.STRONG.GPU [R50.64+0x7400], R29 ;  /* 0x0074001d3200798e */ /* 0x000fea000c10e79a */
[----:B------:R-:W-:Y:S02]  /*6130*/  RED.E.ADD.F32.FTZ.RN.STRONG.GPU [R50.64+0x7800], R30 ;  /* 0x0078001e3200798e */ /* 0x000fe4000c10e79a */
[----:B------:R-:W-:Y:S03]  /*6140*/  HMMA.16816.F32 R144, R8, R22, R144 ;  /* 0x000000160890723c */ /* 0x000fe60000001890 */
[----:B------:R-:W-:Y:S05]  /*6150*/  RED.E.ADD.F32.FTZ.RN.STRONG.GPU [R50.64+0x7c00], R31 ;  /* 0x007c001f3200798e */ /* 0x000fea000c10e79a */
[----:B------:R-:W2:Y:S05]  /*6160*/  LDSM.16.MT88.4 R28, [R40+0x8880] ;  /* 0x00888000281c783b */ /* 0x000eaa0000004200 */
[----:B------:R-:W3:Y:S01]  /*6170*/  LDSM.16.MT88.4 R8, [R204+0x21880] ;  /* 0x02188000cc08783b */ /* 0x000ee20000004200 */
[-C--:B-1----:R-:W-:Y:S04]  /*6180*/  HMMA.16816.F32 R116, R24, R32.reuse, R116 ;  /* 0x000000201874723c */ /* 0x082fe80000001874 */
[----:B------:R-:W1:Y:S05]  /*6190*/  LDSM.16.MT88.4 R16, [R204+0x25880] ;  /* 0x02588000cc10783b */ /* 0x000e6a0000004200 */
[----:B------:R-:W4:Y:S01]  /*61a0*/  LDSM.16.MT88.4 R20, [R40+0x9080] ;  /* 0x009080002814783b */ /* 0x000f220000004200 */
        /* <DEDUP_REMOVED lines=9> */
[----:B------:R-:W-:Y:S05]  /*6240*/  LDSM.16.MT88.4 R24, [R204+0x22080] ;  /* 0x02208000cc18783b */ /* 0x000fea0000004200 */
[----:B------:R-:W2:Y:S02]  /*6250*/  LDSM.16.MT88.4 R28, [R76+0x9880] ;  /* 0x009880004c1c783b */ /* 0x000ea40000004200 */
[-C--:B---3--:R-:W-:Y:S08]  /*6260*/  HMMA.16816.F32 R116, R8, R12.reuse, R116 ;  /* 0x0000000c0874723c */ /* 0x088ff00000001874 */
[C---:B-1----:R-:W-:Y:S08]  /*6270*/  HMMA.16816.F32 R120, R16.reuse, R12, R120 ;  /* 0x0000000c1078723c */ /* 0x042ff00000001878 */
        /* <DEDUP_REMOVED lines=8> */
[----:B------:R-:W1:Y:S05]  /*6300*/  LDSM.16.MT88.4 R8, [R204+0x22880] ;  /* 0x02288000cc08783b */ /* 0x000e6a0000004200 */
[----:B------:R-:W3:Y:S02]  /*6310*/  LDSM.16.MT88.4 R20, [R40+0xa080] ;  /* 0x00a080002814783b */ /* 0x000ee40000004200 */
[-C--:B--2---:R-:W-:Y:S08]  /*6320*/  HMMA.16816.F32 R116, R24, R28.reuse, R116 ;  /* 0x0000001c1874723c */ /* 0x084ff00000001874 */
[C---:B------:R-:W-:Y:S08]  /*6330*/  HMMA.16816.F32 R120, R32.reuse, R28, R120 ;  /* 0x0000001c2078723c */ /* 0x040ff00000001878 */
[-C--:B------:R-:W-:Y:S08]  /*6340*/  HMMA.16816.F32 R124, R32, R30.reuse, R124 ;  /* 0x0000001e207c723c */ /* 0x080ff0000000187c */
[C---:B------:R-:W-:Y:S01]  /*6350*/  HMMA.16816.F32 R128, R24.reuse, R30, R128 ;  /* 0x0000001e1880723c */ /* 0x040fe20000001880 */
[----:B------:R-:W-:Y:S07]  /*6360*/  LDSM.16.MT88.4 R28, [R76+0xa880] ;  /* 0x00a880004c1c783b */ /* 0x000fee0000004200 */
[-C--:B------:R-:W-:Y:S08]  /*6370*/  HMMA.16816.F32 R132, R24, R36.reuse, R132 ;  /* 0x000000241884723c */ /* 0x080ff00000001884 */
[C---:B------:R-:W-:Y:S08]  /*6380*/  HMMA.16816.F32 R136, R32.reuse, R36, R136 ;  /* 0x000000242088723c */ /* 0x040ff00000001888 */
[-C--:B------:R-:W-:Y:S01]  /*6390*/  HMMA.16816.F32 R140, R32, R38.reuse, R140 ;  /* 0x00000026208c723c */ /* 0x080fe2000000188c */
[----:B------:R-:W-:Y:S07]  /*63a0*/  LDSM.16.MT88.4 R32, [R204+0x27080] ;  /* 0x02708000cc20783b */ /* 0x000fee0000004200 */
[----:B------:R-:W-:Y:S01]  /*63b0*/  HMMA.16816.F32 R144, R24, R38, R144 ;  /* 0x000000261890723c */ /* 0x000fe20000001890 */
[----:B------:R-:W2:Y:S05]  /*63c0*/  LDSM.16.MT88.4 R24, [R204+0x23080] ;  /* 0x02308000cc18783b */ /* 0x000eaa0000004200 */
[----:B------:R-:W4:Y:S02]  /*63d0*/  LDSM.16.MT88.4 R36, [R40+0xa880] ;  /* 0x00a880002824783b */ /* 0x000f240000004200 */
[-C--:B-1----:R-:W-:Y:S08]  /*63e0*/  HMMA.16816.F32 R116, R8, R12.reuse, R116 ;  /* 0x0000000c0874723c */ /* 0x082ff00000001874 */
        /* <DEDUP_REMOVED lines=26> */
[C---:B------:R-:W-:Y:S08]  /*6590*/  HMMA.16816.F32 R128, R8.reuse, R14, R128 ;  /* 0x0000000e0880723c */ /* 0x040ff00000001880 */
[-C--:B---3--:R-:W-:Y:S08]  /*65a0*/  HMMA.16816.F32 R132, R8, R20.reuse, R132 ;  /* 0x000000140884723c */ /* 0x088ff00000001884 */
[C---:B------:R-:W-:Y:S08]  /*65b0*/  HMMA.16816.F32 R136, R16.reuse, R20, R136 ;  /* 0x000000141088723c */ /* 0x040ff00000001888 */
[-C--:B------:R-:W-:Y:S08]  /*65c0*/  HMMA.16816.F32 R140, R16, R22.reuse, R140 ;  /* 0x00000016108c723c */ /* 0x080ff0000000188c */
[----:B------:R-:W-:Y:S08]  /*65d0*/  HMMA.16816.F32 R144, R8, R22, R144 ;  /* 0x000000160890723c */ /* 0x000ff00000001890 */
[-C--:B--2---:R-:W-:Y:S08]  /*65e0*/  HMMA.16816.F32 R116, R24, R28.reuse, R116 ;  /* 0x0000001c1874723c */ /* 0x084ff00000001874 */
[C---:B------:R-:W-:Y:S08]  /*65f0*/  HMMA.16816.F32 R120, R32.reuse, R28, R120 ;  /* 0x0000001c2078723c */ /* 0x040ff00000001878 */
[-C--:B------:R-:W-:Y:S08]  /*6600*/  HMMA.16816.F32 R124, R32, R30.reuse, R124 ;  /* 0x0000001e207c723c */ /* 0x080ff0000000187c */
[C---:B------:R-:W-:Y:S08]  /*6610*/  HMMA.16816.F32 R128, R24.reuse, R30, R128 ;  /* 0x0000001e1880723c */ /* 0x040ff00000001880 */
[-C--:B----4-:R-:W-:Y:S08]  /*6620*/  HMMA.16816.F32 R132, R24, R36.reuse, R132 ;  /* 0x000000241884723c */ /* 0x090ff00000001884 */
[C---:B------:R-:W-:Y:S08]  /*6630*/  HMMA.16816.F32 R136, R32.reuse, R36, R136 ;  /* 0x000000242088723c */ /* 0x040ff00000001888 */
[-C--:B------:R-:W-:Y:S08]  /*6640*/  HMMA.16816.F32 R140, R32, R38.reuse, R140 ;  /* 0x00000026208c723c */ /* 0x080ff0000000188c */
[----:B------:R-:W-:Y:S01]  /*6650*/  HMMA.16816.F32 R144, R24, R38, R144 ;  /* 0x000000261890723c */ /* 0x000fe20000001890 */
[----:B------:R-:W-:-:S07]  /*6660*/  @!P0 BRA `(.L_x_899) ;  /* 0xffffb4a000008947 */ /* 0x000fce000383ffff */
.L_x_896:
[----:B------:R-:W-:Y:S01]  /*6670*/  BAR.SYNC.DEFER_BLOCKING 0x1, 0x100 ;  /* 0x0044000000007b1d */ /* 0x000fe20000010000 */
[----:B------:R-:W-:Y:S01]  /*6680*/  R2P PR, R214, 0x6 ;  /* 0x00000006d6007804 */ /* 0x000fe20000000000 */
[----:B------:R-:W-:Y:S01]  /*6690*/  IMAD.MOV.U32 R0, RZ, RZ, 0x20 ;  /* 0x00000020ff007424 */ /* 0x000fe200078e00ff */
[----:B------:R-:W-:Y:S01]  /*66a0*/  F2FP.PACK_AB R84, R85, R84 ;  /* 0x000000545554723e */ /* 0x000fe200000000ff */
[----:B------:R-:W-:Y:S01]  /*66b0*/  IMAD.MOV.U32 R7, RZ, RZ, 0x8 ;  /* 0x00000008ff077424 */ /* 0x000fe200078e00ff */
[----:B------:R-:W-:Y:S01]  /*66c0*/  F2FP.PACK_AB R86, R87, R86 ;  /* 0x000000565756723e */ /* 0x000fe200000000ff */
[----:B------:R-:W-:Y:S01]  /*66d0*/  IMAD.MOV.U32 R2, RZ, RZ, 0x10 ;  /* 0x00000010ff027424 */ /* 0x000fe200078e00ff */
[----:B------:R-:W-:Y:S01]  /*66e0*/  SEL R0, R0, 0xffffffe0, !P1 ;  /* 0xffffffe000007807 */ /* 0x000fe20004800000 */
[----:B------:R-:W-:Y:S01]  /*66f0*/  IMAD.SHL.U32 R213, R213, 0x2, RZ ;  /* 0x00000002d5d57824 */ /* 0x000fe200078e00ff */
[----:B------:R-:W-:Y:S01]  /*6700*/  SEL R7, R7, 0xfffffff8, !P1 ;  /* 0xfffffff807077807 */ /* 0x000fe20004800000 */
[----:B------:R-:W-:Y:S01]  /*6710*/  FMUL.FTZ R116, R116, c[0x0][0x298] ;  /* 0x0000a60074747a20 */ /* 0x000fe20000410000 */
[----:B------:R-:W-:Y:S01]  /*6720*/  SEL R2, R2, 0xfffffff0, !P2 ;  /* 0xfffffff002027807 */ /* 0x000fe20005000000 */
[----:B------:R-:W-:Y:S01]  /*6730*/  IMAD.IADD R5, R213, 0x1, R0 ;  /* 0x00000001d5057824 */ /* 0x000fe200078e0200 */
[----:B------:R-:W-:Y:S01]  /*6740*/  F2FP.PACK_AB R96, R97, R96 ;  /* 0x000000606160723e */ /* 0x000fe200000000ff */
[----:B------:R-:W-:Y:S01]  /*6750*/  FMUL.FTZ R117, R117, c[0x0][0x298] ;  /* 0x0000a60075757a20 */ /* 0x000fe20000410000 */
[----:B------:R-:W-:Y:S01]  /*6760*/  IADD3 R3, R213, 0x420, RZ ;  /* 0x00000420d5037810 */ /* 0x000fe20007ffe0ff */
[----:B------:R-:W-:Y:S01]  /*6770*/  IMAD.IADD R2, R7, 0x1, R2 ;  /* 0x0000000107027824 */ /* 0x000fe200078e0202 */
[----:B------:R-:W-:Y:S01]  /*6780*/  F2FP.PACK_AB R98, R99, R98 ;  /* 0x000000626362723e */ /* 0x000fe200000000ff */
[----:B------:R-:W-:Y:S01]  /*6790*/  FMUL.FTZ R118, R118, c[0x0][0x298] ;  /* 0x0000a60076767a20 */ /* 0x000fe20000410000 */
[----:B------:R-:W-:Y:S01]  /*67a0*/  @P1 IADD3 R3, R213, 0x3e0, RZ ;  /* 0x000003e0d5031810 */ /* 0x000fe20007ffe0ff */
[----:B-1----:R-:W-:Y:S01]  /*67b0*/  IMAD R19, R2, 0x4, R213 ;  /* 0x0000000402137824 */ /* 0x002fe200078e02d5 */
[----:B------:R-:W-:Y:S01]  /*67c0*/  F2FP.PACK_AB R88, R89, R88 ;  /* 0x000000585958723e */ /* 0x000fe200000000ff */
[----:B------:R-:W-:Y:S01]  /*67d0*/  FMUL.FTZ R119, R119, c[0x0][0x298] ;  /* 0x0000a60077777a20 */ /* 0x000fe20000410000 */
[----:B------:R-:W-:Y:S01]  /*67e0*/  F2FP.PACK_AB R90, R91, R90 ;  /* 0x0000005a5b5a723e */ /* 0x000fe200000000ff */
[----:B------:R-:W-:Y:S01]  /*67f0*/  STS [R213+0x4080], R84 ;  /* 0x00408054d5007388 */ /* 0x000fe20000000800 */
[C---:B------:R-:W-:Y:S01]  /*6800*/  IADD3 R11, R213.reuse, 0x2020, RZ ;  /* 0x00002020d50b7810 */ /* 0x040fe20007ffe0ff */
[----:B------:R-:W-:Y:S01]  /*6810*/  FMUL.FTZ R128, R128, c[0x0][0x298] ;  /* 0x0000a60080807a20 */ /* 0x000fe20000410000 */
[----:B------:R-:W-:Y:S01]  /*6820*/  IADD3 R13, R213, 0x440, RZ ;  /* 0x00000440d50d7810 */ /* 0x000fe20007ffe0ff */
[----:B------:R-:W-:Y:S01]  /*6830*/  STS [R213+0x4480], R86 ;  /* 0x00448056d5007388 */ /* 0x000fe20000000800 */
[----:B------:R-:W-:Y:S01]  /*6840*/  F2FP.PACK_AB R92, R93, R92 ;  /* 0x0000005c5d5c723e */ /* 0x000fe200000000ff */
[----:B------:R-:W-:Y:S01]  /*6850*/  FMUL.FTZ R129, R129, c[0x0][0x298] ;  /* 0x0000a60081817a20 */ /* 0x000fe20000410000 */
[C---:B------:R-:W-:Y:S01]  /*6860*/  IADD3 R9, R213.reuse, 0x2420, RZ ;  /* 0x00002420d5097810 */ /* 0x040fe20007ffe0ff */
[----:B------:R-:W-:Y:S01]  /*6870*/  STS [R5+0x4080], R96 ;  /* 0x0040806005007388 */ /* 0x000fe20000000800 */
[C---:B------:R-:W-:Y:S01]  /*6880*/  @P1 IADD3 R11, R213.reuse, 0x1fe0, RZ ;  /* 0x00001fe0d50b1810 */ /* 0x040fe20007ffe0ff */
[----:B------:R-:W-:Y:S01]  /*6890*/  FMUL.FTZ R130, R130, c[0x0][0x298] ;  /* 0x0000a60082827a20 */ /* 0x000fe20000410000 */
[----:B------:R-:W-:Y:S01]  /*68a0*/  @P2 IADD3 R13, R213, 0x3c0, RZ ;  /* 0x000003c0d50d2810 */ /* 0x000fe20007ffe0ff */
[----:B------:R-:W-:Y:S01]  /*68b0*/  STS [R3+0x4080], R98 ;  /* 0x0040806203007388 */ /* 0x000fe20000000800 */
[----:B------:R-:W-:Y:S01]  /*68c0*/  F2FP.PACK_AB R94, R95, R94 ;  /* 0x0000005e5f5e723e */ /* 0x000fe200000000ff */
[----:B------:R-:W-:Y:S01]  /*68d0*/  FMUL.FTZ R131, R131, c[0x0][0x298] ;  /* 0x0000a60083837a20 */ /* 0x000fe20000410000 */
[C---:B------:R-:W-:Y:S01]  /*68e0*/  IADD3 R7, R213.reuse, 0x40, RZ ;  /* 0x00000040d5077810 */ /* 0x040fe20007ffe0ff */
[----:B------:R-:W-:Y:S01]  /*68f0*/  STS [R213+0x6080], R88 ;  /* 0x00608058d5007388 */ /* 0x000fe20000000800 */
[----:B------:R-:W-:Y:S01]  /*6900*/  @P1 IADD3 R9, R213, 0x23e0, RZ ;  /* 0x000023e0d5091810 */ /* 0x000fe20007ffe0ff */
[----:B------:R-:W-:Y:S01]  /*6910*/  IMAD.IADD R21, R0, 0x1, R13 ;  /* 0x0000000100157824 */ /* 0x000fe200078e020d */
[----:B------:R-:W-:Y:S01]  /*6920*/  F2FP.PACK_AB R100, R101, R100 ;  /* 0x000000646564723e */ /* 0x000fe200000000ff */
[----:B------:R-:W-:Y:S01]  /*6930*/  STS [R213+0x6480], R90 ;  /* 0x0064805ad5007388 */ /* 0x000fe20000000800 */
[----:B------:R-:W-:Y:S01]  /*6940*/  @P2 IADD3 R7, R213, -0x40, RZ ;  /* 0xffffffc0d5072810 */ /* 0x000fe20007ffe0ff */
[----:B------:R-:W-:Y:S01]  /*6950*/  FMUL.FTZ R120, R120, c[0x0][0x298] ;  /* 0x0000a60078787a20 */ /* 0x000fe20000410000 */
[----:B------:R-:W-:Y:S01]  /*6960*/  F2FP.PACK_AB R102, R103, R102 ;  /* 0x000000666766723e */ /* 0x000fe200000000ff */
[----:B------:R-:W-:Y:S01]  /*6970*/  STS [R11+0x4080], R92 ;  /* 0x0040805c0b007388 */ /* 0x000fe20000000800 */
[----:B------:R-:W-:Y:S01]  /*6980*/  F2FP.PACK_AB R112, R113, R112 ;  /* 0x000000707170723e */ /* 0x000fe200000000ff */
[----:B------:R-:W-:Y:S01]  /*6990*/  FMUL.FTZ R121, R121, c[0x0][0x298] ;  /* 0x0000a60079797a20 */ /* 0x000fe20000410000 */
[----:B------:R-:W-:Y:S01]  /*69a0*/  F2FP.PACK_AB R114, R115, R114 ;  /* 0x000000727372723e */ /* 0x000fe200000000ff */
[----:B------:R-:W-:Y:S01]  /*69b0*/  STS [R9+0x4080], R94 ;  /* 0x0040805e09007388 */ /* 0x000fe20000000800 */
[----:B------:R-:W-:Y:S01]  /*69c0*/  IADD3 R17, R213, 0x2040, RZ ;  /* 0x00002040d5117810 */ /* 0x000fe20007ffe0ff */
[----:B------:R-:W-:Y:S01]  /*69d0*/  FMUL.FTZ R122, R122, c[0x0][0x298] ;  /* 0x0000a6007a7a7a20 */ /* 0x000fe20000410000 */
[----:B------:R-:W-:Y:S01]  /*69e0*/  F2FP.PACK_AB R104, R105, R104 ;  /* 0x000000686968723e */ /* 0x000fe200000000ff */
[----:B------:R-:W-:Y:S01]  /*69f0*/  STS [R7+0x4080], R100 ;  /* 0x0040806407007388 */ /* 0x000fe20000000800 */
[----:B------:R-:W-:Y:S01]  /*6a00*/  IADD3 R15, R213, 0x2440, RZ ;  /* 0x00002440d50f7810 */ /* 0x000fe20007ffe0ff */
[----:B------:R-:W-:Y:S01]  /*6a10*/  FMUL.FTZ R123, R123, c[0x0][0x298] ;  /* 0x0000a6007b7b7a20 */ /* 0x000fe20000410000 */
[----:B------:R-:W-:Y:S01]  /*6a20*/  @P2 IADD3 R17, R213, 0x1fc0, RZ ;  /* 0x00001fc0d5112810 */ /* 0x000fe20007ffe0ff */
[----:B------:R-:W-:Y:S01]  /*6a30*/  STS [R13+0x4080], R102 ;  /* 0x004080660d007388 */ /* 0x000fe20000000800 */
[----:B------:R-:W-:Y:S01]  /*6a40*/  F2FP.PACK_AB R106, R107, R106 ;  /* 0x0000006a6b6a723e */ /* 0x000fe200000000ff */
[----:B------:R-:W-:Y:S01]  /*6a50*/  FMUL.FTZ R124, R124, c[0x0][0x298] ;  /* 0x0000a6007c7c7a20 */ /* 0x000fe20000410000 */
[----:B------:R-:W-:Y:S01]  /*6a60*/  @P2 IADD3 R15, R213, 0x23c0, RZ ;  /* 0x000023c0d50f2810 */ /* 0x000fe20007ffe0ff */
[----:B------:R-:W-:Y:S01]  /*6a70*/  FMUL.FTZ R125, R125, c[0x0][0x298] ;  /* 0x0000a6007d7d7a20 */ /* 0x000fe20000410000 */
[----:B------:R-:W-:Y:S01]  /*6a80*/  F2FP.PACK_AB R108, R109, R108 ;  /* 0x0000006c6d6c723e */ /* 0x000fe200000000ff */
[----:B------:R-:W-:Y:S01]  /*6a90*/  STS [R19+0x4080], R112 ;  /* 0x0040807013007388 */ /* 0x000fe20000000800 */
[----:B------:R-:W-:Y:S01]  /*6aa0*/  F2FP.PACK_AB R110, R111, R110 ;  /* 0x0000006e6f6e723e */ /* 0x000fe200000000ff */
        /* <DEDUP_REMOVED lines=38> */
[----:B------:R-:W-:Y:S01]  /*6d10*/  F2FP.PACK_AB R146, R147, R146 ;  /* 0x000000929392723e */ /* 0x000fe200000000ff */
[----:B------:R-:W1:Y:S01]  /*6d20*/  S2UR UR6, SR_CTAID.X ;  /* 0x00000000000679c3 */ /* 0x000e620000002500 */
[----:B------:R-:W-:Y:S01]  /*6d30*/  F2FP.PACK_AB R136, R137, R136 ;  /* 0x000000888988723e */ /* 0x000fe200000000ff */
[----:B------:R-:W-:Y:S01]  /*6d40*/  STS [R213+0x2080], R120 ;  /* 0x00208078d5007388 */ /* 0x000fe20000000800 */
[----:B------:R-:W-:Y:S01]  /*6d50*/  F2FP.PACK_AB R138, R139, R138 ;  /* 0x0000008a8b8a723e */ /* 0x000fe200000000ff */
[----:B------:R-:W-:Y:S01]  /*6d60*/  UMOV UR5, 0xffffff80 ;  /* 0xffffff8000057882 */ /* 0x000fe20000000000 */
[----:B------:R-:W-:Y:S01]  /*6d70*/  F2FP.PACK_AB R140, R141, R140 ;  /* 0x0000008c8d8c723e */ /* 0x000fe200000000ff */
[----:B------:R-:W-:Y:S01]  /*6d80*/  STS [R213+0x2480], R122 ;  /* 0x0024807ad5007388 */ /* 0x000fe20000000800 */
[----:B------:R-:W-:Y:S01]  /*6d90*/  F2FP.PACK_AB R142, R143, R142 ;  /* 0x0000008e8f8e723e */ /* 0x000fe200000000ff */
[----:B------:R-:W-:Y:S01]  /*6da0*/  ULDC UR4, c[0x0][0x2f0] ;  /* 0x0000bc0000047ab9 */ /* 0x000fe20000000800 */
[----:B------:R-:W-:Y:S01]  /*6db0*/  IMAD R2, R48, c[0x0][0x338], RZ ;  /* 0x0000ce0030027a24 */ /* 0x000fe200078e02ff */
[----:B------:R-:W-:Y:S01]  /*6dc0*/  STS [R11+0x80], R124 ;  /* 0x0000807c0b007388 */ /* 0x000fe20000000800 */
[----:B------:R-:W-:Y:S01]  /*6dd0*/  IMAD.MOV.U32 R12, RZ, RZ, R222 ;  /* 0x000000ffff0c7224 */ /* 0x000fe200078e00de */
[----:B------:R-:W-:Y:S01]  /*6de0*/  BSSY B0, `(.L_x_900) ;  /* 0x0000032000007945 */ /* 0x000fe20003800000 */
[----:B------:R-:W-:Y:S01]  /*6df0*/  IMAD R2, R69, c[0x0][0x33c], R2 ;  /* 0x0000cf0045027a24 */ /* 0x000fe200078e0202 */
[----:B------:R-:W-:Y:S04]  /*6e00*/  STS [R9+0x80], R126 ;  /* 0x0000807e09007388 */ /* 0x000fe80000000800 */
[----:B------:R-:W-:Y:S04]  /*6e10*/  STS [R7+0x80], R132 ;  /* 0x0000808407007388 */ /* 0x000fe80000000800 */
[----:B------:R2:W-:Y:S01]  /*6e20*/  STS [R13+0x80], R134 ;  /* 0x000080860d007388 */ /* 0x0005e20000000800 */
[----:B-1----:R-:W-:-:S03]  /*6e30*/  UIMAD UR4, UR6, UR5, UR4 ;  /* 0x00000005060472a4 */ /* 0x002fc6000f8e0204 */
[----:B------:R-:W-:Y:S01]  /*6e40*/  STS [R19+0x80], R144 ;  /* 0x0000809013007388 */ /* 0x000fe20000000800 */
[----:B------:R-:W-:Y:S02]  /*6e50*/  USHF.R.S32.HI UR6, URZ, 0x1f, UR23 ;  /* 0x0000001f3f067899 */ /* 0x000fe40008011417 */
[----:B------:R-:W-:Y:S01]  /*6e60*/  UISETP.LT.AND UP0, UPT, UR4, 0x80, UPT ;  /* 0x000000800400788c */ /* 0x000fe2000bf01270 */
[----:B------:R-:W-:Y:S03]  /*6e70*/  STS [R21+0x80], R146 ;  /* 0x0000809215007388 */ /* 0x000fe60000000800 */
[----:B------:R-:W-:Y:S01]  /*6e80*/  USEL UR7, UR4, 0x80, UP0 ;  /* 0x0000008004077887 */ /* 0x000fe20008000000 */
[----:B------:R-:W-:Y:S02]  /*6e90*/  STS [R17+0x80], R136 ;  /* 0x0000808811007388 */ /* 0x000fe40000000800 */
[----:B------:R-:W-:-:S02]  /*6ea0*/  ULDC.64 UR4, c[0x0][0x340] ;  /* 0x0000d00000047ab9 */ /* 0x000fc40000000a00 */
[----:B------:R1:W-:Y:S01]  /*6eb0*/  STS [R15+0x80], R138 ;  /* 0x0000808a0f007388 */ /* 0x0003e20000000800 */
[----:B------:R-:W-:Y:S01]  /*6ec0*/  ISETP.GE.AND P4, PT, R218, UR7, PT ;  /* 0x00000007da007c0c */ /* 0x000fe2000bf86270 */
[----:B------:R-:W-:Y:S02]  /*6ed0*/  UIMAD UR4, UR6, UR4, URZ ;  /* 0x00000004060472a4 */ /* 0x000fe4000f8e023f */
[----:B------:R3:W-:Y:S01]  /*6ee0*/  STS [R19+0x2080], R140 ;  /* 0x0020808c13007388 */ /* 0x0007e20000000800 */
[----:B------:R-:W-:Y:S01]  /*6ef0*/  ISETP.GE.OR P0, PT, R222, c[0x0][0x324], P4 ;  /* 0x0000c900de007a0c */ /* 0x000fe20002706670 */
[----:B------:R-:W-:Y:S02]  /*6f00*/  UIMAD UR4, UR23, UR5, UR4 ;  /* 0x00000005170472a4 */ /* 0x000fe4000f8e0204 */
[----:B------:R4:W-:Y:S01]  /*6f10*/  STS [R21+0x2080], R142 ;  /* 0x0020808e15007388 */ /* 0x0009e20000000800 */
[----:B--2---:R-:W-:-:S03]  /*6f20*/  IMAD.MOV.U32 R13, RZ, RZ, R223 ;  /* 0x000000ffff0d7224 */ /* 0x004fc600078e00df */
[----:B------:R-:W-:Y:S06]  /*6f30*/  BAR.SYNC.DEFER_BLOCKING 0x1, 0x100 ;  /* 0x0044000000007b1d */ /* 0x000fec0000010000 */
[----:B------:R-:W2:Y:S01]  /*6f40*/  S2R R0, SR_TID.X ;  /* 0x0000000000007919 */ /* 0x000ea20000002100 */
[----:B-1----:R-:W-:-:S04]  /*6f50*/  IMAD.WIDE.U32 R14, R69, c[0x0][0x338], R12 ;  /* 0x0000ce00450e7a25 */ /* 0x002fc800078e000c */
[----:B------:R-:W-:Y:S01]  /*6f60*/  IMAD.IADD R15, R15, 0x1, R2 ;  /* 0x000000010f0f7824 */ /* 0x000fe200078e0202 */
[----:B------:R4:W1:Y:S04]  /*6f70*/  LDS.128 R40, [R212+0x5080] ;  /* 0x00508000d4287984 */ /* 0x0008680000000c00 */
[----:B------:R4:W1:Y:S01]  /*6f80*/  LDS.128 R36, [R212+0x6080] ;  /* 0x00608000d4247984 */ /* 0x0008620000000c00 */
[----:B--2---:R-:W-:-:S03]  /*6f90*/  SHF.R.S32.HI R3, RZ, 0x1f, R0 ;  /* 0x0000001fff037819 */ /* 0x004fc60000011400 */
[----:B------:R4:W2:Y:S01]  /*6fa0*/  LDS.128 R32, [R212+0x7080] ;  /* 0x00708000d4207984 */ /* 0x0008a20000000c00 */
[----:B------:R-:W-:Y:S01]  /*6fb0*/  LEA.HI R3, R3, R0, RZ, 0x3 ;  /* 0x0000000003037211 */ /* 0x000fe200078f18ff */
[----:B------:R-:W-:Y:S02]  /*6fc0*/  IMAD.U32 R0, RZ, RZ, UR23 ;  /* 0x00000017ff007e24 */ /* 0x000fe4000f8e00ff */
[----:B------:R4:W1:Y:S01]  /*6fd0*/  LDS.128 R28, [R212+0x80] ;  /* 0x00008000d41c7984 */ /* 0x0008620000000c00 */
[----:B------:R-:W-:Y:S01]  /*6fe0*/  SHF.R.S32.HI R16, RZ, 0x3, R3 ;  /* 0x00000003ff107819 */ /* 0x000fe20000011403 */
[----:B------:R-:W-:Y:S02]  /*6ff0*/  IMAD.WIDE.U32 R14, R0, c[0x0][0x340], R14 ;  /* 0x0000d000000e7a25 */ /* 0x000fe400078e000e */
[----:B------:R4:W1:Y:S01]  /*7000*/  LDS.128 R24, [R212+0x1080] ;  /* 0x00108000d4187984 */ /* 0x0008620000000c00 */
[----:B------:R-:W-:-:S03]  /*7010*/  SHF.R.S32.HI R17, RZ, 0x1f, R16 ;  /* 0x0000001fff117819 */ /* 0x000fc60000011410 */
[----:B------:R4:W1:Y:S01]  /*7020*/  LDS.128 R8, [R212+0x2080] ;  /* 0x00208000d4087984 */ /* 0x0008620000000c00 */
[----:B---3--:R-:W-:Y:S01]  /*7030*/  IADD3 R19, R15, UR4, RZ ;  /* 0x000000040f137c10 */ /* 0x008fe2000fffe0ff */
[----:B------:R-:W-:Y:S02]  /*7040*/  IMAD.WIDE R16, R211, 0x80, R16 ;  /* 0x00000080d3107825 */ /* 0x000fe400078e0210 */
[----:B------:R4:W3:Y:S01]  /*7050*/  LDS.128 R4, [R212+0x3080] ;  /* 0x00308000d4047984 */ /* 0x0008e20000000c00 */
[----:B------:R-:W-:Y:S05]  /*7060*/  @P0 BRA `(.L_x_901) ;  /* 0x0000009000000947 */ /* 0x000fea0003800000 */
[----:B----4-:R-:W4:Y:S01]  /*7070*/  LDS.128 R212, [R212+0x4080] ;  /* 0x00408000d4d47984 */ /* 0x010f220000000c00 */
[----:B------:R-:W-:Y:S01]  /*7080*/  MOV R18, R14 ;  /* 0x0000000e00127202 */ /* 0x000fe20000000f00 */
[----:B------:R-:W-:-:S04]  /*7090*/  IMAD R0, R17, c[0x0][0x330], RZ ;  /* 0x0000cc0011007a24 */ /* 0x000fc800078e02ff */
[----:B------:R-:W-:-:S04]  /*70a0*/  IMAD.WIDE.U32 R2, R16, c[0x0][0x330], R18 ;  /* 0x0000cc0010027a25 */ /* 0x000fc800078e0012 */
[----:B------:R-:W-:Y:S01]  /*70b0*/  IMAD R0, R16, c[0x0][0x334], R0 ;  /* 0x0000cd0010007a24 */ /* 0x000fe200078e0200 */
[----:B------:R-:W-:-:S04]  /*70c0*/  LEA R20, P0, R2, c[0x0][0x318], 0x1 ;  /* 0x0000c60002147a11 */ /* 0x000fc800078008ff */
[----:B------:R-:W-:-:S04]  /*70d0*/  IADD3 R0, R3, R0, RZ ;  /* 0x0000000003007210 */ /* 0x000fc80007ffe0ff */
[----:B------:R-:W-:-:S05]  /*70e0*/  LEA.HI.X R21, R2, c[0x0][0x31c], R0, 0x1, P0 ;  /* 0x0000c70002157a11 */ /* 0x000fca00000f0c00 */
[----:B----4-:R4:W-:Y:S02]  /*70f0*/  STG.E.128 [R20.64], R212 ;  /* 0x000000d414007986 */ /* 0x0109e4000c101d1a */
.L_x_901:
[----:B------:R-:W-:Y:S05]  /*7100*/  BSYNC B0 ;  /* 0x0000000000007941 */ /* 0x000fea0003800000 */
.L_x_900:
[----:B------:R-:W-:Y:S01]  /*7110*/  IADD3 R0, R218, 0x20, RZ ;  /* 0x00000020da007810 */ /* 0x000fe20007ffe0ff */
[----:B------:R-:W-:Y:S03]  /*7120*/  BSSY B0, `(.L_x_902) ;  /* 0x000000f000007945 */ /* 0x000fe60003800000 */
[----:B------:R-:W-:-:S04]  /*7130*/  ISETP.GE.AND P3, PT, R0, UR7, PT ;  /* 0x0000000700007c0c */ /* 0x000fc8000bf66270 */
[----:B------:R-:W-:-:S13]  /*7140*/  ISETP.GE.OR P0, PT, R222, c[0x0][0x324], P3 ;  /* 0x0000c900de007a0c */ /* 0x000fda0001f06670 */
[----:B------:R-:W-:Y:S05]  /*7150*/  @P0 BRA `(.L_x_903) ;  /* 0x000000b000000947 */ /* 0x000fea0003800000 */
[----:B------:R-:W-:Y:S01]  /*7160*/  IADD3 R3, P0, R16, 0x20, RZ ;  /* 0x0000002010037810 */ /* 0x000fe20007f1e0ff */
[----:B----4-:R-:W-:Y:S01]  /*7170*/  IMAD.MOV.U32 R20, RZ, RZ, R14 ;  /* 0x000000ffff147224 */ /* 0x010fe200078e000e */
        /* <DEDUP_REMOVED lines=8> */
[----:B-1----:R1:W-:Y:S02]  /*7200*/  STG.E.128 [R2.64], R40 ;  /* 0x0000002802007986 */ /* 0x0023e4000c101d1a */
.L_x_903:
[----:B------:R-:W-:Y:S05]  /*7210*/  BSYNC B0 ;  /* 0x0000000000007941 */ /* 0x000fea0003800000 */
.L_x_902:
[----:B------:R-:W-:Y:S01]  /*7220*/  IADD3 R0, R218, 0x40, RZ ;  /* 0x00000040da007810 */ /* 0x000fe20007ffe0ff */
[----:B------:R-:W-:Y:S03]  /*7230*/  BSSY B0, `(.L_x_904) ;  /* 0x000000f000007945 */ /* 0x000fe60003800000 */
[----:B------:R-:W-:-:S04]  /*7240*/  ISETP.GE.AND P2, PT, R0, UR7, PT ;  /* 0x0000000700007c0c */ /* 0x000fc8000bf46270 */
[----:B------:R-:W-:-:S13]  /*7250*/  ISETP.GE.OR P0, PT, R222, c[0x0][0x324], P2 ;  /* 0x0000c900de007a0c */ /* 0x000fda0001706670 */
[----:B------:R-:W-:Y:S05]  /*7260*/  @P0 BRA `(.L_x_905) ;  /* 0x000000b000000947 */ /* 0x000fea0003800000 */
[----:B-1----:R-:W-:Y:S01]  /*7270*/  IADD3 R3, P0, R16, 0x40, RZ ;  /* 0x0000004010037810 */ /* 0x002fe20007f1e0ff */
        /* <DEDUP_REMOVED lines=10> */
.L_x_905:
[----:B------:R-:W-:Y:S05]  /*7320*/  BSYNC B0 ;  /* 0x0000000000007941 */ /* 0x000fea0003800000 */
.L_x_904:
[----:B------:R-:W-:Y:S01]  /*7330*/  IADD3 R218, R218, 0x60, RZ ;  /* 0x00000060dada7810 */ /* 0x000fe20007ffe0ff */
[----:B------:R-:W-:Y:S03]  /*7340*/  BSSY B0, `(.L_x_906) ;  /* 0x000000e000007945 */ /* 0x000fe60003800000 */
[----:B------:R-:W-:-:S04]  /*7350*/  ISETP.GE.AND P1, PT, R218, UR7, PT ;  /* 0x00000007da007c0c */ /* 0x000fc8000bf26270 */
[----:B------:R-:W-:-:S13]  /*7360*/  ISETP.GE.OR P0, PT, R222, c[0x0][0x324], P1 ;  /* 0x0000c900de007a0c */ /* 0x000fda0000f06670 */
[----:B------:R-:W-:Y:S05]  /*7370*/  @P0 BRA `(.L_x_907) ;  /* 0x000000a000000947 */ /* 0x000fea0003800000 */
[----:B-1----:R-:W-:Y:S02]  /*7380*/  IADD3 R3, P0, R16, 0x60, RZ ;  /* 0x0000006010037810 */ /* 0x002fe40007f1e0ff */
        /* <DEDUP_REMOVED lines=8> */
[----:B--2---:R1:W-:Y:S02]  /*7410*/  STG.E.128 [R2.64], R32 ;  /* 0x0000002002007986 */ /* 0x0043e4000c101d1a */
.L_x_907:
[----:B------:R-:W-:Y:S05]  /*7420*/  BSYNC B0 ;  /* 0x0000000000007941 */ /* 0x000fea0003800000 */
.L_x_906:
[----:B------:R-:W-:Y:S01]  /*7430*/  IMAD R48, R48, c[0x0][0x308], RZ ;  /* 0x0000c20030307a24 */ /* 0x000fe200078e02ff */
[----:B------:R-:W-:Y:S01]  /*7440*/  ULDC.64 UR4, c[0x0][0x310] ;  /* 0x0000c40000047ab9 */ /* 0x000fe20000000a00 */
[C---:B------:R-:W-:Y:S01]  /*7450*/  IMAD.WIDE.U32 R12, R69.reuse, c[0x0][0x308], R12 ;  /* 0x0000c200450c7a25 */ /* 0x040fe200078e000c */
[----:B------:R-:W-:Y:S01]  /*7460*/  ISETP.GE.OR P4, PT, R222, c[0x0][0x2f4], P4 ;  /* 0x0000bd00de007a0c */ /* 0x000fe20002786670 */
[----:B------:R-:W-:Y:S01]  /*7470*/  UIMAD UR4, UR6, UR4, URZ ;  /* 0x00000004060472a4 */ /* 0x000fe2000f8e023f */
[----:B------:R-:W-:Y:S01]  /*7480*/  MOV R0, UR23 ;  /* 0x0000001700007c02 */ /* 0x000fe20008000f00 */
[----:B------:R-:W-:Y:S01]  /*7490*/  IMAD R48, R69, c[0x0][0x30c], R48 ;  /* 0x0000c30045307a24 */ /* 0x000fe200078e0230 */
[----:B------:R-:W-:Y:S01]  /*74a0*/  BSSY B0, `(.L_x_908) ;  /* 0x000000e000007945 */ /* 0x000fe20003800000 */
[----:B------:R-:W-:-:S03]  /*74b0*/  UIMAD UR4, UR23, UR5, UR4 ;  /* 0x00000005170472a4 */ /* 0x000fc6000f8e0204 */
[----:B------:R-:W-:-:S05]  /*74c0*/  IADD3 R13, R13, R48, RZ ;  /* 0x000000300d0d7210 */ /* 0x000fca0007ffe0ff */
[----:B------:R-:W-:-:S05]  /*74d0*/  IMAD.WIDE.U32 R14, R0, c[0x0][0x310], R12 ;  /* 0x0000c400000e7a25 */ /* 0x000fca00078e000c */
[----:B------:R-:W-:Y:S01]  /*74e0*/  IADD3 R13, R15, UR4, RZ ;  /* 0x000000040f0d7c10 */ /* 0x000fe2000fffe0ff */
[----:B------:R-:W-:Y:S05]  /*74f0*/  @P4 BRA `(.L_x_909) ;  /* 0x0000008000004947 */ /* 0x000fea0003800000 */
[----:B------:R-:W-:Y:S01]  /*7500*/  MOV R12, R14 ;  /* 0x0000000e000c7202 */ /* 0x000fe20000000f00 */
[----:B-1----:R-:W-:-:S04]  /*7510*/  IMAD R3, R17, c[0x0][0x300], RZ ;  /* 0x0000c00011037a24 */ /* 0x002fc800078e02ff */
[----:B------:R-:W-:-:S04]  /*7520*/  IMAD.WIDE.U32 R18, R16, c[0x0][0x300], R12 ;  /* 0x0000c00010127a25 */ /* 0x000fc800078e000c */
[----:B------:R-:W-:Y:S01]  /*7530*/  IMAD R0, R16, c[0x0][0x304], R3 ;  /* 0x0000c10010007a24 */ /* 0x000fe200078e0203 */
[----:B------:R-:W-:-:S04]  /*7540*/  LEA R2, P0, R18, c[0x0][0x2e8], 0x1 ;  /* 0x0000ba0012027a11 */ /* 0x000fc800078008ff */
[----:B------:R-:W-:-:S04]  /*7550*/  IADD3 R0, R19, R0, RZ ;  /* 0x0000000013007210 */ /* 0x000fc80007ffe0ff */
[----:B------:R-:W-:-:S05]  /*7560*/  LEA.HI.X R3, R18, c[0x0][0x2ec], R0, 0x1, P0 ;  /* 0x0000bb0012037a11 */ /* 0x000fca00000f0c00 */
[----:B------:R1:W-:Y:S02]  /*7570*/  STG.E.128 [R2.64], R28 ;  /* 0x0000001c02007986 */ /* 0x0003e4000c101d1a */
.L_x_909:
[----:B------:R-:W-:Y:S05]  /*7580*/  BSYNC B0 ;  /* 0x0000000000007941 */ /* 0x000fea0003800000 */
.L_x_908:
        /* <DEDUP_REMOVED lines=14> */
.L_x_911:
[----:B------:R-:W-:Y:S05]  /*7670*/  BSYNC B0 ;  /* 0x0000000000007941 */ /* 0x000fea0003800000 */
.L_x_910:
        /* <DEDUP_REMOVED lines=14> */
.L_x_913:
[----:B------:R-:W-:Y:S05]  /*7760*/  BSYNC B0 ;  /* 0x0000000000007941 */ /* 0x000fea0003800000 */
.L_x_912:
        /* <DEDUP_REMOVED lines=12> */
[----:B---3--:R-:W-:Y:S01]  /*7830*/  STG.E.128 [R2.64], R4 ;  /* 0x0000000402007986 */ /* 0x008fe2000c101d1a */
[----:B------:R-:W-:Y:S05]  /*7840*/  EXIT ;  /* 0x000000000000794d */ /* 0x000fea0003800000 */
.L_x_914:
        /* <DEDUP_REMOVED lines=11> */
.L_x_1825:


//--------------------- .text._ZN7cutlass13device_kernelIN5flash19enable_sm80_to_sm89INS1_16FlashAttnBwdSm80INS1_25CollectiveMainloopBwdSm80ILi2ELi2EN4cute5tupleIJNS5_1CILi128EEES8_NS7_ILi64EEEEEENS_6half_tEfNS_4arch4Sm80ELb0ELb0ELb0ELb0ELb1ELb0ELb0ELb0ELi2ELi4ELi4ELi4ELb0EEENS1_21CollectiveEpilogueBwdISA_SB_SD_Li256ELb0ELb0ELi2EEENS1_19SingleTileSchedulerILb0ELb0ELb0ELi128EEEEEEEEEvNT_6ParamsE --------------------------
	.section	.text._ZN7cutlass13device_kernelIN5flash19enable_sm80_to_sm89INS1_16FlashAttnBwdSm80INS1_25CollectiveMainloopBwdSm80ILi2ELi2EN4cute5tupleIJNS5_1CILi128EEES8_NS7_ILi64EEEEEENS_6half_tEfNS_4arch4Sm80ELb0ELb0ELb0ELb0ELb1ELb0ELb0ELb0ELi2ELi4ELi4ELi4ELb0EEENS1_21CollectiveEpilogueBwdISA_SB_SD_Li256ELb0ELb0ELi2EEENS1_19SingleTileSchedulerILb0ELb0ELb0ELi128EEEEEEEEEvNT_6ParamsE,"ax",@progbits
	.sectioninfo	@"SHI_REGISTERS=255"
	.align	128
.text._ZN7cutlass13device_kernelIN5flash19enable_sm80_to_sm89INS1_16FlashAttnBwdSm80INS1_25CollectiveMainloopBwdSm80ILi2ELi2EN4cute5tupleIJNS5_1CILi128EEES8_NS7_ILi64EEEEEENS_6half_tEfNS_4arch4Sm80ELb0ELb0ELb0ELb0ELb1ELb0ELb0ELb0ELi2ELi4ELi4ELi4ELb0EEENS1_21CollectiveEpilogueBwdISA_SB_SD_Li256ELb0ELb0ELi2EEENS1_19SingleTileSchedulerILb0ELb0ELb0ELi128EEEEEEEEEvNT_6ParamsE:
        .type           _ZN7cutlass13device_kernelIN5flash19enable_sm80_to_sm89INS1_16FlashAttnBwdSm80INS1_25CollectiveMainloopBwdSm80ILi2ELi2EN4cute5tupleIJNS5_1CILi128EEES8_NS7_ILi64EEEEEENS_6half_tEfNS_4arch4Sm80ELb0ELb0ELb0ELb0ELb1ELb0ELb0ELb0ELi2ELi4ELi4ELi4ELb0EEENS1_21CollectiveEpilogueBwdISA_SB_SD_Li256ELb0ELb0ELi2EEENS1_19SingleTileSchedulerILb0ELb0ELb0ELi128EEEEEEEEEvNT_6ParamsE,@function
        .size           _ZN7cutlass13device_kernelIN5flash19enable_sm80_to_sm89INS1_16FlashAttnBwdSm80INS1_25CollectiveMainloopBwdSm80ILi2ELi2EN4cute5tupleIJNS5_1CILi128EEES8_NS7_ILi64EEEEEENS_6half_tEfNS_4arch4Sm80ELb0ELb0ELb0ELb0ELb1ELb0ELb0ELb0ELi2ELi4ELi4ELi4ELb0EEENS1_21CollectiveEpilogueBwdISA_SB_SD_Li256ELb0ELb0ELi2EEENS1_19SingleTileSchedulerILb0ELb0ELb0ELi128EEEEEEEEEvNT_6ParamsE,(.L_x_1826 - _ZN7cutlass13device_kernelIN5flash19enable_sm80_to_sm89INS1_16FlashAttnBwdSm80INS1_25CollectiveMainloopBwdSm80ILi2ELi2EN4cute5tupleIJNS5_1CILi128EEES8_NS7_ILi64EEEEEENS_6half_tEfNS_4arch4Sm80ELb0ELb0ELb0ELb0ELb1ELb0ELb0ELb0ELi2ELi4ELi4ELi4ELb0EEENS1_21CollectiveEpilogueBwdISA_SB_SD_Li256ELb0ELb0ELi2EEENS1_19SingleTileSchedulerILb0ELb0ELb0ELi128EEEEEEEEEvNT_6ParamsE)
        .other          _ZN7cutlass13device_kernelIN5flash19enable_sm80_to_sm89INS1_16FlashAttnBwdSm80INS1_25CollectiveMainloopBwdSm80ILi2ELi2EN4cute5tupleIJNS5_1CILi128EEES8_NS7_ILi64EEEEEENS_6half_tEfNS_4arch4Sm80ELb0ELb0ELb0ELb0ELb1ELb0ELb0ELb0ELi2ELi4ELi4ELi4ELb0EEENS1_21CollectiveEpilogueBwdISA_SB_SD_Li256ELb0ELb0ELi2EEENS1_19SingleTileSchedulerILb0ELb0ELb0ELi128EEEEEEEEEvNT_6ParamsE,@"STO_CUDA_ENTRY STV_DEFAULT"
_ZN7cutlass13device_kernelIN5flash19enable_sm80_to_sm89INS1_16FlashAttnBwdSm80INS1_25CollectiveMainloopBwdSm80ILi2ELi2EN4cute5tupleIJNS5_1CILi128EEES8_NS7_ILi64EEEEEENS_6half_tEfNS_4arch4Sm80ELb0ELb0ELb0ELb0ELb1ELb0ELb0ELb0ELi2ELi4ELi4ELi4ELb0EEENS1_21CollectiveEpilogueBwdISA_SB_SD_Li256ELb0ELb0ELi2EEENS1_19SingleTileSchedulerILb0ELb0ELb0ELi128EEEEEEEEEvNT_6ParamsE:
        /* <DEDUP_REMOVED lines=304> */
.L_x_916:
[----:B------:R-:W-:Y:S05]  /*1300*/  BSYNC B0 ;  /* 0x0000000000007941 */ /* 0x000fea0003800000 */
.L_x_915:
        /* <DEDUP_REMOVED lines=36> */
.L_x_917:
        /* <DEDUP_REMOVED lines=92> */
.L_x_921:
        /* <DEDUP_REMOVED lines=179> */
.L_x_919:
        /* <DEDUP_REMOVED lines=769> */
.L_x_920:
        /* <DEDUP_REMOVED lines=258> */
.L_x_918:
        /* <DEDUP_REMOVED lines=169> */
.L_x_923:
[----:B------:R-:W-:Y:S05]  /*7100*/  BSYNC B0 ;  /* 0x0000000000007941 */ /* 0x000fea0003800000 */
.L_x_922:
        /* <DEDUP_REMOVED lines=16> */
.L_x_925:
[----:B------:R-:W-:Y:S05]  /*7210*/  BSYNC B0 ;  /* 0x0000000000007941 */ /* 0x000fea0003800000 */
.L_x_924:
        /* <DEDUP_REMOVED lines=16> */
.L_x_927:
[----:B------:R-:W-:Y:S05]  /*7320*/  BSYNC B0 ;  /* 0x0000000000007941 */ /* 0x000fea0003800000 */
.L_x_926:
        /* <DEDUP_REMOVED lines=15> */
.L_x_929:
[----:B------:R-:W-:Y:S05]  /*7420*/  BSYNC B0 ;  /* 0x0000000000007941 */ /* 0x000fea0003800000 */
.L_x_928:
        /* <DEDUP_REMOVED lines=21> */
.L_x_931:
[----:B------:R-:W-:Y:S05]  /*7580*/  BSYNC B0 ;  /* 0x0000000000007941 */ /* 0x000fea0003800000 */
.L_x_930:
        /* <DEDUP_REMOVED lines=14> */
.L_x_933:
[----:B------:R-:W-:Y:S05]  /*7670*/  BSYNC B0 ;  /* 0x0000000000007941 */ /* 0x000fea0003800000 */
.L_x_932:
        /* <DEDUP_REMOVED lines=14> */
.L_x_935:
[----:B------:R-:W-:Y:S05]  /*7760*/  BSYNC B0 ;  /* 0x0000000000007941 */ /* 0x000fea0003800000 */
.L_x_934:
        /* <DEDUP_REMOVED lines=14> */
.L_x_936:
        /* <DEDUP_REMOVED lines=11> */
.L_x_1826:


//--------------------- .text._ZN7cutlass13device_kernelIN5flash19enable_sm80_to_sm89INS1_16FlashAttnBwdSm80INS1_25CollectiveMainloopBwdSm80ILi2ELi2EN4cute5tupleIJNS5_1CILi128EEES8_NS7_ILi64EEEEEENS_6half_tEfNS_4arch4Sm80ELb0ELb0ELb0ELb0ELb0ELb0ELb0ELb0ELi2ELi4ELi4ELi4ELb0EEENS1_24CollectiveEpilogueBwdGQAISA_fSD_Li256ELb0ELb0EEENS1_19SingleTileSchedulerILb0ELb0ELb0ELi128EEEEEEEEEvNT_6ParamsE --------------------------
	.section	.text._ZN7cutlass13device_kernelIN5flash19enable_sm80_to_sm89INS1_16FlashAttnBwdSm80INS1_25CollectiveMainloopBwdSm80ILi2ELi2EN4cute5tupleIJNS5_1CILi128EEES8_NS7_ILi64EEEEEENS_6half_tEfNS_4arch4Sm80ELb0ELb0ELb0ELb0ELb0ELb0ELb0ELb0ELi2ELi4ELi4ELi4ELb0EEENS1_24CollectiveEpilogueBwdGQAISA_fSD_Li256ELb0ELb0EEENS1_19SingleTileSchedulerILb0ELb0ELb0ELi128EEEEEEEEEvNT_6ParamsE,"ax",@progbits
	.sectioninfo	@"SHI_REGISTERS=255"
	.align	128
.text._ZN7cutlass13device_kernelIN5flash19enable_sm80_to_sm89INS1_16FlashAttnBwdSm80INS1_25CollectiveMainloopBwdSm80ILi2ELi2EN4cute5tupleIJNS5_1CILi128EEES8_NS7_ILi64EEEEEENS_6half_tEfNS_4arch4Sm80ELb0ELb0ELb0ELb0ELb0ELb0ELb0ELb0ELi2ELi4ELi4ELi4ELb0EEENS1_24CollectiveEpilogueBwdGQAISA_fSD_Li256ELb0ELb0EEENS1_19SingleTileSchedulerILb0ELb0ELb0ELi128EEEEEEEEEvNT_6ParamsE:
        .type           _ZN7cutlass13device_kernelIN5flash19enable_sm80_to_sm89INS1_16FlashAttnBwdSm80INS1_25CollectiveMainloopBwdSm80ILi2ELi2EN4cute5tupleIJNS5_1CILi128EEES8_NS7_ILi64EEEEEENS_6half_tEfNS_4arch4Sm80ELb0ELb0ELb0ELb0ELb0ELb0ELb0ELb0ELi2ELi4ELi4ELi4ELb0EEENS1_24CollectiveEpilogueBwdGQAISA_fSD_Li256ELb0ELb0EEENS1_19SingleTileSchedulerILb0ELb0ELb0ELi128EEEEEEEEEvNT_6ParamsE,@function
        .size           _ZN7cutlass13device_kernelIN5flash19enable_sm80_to_sm89INS1_16FlashAttnBwdSm80INS1_25CollectiveMainloopBwdSm80ILi2ELi2EN4cute5tupleIJNS5_1CILi128EEES8_NS7_ILi64EEEEEENS_6half_tEfNS_4arch4Sm80ELb0ELb0ELb0ELb0ELb0ELb0ELb0ELb0ELi2ELi4ELi4ELi4ELb0EEENS1_24CollectiveEpilogueBwdGQAISA_fSD_Li256ELb0ELb0EEENS1_19SingleTileSchedulerILb0ELb0ELb0ELi128EEEEEEEEEvNT_6ParamsE,(.L_x_1827 - _ZN7cutlass13device_kernelIN5flash19enable_sm80_to_sm89INS1_16FlashAttnBwdSm80INS1_25CollectiveMainloopBwdSm80ILi2ELi2EN4cute5tupleIJNS5_1CILi128EEES8_NS7_ILi64EEEEEENS_6half_tEfNS_4arch4Sm80ELb0ELb0ELb0ELb0ELb0ELb0ELb0ELb0ELi2ELi4ELi4ELi4ELb0EEENS1_24CollectiveEpilogueBwdGQAISA_fSD_Li256ELb0ELb0EEENS1_19SingleTileSchedulerILb0ELb0ELb0ELi128EEEEEEEEEvNT_6ParamsE)
        .other          _ZN7cutlass13device_kernelIN5flash19enable_sm80_to_sm89INS1_16FlashAttnBwdSm80INS1_25CollectiveMainloopBwdSm80ILi2ELi2EN4cute5tupleIJNS5_1CILi128EEES8_NS7_ILi64EEEEEENS_6half_tEfNS_4arch4Sm80ELb0ELb0ELb0ELb0ELb0ELb0ELb0ELb0ELi2ELi4ELi4ELi4ELb0EEENS1_24CollectiveEpilogueBwdGQAISA_fSD_Li256ELb0ELb0EEENS1_19SingleTileSchedulerILb0ELb0ELb0ELi128EEEEEEEEEvNT_6ParamsE,@"STO_CUDA_ENTRY STV_DEFAULT"
_ZN7cutlass13device_kernelIN5flash19enable_sm80_to_sm89INS1_16FlashAttnBwdSm80INS1_25CollectiveMainloopBwdSm80ILi2ELi2EN4cute5tupleIJNS5_1CILi128EEES8_NS7_ILi64EEEEEENS_6half_tEfNS_4arch4Sm80ELb0ELb0ELb0ELb0ELb0ELb0ELb0ELb0ELi2ELi4ELi4ELi4ELb0EEENS1_24CollectiveEpilogueBwdGQAISA_fSD_Li256ELb0ELb0EEENS1_19SingleTileSchedulerILb0ELb0ELb0ELi128EEEEEEEEEvNT_6ParamsE:
        /* <DEDUP_REMOVED lines=8> */
[----:B------:R-:W-:Y:S01]  /*0080*/  USHF.R.S32.HI UR8, URZ, 0x1f, UR23 ;  /* 0x0000001f3f087899 */ /* 0x000fe20008011417 */
[----:B------:R-:W3:Y:S01]  /*0090*/  S2R R14, SR_CTAID.X ;  /* 0x00000000000e7919 */ /* 0x000ee20000002500 */
[----:B------:R-:W-:Y:S01]  /*00a0*/  IMAD.MOV.U32 R238, RZ, RZ, -0x80 ;  /* 0xffffff80ffee7424 */ /* 0x000fe200078e00ff */
[----:B------:R-:W-:Y:S01]  /*00b0*/  ULDC.64 UR14, c[0x0][0x188] ;  /* 0x00006200000e7ab9 */ /* 0x000fe20000000a00 */
[----:B------:R-:W-:Y:S01]  /*00c0*/  ISETP.NE.AND P0, PT, R0, 0x1, PT ;  /* 0x000000010000780c */ /* 0x000fe20003f05270 */
[----:B------:R-:W-:Y:S01]  /*00d0*/  IMAD.MOV.U32 R27, RZ, RZ, R3 ;  /* 0x000000ffff1b7224 */ /* 0x000fe200078e0003 */
[----:B------:R-:W-:Y:S02]  /*00e0*/  UIMAD.WIDE.U32 UR10, UR23, UR14, URZ ;  /* 0x0000000e170a72a5 */ /* 0x000fe4000f8e003f */
[----:B------:R-:W-:-:S02]  /*00f0*/  UIMAD UR14, UR8, UR14, URZ ;  /* 0x0000000e080e72a4 */ /* 0x000fc4000f8e023f */
[----:B------:R-:W-:Y:S02]  /*0100*/  UMOV UR21, 0x6 ;  /* 0x0000000600157882 */ /* 0x000fe40000000000 */
[----:B------:R-:W-:Y:S02]  /*0110*/  UIMAD UR15, UR23, UR15, UR14 ;  /* 0x0000000f170f72a4 */ /* 0x000fe4000f8e020e */
[----:B------:R-:W-:Y:S02]  /*0120*/  ULDC.64 UR24, c[0x0][0x118] ;  /* 0x0000460000187ab9 */ /* 0x000fe40000000a00 */
[----:B------:R-:W-:Y:S02]  /*0130*/  UIADD3 UR15, UR11, UR15, URZ ;  /* 0x0000000f0b0f7290 */ /* 0x000fe4000fffe03f */
[----:B------:R-:W-:Y:S02]  /*0140*/  ULDC UR14, c[0x0][0x168] ;  /* 0x00005a00000e7ab9 */ /* 0x000fe40000000800 */
[----:B------:R-:W-:Y:S01]  /*0150*/  UISETP.GE.AND UP0, UPT, UR14, 0x81, UPT ;  /* 0x000000810e00788c */ /* 0x000fe2000bf06270 */
[--C-:B-1----:R-:W-:Y:S01]  /*0160*/  IMAD.MOV.U32 R26, RZ, RZ, R2.reuse ;  /* 0x000000ffff1a7224 */ /* 0x102fe200078e0002 */
[----:B------:R1:W-:Y:S01]  /*0170*/  STL [R1+0x20], R2 ;  /* 0x0000200201007387 */ /* 0x0003e20000100800 */
[----:B------:R-:W-:-:S02]  /*0180*/  IMAD.MOV.U32 R26, RZ, RZ, R2 ;  /* 0x000000ffff1a7224 */ /* 0x000fc400078e0002 */
[----:B--2---:R-:W-:Y:S01]  /*0190*/  IMAD.U32 R68, RZ, RZ, UR4 ;  /* 0x00000004ff447e24 */ /* 0x004fe2000f8e00ff */
[----:B------:R-:W-:Y:S01]  /*01a0*/  ULDC.64 UR4, c[0x0][0x278] ;  /* 0x00009e0000047ab9 */ /* 0x000fe20000000a00 */
[----:B---3--:R-:W-:Y:S01]  /*01b0*/  IMAD R238, R14, R238, c[0x0][0x198] ;  /* 0x000066000eee7624 */ /* 0x008fe200078e02ee */
[----:B------:R-:W-:Y:S01]  /*01c0*/  SHF.R.S32.HI R22, RZ, 0x1f, R26 ;  /* 0x0000001fff167819 */ /* 0x000fe2000001141a */
[----:B------:R-:W-:Y:S01]  /*01d0*/  @P0 IMAD.HI.U32 R0, R68, c[0x0][0x24c], RZ ;  /* 0x0000930044000a27 */ /* 0x000fe200078e00ff */
[----:B------:R-:W-:Y:S01]  /*01e0*/  UIMAD.WIDE.U32 UR6, UR23, UR4, URZ ;  /* 0x00000004170672a5 */ /* 0x000fe2000f8e003f */
[--C-:B------:R-:W-:Y:S01]  /*01f0*/  SHF.R.S32.HI R38, RZ, 0x1f, R68.reuse ;  /* 0x0000001fff267819 */ /* 0x100fe20000011444 */
[----:B------:R-:W-:Y:S01]  /*0200*/  UIMAD UR4, UR8, UR4, URZ ;  /* 0x00000004080472a4 */ /* 0x000fe2000f8e023f */
[----:B------:R-:W-:Y:S01]  /*0210*/  IMAD.SHL.U32 R18, R26, 0x4, RZ ;  /* 0x000000041a127824 */ /* 0x000fe200078e00ff */
[----:B------:R-:W-:Y:S01]  /*0220*/  LEA.HI R24, R22, R26, RZ, 0x5 ;  /* 0x0000001a16187211 */ /* 0x000fe200078f28ff */
[----:B------:R-:W-:Y:S01]  /*0230*/  IMAD.MOV.U32 R5, RZ, RZ, R68 ;  /* 0x000000ffff057224 */ /* 0x000fe200078e0044 */
[----:B------:R-:W-:Y:S01]  /*0240*/  @P0 SHF.R.U32.HI R5, RZ, c[0x0][0x250], R0 ;  /* 0x00009400ff050a19 */ /* 0x000fe20000011600 */
[----:B------:R-:W-:Y:S01]  /*0250*/  UIMAD UR4, UR23, UR5, UR4 ;  /* 0x00000005170472a4 */ /* 0x000fe2000f8e0204 */
[----:B------:R-:W-:-:S02]  /*0260*/  SHF.R.S32.HI R19, RZ, 0x1f, R18 ;  /* 0x0000001fff137819 */ /* 0x000fc40000011412 */
[CC--:B------:R-:W-:Y:S01]  /*0270*/  LEA.HI R17, R22.reuse, R26.reuse, RZ, 0x4 ;  /* 0x0000001a16117211 */ /* 0x0c0fe200078f20ff */
[----:B------:R-:W-:Y:S02]  /*0280*/  UIADD3 UR17, UR7, UR4, URZ ;  /* 0x0000000407117290 */ /* 0x000fe4000fffe03f */
[----:B------:R2:W-:Y:S01]  /*0290*/  STL.64 [R1+0x10], R18 ;  /* 0x0000101201007387 */ /* 0x0005e20000100a00 */
[----:B------:R-:W-:Y:S01]  /*02a0*/  ULDC.64 UR4, c[0x0][0x1b8] ;  /* 0x00006e0000047ab9 */ /* 0x000fe20000000a00 */
[----:B-1----:R-:W-:-:S04]  /*02b0*/  LEA.HI R2, R22, R26, RZ, 0x3 ;  /* 0x0000001a16027211 */ /* 0x002fc800078f18ff */
[----:B------:R-:W-:Y:S02]  /*02c0*/  SHF.R.S32.HI R28, RZ, 0x3, R2 ;  /* 0x00000003ff1c7819 */ /* 0x000fe40000011402 */
[----:B------:R-:W-:Y:S01]  /*02d0*/  LOP3.LUT R4, R2, 0xfffffff8, RZ, 0xc0, !PT ;  /* 0xfffffff802047812 */ /* 0x000fe200078ec0ff */
[----:B------:R-:W-:Y:S01]  /*02e0*/  IMAD.WIDE.U32 R2, R68, c[0x0][0x270], R18 ;  /* 0x00009c0044027a25 */ /* 0x000fe200078e0012 */
[----:B------:R-:W-:-:S03]  /*02f0*/  SHF.R.S32.HI R29, RZ, 0x1f, R28 ;  /* 0x0000001fff1d7819 */ /* 0x000fc6000001141c */
[----:B------:R-:W-:Y:S02]  /*0300*/  IMAD.IADD R0, R238, 0x1, -R28 ;  /* 0x00000001ee007824 */ /* 0x000fe400078e0a1c */
[----:B------:R-:W-:Y:S01]  /*0310*/  IMAD.SHL.U32 R6, R28, 0x40, RZ ;  /* 0x000000401c067824 */ /* 0x000fe200078e00ff */
[----:B------:R-:W-:Y:S01]  /*0320*/  STL.64 [R1+0x8], R28 ;  /* 0x0000081c01007387 */ /* 0x000fe20000100a00 */
[----:B------:R-:W-:Y:S01]  /*0330*/  IMAD.IADD R25, R26, 0x1, -R4 ;  /* 0x000000011a197824 */ /* 0x000fe200078e0a04 */
[----:B------:R-:W-:Y:S01]  /*0340*/  ISETP.GE.AND P6, PT, R0, 0x1, PT ;  /* 0x000000010000780c */ /* 0x000fe20003fc6270 */
[----:B------:R-:W-:Y:S01]  /*0350*/  IMAD.WIDE.U32 R10, R28, c[0x0][0x178], RZ ;  /* 0x00005e001c0a7a25 */ /* 0x000fe200078e00ff */
[C---:B------:R-:W-:Y:S02]  /*0360*/  ISETP.GE.AND P5, PT, R0.reuse, 0x21, PT ;  /* 0x000000210000780c */ /* 0x040fe40003fa6270 */
[C---:B------:R-:W-:Y:S01]  /*0370*/  ISETP.GE.AND P4, PT, R0.reuse, 0x41, PT ;  /* 0x000000410000780c */ /* 0x040fe20003f86270 */
[----:B------:R-:W-:Y:S01]  /*0380*/  IMAD.SHL.U32 R30, R25, 0x8, RZ ;  /* 0x00000008191e7824 */ /* 0x000fe200078e00ff */
[----:B------:R-:W-:Y:S01]  /*0390*/  ISETP.GE.AND P3, PT, R0, 0x61, PT ;  /* 0x000000610000780c */ /* 0x000fe20003f66270 */
[----:B------:R-:W-:Y:S01]  /*03a0*/  IMAD R0, R38, c[0x0][0x270], RZ ;  /* 0x00009c0026007a24 */ /* 0x000fe200078e02ff */
[----:B------:R-:W-:Y:S01]  /*03b0*/  IADD3 R4, P0, R2, UR6, RZ ;  /* 0x0000000602047c10 */ /* 0x000fe2000ff1e0ff */
[----:B------:R-:W-:Y:S01]  /*03c0*/  ULDC.64 UR6, c[0x0][0x1e8] ;  /* 0x00007a0000067ab9 */ /* 0x000fe20000000a00 */
[----:B------:R-:W-:Y:S01]  /*03d0*/  LOP3.LUT R2, R6, 0x1c0, RZ, 0xc0, !PT ;  /* 0x000001c006027812 */ /* 0x000fe200078ec0ff */
[----:B------:R-:W-:Y:S01]  /*03e0*/  IMAD R0, R68, c[0x0][0x274], R0 ;  /* 0x00009d0044007a24 */ /* 0x000fe200078e0200 */
[----:B------:R-:W-:Y:S01]  /*03f0*/  SHF.R.S32.HI R31, RZ, 0x1f, R30 ;  /* 0x0000001fff1f7819 */ /* 0x000fe2000001141e */
[----:B------:R-:W-:Y:S01]  /*0400*/  UIMAD UR9, UR8, UR6, URZ ;  /* 0x00000006080972a4 */ /* 0x000fe2000f8e023f */
[----:B------:R-:W-:Y:S01]  /*0410*/  IMAD.WIDE R14, R14, 0x80, R28 ;  /* 0x000000800e0e7825 */ /* 0x000fe200078e021c */
[----:B------:R-:W-:Y:S01]  /*0420*/  UIMAD UR6, UR8, UR4, URZ ;  /* 0x00000004080672a4 */ /* 0x000fe2000f8e023f */
[----:B------:R-:W-:Y:S01]  /*0430*/  IADD3.X R6, R3, UR17, R0, P0, !PT ;  /* 0x0000001103067c10 */ /* 0x000fe200087fe400 */
[----:B------:R-:W-:Y:S01]  /*0440*/  UIMAD UR4, UR23, UR7, UR9 ;  /* 0x00000007170472a4 */ /* 0x000fe2000f8e0209 */
[--C-:B------:R-:W-:Y:S01]  /*0450*/  LOP3.LUT R3, R2, 0x38, R30.reuse, 0xf8, !PT ;  /* 0x0000003802037812 */ /* 0x100fe200078ef81e */
[----:B------:R-:W-:Y:S01]  /*0460*/  IMAD.WIDE.U32 R8, R68, c[0x0][0x180], R30 ;  /* 0x0000600044087a25 */ /* 0x000fe200078e001e */
[----:B------:R-:W-:Y:S01]  /*0470*/  LEA.HI R0, R22, R26, RZ, 0x6 ;  /* 0x0000001a16007211 */ /* 0x000fe200078f30ff */
[----:B------:R-:W-:Y:S01]  /*0480*/  UIMAD UR7, UR23, UR5, UR6 ;  /* 0x00000005170772a4 */ /* 0x000fe2000f8e0206 */
[----:B------:R-:W-:Y:S01]  /*0490*/  SHF.R.U32.HI R2, RZ, 0x3, R2 ;  /* 0x00000003ff027819 */ /* 0x000fe20000011602 */
[----:B------:R-:W-:Y:S01]  /*04a0*/  STL.64 [R1+0x18], R30 ;  /* 0x0000181e01007387 */ /* 0x000fe20000100a00 */
[----:B------:R-:W-:-:S02]  /*04b0*/  LEA R20, P0, R4, c[0x0][0x258], 0x2 ;  /* 0x0000960004147a11 */ /* 0x000fc400078010ff */
[----:B------:R-:W-:Y:S01]  /*04c0*/  LOP3.LUT R3, R3, R2, RZ, 0x3c, !PT ;  /* 0x0000000203037212 */ /* 0x000fe200078e3cff */
[----:B------:R-:W-:Y:S01]  /*04d0*/  IMAD.SHL.U32 R2, R0, 0x8, RZ ;  /* 0x0000000800027824 */ /* 0x000fe200078e00ff */
[----:B------:R-:W-:Y:S02]  /*04e0*/  SHF.R.S32.HI R0, RZ, 0x1f, R5 ;  /* 0x0000001fff007819 */ /* 0x000fe40000011405 */
[----:B------:R-:W-:Y:S01]  /*04f0*/  LEA.HI.X R21, R4, c[0x0][0x25c], R6, 0x2, P0 ;  /* 0x0000970004157a11 */ /* 0x000fe200000f1406 */
[----:B------:R-:W-:Y:S01]  /*0500*/  IMAD.WIDE.U32 R6, R5, c[0x0][0x1b0], R30 ;  /* 0x00006c0005067a25 */ /* 0x000fe200078e001e */
[----:B------:R-:W-:Y:S02]  /*0510*/  LOP3.LUT R16, R3, 0xfffffe00, R2, 0xf8, !PT ;  /* 0xfffffe0003107812 */ /* 0x000fe400078ef802 */
[C---:B------:R-:W-:Y:S01]  /*0520*/  ISETP.GE.OR P2, PT, R30.reuse, c[0x0][0x1cc], !P6 ;  /* 0x000073001e007a0c */ /* 0x040fe20007746670 */
[----:B------:R-:W-:Y:S01]  /*0530*/  IMAD R3, R29, c[0x0][0x178], RZ ;  /* 0x00005e001d037a24 */ /* 0x000fe200078e02ff */
[----:B------:R-:W-:Y:S01]  /*0540*/  ISETP.GE.OR P6, PT, R30, c[0x0][0x19c], !P6 ;  /* 0x000067001e007a0c */ /* 0x000fe200077c6670 */
[----:B------:R-:W-:-:S02]  /*0550*/  IMAD R2, R0, c[0x0][0x1e0], RZ ;  /* 0x0000780000027a24 */ /* 0x000fc400078e02ff */
[----:B------:R-:W-:Y:S02]  /*0560*/  IMAD R0, R0, c[0x0][0x1b0], RZ ;  /* 0x00006c0000007a24 */ /* 0x000fe400078e02ff */
[----:B------:R-:W-:Y:S02]  /*0570*/  IMAD R12, R28, c[0x0][0x17c], R3 ;  /* 0x00005f001c0c7a24 */ /* 0x000fe400078e0203 */
[C---:B------:R-:W-:Y:S02]  /*0580*/  IMAD R4, R5.reuse, c[0x0][0x1e4], R2 ;  /* 0x0000790005047a24 */ /* 0x040fe400078e0202 */
[----:B------:R-:W-:-:S04]  /*0590*/  IMAD.WIDE.U32 R2, R5, c[0x0][0x1e0], R30 ;  /* 0x0000780005027a25 */ /* 0x000fc800078e001e */
[----:B------:R-:W-:Y:S02]  /*05a0*/  IMAD R0, R5, c[0x0][0x1b4], R0 ;  /* 0x00006d0005007a24 */ /* 0x000fe400078e0200 */
[----:B------:R-:W-:Y:S02]  /*05b0*/  IMAD.IADD R5, R3, 0x1, R4 ;  /* 0x0000000103057824 */ /* 0x000fe400078e0204 */
[----:B------:R-:W-:Y:S02]  /*05c0*/  IMAD.MOV.U32 R4, RZ, RZ, R2 ;  /* 0x000000ffff047224 */ /* 0x000fe400078e0002 */
[----:B------:R-:W-:Y:S02]  /*05d0*/  IMAD.IADD R3, R7, 0x1, R0 ;  /* 0x0000000107037824 */ /* 0x000fe400078e0200 */
[----:B------:R-:W-:Y:S02]  /*05e0*/  IMAD.MOV.U32 R2, RZ, RZ, R6 ;  /* 0x000000ffff027224 */ /* 0x000fe400078e0006 */
[----:B------:R-:W-:-:S02]  /*05f0*/  IMAD.U32 R6, RZ, RZ, UR23 ;  /* 0x00000017ff067e24 */ /* 0x000fc4000f8e00ff */
[----:B------:R-:W-:Y:S02]  /*0600*/  IMAD.U32 R7, RZ, RZ, UR23 ;  /* 0x00000017ff077e24 */ /* 0x000fe4000f8e00ff */
[----:B------:R-:W-:Y:S02]  /*0610*/  IMAD R0, R38, c[0x0][0x180], RZ ;  /* 0x0000600026007a24 */ /* 0x000fe400078e02ff */
[----:B------:R-:W-:-:S04]  /*0620*/  IMAD.WIDE.U32 R4, R6, c[0x0][0x1e8], R4 ;  /* 0x00007a0006047a25 */ /* 0x000fc800078e0004 */
[----:B------:R-:W-:Y:S01]  /*0630*/  IMAD R0, R68, c[0x0][0x184], R0 ;  /* 0x0000610044007a24 */ /* 0x000fe200078e0200 */
[----:B------:R-:W-:Y:S01]  /*0640*/  IADD3 R5, R5, UR4, RZ ;  /* 0x0000000405057c10 */ /* 0x000fe2000fffe0ff */
[----:B------:R-:W-:Y:S01]  /*0650*/  IMAD.WIDE.U32 R2, R7, c[0x0][0x1b8], R2 ;  /* 0x00006e0007027a25 */ /* 0x000fe200078e0002 */
[----:B------:R-:W-:Y:S02]  /*0660*/  ULDC.64 UR4, c[0x0][0x1d8] ;  /* 0x0000760000047ab9 */ /* 0x000fe40000000a00 */
[----:B------:R-:W-:Y:S01]  /*0670*/  USHF.L.U64.HI UR6, UR4, UR21, UR5 ;  /* 0x0000001504067299 */ /* 0x000fe20008010205 */
[----:B------:R-:W-:Y:S01]  /*0680*/  IMAD.IADD R13, R11, 0x1, R12 ;  /* 0x000000010b0d7824 */ /* 0x000fe200078e020c */
[----:B------:R-:W-:Y:S01]  /*0690*/  IADD3 R11, P1, P0, R10, UR10, R8 ;  /* 0x0000000a0a0b7c10 */ /* 0x000fe2000f83e008 */
[----:B------:R-:W-:Y:S01]  /*06a0*/  IMAD.IADD R8, R9, 0x1, R0 ;  /* 0x0000000109087824 */ /* 0x000fe200078e0200 */
[----:B------:R-:W-:Y:S01]  /*06b0*/  IADD3 R3, R3, UR7, RZ ;  /* 0x0000000703037c10 */ /* 0x000fe2000fffe0ff */
[C---:B------:R-:W-:Y:S01]  /*06c0*/  IMAD R6, R15.reuse, c[0x0][0x1d8], RZ ;  /* 0x000076000f067a24 */ /* 0x040fe200078e02ff */
[----:B------:R-:W-:Y:S01]  /*06d0*/  USHF.L.U32 UR7, UR4, 0x6, URZ ;  /* 0x0000000604077899 */ /* 0x000fe2000800063f */
[----:B------:R-:W-:Y:S01]  /*06e0*/  IMAD R0, R15, c[0x0][0x1a8], RZ ;  /* 0x00006a000f007a24 */ /* 0x000fe200078e02ff */
[----:B------:R-:W-:Y:S01]  /*06f0*/  IADD3.X R8, R13, UR15, R8, P1, P0 ;  /* 0x0000000f0d087c10 */ /* 0x000fe20008fe0408 */
[C---:B------:R-:W-:Y:S01]  /*0700*/  IMAD R9, R14.reuse, c[0x0][0x1dc], R6 ;  /* 0x000077000e097a24 */ /* 0x040fe200078e0206 */
[----:B------:R-:W-:Y:S01]  /*0710*/  LEA R12, P0, R11, c[0x0][0x160], 0x1 ;  /* 0x000058000b0c7a11 */ /* 0x000fe200078008ff */
[C---:B------:R-:W-:Y:S01]  /*0720*/  IMAD R10, R14.reuse, c[0x0][0x1ac], R0 ;  /* 0x00006b000e0a7a24 */ /* 0x040fe200078e0200 */
[----:B------:R1:W-:Y:S01]  /*0730*/  STL [R1+0x2c], R13 ;  /* 0x00002c0d01007387 */ /* 0x0003e20000100800 */
[C---:B------:R-:W-:Y:S01]  /*0740*/  IMAD.WIDE.U32 R6, R14.reuse, c[0x0][0x1d8], R4 ;  /* 0x000076000e067a25 */ /* 0x040fe200078e0004 */
[----:B------:R-:W-:Y:S01]  /*0750*/  ULDC.64 UR4, c[0x0][0x290] ;  /* 0x0000a40000047ab9 */ /* 0x000fe20000000a00 */
[----:B------:R-:W-:Y:S01]  /*0760*/  SHF.R.S32.HI R15, RZ, 0x5, R24 ;  /* 0x00000005ff0f7819 */ /* 0x000fe20000011418 */
[----:B------:R-:W-:Y:S01]  /*0770*/  UIMAD UR9, UR8, UR4, URZ ;  /* 0x00000004080972a4 */ /* 0x000fe2000f8e023f */
[----:B------:R-:W-:Y:S01]  /*0780*/  IMAD.WIDE.U32 R2, R14, c[0x0][0x1a8], R2 ;  /* 0x00006a000e027a25 */ /* 0x000fe200078e0002 */
[----:B------:R-:W-:Y:S01]  /*0790*/  LEA R4, P1, R6, c[0x0][0x1c0], 0x1 ;  /* 0x0000700006047a11 */ /* 0x000fe200078208ff */
[----:B------:R-:W-:-:S02]  /*07a0*/  UIMAD.WIDE.U32 UR10, UR23, UR4, URZ ;  /* 0x00000004170a72a5 */ /* 0x000fc4000f8e003f */
[----:B------:R-:W-:Y:S01]  /*07b0*/  IMAD.IADD R0, R7, 0x1, R9 ;  /* 0x0000000107007824 */ /* 0x000fe200078e0209 */
[----:B------:R-:W-:Y:S01]  /*07c0*/  UIMAD UR5, UR23, UR5, UR9 ;  /* 0x00000005170572a4 */ /* 0x000fe2000f8e0209 */
[----:B------:R-:W-:Y:S02]  /*07d0*/  IMAD.IADD R3, R3, 0x1, R10 ;  /* 0x0000000103037824 */ /* 0x000fe400078e020a */
[----:B------:R-:W-:Y:S01]  /*07e0*/  IMAD.SHL.U32 R10, R16, 0x2, RZ ;  /* 0x00000002100a7824 */ /* 0x000fe200078e00ff */
[----:B------:R-:W-:Y:S01]  /*07f0*/  LEA.HI.X R5, R6, c[0x0][0x1c4], R0, 0x1, P1 ;  /* 0x0000710006057a11 */ /* 0x000fe200008f0c00 */
[----:B------:R-:W-:Y:S01]  /*0800*/  IMAD R0, R38, c[0x0][0x288], RZ ;  /* 0x0000a20026007a24 */ /* 0x000fe200078e02ff */
[----:B------:R-:W-:Y:S01]  /*0810*/  UIADD3 UR18, UR11, UR5, URZ ;  /* 0x000000050b127290 */ /* 0x000fe2000fffe03f */
[----:B------:R-:W-:Y:S01]  /*0820*/  IMAD.WIDE.U32 R6, R68, c[0x0][0x288], R18 ;  /* 0x0000a20044067a25 */ /* 0x000fe200078e0012 */
[----:B------:R-:W-:Y:S01]  /*0830*/  ISETP.GE.OR P1, PT, R30, c[0x0][0x1cc], !P5 ;  /* 0x000073001e007a0c */ /* 0x000fe20006f26670 */
[----:B------:R-:W-:Y:S01]  /*0840*/  ULDC.64 UR4, c[0x0][0x218] ;  /* 0x0000860000047ab9 */ /* 0x000fe20000000a00 */
[----:B------:R3:W-:Y:S01]  /*0850*/  LDGSTS.E.BYPASS.LTC128B.128 [R10+0x4080], [R4.64], !P2 ;  /* 0x04080000040a7fae */ /* 0x0007e2000d101d58 */
[----:B------:R-:W-:Y:S01]  /*0860*/  IMAD R0, R68, c[0x0][0x28c], R0 ;  /* 0x0000a30044007a24 */ /* 0x000fe200078e0200 */
[----:B------:R-:W-:Y:S01]  /*0870*/  UIMAD UR8, UR8, UR4, URZ ;  /* 0x00000004080872a4 */ /* 0x000fe2000f8e023f */
[----:B------:R-:W-:Y:S01]  /*0880*/  IMAD R14, R38, c[0x0][0x210], RZ ;  /* 0x00008400260e7a24 */ /* 0x000fe200078e02ff */
[----:B--2---:R-:W-:-:S02]  /*0890*/  SHF.R.S32.HI R18, RZ, 0x1f, R24 ;  /* 0x0000001fff127819 */ /* 0x004fc40000011418 */
[----:B-1----:R-:W-:Y:S01]  /*08a0*/  LEA.HI.X R13, R11, c[0x0][0x164], R8, 0x1, P0 ;  /* 0x000059000b0d7a11 */ /* 0x002fe200000f0c08 */
[----:B------:R-:W-:Y:S01]  /*08b0*/  UIMAD UR5, UR23, UR5, UR8 ;  /* 0x00000005170572a4 */ /* 0x000fe2000f8e0208 */
[----:B------:R-:W-:Y:S01]  /*08c0*/  LEA R8, P0, R2, c[0x0][0x190], 0x1 ;  /* 0x0000640002087a11 */ /* 0x000fe200078008ff */
[----:B------:R-:W-:Y:S01]  /*08d0*/  IMAD R14, R68, c[0x0][0x214], R14 ;  /* 0x00008500440e7a24 */ /* 0x000fe200078e020e */
[----:B------:R-:W-:Y:S02]  /*08e0*/  ISETP.GE.OR P5, PT, R30, c[0x0][0x19c], !P5 ;  /* 0x000067001e007a0c */ /* 0x000fe40006fa6670 */
[----:B------:R-:W-:Y:S02]  /*08f0*/  LEA.HI.X R9, R2, c[0x0][0x194], R3, 0x1, P0 ;  /* 0x0000650002097a11 */ /* 0x000fe400000f0c03 */
[----:B------:R-:W-:Y:S02]  /*0900*/  IADD3 R2, P0, R4, UR7, RZ ;  /* 0x0000000704027c10 */ /* 0x000fe4000ff1e0ff */
[----:B------:R-:W-:-:S02]  /*0910*/  SHF.R.S32.HI R11, RZ, 0x4, R17 ;  /* 0x00000004ff0b7819 */ /* 0x000fc40000011411 */
[----:B------:R-:W-:Y:S02]  /*0920*/  IADD3.X R3, R5, UR6, RZ, P0, !PT ;  /* 0x0000000605037c10 */ /* 0x000fe400087fe4ff */
[----:B------:R-:W-:Y:S01]  /*0930*/  IADD3 R19, P0, R6, UR10, RZ ;  /* 0x0000000a06137c10 */ /* 0x000fe2000ff1e0ff */
[----:B------:R-:W-:Y:S01]  /*0940*/  UIMAD.WIDE.U32 UR10, UR23, UR4, URZ ;  /* 0x00000004170a72a5 */ /* 0x000fe2000f8e003f */
[----:B------:R-:W-:Y:S01]  /*0950*/  LEA.HI R16, R17, R11, RZ, 0x1 ;  /* 0x0000000b11107211 */ /* 0x000fe200078f08ff */
[----:B------:R1:W-:Y:S01]  /*0960*/  LDGSTS.E.BYPASS.LTC128B.128 [R10+0x5080], [R2.64], !P1 ;  /* 0x05080000020a7fae */ /* 0x0003e2000c901d58 */
[----:B------:R-:W-:Y:S01]  /*0970*/  IADD3.X R23, R7, UR18, R0, P0, !PT ;  /* 0x0000001207177c10 */ /* 0x000fe200087fe400 */
[----:B------:R-:W-:Y:S01]  /*0980*/  IMAD R0, R29, c[0x0][0x208], RZ ;  /* 0x000082001d007a24 */ /* 0x000fe200078e02ff */
[----:B------:R-:W-:Y:S01]  /*0990*/  UIADD3 UR16, UR11, UR5, URZ ;  /* 0x000000050b107290 */ /* 0x000fe2000fffe03f */
[----:B------:R-:W-:Y:S01]  /*09a0*/  IMAD.WIDE.U32 R6, R28, c[0x0][0x208], RZ ;  /* 0x000082001c067a25 */ /* 0x000fe200078e00ff */
[----:B------:R-:W-:Y:S01]  /*09b0*/  LOP3.LUT R16, R16, 0xfffffffe, RZ, 0xc0, !PT ;  /* 0xfffffffe10107812 */ /* 0x000fe200078ec0ff */
[----:B------:R-:W-:-:S02]  /*09c0*/  ULDC.64 UR4, c[0x0][0x1a8] ;  /* 0x00006a0000047ab9 */ /* 0x000fc40000000a00 */
[----:B------:R-:W-:Y:S02]  /*09d0*/  IMAD R0, R28, c[0x0][0x20c], R0 ;  /* 0x000083001c007a24 */ /* 0x000fe400078e0200 */
[----:B---3--:R-:W-:-:S04]  /*09e0*/  IMAD.WIDE.U32 R4, R68, c[0x0][0x210], R30 ;  /* 0x0000840044047a25 */ /* 0x008fc800078e001e */
[----:B------:R-:W-:Y:S01]  /*09f0*/  IMAD.IADD R32, R7, 0x1, R0 ;  /* 0x0000000107207824 */ /* 0x000fe200078e0200 */
[----:B------:R-:W-:Y:S01]  /*0a00*/  IADD3 R0, P2, P1, R6, UR10, R4 ;  /* 0x0000000a06007c10 */ /* 0x000fe2000f95e004 */
[----:B------:R-:W-:Y:S01]  /*0a10*/  IMAD.IADD R5, R5, 0x1, R14 ;  /* 0x0000000105057824 */ /* 0x000fe200078e020e */
[----:B------:R-:W-:Y:S01]  /*0a20*/  LEA.HI R4, R18, R15, RZ, 0x2 ;  /* 0x0000000f12047211 */ /* 0x000fe200078f10ff */
[----:B------:R-:W-:Y:S01]  /*0a30*/  IMAD.IADD R16, R11, 0x1, -R16 ;  /* 0x000000010b107824 */ /* 0x000fe200078e0a10 */
[----:B------:R2:W-:Y:S02]  /*0a40*/  STL [R1], R32 ;  /* 0x0000002001007387 */ /* 0x0005e40000100800 */
[----:B------:R-:W-:Y:S02]  /*0a50*/  IADD3.X R5, R32, UR16, R5, P2, P1 ;  /* 0x0000001020057c10 */ /* 0x000fe400097e2405 */
[----:B------:R-:W-:Y:S02]  /*0a60*/  ISETP.GE.OR P1, PT, R30, c[0x0][0x1cc], !P4 ;  /* 0x000073001e007a0c */ /* 0x000fe40006726670 */
[----:B------:R-:W-:-:S02]  /*0a70*/  LOP3.LUT R4, R4, 0xfffffffc, RZ, 0xc0, !PT ;  /* 0xfffffffc04047812 */ /* 0x000fc400078ec0ff */
[----:B-1----:R-:W-:Y:S02]  /*0a80*/  IADD3 R2, P0, R2, UR7, RZ ;  /* 0x0000000702027c10 */ /* 0x002fe4000ff1e0ff */
[----:B------:R-:W-:Y:S01]  /*0a90*/  ISETP.GE.OR P2, PT, R30, c[0x0][0x1cc], !P3 ;  /* 0x000073001e007a0c */ /* 0x000fe20005f46670 */
[----:B------:R-:W-:Y:S01]  /*0aa0*/  IMAD.IADD R18, R15, 0x1, -R4 ;  /* 0x000000010f127824 */ /* 0x000fe200078e0a04 */
[----:B------:R-:W-:Y:S02]  /*0ab0*/  IADD3.X R3, R3, UR6, RZ, P0, !PT ;  /* 0x0000000603037c10 */ /* 0x000fe400087fe4ff */
[----:B------:R-:W-:Y:S01]  /*0ac0*/  IADD3 R6, P0, R2, UR7, RZ ;  /* 0x0000000702067c10 */ /* 0x000fe2000ff1e0ff */
[----:B------:R-:W-:Y:S01]  /*0ad0*/  USHF.L.U32 UR7, UR4, 0x6, URZ ;  /* 0x0000000604077899 */ /* 0x000fe2000800063f */
[----:B------:R-:W-:Y:S01]  /*0ae0*/  ISETP.GE.OR P4, PT, R30, c[0x0][0x19c], !P4 ;  /* 0x000067001e007a0c */ /* 0x000fe20006786670 */
[----:B------:R1:W-:Y:S01]  /*0af0*/  LDGSTS.E.BYPASS.LTC128B.128 [R10+0x6080], [R2.64], !P1 ;  /* 0x06080000020a7fae */ /* 0x0003e2000c901d58 */
[----:B------:R-:W-:Y:S01]  /*0b00*/  IADD3.X R7, R3, UR6, RZ, P0, !PT ;  /* 0x0000000603077c10 */ /* 0x000fe200087fe4ff */
[----:B------:R-:W-:Y:S01]  /*0b10*/  USHF.L.U64.HI UR6, UR4, UR21, UR5 ;  /* 0x0000001504067299 */ /* 0x000fe20008010205 */
[----:B------:R-:W-:-:S02]  /*0b20*/  LEA R14, P0, R0, c[0x0][0x1f0], 0x1 ;  /* 0x00007c00000e7a11 */ /* 0x000fc400078008ff */
[----:B------:R-:W-:Y:S01]  /*0b30*/  ISETP.GE.OR P3, PT, R30, c[0x0][0x19c], !P3 ;  /* 0x000067001e007a0c */ /* 0x000fe20005f66670 */
[----:B------:R3:W-:Y:S01]  /*0b40*/  LDGSTS.E.BYPASS.LTC128B.128 [R10+0x7080], [R6.64], !P2 ;  /* 0x07080000060a7fae */ /* 0x0007e2000d101d58 */
[----:B------:R-:W-:Y:S01]  /*0b50*/  LEA.HI.X R15, R0, c[0x0][0x1f4], R5, 0x1, P0 ;  /* 0x00007d00000f7a11 */ /* 0x000fe200000f0c05 */
[----:B------:R-:W-:Y:S01]  /*0b60*/  ULDC.64 UR4, c[0x0][0x178] ;  /* 0x00005e0000047ab9 */ /* 0x000fe20000000a00 */
[----:B------:R-:W-:Y:S01]  /*0b70*/  IADD3 R4, P0, R8, UR7, RZ ;  /* 0x0000000708047c10 */ /* 0x000fe2000ff1e0ff */
[----:B------:R4:W-:Y:S01]  /*0b80*/  LDGSTS.E.BYPASS.LTC128B.128 [R10+0x80], [R8.64], !P6 ;  /* 0x00080000080a7fae */ /* 0x0009e2000f101d58 */
[----:B------:R-:W-:Y:S01]  /*0b90*/  ISETP.GE.AND P6, PT, R30, c[0x0][0x16c], PT ;  /* 0x00005b001e007a0c */ /* 0x000fe20003fc6270 */
[----:B------:R-:W-:Y:S01]  /*0ba0*/  USHF.L.U32 UR20, UR4, 0x6, URZ ;  /* 0x0000000604147899 */ /* 0x000fe2000800063f */
[----:B------:R-:W-:Y:S01]  /*0bb0*/  IADD3.X R5, R9, UR6, RZ, P0, !PT ;  /* 0x0000000609057c10 */ /* 0x000fe200087fe4ff */
[----:B------:R-:W-:Y:S01]  /*0bc0*/  USHF.L.U64.HI UR19, UR4, UR21, UR5 ;  /* 0x0000001504137299 */ /* 0x000fe20008010205 */
[----:B------:R-:W-:-:S02]  /*0bd0*/  LOP3.LUT R0, R17, 0xfffffff0, RZ, 0xc0, !PT ;  /* 0xfffffff011007812 */ /* 0x000fc400078ec0ff */
[----:B------:R-:W-:Y:S01]  /*0be0*/  ULDC.64 UR4, c[0x0][0x208] ;  /* 0x0000820000047ab9 */ /* 0x000fe20000000a00 */
[----:B------:R5:W-:Y:S01]  /*0bf0*/  LDGSTS.E.BYPASS.LTC128B.128 [R10+0x1080], [R4.64], !P5 ;  /* 0x01080000040a7fae */ /* 0x000be2000e901d58 */
[----:B------:R-:W-:Y:S01]  /*0c00*/  ISETP.GE.AND P5, PT, R30, c[0x0][0x1fc], PT ;  /* 0x00007f001e007a0c */ /* 0x000fe20003fa6270 */
[----:B------:R-:W-:Y:S02]  /*0c10*/  USHF.L.U32 UR22, UR4, 0x6, URZ ;  /* 0x0000000604167899 */ /* 0x000fe4000800063f */
[----:B------:R-:W-:Y:S01]  /*0c20*/  USHF.L.U64.HI UR21, UR4, UR21, UR5 ;  /* 0x0000001504157299 */ /* 0x000fe20008010205 */
[----:B-1----:R-:W-:-:S04]  /*0c30*/  IADD3 R2, P0, R4, UR7, RZ ;  /* 0x0000000704027c10 */ /* 0x002fc8000ff1e0ff */
[----:B------:R-:W-:-:S05]  /*0c40*/  IADD3.X R3, R5, UR6, RZ, P0, !PT ;  /* 0x0000000605037c10 */ /* 0x000fca00087fe4ff */
[----:B------:R1:W-:Y:S01]  /*0c50*/  LDGSTS.E.BYPASS.LTC128B.128 [R10+0x2080], [R2.64], !P4 ;  /* 0x02080000020a7fae */ /* 0x0003e2000e101d58 */
[----:B----4-:R-:W-:Y:S02]  /*0c60*/  IADD3 R8, -R28, c[0x0][0x168], RZ ;  /* 0x00005a001c087a10 */ /* 0x010fe40007ffe1ff */
[----:B------:R-:W-:Y:S02]  /*0c70*/  ISETP.GT.AND P4, PT, R26, 0x1f, PT ;  /* 0x0000001f1a00780c */ /* 0x000fe40003f84270 */
[----:B------:R-:W-:Y:S02]  /*0c80*/  ISETP.LT.OR P2, PT, R8, 0x41, P6 ;  /* 0x000000410800780c */ /* 0x000fe40003741670 */
[----:B-----5:R-:W-:-:S04]  /*0c90*/  IADD3 R4, P0, R2, UR7, RZ ;  /* 0x0000000702047c10 */ /* 0x020fc8000ff1e0ff */
[----:B------:R-:W-:Y:S02]  /*0ca0*/  IADD3.X R5, R3, UR6, RZ, P0, !PT ;  /* 0x0000000603057c10 */ /* 0x000fe400087fe4ff */
[----:B------:R-:W-:-:S03]  /*0cb0*/  ISETP.LT.OR P0, PT, R8, 0x1, P6 ;  /* 0x000000010800780c */ /* 0x000fc60003701670 */
[----:B------:R4:W-:Y:S01]  /*0cc0*/  LDGSTS.E.BYPASS.LTC128B.128 [R10+0x3080], [R4.64], !P3 ;  /* 0x03080000040a7fae */ /* 0x0009e2000d901d58 */
[----:B------:R-:W-:-:S03]  /*0cd0*/  ISETP.LT.OR P3, PT, R8, 0x21, P6 ;  /* 0x000000210800780c */ /* 0x000fc60003761670 */
[----:B------:R-:W0:Y:S06]  /*0ce0*/  LDGDEPBAR ;  /* 0x00000000000079af */ /* 0x000e2c0000000000 */
[----:B------:R5:W-:Y:S01]  /*0cf0*/  LDGSTS.E.BYPASS.LTC128B.128 [R10+0x8080], [R12.64], !P0 ;  /* 0x080800000c0a7fae */ /* 0x000be2000c101d58 */
[----:B------:R-:W-:Y:S02]  /*0d00*/  ISETP.LT.OR P0, PT, R8, 0x61, P6 ;  /* 0x000000610800780c */ /* 0x000fe40003701670 */
[----:B----4-:R-:W-:-:S04]  /*0d10*/  IADD3 R4, P1, R12, UR20, RZ ;  /* 0x000000140c047c10 */ /* 0x010fc8000ff3e0ff */
[----:B------:R-:W-:Y:S02]  /*0d20*/  IADD3.X R5, R13, UR19, RZ, P1, !PT ;  /* 0x000000130d057c10 */ /* 0x000fe40008ffe4ff */
[----:B-1----:R-:W-:-:S03]  /*0d30*/  IADD3 R2, P1, R4, UR20, RZ ;  /* 0x0000001404027c10 */ /* 0x002fc6000ff3e0ff */
[----:B------:R1:W-:Y:S01]  /*0d40*/  LDGSTS.E.BYPASS.LTC128B.128 [R10+0x9080], [R4.64], !P3 ;  /* 0x09080000040a7fae */ /* 0x0003e2000d901d58 */
[----:B------:R-:W-:Y:S02]  /*0d50*/  IADD3.X R3, R5, UR19, RZ, P1, !PT ;  /* 0x0000001305037c10 */ /* 0x000fe40008ffe4ff */
[----:B---3--:R-:W-:Y:S02]  /*0d60*/  IADD3 R6, P1, R2, UR20, RZ ;  /* 0x0000001402067c10 */ /* 0x008fe4000ff3e0ff */
[C---:B------:R-:W-:Y:S01]  /*0d70*/  ISETP.LT.OR P3, PT, R8.reuse, 0x41, P5 ;  /* 0x000000410800780c */ /* 0x040fe20002f61670 */
[----:B------:R3:W-:Y:S01]  /*0d80*/  LDGSTS.E.BYPASS.LTC128B.128 [R10+0xa080], [R2.64], !P2 ;  /* 0x0a080000020a7fae */ /* 0x0007e2000d101d58 */
[----:B------:R-:W-:Y:S02]  /*0d90*/  IADD3.X R7, R3, UR19, RZ, P1, !PT ;  /* 0x0000001303077c10 */ /* 0x000fe40008ffe4ff */
[C---:B------:R-:W-:Y:S02]  /*0da0*/  ISETP.LT.OR P2, PT, R8.reuse, 0x1, P5 ;  /* 0x000000010800780c */ /* 0x040fe40002f41670 */
[----:B------:R-:W-:Y:S01]  /*0db0*/  ISETP.LT.OR P1, PT, R8, 0x21, P5 ;  /* 0x000000210800780c */ /* 0x000fe20002f21670 */
[----:B------:R4:W-:Y:S01]  /*0dc0*/  LDGSTS.E.BYPASS.LTC128B.128 [R10+0xb080], [R6.64], !P0 ;  /* 0x0b080000060a7fae */ /* 0x0009e2000c101d58 */
[----:B-1----:R-:W-:-:S04]  /*0dd0*/  IADD3 R4, P0, R14, UR22, RZ ;  /* 0x000000160e047c10 */ /* 0x002fc8000ff1e0ff */
[----:B------:R-:W-:Y:S01]  /*0de0*/  IADD3.X R5, R15, UR21, RZ, P0, !PT ;  /* 0x000000150f057c10 */ /* 0x000fe200087fe4ff */
[----:B---3--:R-:W-:-:S05]  /*0df0*/  @!P4 IMAD.SHL.U32 R2, R26, 0x10, RZ ;  /* 0x000000101a02c824 */ /* 0x008fca00078e00ff */
[----:B------:R1:W-:Y:S01]  /*0e00*/  @!P4 LDGSTS.E.BYPASS.LTC128B.128 [R2+0x18080], [R20.64] ;  /* 0x180800001402cfae */ /* 0x0003e2000b901d58 */
[----:B----4-:R-:W-:-:S03]  /*0e10*/  IMAD.IADD R6, R26, 0x1, -R0 ;  /* 0x000000011a067824 */ /* 0x010fc600078e0a00 */
[----:B------:R-:W0:Y:S02]  /*0e20*/  LDGDEPBAR ;  /* 0x00000000000079af */ /* 0x000e240000000000 */
[----:B------:R-:W-:Y:S02]  /*0e30*/  SHF.R.S32.HI R0, RZ, 0x1f, R6 ;  /* 0x0000001fff007819 */ /* 0x000fe40000011406 */
[----:B------:R2:W-:Y:S01]  /*0e40*/  LDGSTS.E.BYPASS.LTC128B.128 [R10+0x10080], [R14.64], !P2 ;  /* 0x100800000e0a7fae */ /* 0x0005e2000d101d58 */
[----:B------:R-:W-:Y:S02]  /*0e50*/  ISETP.LT.OR P2, PT, R8, 0x61, P5 ;  /* 0x000000610800780c */ /* 0x000fe40002f41670 */
[----:B------:R-:W-:Y:S01]  /*0e60*/  LEA.HI R7, R0, R6, RZ, 0x3 ;  /* 0x0000000600077211 */ /* 0x000fe200078f18ff */
[----:B------:R3:W-:Y:S01]  /*0e70*/  LDGSTS.E.BYPASS.LTC128B.128 [R10+0x11080], [R4.64], !P1 ;  /* 0x11080000040a7fae */ /* 0x0007e2000c901d58 */
[----:B-----5:R-:W-:Y:S02]  /*0e80*/  LEA R12, P1, R19, c[0x0][0x280], 0x2 ;  /* 0x0000a000130c7a11 */ /* 0x020fe400078210ff */
[----:B------:R-:W-:-:S02]  /*0e90*/  LOP3.LUT R0, R7, 0xfffffff8, RZ, 0xc0, !PT ;  /* 0xfffffff807007812 */ /* 0x000fc400078ec0ff */
[----:B------:R-:W-:-:S03]  /*0ea0*/  LEA.HI.X R13, R19, c[0x0][0x284], R23, 0x2, P1 ;  /* 0x0000a100130d7a11 */ /* 0x000fc600008f1417 */
[----:B------:R-:W-:Y:S01]  /*0eb0*/  IMAD.IADD R11, R6, 0x1, -R0 ;  /* 0x00000001060b7824 */ /* 0x000fe200078e0a00 */
[----:B------:R-:W-:-:S04]  /*0ec0*/  LEA.HI R0, R22, R26, RZ, 0x7 ;  /* 0x0000001a16007211 */ /* 0x000fc800078f38ff */
[----:B------:R-:W-:Y:S02]  /*0ed0*/  SHF.R.S32.HI R225, RZ, 0x7, R0 ;  /* 0x00000007ffe17819 */ /* 0x000fe40000011400 */
[----:B-1----:R-:W-:-:S03]  /*0ee0*/  IADD3 R2, P0, R4, UR22, RZ ;  /* 0x0000001604027c10 */ /* 0x002fc6000ff1e0ff */
[----:B------:R-:W-:Y:S01]  /*0ef0*/  IMAD.SHL.U32 R0, R225, 0x8, RZ ;  /* 0x00000008e1007824 */ /* 0x000fe200078e00ff */
[----:B------:R-:W-:-:S04]  /*0f00*/  IADD3.X R3, R5, UR21, RZ, P0, !PT ;  /* 0x0000001505037c10 */ /* 0x000fc800087fe4ff */
[----:B------:R-:W-:Y:S01]  /*0f10*/  LOP3.LUT R17, R0, 0x8, RZ, 0xc0, !PT ;  /* 0x0000000800117812 */ /* 0x000fe200078ec0ff */
[----:B------:R1:W-:Y:S01]  /*0f20*/  LDGSTS.E.BYPASS.LTC128B.128 [R10+0x12080], [R2.64], !P3 ;  /* 0x12080000020a7fae */ /* 0x0003e2000d901d58 */
[----:B------:R-:W-:Y:S01]  /*0f30*/  IMAD.SHL.U32 R0, R16, 0x10, RZ ;  /* 0x0000001010007824 */ /* 0x000fe200078e00ff */
[----:B---3--:R-:W-:-:S04]  /*0f40*/  IADD3 R4, P0, R2, UR22, RZ ;  /* 0x0000001602047c10 */ /* 0x008fc8000ff1e0ff */
[----:B------:R-:W-:Y:S02]  /*0f50*/  LOP3.LUT R0, R17, 0x10, R0, 0xf8, !PT ;  /* 0x0000001011007812 */ /* 0x000fe400078ef800 */
[----:B------:R-:W-:Y:S02]  /*0f60*/  IADD3.X R5, R3, UR21, RZ, P0, !PT ;  /* 0x0000001503057c10 */ /* 0x000fe400087fe4ff */
[----:B------:R-:W-:-:S03]  /*0f70*/  PLOP3.LUT P0, PT, PT, PT, UP0, 0x80, 0x0 ;  /* 0x000000000000781c */ /* 0x000fc60003f0f008 */
[----:B------:R3:W-:Y:S01]  /*0f80*/  LDGSTS.E.BYPASS.LTC128B.128 [R10+0x13080], [R4.64], !P2 ;  /* 0x13080000040a7fae */ /* 0x0007e2000d101d58 */
[----:B-1----:R-:W-:-:S05]  /*0f90*/  @!P4 IMAD.SHL.U32 R2, R26, 0x10, RZ ;  /* 0x000000101a02c824 */ /* 0x002fca00078e00ff */
[----:B------:R1:W-:Y:S04]  /*0fa0*/  @!P4 LDGSTS.E.BYPASS.LTC128B.128 [R2+0x18480], [R12.64] ;  /* 0x184800000c02cfae */ /* 0x0003e8000b901d58 */
[----:B------:R-:W0:Y:S01]  /*0fb0*/  LDGDEPBAR ;  /* 0x00000000000079af */ /* 0x000e220000000000 */
[----:B---3--:R-:W-:-:S03]  /*0fc0*/  IMAD.SHL.U32 R4, R16, 0x8, RZ ;  /* 0x0000000810047824 */ /* 0x008fc600078e00ff */
[----:B------:R-:W0:Y:S01]  /*0fd0*/  LDGDEPBAR ;  /* 0x00000000000079af */ /* 0x000e220000000000 */
[----:B------:R-:W-:Y:S02]  /*0fe0*/  IMAD.SHL.U32 R5, R7, 0x40, RZ ;  /* 0x0000004007057824 */ /* 0x000fe400078e00ff */
[----:B-1----:R-:W-:-:S05]  /*0ff0*/  IMAD.SHL.U32 R2, R11, 0x40, RZ ;  /* 0x000000400b027824 */ /* 0x002fca00078e00ff */
[----:B------:R-:W-:-:S04]  /*1000*/  LOP3.LUT R2, R2, 0x1c0, RZ, 0xc0, !PT ;  /* 0x000001c002027812 */ /* 0x000fc800078ec0ff */
[----:B------:R-:W-:Y:S02]  /*1010*/  SHF.R.U32.HI R3, RZ, 0x3, R2 ;  /* 0x00000003ff037819 */ /* 0x000fe40000011602 */
[----:B------:R-:W-:Y:S02]  /*1020*/  LOP3.LUT R4, R2, 0x8, R4, 0xf8, !PT ;  /* 0x0000000802047812 */ /* 0x000fe400078ef804 */
[----:B------:R-:W-:Y:S02]  /*1030*/  LOP3.LUT R2, R3, R0, R2, 0x1e, !PT ;  /* 0x0000000003027212 */ /* 0x000fe400078e1e02 */
[----:B------:R-:W-:Y:S01]  /*1040*/  LOP3.LUT R3, R4, R3, RZ, 0x3c, !PT ;  /* 0x0000000304037212 */ /* 0x000fe200078e3cff */
[----:B------:R-:W-:Y:S01]  /*1050*/  IMAD.SHL.U32 R4, R18, 0x400, RZ ;  /* 0x0000040012047824 */ /* 0x000fe200078e00ff */
[----:B------:R-:W-:-:S04]  /*1060*/  LOP3.LUT R0, R5, 0xfffffe00, RZ, 0xc0, !PT ;  /* 0xfffffe0005007812 */ /* 0x000fc800078ec0ff */
[-C--:B------:R-:W-:Y:S02]  /*1070*/  IADD3 R230, R3, R0.reuse, R4 ;  /* 0x0000000003e67210 */ /* 0x080fe40007ffe004 */
[----:B------:R-:W-:Y:S02]  /*1080*/  LOP3.LUT R231, R2, R0, RZ, 0xfc, !PT ;  /* 0x0000000002e77212 */ /* 0x000fe400078efcff */
[C---:B------:R-:W-:Y:S02]  /*1090*/  IADD3 R0, R10.reuse, 0x10080, RZ ;  /* 0x000100800a007810 */ /* 0x040fe40007ffe0ff */
[----:B------:R-:W-:-:S03]  /*10a0*/  IADD3 R2, R10, 0x8080, RZ ;  /* 0x000080800a027810 */ /* 0x000fc60007ffe0ff */
[----:B------:R2:W-:Y:S04]  /*10b0*/  STL [R1+0x30], R0 ;  /* 0x0000300001007387 */ /* 0x0005e80000100800 */
[----:B------:R2:W-:Y:S01]  /*10c0*/  STL [R1+0x34], R2 ;  /* 0x0000340201007387 */ /* 0x0005e20000100800 */
[----:B------:R-:W-:Y:S05]  /*10d0*/  @!P0 BRA `(.L_x_937) ;  /* 0x0000021000008947 */ /* 0x000fea0003800000 */
[----:B------:R-:W-:Y:S01]  /*10e0*/  USHF.L.U32 UR8, UR4, 0x5, URZ ;  /* 0x0000000504087899 */ /* 0x000fe2000800063f */
[----:B--2---:R-:W-:Y:S01]  /*10f0*/  IMAD.MOV.U32 R0, RZ, RZ, 0x80 ;  /* 0x00000080ff007424 */ /* 0x004fe200078e00ff */
[----:B------:R-:W-:Y:S01]  /*1100*/  ULDC UR5, c[0x0][0x20c] ;  /* 0x0000830000057ab9 */ /* 0x000fe20000000800 */
[----:B------:R-:W-:Y:S01]  /*1110*/  BSSY B0, `(.L_x_937) ;  /* 0x000001d000007945 */ /* 0x000fe20003800000 */
[----:B------:R-:W-:Y:S02]  /*1120*/  UMOV UR6, 0x5 ;  /* 0x0000000500067882 */ /* 0x000fe40000000000 */
[----:B------:R-:W-:Y:S01]  /*1130*/  USHF.L.U32 UR7, UR8, 0x1, URZ ;  /* 0x0000000108077899 */ /* 0x000fe2000800063f */
[----:B------:R-:W-:Y:S01]  /*1140*/  IADD3 R0, -R28, c[0x0][0x168], -R0 ;  /* 0x00005a001c007a10 */ /* 0x000fe20007ffe900 */
[----:B------:R-:W-:-:S03]  /*1150*/  USHF.L.U64.HI UR5, UR4, UR6, UR5 ;  /* 0x0000000604057299 */ /* 0x000fc60008010205 */
[C---:B------:R-:W-:Y:S01]  /*1160*/  ISETP.LT.OR P1, PT, R0.reuse, 0x1, P5 ;  /* 0x000000010000780c */ /* 0x040fe20002f21670 */
[----:B------:R-:W-:Y:S01]  /*1170*/  USHF.L.U64.HI UR5, UR8, 0x1, UR5 ;  /* 0x0000000108057899 */ /* 0x000fe20008010205 */
[----:B------:R-:W-:Y:S01]  /*1180*/  IMAD.U32 R2, RZ, RZ, UR7 ;  /* 0x00000007ff027e24 */ /* 0x000fe2000f8e00ff */
[----:B------:R-:W-:-:S04]  /*1190*/  ISETP.LT.OR P3, PT, R0, 0x21, P5 ;  /* 0x000000210000780c */ /* 0x000fc80002f61670 */
        /* <DEDUP_REMOVED lines=9> */
[----:B------:R-:W-:-:S03]  /*1230*/  ISETP.LT.OR P1, PT, R0, 0x61, P5 ;  /* 0x000000610000780c */ /* 0x000fc60002f21670 */
[----:B------:R2:W-:Y:S01]  /*1240*/  LDGSTS.E.BYPASS.LTC128B.128 [R10+0x15080], [R6.64], !P3 ;  /* 0x15080000060a7fae */ /* 0x0005e2000d901d58 */
[----:B-1----:R-:W-:-:S04]  /*1250*/  IADD3 R2, P0, R6, UR22, RZ ;  /* 0x0000001606027c10 */ /* 0x002fc8000ff1e0ff */
[----:B------:R-:W-:Y:S02]  /*1260*/  IADD3.X R3, R7, UR21, RZ, P0, !PT ;  /* 0x0000001507037c10 */ /* 0x000fe400087fe4ff */
[----:B------:R-:W-:-:S03]  /*1270*/  IADD3 R8, P0, R2, UR22, RZ ;  /* 0x0000001602087c10 */ /* 0x000fc6000ff1e0ff */
[----:B------:R2:W-:Y:S01]  /*1280*/  LDGSTS.E.BYPASS.LTC128B.128 [R10+0x16080], [R2.64], !P2 ;  /* 0x16080000020a7fae */ /* 0x0005e2000d101d58 */
[----:B------:R-:W-:-:S05]  /*1290*/  IADD3.X R9, R3, UR21, RZ, P0, !PT ;  /* 0x0000001503097c10 */ /* 0x000fca00087fe4ff */
[----:B------:R2:W-:Y:S01]  /*12a0*/  LDGSTS.E.BYPASS.LTC128B.128 [R10+0x17080], [R8.64], !P1 ;  /* 0x17080000080a7fae */ /* 0x0005e2000c901d58 */
[----:B------:R-:W-:Y:S05]  /*12b0*/  @P4 BRA `(.L_x_938) ;  /* 0x0000002000004947 */ /* 0x000fea0003800000 */
[----:B------:R-:W-:-:S05]  /*12c0*/  SHF.L.U32 R0, R26, 0x4, RZ ;  /* 0x000000041a007819 */ /* 0x000fca00000006ff */
[----:B------:R1:W-:Y:S02]  /*12d0*/  LDGSTS.E.BYPASS.LTC128B.128 [R0+0x18680], [R12.64+0x200] ;  /* 0x186802000c007fae */ /* 0x0003e4000b901d58 */
.L_x_938:
[----:B------:R-:W-:Y:S05]  /*12e0*/  BSYNC B0 ;  /* 0x0000000000007941 */ /* 0x000fea0003800000 */
.L_x_937:
[----:B------:R-:W-:Y:S01]  /*12f0*/  UISETP.GE.AND UP0, UPT, UR14, 0x1, UPT ;  /* 0x000000010e00788c */ /* 0x000fe2000bf06270 */
[----:B------:R-:W0:Y:S01]  /*1300*/  LDGDEPBAR ;  /* 0x00000000000079af */ /* 0x000e220000000000 */
[----:B------:R-:W-:Y:S01]  /*1310*/  CS2R R190, SRZ ;  /* 0x0000000000be7805 */ /* 0x000fe2000001ff00 */
[----:B------:R-:W-:Y:S01]  /*1320*/  CS2R R188, SRZ ;  /* 0x0000000000bc7805 */ /* 0x000fe2000001ff00 */
[----:B------:R-:W-:Y:S01]  /*1330*/  CS2R R194, SRZ ;  /* 0x0000000000c27805 */ /* 0x000fe2000001ff00 */
[----:B------:R-:W-:Y:S01]  /*1340*/  CS2R R192, SRZ ;  /* 0x0000000000c07805 */ /* 0x000fe2000001ff00 */
[----:B------:R-:W-:Y:S01]  /*1350*/  PLOP3.LUT P0, PT, PT, PT, UP0, 0x80, 0x0 ;  /* 0x000000000000781c */ /* 0x000fe20003f0f008 */
        /* <DEDUP_REMOVED lines=29> */
[----:B--2---:R-:W-:Y:S01]  /*1530*/  IMAD.SHL.U32 R2, R25, 0x40, RZ ;  /* 0x0000004019027824 */ /* 0x004fe200078e00ff */
[----:B-1----:R-:W-:Y:S01]  /*1540*/  LEA.HI R0, R22, R26, RZ, 0x2 ;  /* 0x0000001a16007211 */ /* 0x002fe200078f10ff */
[----:B------:R-:W-:Y:S01]  /*1550*/  IMAD.SHL.U32 R10, R18, 0x10, RZ ;  /* 0x00000010120a7824 */ /* 0x000fe200078e00ff */
[----:B------:R-:W-:Y:S01]  /*1560*/  LEA.HI R6, R225, R225, RZ, 0x1 ;  /* 0x000000e1e1067211 */ /* 0x000fe200078f08ff */
[----:B------:R-:W-:Y:S01]  /*1570*/  IMAD.SHL.U32 R5, R28, 0x8, RZ ;  /* 0x000000081c057824 */ /* 0x000fe200078e00ff */
[----:B------:R-:W-:Y:S01]  /*1580*/  LOP3.LUT R9, R2, 0x1c0, RZ, 0xc0, !PT ;  /* 0x000001c002097812 */ /* 0x000fe200078ec0ff */
[----:B------:R-:W-:Y:S01]  /*1590*/  IMAD.MOV.U32 R241, RZ, RZ, 0x40 ;  /* 0x00000040fff17424 */ /* 0x000fe200078e00ff */
[----:B------:R-:W-:Y:S01]  /*15a0*/  LOP3.LUT R3, R0, 0x3ffffffc, RZ, 0xc0, !PT ;  /* 0x3ffffffc00037812 */ /* 0x000fe200078ec0ff */
[----:B------:R-:W-:Y:S01]  /*15b0*/  IMAD.MOV.U32 R229, RZ, RZ, 0x20 ;  /* 0x00000020ffe57424 */ /* 0x000fe200078e00ff */
[----:B------:R-:W-:Y:S01]  /*15c0*/  LOP3.LUT R2, R5, 0x8, RZ, 0xc0, !PT ;  /* 0x0000000805027812 */ /* 0x000fe200078ec0ff */
[----:B------:R-:W-:Y:S01]  /*15d0*/  UIADD3 UR7, UR14, 0x7f, URZ ;  /* 0x0000007f0e077890 */ /* 0x000fe2000fffe03f */
[----:B------:R-:W-:Y:S01]  /*15e0*/  SHF.R.U32.HI R8, RZ, 0x3, R9 ;  /* 0x00000003ff087819 */ /* 0x000fe20000011609 */
[----:B------:R-:W-:Y:S01]  /*15f0*/  IMAD.IADD R5, R26, 0x1, -R3 ;  /* 0x000000011a057824 */ /* 0x000fe200078e0a03 */
[----:B------:R-:W-:Y:S01]  /*1600*/  LOP3.LUT R7, R9, 0x30, R10, 0xf8, !PT ;  /* 0x0000003009077812 */ /* 0x000fe200078ef80a */
[----:B------:R-:W-:Y:S01]  /*1610*/  USHF.R.S32.HI UR6, URZ, 0x1f, UR7 ;  /* 0x0000001f3f067899 */ /* 0x000fe20008011407 */
[C---:B------:R-:W-:Y:S01]  /*1620*/  LOP3.LUT R9, R8.reuse, R2, R9, 0x1e, !PT ;  /* 0x0000000208097212 */ /* 0x040fe200078e1e09 */
[----:B------:R-:W-:Y:S01]  /*1630*/  IMAD.SHL.U32 R224, R231, 0x2, RZ ;  /* 0x00000002e7e07824 */ /* 0x000fe200078e00ff */
[----:B------:R-:W-:Y:S01]  /*1640*/  LOP3.LUT R7, R8, R7, R2, 0x1e, !PT ;  /* 0x0000000708077212 */ /* 0x000fe200078e1e02 */
[----:B------:R-:W-:Y:S01]  /*1650*/  IMAD R8, R5, 0x2, R4 ;  /* 0x0000000205087824 */ /* 0x000fe200078e0204 */
[----:B------:R-:W-:Y:S01]  /*1660*/  LOP3.LUT R3, R6, 0xfffffffe, RZ, 0xc0, !PT ;  /* 0xfffffffe06037812 */ /* 0x000fe200078ec0ff */
[----:B------:R-:W-:Y:S01]  /*1670*/  ULEA.HI UR6, UR6, UR7, URZ, 0x7 ;  /* 0x0000000706067291 */ /* 0x000fe2000f8f383f */
[----:B------:R-:W-:Y:S01]  /*1680*/  LOP3.LUT R5, R24, 0xffffffe0, RZ, 0xc0, !PT ;  /* 0xffffffe018057812 */ /* 0x000fe200078ec0ff */
[----:B------:R-:W-:Y:S01]  /*1690*/  CS2R R190, SRZ ;  /* 0x0000000000be7805 */ /* 0x000fe2000001ff00 */
[--C-:B------:R-:W-:Y:S01]  /*16a0*/  SHF.R.S32.HI R4, RZ, 0x2, R0.reuse ;  /* 0x00000002ff047819 */ /* 0x100fe20000011400 */
[----:B------:R-:W-:Y:S01]  /*16b0*/  IMAD.IADD R2, R225, 0x1, -R3 ;  /* 0x00000001e1027824 */ /* 0x000fe200078e0a03 */
[----:B------:R-:W-:Y:S01]  /*16c0*/  SHF.R.S32.HI R0, RZ, 0x1f, R0 ;  /* 0x0000001fff007819 */ /* 0x000fe20000011400 */
[----:B------:R-:W-:Y:S01]  /*16d0*/  IMAD.IADD R6, R26, 0x1, -R5 ;  /* 0x000000011a067824 */ /* 0x000fe200078e0a05 */
[----:B------:R-:W-:Y:S01]  /*16e0*/  SHF.R.S32.HI R27, RZ, 0x1f, R26 ;  /* 0x0000001fff1b7819 */ /* 0x000fe2000001141a */
[----:B------:R-:W-:Y:S01]  /*16f0*/  IMAD R238, R2, -0x8, R238 ;  /* 0xfffffff802ee7824 */ /* 0x000fe200078e02ee */
[----:B------:R-:W-:Y:S01]  /*1700*/  LEA.HI R0, R0, R4, RZ, 0x3 ;  /* 0x0000000400007211 */ /* 0x000fe200078f18ff */
[C---:B------:R-:W-:Y:S01]  /*1710*/  IMAD R225, R16.reuse, 0x2, R225 ;  /* 0x0000000210e17824 */ /* 0x040fe200078e02e1 */
[----:B------:R-:W-:Y:S01]  /*1720*/  SHF.R.S32.HI R5, RZ, 0x1f, R6 ;  /* 0x0000001fff057819 */ /* 0x000fe20000011406 */
[----:B------:R-:W-:Y:S01]  /*1730*/  IMAD R3, R16, 0x200, R7 ;  /* 0x0000020010037824 */ /* 0x000fe200078e0207 */
[----:B------:R-:W-:Y:S01]  /*1740*/  LOP3.LUT R2, R0, 0xfffffff8, RZ, 0xc0, !PT ;  /* 0xfffffff800027812 */ /* 0x000fe200078ec0ff */
[----:B------:R-:W-:Y:S01]  /*1750*/  IMAD.U32 R225, R225, 0x200, R9 ;  /* 0x00000200e1e17824 */ /* 0x000fe200078e0009 */
[----:B------:R-:W-:Y:S01]  /*1760*/  LEA.HI R0, R5, R6, RZ, 0x2 ;  /* 0x0000000605007211 */ /* 0x000fe200078f10ff */
[----:B------:R-:W-:Y:S01]  /*1770*/  CS2R R188, SRZ ;  /* 0x0000000000bc7805 */ /* 0x000fe2000001ff00 */
[----:B------:R-:W-:Y:S01]  /*1780*/  LOP3.LUT P2, RZ, R25, 0x2, RZ, 0xc0, !PT ;  /* 0x0000000219ff7812 */ /* 0x000fe2000784c0ff */
[----:B------:R-:W-:Y:S01]  /*1790*/  IMAD.IADD R4, R4, 0x1, -R2 ;  /* 0x0000000104047824 */ /* 0x000fe200078e0a02 */
[C---:B------:R-:W-:Y:S01]  /*17a0*/  LOP3.LUT R2, R0.reuse, 0xfffffffc, RZ, 0xc0, !PT ;  /* 0xfffffffc00027812 */ /* 0x040fe200078ec0ff */
[----:B------:R-:W-:Y:S01]  /*17b0*/  IMAD.SHL.U32 R225, R225, 0x2, RZ ;  /* 0x00000002e1e17824 */ /* 0x000fe200078e00ff */
[----:B------:R-:W-:Y:S01]  /*17c0*/  LEA.HI.SX32 R5, R0, R10, 0x1e ;  /* 0x0000000a00057211 */ /* 0x000fe200078ff2ff */
[----:B------:R-:W-:Y:S01]  /*17d0*/  IMAD.SHL.U32 R0, R4, 0x40, RZ ;  /* 0x0000004004007824 */ /* 0x000fe200078e00ff */
[----:B------:R-:W-:Y:S01]  /*17e0*/  LOP3.LUT P1, RZ, R25, 0x4, RZ, 0xc0, !PT ;  /* 0x0000000419ff7812 */ /* 0x000fe2000782c0ff */
[----:B------:R-:W-:Y:S01]  /*17f0*/  IMAD.IADD R6, R6, 0x1, -R2 ;  /* 0x0000000106067824 */ /* 0x000fe200078e0a02 */
[C---:B------:R-:W-:Y:S01]  /*1800*/  LOP3.LUT P3, RZ, R11.reuse, 0x4, RZ, 0xc0, !PT ;  /* 0x000000040bff7812 */ /* 0x040fe2000786c0ff */
[----:B------:R1:W-:Y:S01]  /*1810*/  STL [R1+0x28], R5 ;  /* 0x0000280501007387 */ /* 0x0003e20000100800 */
[----:B------:R-:W-:Y:S01]  /*1820*/  LOP3.LUT R0, R0, 0x1c0, RZ, 0xc0, !PT ;  /* 0x000001c000007812 */ /* 0x000fe200078ec0ff */
[----:B------:R-:W-:Y:S01]  /*1830*/  IMAD R238, R6, -0x2, R238 ;  /* 0xfffffffe06ee7824 */ /* 0x000fe200078e02ee */
[----:B------:R-:W-:Y:S01]  /*1840*/  LOP3.LUT P0, RZ, R11, 0x2, RZ, 0xc0, !PT ;  /* 0x000000020bff7812 */ /* 0x000fe2000780c0ff */
[----:B------:R1:W-:Y:S01]  /*1850*/  STL [R1+0x24], R27 ;  /* 0x0000241b01007387 */ /* 0x0003e20000100800 */
[----:B------:R-:W-:Y:S01]  /*1860*/  SHF.R.U32.HI R2, RZ, 0x3, R0 ;  /* 0x00000003ff027819 */ /* 0x000fe20000011600 */
[----:B------:R-:W-:Y:S01]  /*1870*/  CS2R R194, SRZ ;  /* 0x0000000000c27805 */ /* 0x000fe2000001ff00 */
[----:B------:R-:W-:Y:S01]  /*1880*/  SEL R226, R241, 0xffffffc0, !P1 ;  /* 0xffffffc0f1e27807 */ /* 0x000fe20004800000 */
[----:B------:R-:W-:Y:S01]  /*1890*/  CS2R R192, SRZ ;  /* 0x0000000000c07805 */ /* 0x000fe2000001ff00 */
[----:B------:R-:W-:Y:S01]  /*18a0*/  LOP3.LUT R0, R2, R0, R17, 0x1e, !PT ;  /* 0x0000000002007212 */ /* 0x000fe200078e1e11 */
[----:B------:R-:W-:Y:S01]  /*18b0*/  CS2R R186, SRZ ;  /* 0x0000000000ba7805 */ /* 0x000fe2000001ff00 */
[----:B------:R-:W-:Y:S01]  /*18c0*/  SEL R227, R229, 0xffffffe0, !P2 ;  /* 0xffffffe0e5e37807 */ /* 0x000fe20005000000 */
[----:B------:R-:W-:Y:S01]  /*18d0*/  IMAD.IADD R226, R225, 0x1, R226 ;  /* 0x00000001e1e27824 */ /* 0x000fe200078e02e2 */
[----:B------:R-:W-:Y:S01]  /*18e0*/  R2P PR, R4, 0x6 ;  /* 0x0000000604007804 */ /* 0x000fe20000000000 */
[----:B------:R-:W-:Y:S01]  /*18f0*/  IMAD.IADD R0, R8, 0x1, R0 ;  /* 0x0000000108007824 */ /* 0x000fe200078e0200 */
[----:B------:R-:W-:Y:S01]  /*1900*/  SEL R116, R241, 0xffffffc0, !P3 ;  /* 0xffffffc0f1747807 */ /* 0x000fe20005800000 */
[----:B------:R-:W-:Y:S01]  /*1910*/  IMAD.IADD R228, R225, 0x1, R227 ;  /* 0x00000001e1e47824 */ /* 0x000fe200078e02e3 */
[----:B------:R-:W-:Y:S01]  /*1920*/  SEL R232, R229, 0xffffffe0, !P3 ;  /* 0xffffffe0e5e87807 */ /* 0x000fe20005800000 */
[----:B------:R-:W-:Y:S01]  /*1930*/  CS2R R184, SRZ ;  /* 0x0000000000b87805 */ /* 0x000fe2000001ff00 */
[----:B------:R-:W-:Y:S01]  /*1940*/  LEA R239, R0, 0x18880, 0x1 ;  /* 0x0001888000ef7811 */ /* 0x000fe200078e08ff */
[----:B------:R-:W-:Y:S01]  /*1950*/  CS2R R182, SRZ ;  /* 0x0000000000b67805 */ /* 0x000fe2000001ff00 */
[----:B------:R-:W-:Y:S01]  /*1960*/  SEL R241, R241, 0xffffffc0, !P2 ;  /* 0xffffffc0f1f17807 */ /* 0x000fe20005000000 */
[----:B------:R-:W-:Y:S01]  /*1970*/  CS2R R180, SRZ ;  /* 0x0000000000b47805 */ /* 0x000fe2000001ff00 */
[C---:B------:R-:W-:Y:S01]  /*1980*/  IADD3 R240, R239.reuse, 0x20, RZ ;  /* 0x00000020eff07810 */ /* 0x040fe20007ffe0ff */
[----:B------:R-:W-:Y:S01]  /*1990*/  CS2R R174, SRZ ;  /* 0x0000000000ae7805 */ /* 0x000fe2000001ff00 */
[----:B------:R-:W-:Y:S01]  /*19a0*/  CS2R R172, SRZ ;  /* 0x0000000000ac7805 */ /* 0x000fe2000001ff00 */
[C---:B------:R-:W-:Y:S01]  /*19b0*/  @P1 IADD3 R240, R239.reuse, -0x20, RZ ;  /* 0xffffffe0eff01810 */ /* 0x040fe20007ffe0ff */
        /* <DEDUP_REMOVED lines=25> */
[----:B------:R-:W-:Y:S01]  /*1b50*/  ULDC UR12, c[0x0][0x188] ;  /* 0x00006200000c7ab9 */ /* 0x000fe20000000800 */
[----:B------:R-:W-:Y:S01]  /*1b60*/  IMAD.IADD R227, R227, 0x1, R226 ;  /* 0x00000001e3e37824 */ /* 0x000fe200078e02e2 */
[----:B------:R-:W-:Y:S01]  /*1b70*/  ULDC UR11, c[0x0][0x278] ;  /* 0x00009e00000b7ab9 */ /* 0x000fe20000000800 */
[----:B------:R-:W-:Y:S01]  /*1b80*/  IMAD.IADD R241, R241, 0x1, R240 ;  /* 0x00000001f1f17824 */ /* 0x000fe200078e02f0 */
[----:B------:R-:W-:Y:S01]  /*1b90*/  ULDC UR10, c[0x0][0x290] ;  /* 0x0000a400000a7ab9 */ /* 0x000fe20000000800 */
[----:B------:R-:W-:Y:S01]  /*1ba0*/  IMAD.IADD R233, R231, 0x1, R232 ;  /* 0x00000001e7e97824 */ /* 0x000fe200078e02e8 */
[----:B------:R-:W-:-:S02]  /*1bb0*/  ULDC UR9, c[0x0][0x218] ;  /* 0x0000860000097ab9 */ /* 0x000fc40000000800 */
[----:B------:R-:W-:Y:S02]  /*1bc0*/  UMOV UR5, URZ ;  /* 0x0000003f00057c82 */ /* 0x000fe40008000000 */
[----:B------:R-:W-:Y:S02]  /*1bd0*/  UMOV UR28, 0x1 ;  /* 0x00000001001c7882 */ /* 0x000fe40000000000 */
[----:B------:R-:W-:Y:S02]  /*1be0*/  UMOV UR27, URZ ;  /* 0x0000003f001b7c82 */ /* 0x000fe40008000000 */
[----:B------:R-:W-:Y:S02]  /*1bf0*/  UMOV UR4, URZ ;  /* 0x0000003f00047c82 */ /* 0x000fe40008000000 */
[----:B------:R-:W-:Y:S02]  /*1c00*/  USHF.R.S32.HI UR8, URZ, 0x1f, UR23 ;  /* 0x0000001f3f087899 */ /* 0x000fe40008011417 */
[----:B------:R-:W-:-:S02]  /*1c10*/  UIMAD UR12, UR23, UR12, URZ ;  /* 0x0000000c170c72a4 */ /* 0x000fc4000f8e023f */
[----:B------:R-:W-:Y:S02]  /*1c20*/  UIMAD UR11, UR23, UR11, URZ ;  /* 0x0000000b170b72a4 */ /* 0x000fe4000f8e023f */
[----:B------:R-:W-:Y:S02]  /*1c30*/  UIMAD UR10, UR23, UR10, URZ ;  /* 0x0000000a170a72a4 */ /* 0x000fe4000f8e023f */
[----:B------:R-:W-:Y:S02]  /*1c40*/  UIMAD UR9, UR23, UR9, URZ ;  /* 0x00000009170972a4 */ /* 0x000fe4000f8e023f */
[----:B------:R-:W-:Y:S02]  /*1c50*/  USHF.R.S32.HI UR26, URZ, 0x7, UR6 ;  /* 0x000000073f1a7899 */ /* 0x000fe40008011406 */
[----:B-1----:R-:W-:Y:S02]  /*1c60*/  ULDC UR13, c[0x0][0x168] ;  /* 0x00005a00000d7ab9 */ /* 0x002fe40000000800 */
.L_x_942:
[----:B------:R-:W-:Y:S04]  /*1c70*/  DEPBAR.LE SB0, 0x1 ;  /* 0x000080400000791a */ /* 0x000fe80000000000 */
[----:B------:R-:W-:Y:S01]  /*1c80*/  BAR.SYNC.DEFER_BLOCKING 0x0 ;  /* 0x0000000000007b1d */ /* 0x000fe20000010000 */
[----:B------:R-:W-:Y:S01]  /*1c90*/  IMAD.U32 R0, RZ, RZ, UR4 ;  /* 0x00000004ff007e24 */ /* 0x000fe2000f8e00ff */
[----:B------:R-:W-:Y:S01]  /*1ca0*/  UIADD3 UR30, UR5, 0x1, URZ ;  /* 0x00000001051e7890 */ /* 0x000fe2000fffe03f */
[----:B------:R-:W-:Y:S03]  /*1cb0*/  IMAD.U32 R2, RZ, RZ, UR4 ;  /* 0x00000004ff027e24 */ /* 0x000fe6000f8e00ff */
[----:B------:R-:W-:Y:S01]  /*1cc0*/  LEA R0, R0, R230, 0xd ;  /* 0x000000e600007211 */ /* 0x000fe200078e68ff */
[----:B------:R-:W-:Y:S04]  /*1cd0*/  UISETP.GE.AND UP0, UPT, UR30, UR26, UPT ;  /* 0x0000001a1e00728c */ /* 0x000fe8000bf06270 */
[----:B------:R-:W-:Y:S02]  /*1ce0*/  IMAD.SHL.U32 R0, R0, 0x2, RZ ;  /* 0x0000000200007824 */ /* 0x000fe400078e00ff */
[----:B------:R-:W-:Y:S02]  /*1cf0*/  PLOP3.LUT P0, PT, PT, PT, UP0, 0x80, 0x0 ;  /* 0x000000000000781c */ /* 0x000fe40003f0f008 */
        /* <DEDUP_REMOVED lines=8> */
[----:B------:R-:W3:Y:S05]  /*1d80*/  LDSM.16.M88.4 R68, [R225+0x3080] ;  /* 0x00308000e144783b */ /* 0x000eea0000000200 */
[----:B------:R-:W-:Y:S05]  /*1d90*/  LDSM.16.M88.4 R76, [R228+0x80] ;  /* 0x00008000e44c783b */ /* 0x000fea0000000200 */
[----:B------:R-:W3:Y:S05]  /*1da0*/  LDSM.16.M88.4 R72, [R208+0x8080] ;  /* 0x00808000d048783b */ /* 0x000eea0000000200 */
[----:B------:R-:W4:Y:S01]  /*1db0*/  LDSM.16.M88.4 R80, [R208+0xa080] ;  /* 0x00a08000d050783b */ /* 0x000f220000000200 */
[-C--:B-1----:R-:W-:Y:S04]  /*1dc0*/  HMMA.16816.F32 R4, R64, R16.reuse, RZ ;  /* 0x000000104004723c */ /* 0x082fe800000018ff */
[----:B------:R-:W1:Y:S05]  /*1dd0*/  LDSM.16.M88.4 R84, [R228+0x1080] ;  /* 0x00108000e454783b */ /* 0x000e6a0000000200 */
[----:B------:R-:W5:Y:S01]  /*1de0*/  LDL R120, [R1+0x28] ;  /* 0x0000280001787983 */ /* 0x000f620000100800 */
[C---:B--2---:R-:W-:Y:S04]  /*1df0*/  HMMA.16816.F32 R8, R60.reuse, R16, RZ ;  /* 0x000000103c08723c */ /* 0x044fe800000018ff */
[----:B------:R-:W-:Y:S04]  /*1e00*/  LDSM.16.M88.4 R88, [R228+0x3080] ;  /* 0x00308000e458783b */ /* 0x000fe80000000200 */
[-C--:B------:R-:W-:Y:S01]  /*1e10*/  HMMA.16816.F32 R12, R60, R18.reuse, RZ ;  /* 0x000000123c0c723c */ /* 0x080fe200000018ff */
[----:B------:R-:W-:Y:S05]  /*1e20*/  LDSM.16.M88.4 R96, [R226+0x80] ;  /* 0x00008000e260783b */ /* 0x000fea0000000200 */
[----:B------:R-:W-:Y:S02]  /*1e30*/  LDSM.16.M88.4 R92, [R100+0x8080] ;  /* 0x00808000645c783b */ /* 0x000fe40000000200 */
[C---:B------:R-:W-:Y:S03]  /*1e40*/  HMMA.16816.F32 R16, R64.reuse, R18, RZ ;  /* 0x000000124010723c */ /* 0x040fe600000018ff */
[----:B------:R-:W-:Y:S05]  /*1e50*/  LDSM.16.M88.4 R100, [R100+0xa080] ;  /* 0x00a080006464783b */ /* 0x000fea0000000200 */
[-C--:B---3--:R-:W-:Y:S01]  /*1e60*/  HMMA.16816.F32 R20, R64, R32.reuse, RZ ;  /* 0x000000204014723c */ /* 0x088fe200000018ff */
[----:B------:R-:W-:Y:S05]  /*1e70*/  LDSM.16.M88.4 R104, [R226+0x2080] ;  /* 0x00208000e268783b */ /* 0x000fea0000000200 */
[----:B------:R-:W-:Y:S02]  /*1e80*/  LDSM.16.M88.4 R108, [R226+0x3080] ;  /* 0x00308000e26c783b */ /* 0x000fe40000000200 */
[C---:B------:R-:W-:Y:S03]  /*1e90*/  HMMA.16816.F32 R24, R60.reuse, R32, RZ ;  /* 0x000000203c18723c */ /* 0x040fe600000018ff */
[----:B------:R-:W-:Y:S05]  /*1ea0*/  LDSM.16.M88.4 R112, [R227+0x80] ;  /* 0x00008000e370783b */ /* 0x000fea0000000200 */
[-C--:B------:R-:W-:Y:S08]  /*1eb0*/  HMMA.16816.F32 R28, R60, R34.reuse, RZ ;  /* 0x000000223c1c723c */ /* 0x080ff000000018ff */
[C---:B------:R-:W-:Y:S08]  /*1ec0*/  HMMA.16816.F32 R32, R64.reuse, R34, RZ ;  /* 0x000000224020723c */ /* 0x040ff000000018ff */
[-C--:B----4-:R-:W-:Y:S08]  /*1ed0*/  HMMA.16816.F32 R36, R64, R48.reuse, RZ ;  /* 0x000000304024723c */ /* 0x090ff000000018ff */
[C---:B------:R-:W-:Y:S08]  /*1ee0*/  HMMA.16816.F32 R40, R60.reuse, R48, RZ ;  /* 0x000000303c28723c */ /* 0x040ff000000018ff */
[-C--:B------:R-:W-:Y:S08]  /*1ef0*/  HMMA.16816.F32 R44, R60, R50.reuse, RZ ;  /* 0x000000323c2c723c */ /* 0x080ff000000018ff */
[C---:B------:R-:W-:Y:S08]  /*1f00*/  HMMA.16816.F32 R48, R64.reuse, R50, RZ ;  /* 0x000000324030723c */ /* 0x040ff000000018ff */
[-C--:B------:R-:W-:Y:S08]  /*1f10*/  HMMA.16816.F32 R52, R64, R68.reuse, RZ ;  /* 0x000000444034723c */ /* 0x080ff000000018ff */
[C---:B------:R-:W-:Y:S08]  /*1f20*/  HMMA.16816.F32 R56, R60.reuse, R68, RZ ;  /* 0x000000443c38723c */ /* 0x040ff000000018ff */
[-C--:B------:R-:W-:Y:S08]  /*1f30*/  HMMA.16816.F32 R60, R60, R70.reuse, RZ ;  /* 0x000000463c3c723c */ /* 0x080ff000000018ff */
[----:B------:R-:W-:Y:S01]  /*1f40*/  HMMA.16816.F32 R64, R64, R70, RZ ;  /* 0x000000464040723c */ /* 0x000fe200000018ff */
[----:B------:R-:W2:Y:S07]  /*1f50*/  LDSM.16.M88.4 R68, [R228+0x2080] ;  /* 0x00208000e444783b */ /* 0x000eae0000000200 */
[-C--:B------:R-:W-:Y:S08]  /*1f60*/  HMMA.16816.F32 R4, R72, R76.reuse, R4 ;  /* 0x0000004c4804723c */ /* 0x080ff00000001804 */
[C---:B------:R-:W-:Y:S08]  /*1f70*/  HMMA.16816.F32 R8, R80.reuse, R76, R8 ;  /* 0x0000004c5008723c */ /* 0x040ff00000001808 */
[-C--:B------:R-:W-:Y:S08]  /*1f80*/  HMMA.16816.F32 R12, R80, R78.reuse, R12 ;  /* 0x0000004e500c723c */ /* 0x080ff0000000180c */
[C---:B------:R-:W-:Y:S01]  /*1f90*/  HMMA.16816.F32 R16, R72.reuse, R78, R16 ;  /* 0x0000004e4810723c */ /* 0x040fe20000001810 */
[----:B------:R-:W3:Y:S07]  /*1fa0*/  LDSM.16.M88.4 R76, [R226+0x1080] ;  /* 0x00108000e24c783b */ /* 0x000eee0000000200 */
[-C--:B-1----:R-:W-:Y:S08]  /*1fb0*/  HMMA.16816.F32 R20, R72, R84.reuse, R20 ;  /* 0x000000544814723c */ /* 0x082ff00000001814 */
[C---:B------:R-:W-:Y:S08]  /*1fc0*/  HMMA.16816.F32 R24, R80.reuse, R84, R24 ;  /* 0x000000545018723c */ /* 0x040ff00000001818 */
[-C--:B------:R-:W-:Y:S08]  /*1fd0*/  HMMA.16816.F32 R28, R80, R86.reuse, R28 ;  /* 0x00000056501c723c */ /* 0x080ff0000000181c */
[C---:B------:R-:W-:Y:S01]  /*1fe0*/  HMMA.16816.F32 R32, R72.reuse, R86, R32 ;  /* 0x000000564820723c */ /* 0x040fe20000001820 */
[----:B------:R-:W1:Y:S05]  /*1ff0*/  LDSM.16.M88.4 R84, [R116+0x8080] ;  /* 0x008080007454783b */ /* 0x000e6a0000000200 */
[----:B------:R-:W4:Y:S02]  /*2000*/  LDSM.16.M88.4 R116, [R116+0xa080] ;  /* 0x00a080007474783b */ /* 0x000f240000000200 */
        /* <DEDUP_REMOVED lines=9> */
[----:B------:R-:W1:Y:S07]  /*20a0*/  LDSM.16.M88.4 R72, [R227+0x2080] ;  /* 0x00208000e348783b */ /* 0x000e6e0000000200 */
[-C--:B------:R-:W-:Y:S08]  /*20b0*/  HMMA.16816.F32 R4, R92, R96.reuse, R4 ;  /* 0x000000605c04723c */ /* 0x080ff00000001804 */
[C---:B------:R-:W-:Y:S08]  /*20c0*/  HMMA.16816.F32 R8, R100.reuse, R96, R8 ;  /* 0x000000606408723c */ /* 0x040ff00000001808 */
[-C--:B------:R-:W-:Y:S08]  /*20d0*/  HMMA.16816.F32 R12, R100, R98.reuse, R12 ;  /* 0x00000062640c723c */ /* 0x080ff0000000180c */
[C---:B------:R-:W-:Y:S08]  /*20e0*/  HMMA.16816.F32 R16, R92.reuse, R98, R16 ;  /* 0x000000625c10723c */ /* 0x040ff00000001810 */
[-C--:B---3--:R-:W-:Y:S08]  /*20f0*/  HMMA.16816.F32 R20, R92, R76.reuse, R20 ;  /* 0x0000004c5c14723c */ /* 0x088ff00000001814 */
[C---:B------:R-:W-:Y:S08]  /*2100*/  HMMA.16816.F32 R24, R100.reuse, R76, R24 ;  /* 0x0000004c6418723c */ /* 0x040ff00000001818 */
[-C--:B------:R-:W-:Y:S04]  /*2110*/  HMMA.16816.F32 R28, R100, R78.reuse, R28 ;  /* 0x0000004e641c723c */ /* 0x080fe8000000181c */
[----:B-----5:R-:W-:Y:S04]  /*2120*/  LEA R2, R2, R120, 0x7 ;  /* 0x0000007802027211 */ /* 0x020fe800078e38ff */
[C---:B------:R-:W-:Y:S01]  /*2130*/  HMMA.16816.F32 R32, R92.reuse, R78, R32 ;  /* 0x0000004e5c20723c */ /* 0x040fe20000001820 */
[----:B------:R-:W3:Y:S03]  /*2140*/  LDSM.16.M88.4 R76, [R227+0x3080] ;  /* 0x00308000e34c783b */ /* 0x000ee60000000200 */
[----:B------:R-:W-:Y:S04]  /*2150*/  IMAD.SHL.U32 R237, R2, 0x4, RZ ;  /* 0x0000000402ed7824 */ /* 0x000fe800078e00ff */
[-C--:B------:R-:W-:Y:S01]  /*2160*/  HMMA.16816.F32 R36, R92, R104.reuse, R36 ;  /* 0x000000685c24723c */ /* 0x080fe20000001824 */
[----:B------:R1:W1:Y:S05]  /*2170*/  LDS R2, [R237+0x18080] ;  /* 0x01808000ed027984 */ /* 0x00026a0000000800 */
[----:B------:R1:W1:Y:S02]  /*2180*/  LDS R234, [R237+0x180a0] ;  /* 0x0180a000edea7984 */ /* 0x0002640000000800 */
[C---:B------:R-:W-:Y:S03]  /*2190*/  HMMA.16816.F32 R40, R100.reuse, R104, R40 ;  /* 0x000000686428723c */ /* 0x040fe60000001828 */
[----:B------:R1:W1:Y:S05]  /*21a0*/  LDS R235, [R237+0x18180] ;  /* 0x01818000edeb7984 */ /* 0x00026a0000000800 */
[-C--:B------:R-:W-:Y:S01]  /*21b0*/  HMMA.16816.F32 R44, R100, R106.reuse, R44 ;  /* 0x0000006a642c723c */ /* 0x080fe2000000182c */
[----:B------:R1:W1:Y:S01]  /*21c0*/  LDS R236, [R237+0x181a0] ;  /* 0x0181a000edec7984 */ /* 0x0002620000000800 */
[----:B------:R-:W-:Y:S04]  /*21d0*/  DEPBAR.LE SB0, 0x1 ;  /* 0x000080400000791a */ /* 0x000fe80000000000 */
[----:B------:R-:W-:Y:S02]  /*21e0*/  BAR.SYNC.DEFER_BLOCKING 0x0 ;  /* 0x0000000000007b1d */ /* 0x000fe40000010000 */
[C---:B------:R-:W-:Y:S08]  /*21f0*/  HMMA.16816.F32 R48, R92.reuse, R106, R48 ;  /* 0x0000006a5c30723c */ /* 0x040ff00000001830 */
[-C--:B------:R-:W-:Y:S08]  /*2200*/  HMMA.16816.F32 R52, R92, R108.reuse, R52 ;  /* 0x0000006c5c34723c */ /* 0x080ff00000001834 */
[C---:B------:R-:W-:Y:S08]  /*2210*/  HMMA.16816.F32 R56, R100.reuse, R108, R56 ;  /* 0x0000006c6438723c */ /* 0x040ff00000001838 */
[-C--:B------:R-:W-:Y:S08]  /*2220*/  HMMA.16816.F32 R60, R100, R110.reuse, R60 ;  /* 0x0000006e643c723c */ /* 0x080ff0000000183c */
[----:B------:R-:W-:Y:S08]  /*2230*/  HMMA.16816.F32 R64, R92, R110, R64 ;  /* 0x0000006e5c40723c */ /* 0x000ff00000001840 */
[-C--:B-1----:R-:W-:Y:S01]  /*2240*/  HMMA.16816.F32 R4, R84, R112.reuse, R4 ;  /* 0x000000705404723c */ /* 0x082fe20000001804 */
[----:B------:R1:W1:Y:S05]  /*2250*/  LDSM.16.M88.4 R200, [R208+0x10080] ;  /* 0x01008000d0c8783b */ /* 0x00026a0000000200 */
[----:B------:R-:W1:Y:S02]  /*2260*/  LDSM.16.M88.4 R208, [R208+0x12080] ;  /* 0x01208000d0d0783b */ /* 0x000e640000000200 */
[C---:B----4-:R-:W-:Y:S03]  /*2270*/  HMMA.16816.F32 R8, R116.reuse, R112, R8 ;  /* 0x000000707408723c */ /* 0x050fe60000001808 */
[----:B------:R4:W1:Y:S05]  /*2280*/  LDSM.16.M88.4 R128, [R0+0x10080] ;  /* 0x010080000080783b */ /* 0x00086a0000000200 */
[-C--:B------:R-:W-:Y:S01]  /*2290*/  HMMA.16816.F32 R12, R116, R114.reuse, R12 ;  /* 0x00000072740c723c */ /* 0x080fe2000000180c */
[----:B------:R4:W1:Y:S05]  /*22a0*/  LDSM.16.M88.4 R124, [R0+0x12080] ;  /* 0x01208000007c783b */ /* 0x00086a0000000200 */
[----:B------:R4:W1:Y:S02]  /*22b0*/  LDSM.16.M88.4 R80, [R225+0x4080] ;  /* 0x00408000e150783b */ /* 0x0008640000000200 */
[C---:B------:R-:W-:Y:S03]  /*22c0*/  HMMA.16816.F32 R16, R84.reuse, R114, R16 ;  /* 0x000000725410723c */ /* 0x040fe60000001810 */
[----:B------:R4:W1:Y:S05]  /*22d0*/  LDSM.16.M88.4 R96, [R225+0x5080] ;  /* 0x00508000e160783b */ /* 0x00086a0000000200 */
[-C--:B--2---:R-:W-:Y:S01]  /*22e0*/  HMMA.16816.F32 R20, R84, R68.reuse, R20 ;  /* 0x000000445414723c */ /* 0x084fe20000001814 */
[----:B------:R4:W2:Y:S05]  /*22f0*/  LDSM.16.M88.4 R112, [R225+0x6080] ;  /* 0x00608000e170783b */ /* 0x0008aa0000000200 */
        /* <DEDUP_REMOVED lines=8> */
[-C--:B------:R-:W-:Y:S08]  /*2380*/  HMMA.16816.F32 R36, R84, R72.reuse, R36 ;  /* 0x000000485424723c */ /* 0x080ff00000001824 */
[C---:B------:R-:W-:Y:S08]  /*2390*/  HMMA.16816.F32 R40, R116.reuse, R72, R40 ;  /* 0x000000487428723c */ /* 0x040ff00000001828 */
[-C--:B------:R-:W-:Y:S08]  /*23a0*/  HMMA.16816.F32 R44, R116, R74.reuse, R44 ;  /* 0x0000004a742c723c */ /* 0x080ff0000000182c */
[C---:B------:R-:W-:Y:S08]  /*23b0*/  HMMA.16816.F32 R48, R84.reuse, R74, R48 ;  /* 0x0000004a5430723c */ /* 0x040ff00000001830 */
[-C--:B---3--:R-:W-:Y:S08]  /*23c0*/  HMMA.16816.F32 R52, R84, R76.reuse, R52 ;  /* 0x0000004c5434723c */ /* 0x088ff00000001834 */
[C---:B------:R-:W-:Y:S08]  /*23d0*/  HMMA.16816.F32 R56, R116.reuse, R76, R56 ;  /* 0x0000004c7438723c */ /* 0x040ff00000001838 */
[-C--:B------:R-:W-:Y:S08]  /*23e0*/  HMMA.16816.F32 R60, R116, R78.reuse, R60 ;  /* 0x0000004e743c723c */ /* 0x080ff0000000183c */
[----:B------:R-:W-:Y:S01]  /*23f0*/  HMMA.16816.F32 R64, R84, R78, R64 ;  /* 0x0000004e5440723c */ /* 0x000fe20000001840 */
[----:B------:R-:W-:-:S07]  /*2400*/  @P0 BRA `(.L_x_940) ;  /* 0x0000042000000947 */ /* 0x000fce0003800000 */
[----:B-12-4-:R-:W-:Y:S01]  /*2410*/  IMAD.U32 R78, RZ, RZ, UR5 ;  /* 0x00000005ff4e7e24 */ /* 0x016fe2000f8e00ff */
[----:B------:R-:W2:Y:S01]  /*2420*/  LDL.64 R94, [R1+0x18] ;  /* 0x00001800015e7983 */ /* 0x000ea20000100a00 */
[----:B------:R-:W-:Y:S02]  /*2430*/  USHF.R.S32.HI UR29, URZ, 0x1f, UR30 ;  /* 0x0000001f3f1d7899 */ /* 0x000fe4000801141e */
[----:B------:R-:W-:Y:S01]  /*2440*/  ULDC.64 UR6, c[0x0][0x178] ;  /* 0x00005e0000067ab9 */ /* 0x000fe20000000a00 */
[----:B------:R-:W3:Y:S01]  /*2450*/  LDL.64 R92, [R1+0x8] ;  /* 0x00000800015c7983 */ /* 0x000ee20000100a00 */
[----:B------:R-:W-:Y:S01]  /*2460*/  @!P4 LEA R78, R78, 0x80, 0x7 ;  /* 0x000000804e4ec811 */ /* 0x000fe200078e38ff */
[----:B------:R-:W-:Y:S02]  /*2470*/  UIMAD.WIDE.U32 UR32, UR30, UR6, URZ ;  /* 0x000000061e2072a5 */ /* 0x000fe4000f8e003f */
[----:B------:R-:W4:Y:S01]  /*2480*/  LDL.64 R88, [R1+0x10] ;  /* 0x0000100001587983 */ /* 0x000f220000100a00 */
[----:B------:R-:W-:Y:S03]  /*2490*/  UIMAD UR29, UR29, UR6, URZ ;  /* 0x000000061d1d72a4 */ /* 0x000fe6000f8e023f */
[----:B------:R-:W-:Y:S01]  /*24a0*/  IMAD.U32 R74, RZ, RZ, UR32 ;  /* 0x00000020ff4a7e24 */ /* 0x000fe2000f8e00ff */
[----:B------:R-:W5:Y:S01]  /*24b0*/  LDL R91, [R1+0x2c] ;  /* 0x00002c00015b7983 */ /* 0x000f620000100800 */
[----:B------:R-:W-:Y:S02]  /*24c0*/  UIMAD UR29, UR30, UR7, UR29 ;  /* 0x000000071e1d72a4 */ /* 0x000fe4000f8e021d */
[----:B------:R-:W-:Y:S01]  /*24d0*/  UIMAD UR30, UR30, -0x80, UR13 ;  /* 0xffffff801e1e78a4 */ /* 0x000fe2000f8e020d */
[----:B------:R-:W5:Y:S01]  /*24e0*/  LDL R90, [R1+0x34] ;  /* 0x00003400015a7983 */ /* 0x000f620000100800 */
[----:B------:R-:W-:Y:S03]  /*24f0*/  UIADD3 UR29, UR33, UR29, URZ ;  /* 0x0000001d211d7290 */ /* 0x000fe6000fffe03f */
[----:B------:R-:W1:Y:S01]  /*2500*/  S2R R75, SR_CTAID.Y ;  /* 0x00000000004b7919 */ /* 0x000e620000002600 */
[----:B--2---:R-:W-:Y:S01]  /*2510*/  IMAD.MOV.U32 R68, RZ, RZ, R94 ;  /* 0x000000ffff447224 */ /* 0x004fe200078e005e */
[----:B-1----:R-:W-:Y:S01]  /*2520*/  SHF.R.S32.HI R72, RZ, 0x1f, R75 ;  /* 0x0000001fff487819 */ /* 0x002fe2000001144b */
[----:B------:R-:W-:Y:S02]  /*2530*/  IMAD.MOV.U32 R69, RZ, RZ, R95 ;  /* 0x000000ffff457224 */ /* 0x000fe400078e005f */
[----:B---3--:R-:W-:Y:S02]  /*2540*/  IMAD R70, R92, c[0x0][0x178], RZ ;  /* 0x00005e005c467a24 */ /* 0x008fe400078e02ff */
[----:B------:R-:W-:Y:S02]  /*2550*/  IMAD R71, R72, c[0x0][0x180], RZ ;  /* 0x0000600048477a24 */ /* 0x000fe400078e02ff */
[C---:B------:R-:W-:Y:S04]  /*2560*/  IMAD.WIDE.U32 R68, R75.reuse, c[0x0][0x180], R68 ;  /* 0x000060004b447a25 */ /* 0x040fe800078e0044 */
[----:B------:R-:W-:Y:S01]  /*2570*/  IMAD R71, R75, c[0x0][0x184], R71 ;  /* 0x000061004b477a24 */ /* 0x000fe200078e0247 */
[----:B------:R-:W-:Y:S01]  /*2580*/  IADD3 R70, P2, P1, R70, UR12, R68 ;  /* 0x0000000c46467c10 */ /* 0x000fe2000f95e044 */
[----:B----4-:R-:W-:Y:S02]  /*2590*/  @!P4 IMAD.MOV.U32 R68, RZ, RZ, R88 ;  /* 0x000000ffff44c224 */ /* 0x010fe400078e0058 */
[----:B------:R-:W-:Y:S02]  /*25a0*/  IMAD.IADD R73, R69, 0x1, R71 ;  /* 0x0000000145497824 */ /* 0x000fe400078e0247 */
[----:B------:R-:W-:Y:S02]  /*25b0*/  @!P4 IMAD.MOV.U32 R69, RZ, RZ, R89 ;  /* 0x000000ffff45c224 */ /* 0x000fe400078e0059 */
[----:B------:R-:W-:Y:S01]  /*25c0*/  @!P4 IMAD R71, R72, c[0x0][0x270], RZ ;  /* 0x00009c004847ca24 */ /* 0x000fe200078e02ff */
[----:B------:R-:W-:Y:S01]  /*25d0*/  LEA R72, P0, R70, c[0x0][0x160], 0x1 ;  /* 0x0000580046487a11 */ /* 0x000fe200078008ff */
[----:B------:R-:W-:Y:S01]  /*25e0*/  @!P4 IMAD.WIDE.U32 R68, R75, c[0x0][0x270], R68 ;  /* 0x00009c004b44ca25 */ /* 0x000fe200078e0044 */
[----:B-----5:R-:W-:Y:S02]  /*25f0*/  IADD3.X R73, R91, UR15, R73, P2, P1 ;  /* 0x0000000f5b497c10 */ /* 0x020fe400097e2449 */
[----:B------:R-:W-:Y:S01]  /*2600*/  LEA R72, P1, R74, R72, 0x8 ;  /* 0x000000484a487211 */ /* 0x000fe200078240ff */
[----:B------:R-:W-:Y:S01]  /*2610*/  @!P4 IMAD R71, R75, c[0x0][0x274], R71 ;  /* 0x00009d004b47ca24 */ /* 0x000fe200078e0247 */
[----:B------:R-:W-:Y:S02]  /*2620*/  IADD3 R75, -R92, UR30, RZ ;  /* 0x0000001e5c4b7c10 */ /* 0x000fe4000fffe1ff */
[----:B------:R-:W-:Y:S01]  /*2630*/  LEA.HI.X R74, R70, c[0x0][0x164], R73, 0x1, P0 ;  /* 0x00005900464a7a11 */ /* 0x000fe200000f0c49 */
[----:B------:R-:W-:Y:S01]  /*2640*/  IMAD.U32 R73, RZ, RZ, UR32 ;  /* 0x00000020ff497e24 */ /* 0x000fe2000f8e00ff */
[----:B------:R-:W-:Y:S01]  /*2650*/  ISETP.LT.OR P2, PT, R75, 0x1, P6 ;  /* 0x000000014b00780c */ /* 0x000fe20003741670 */
[----:B------:R-:W-:Y:S01]  /*2660*/  IMAD.U32 R70, RZ, RZ, UR29 ;  /* 0x0000001dff467e24 */ /* 0x000fe2000f8e00ff */
[----:B------:R-:W-:Y:S04]  /*2670*/  @!P4 IADD3 R68, P0, R68, UR11, RZ ;  /* 0x0000000b4444cc10 */ /* 0x000fe8000ff1e0ff */
[----:B------:R-:W-:Y:S01]  /*2680*/  LEA.HI.X R73, R73, R74, R70, 0x8, P1 ;  /* 0x0000004a49497211 */ /* 0x000fe200008f4446 */
[----:B------:R-:W-:Y:S01]  /*2690*/  IMAD.U32 R74, RZ, RZ, UR28 ;  /* 0x0000001cff4a7e24 */ /* 0x000fe2000f8e00ff */
[----:B------:R-:W-:Y:S02]  /*26a0*/  @!P4 IADD3.X R71, R69, UR17, R71, P0, !PT ;  /* 0x000000114547cc10 */ /* 0x000fe400087fe447 */
[----:B------:R-:W-:Y:S01]  /*26b0*/  @!P4 LEA R76, P0, R68, c[0x0][0x258], 0x2 ;  /* 0x00009600444cca11 */ /* 0x000fe200078010ff */
[----:B------:R-:W-:Y:S01]  /*26c0*/  IMAD R74, R74, 0x4000, R90 ;  /* 0x000040004a4a7824 */ /* 0x000fe200078e025a */
[----:B------:R-:W-:Y:S02]  /*26d0*/  IADD3 R70, P1, R72, UR20, RZ ;  /* 0x0000001448467c10 */ /* 0x000fe4000ff3e0ff */
[----:B------:R-:W-:Y:S02]  /*26e0*/  @!P4 LEA.HI.X R77, R68, c[0x0][0x25c], R71, 0x2, P0 ;  /* 0x00009700444dca11 */ /* 0x000fe400000f1447 */
[----:B------:R-:W-:Y:S01]  /*26f0*/  @!PT LDS RZ, [RZ] ;  /* 0x00000000fffff984 */ /* 0x000fe20000000800 */
[----:B------:R-:W-:Y:S01]  /*2700*/  @!PT LDS RZ, [RZ] ;  /* 0x00000000fffff984 */ /* 0x000fe20000000800 */
[----:B------:R-:W-:Y:S01]  /*2710*/  @!PT LDS RZ, [RZ] ;  /* 0x00000000fffff984 */ /* 0x000fe20000000800 */
[----:B------:R1:W-:Y:S01]  /*2720*/  LDGSTS.E.BYPASS.LTC128B.128 [R74], [R72.64], !P2 ;  /* 0x00000000484a7fae */ /* 0x0003e2000d101d58 */
[----:B------:R-:W-:Y:S02]  /*2730*/  ISETP.LT.OR P2, PT, R75, 0x21, P6 ;  /* 0x000000214b00780c */ /* 0x000fe40003741670 */
[----:B------:R-:W-:Y:S01]  /*2740*/  IADD3.X R71, R73, UR19, RZ, P1, !PT ;  /* 0x0000001349477c10 */ /* 0x000fe20008ffe4ff */
[----:B------:R-:W-:Y:S01]  /*2750*/  @!P4 IMAD.WIDE R76, R78, 0x4, R76 ;  /* 0x000000044e4cc825 */ /* 0x000fe200078e024c */
[----:B------:R-:W-:Y:S04]  /*2760*/  IADD3 R68, P0, R70, UR20, RZ ;  /* 0x0000001446447c10 */ /* 0x000fe8000ff1e0ff */
[----:B------:R-:W-:Y:S02]  /*2770*/  IADD3.X R69, R71, UR19, RZ, P0, !PT ;  /* 0x0000001347457c10 */ /* 0x000fe400087fe4ff */
[----:B------:R-:W-:Y:S03]  /*2780*/  ISETP.LT.OR P0, PT, R75, 0x41, P6 ;  /* 0x000000414b00780c */ /* 0x000fe60003701670 */
[----:B------:R2:W-:Y:S10]  /*2790*/  LDGSTS.E.BYPASS.LTC128B.128 [R74+0x1000], [R70.64], !P2 ;  /* 0x01000000464a7fae */ /* 0x0005f4000d101d58 */
[----:B------:R3:W-:Y:S01]  /*27a0*/  LDGSTS.E.BYPASS.LTC128B.128 [R74+0x2000], [R68.64], !P0 ;  /* 0x02000000444a7fae */ /* 0x0007e2000c101d58 */
[----:B-1----:R-:W-:Y:S04]  /*27b0*/  IADD3 R72, P1, R68, UR20, RZ ;  /* 0x0000001444487c10 */ /* 0x002fe8000ff3e0ff */
[----:B------:R-:W-:Y:S02]  /*27c0*/  IADD3.X R73, R69, UR19, RZ, P1, !PT ;  /* 0x0000001345497c10 */ /* 0x000fe40008ffe4ff */
[----:B------:R-:W-:Y:S01]  /*27d0*/  ISETP.LT.OR P1, PT, R75, 0x61, P6 ;  /* 0x000000614b00780c */ /* 0x000fe20003721670 */
[----:B------:R-:W-:Y:S04]  /*27e0*/  IMAD.U32 R75, RZ, RZ, UR28 ;  /* 0x0000001cff4b7e24 */ /* 0x000fe8000f8e00ff */
[----:B------:R-:W-:Y:S04]  /*27f0*/  @!P4 IMAD R75, R75, 0x80, R88 ;  /* 0x000000804b4bc824 */ /* 0x000fe800078e0258 */
[----:B--2---:R-:W-:Y:S04]  /*2800*/  @!P4 IMAD.SHL.U32 R70, R75, 0x4, RZ ;  /* 0x000000044b46c824 */ /* 0x004fe800078e00ff */
[----:B------:R3:W-:Y:S04]  /*2810*/  LDGSTS.E.BYPASS.LTC128B.128 [R74+0x3000], [R72.64], !P1 ;  /* 0x03000000484a7fae */ /* 0x0007e8000c901d58 */
[----:B------:R3:W-:Y:S02]  /*2820*/  @!P4 LDGSTS.E.BYPASS.LTC128B.128 [R70+0x18080], [R76.64] ;  /* 0x180800004c46cfae */ /* 0x0007e4000b901d58 */
.L_x_940:
[-C--:B-1234-:R-:W-:Y:S01]  /*2830*/  HMMA.16816.F32 R68, R128, R80.reuse, RZ ;  /* 0x000000508044723c */ /* 0x09efe200000018ff */
[----:B------:R-:W0:Y:S01]  /*2840*/  LDGDEPBAR ;  /* 0x00000000000079af */ /* 0x000e220000000000 */
[----:B------:R-:W-:Y:S01]  /*2850*/  UIADD3 UR29, UR5, 0x2, URZ ;  /* 0x00000002051d7890 */ /* 0x000fe2000fffe03f */
[C---:B------:R-:W-:Y:S02]  /*2860*/  ISETP.GT.AND P2, PT, R238.reuse, RZ, PT ;  /* 0x000000ffee00720c */ /* 0x040fe40003f44270 */
[----:B------:R-:W-:Y:S01]  /*2870*/  ISETP.GT.AND P0, PT, R238, 0x1, PT ;  /* 0x00000001ee00780c */ /* 0x000fe20003f04270 */
[----:B------:R-:W-:Y:S01]  /*2880*/  UISETP.GE.AND UP0, UPT, UR29, UR26, UPT ;  /* 0x0000001a1d00728c */ /* 0x000fe2000bf06270 */
[----:B------:R-:W-:Y:S01]  /*2890*/  FSEL R246, R8, -INF , P2 ;  /* 0xff80000008f67808 */ /* 0x000fe20001000000 */
[C---:B------:R-:W-:Y:S02]  /*28a0*/  HMMA.16816.F32 R72, R124.reuse, R80, RZ ;  /* 0x000000507c48723c */ /* 0x040fe400000018ff */
[----:B------:R-:W-:Y:S02]  /*28b0*/  ISETP.GT.AND P1, PT, R238, 0x10, PT ;  /* 0x00000010ee00780c */ /* 0x000fe40003f24270 */
[----:B------:R-:W-:Y:S02]  /*28c0*/  FSEL R245, R9, -INF , P0 ;  /* 0xff80000009f57808 */ /* 0x000fe40000000000 */
[----:B------:R-:W-:Y:S02]  /*28d0*/  FSEL R4, R4, -INF , P2 ;  /* 0xff80000004047808 */ /* 0x000fe40001000000 */
[-C--:B------:R-:W-:Y:S01]  /*28e0*/  HMMA.16816.F32 R76, R124, R82.reuse, RZ ;  /* 0x000000527c4c723c */ /* 0x080fe200000018ff */
[----:B------:R-:W-:Y:S03]  /*28f0*/  FSEL R5, R5, -INF , P0 ;  /* 0xff80000005057808 */ /* 0x000fe60000000000 */
[--C-:B------:R-:W-:Y:S02]  /*2900*/  FFMA.FTZ R4, R4, c[0x0][0x29c], -R2.reuse ;  /* 0x0000a70004047a23 */ /* 0x100fe40000010802 */
[--C-:B------:R-:W-:Y:S02]  /*2910*/  FFMA.FTZ R5, R5, c[0x0][0x29c], -R2.reuse ;  /* 0x0000a70005057a23 */ /* 0x100fe40000010802 */
[C---:B------:R-:W-:Y:S01]  /*2920*/  HMMA.16816.F32 R80, R128.reuse, R82, RZ ;  /* 0x000000528050723c */ /* 0x040fe200000018ff */
[----:B------:R1:W2:Y:S07]  /*2930*/  MUFU.EX2 R243, R4 ;  /* 0x0000000400f37308 */ /* 0x0002ae0000000800 */
[-C--:B------:R-:W-:Y:S03]  /*2940*/  HMMA.16816.F32 R84, R128, R96.reuse, RZ ;  /* 0x000000608054723c */ /* 0x080fe600000018ff */
[----:B------:R-:W3:Y:S05]  /*2950*/  MUFU.EX2 R244, R5 ;  /* 0x0000000500f47308 */ /* 0x000eea0000000800 */
[C---:B------:R-:W-:Y:S08]  /*2960*/  HMMA.16816.F32 R88, R124.reuse, R96, RZ ;  /* 0x000000607c58723c */ /* 0x040ff000000018ff */
[-C--:B------:R-:W-:Y:S01]  /*2970*/  HMMA.16816.F32 R92, R124, R98.reuse, RZ ;  /* 0x000000627c5c723c */ /* 0x080fe200000018ff */
[----:B-1----:R-:W-:Y:S03]  /*2980*/  FSEL R4, R16, -INF , P1 ;  /* 0xff80000010047808 */ /* 0x002fe60000800000 */
[----:B------:R-:W-:Y:S02]  /*2990*/  FSEL R16, R10, -INF , P2 ;  /* 0xff8000000a107808 */ /* 0x000fe40001000000 */
[--C-:B------:R-:W-:Y:S02]  /*29a0*/  FFMA.FTZ R4, R4, c[0x0][0x29c], -R2.reuse ;  /* 0x0000a70004047a23 */ /* 0x100fe40000010802 */
[C---:B------:R-:W-:Y:S02]  /*29b0*/  HMMA.16816.F32 R96, R128.reuse, R98, RZ ;  /* 0x000000628060723c */ /* 0x040fe400000018ff */
[----:B------:R1:W-:Y:S06]  /*29c0*/  MUFU.EX2 R5, R4 ;  /* 0x0000000400057308 */ /* 0x0003ec0000000800 */
[-C--:B------:R-:W-:Y:S08]  /*29d0*/  HMMA.16816.F32 R100, R128, R112.reuse, RZ ;  /* 0x000000708064723c */ /* 0x080ff000000018ff */
[C---:B------:R-:W-:Y:S08]  /*29e0*/  HMMA.16816.F32 R104, R124.reuse, R112, RZ ;  /* 0x000000707c68723c */ /* 0x040ff000000018ff */
[-C--:B------:R-:W-:Y:S08]  /*29f0*/  HMMA.16816.F32 R108, R124, R114.reuse, RZ ;  /* 0x000000727c6c723c */ /* 0x080ff000000018ff */
[C---:B------:R-:W-:Y:S08]  /*2a00*/  HMMA.16816.F32 R112, R128.reuse, R114, RZ ;  /* 0x000000728070723c */ /* 0x040ff000000018ff */
[-C--:B------:R-:W-:Y:S08]  /*2a10*/  HMMA.16816.F32 R116, R128, R196.reuse, RZ ;  /* 0x000000c48074723c */ /* 0x080ff000000018ff */
[C---:B------:R-:W-:Y:S07]  /*2a20*/  HMMA.16816.F32 R120, R124.reuse, R196, RZ ;  /* 0x000000c47c78723c */ /* 0x040fee00000018ff */
[----:B------:R-:W-:Y:S01]  /*2a30*/  SHF.L.U32 R196, R232, 0x1, RZ ;  /* 0x00000001e8c47819 */ /* 0x000fe200000006ff */
[-C--:B------:R-:W-:Y:S08]  /*2a40*/  HMMA.16816.F32 R124, R124, R198.reuse, RZ ;  /* 0x000000c67c7c723c */ /* 0x080ff000000018ff */
[----:B------:R-:W-:Y:S07]  /*2a50*/  HMMA.16816.F32 R128, R128, R198, RZ ;  /* 0x000000c68080723c */ /* 0x000fee00000018ff */
[----:B------:R-:W-:Y:S01]  /*2a60*/  FSEL R199, R7, -INF , P0 ;  /* 0xff80000007c77808 */ /* 0x000fe20000000000 */
[-C--:B------:R-:W-:Y:S05]  /*2a70*/  HMMA.16816.F32 R68, R200, R204.reuse, R68 ;  /* 0x000000ccc844723c */ /* 0x080fea0000001844 */
[----:B------:R-:W-:Y:S02]  /*2a80*/  FSEL R198, R18, -INF , P1 ;  /* 0xff80000012c67808 */ /* 0x000fe40000800000 */
[----:B--2---:R-:W-:Y:S01]  /*2a90*/  MOV R18, R243 ;  /* 0x000000f300127202 */ /* 0x004fe20000000f00 */
[C---:B------:R-:W-:Y:S07]  /*2aa0*/  HMMA.16816.F32 R72, R208.reuse, R204, R72 ;  /* 0x000000ccd048723c */ /* 0x040fee0000001848 */
[----:B------:R-:W-:Y:S01]  /*2ab0*/  FSEL R205, R11, -INF , P0 ;  /* 0xff8000000bcd7808 */ /* 0x000fe20000000000 */
[-C--:B------:R-:W-:Y:S01]  /*2ac0*/  HMMA.16816.F32 R76, R208, R206.reuse, R76 ;  /* 0x000000ced04c723c */ /* 0x080fe2000000184c */
[----:B------:R-:W-:Y:S02]  /*2ad0*/  LDSM.16.M88.4 R8, [R226+0x4080] ;  /* 0x00408000e208783b */ /* 0x000fe40000000200 */
[----:B------:R-:W-:Y:S02]  /*2ae0*/  ISETP.GT.AND P0, PT, R238, 0x11, PT ;  /* 0x00000011ee00780c */ /* 0x000fe40003f04270 */
[----:B------:R-:W-:Y:S02]  /*2af0*/  FSEL R204, R6, -INF , P2 ;  /* 0xff80000006cc7808 */ /* 0x000fe40001000000 */
[----:B-1----:R-:W-:Y:S01]  /*2b00*/  FSEL R4, R17, -INF , P0 ;  /* 0xff80000011047808 */ /* 0x002fe20000000000 */
[C---:B------:R-:W-:Y:S04]  /*2b10*/  HMMA.16816.F32 R80, R200.reuse, R206, R80 ;  /* 0x000000cec850723c */ /* 0x040fe80000001850 */
[--C-:B------:R-:W-:Y:S01]  /*2b20*/  FFMA.FTZ R4, R4, c[0x0][0x29c], -R2.reuse ;  /* 0x0000a70004047a23 */ /* 0x100fe20000010802 */
[----:B------:R-:W-:Y:S02]  /*2b30*/  ISETP.GT.AND P2, PT, R238, 0x20, PT ;  /* 0x00000020ee00780c */ /* 0x000fe40003f44270 */
[----:B------:R-:W-:Y:S01]  /*2b40*/  FSEL R207, R14, -INF , P1 ;  /* 0xff8000000ecf7808 */ /* 0x000fe20000800000 */
[-C--:B------:R-:W-:Y:S01]  /*2b50*/  HMMA.16816.F32 R84, R200, R212.reuse, R84 ;  /* 0x000000d4c854723c */ /* 0x080fe20000001854 */
[----:B------:R1:W-:Y:S03]  /*2b60*/  MUFU.EX2 R7, R4 ;  /* 0x0000000400077308 */ /* 0x0003e60000000800 */
[----:B------:R-:W-:Y:S02]  /*2b70*/  FSEL R197, R19, -INF , P0 ;  /* 0xff80000013c57808 */ /* 0x000fe40000000000 */
[----:B------:R-:W-:Y:S02]  /*2b80*/  FSEL R243, R13, -INF , P0 ;  /* 0xff8000000df37808 */ /* 0x000fe40000000000 */
[C---:B------:R-:W-:Y:S04]  /*2b90*/  HMMA.16816.F32 R88, R208.reuse, R212, R88 ;  /* 0x000000d4d058723c */ /* 0x040fe80000001858 */
[----:B------:R-:W-:Y:S03]  /*2ba0*/  FSEL R17, R26, -INF , P2 ;  /* 0xff8000001a117808 */ /* 0x000fe60001000000 */
[----:B------:R-:W-:Y:S01]  /*2bb0*/  FSEL R212, R24, -INF , P2 ;  /* 0xff80000018d47808 */ /* 0x000fe20001000000 */
[-C--:B------:R-:W-:Y:S08]  /*2bc0*/  HMMA.16816.F32 R92, R208, R214.reuse, R92 ;  /* 0x000000d6d05c723c */ /* 0x080ff0000000185c */
[C---:B------:R-:W-:Y:S04]  /*2bd0*/  HMMA.16816.F32 R96, R200.reuse, R214, R96 ;  /* 0x000000d6c860723c */ /* 0x040fe80000001860 */
[----:B-1----:R-:W-:Y:S02]  /*2be0*/  FSEL R4, R20, -INF , P2 ;  /* 0xff80000014047808 */ /* 0x002fe40001000000 */
[----:B---3--:R-:W-:Y:S02]  /*2bf0*/  MOV R20, R244 ;  /* 0x000000f400147202 */ /* 0x008fe40000000f00 */
[-C--:B------:R-:W-:Y:S04]  /*2c00*/  HMMA.16816.F32 R100, R200, R216.reuse, R100 ;  /* 0x000000d8c864723c */ /* 0x080fe80000001864 */
[--C-:B------:R-:W-:Y:S01]  /*2c10*/  FFMA.FTZ R4, R4, c[0x0][0x29c], -R2.reuse ;  /* 0x0000a70004047a23 */ /* 0x100fe20000010802 */
[----:B------:R-:W-:Y:S02]  /*2c20*/  FSEL R244, R12, -INF , P1 ;  /* 0xff8000000cf47808 */ /* 0x000fe40000800000 */
[----:B------:R-:W-:Y:S01]  /*2c30*/  ISETP.GT.AND P1, PT, R238, 0x21, PT ;  /* 0x00000021ee00780c */ /* 0x000fe20003f24270 */
[C---:B------:R-:W-:Y:S01]  /*2c40*/  HMMA.16816.F32 R104, R208.reuse, R216, R104 ;  /* 0x000000d8d068723c */ /* 0x040fe20000001868 */
[----:B------:R1:W2:Y:S03]  /*2c50*/  MUFU.EX2 R206, R4 ;  /* 0x0000000400ce7308 */ /* 0x0002a60000000800 */
[----:B------:R-:W-:Y:S02]  /*2c60*/  FSEL R26, R23, -INF , P1 ;  /* 0xff800000171a7808 */ /* 0x000fe40000800000 */
[----:B------:R-:W-:Y:S02]  /*2c70*/  FSEL R213, R25, -INF , P1 ;  /* 0xff80000019d57808 */ /* 0x000fe40000800000 */
[-C--:B------:R-:W-:Y:S04]  /*2c80*/  HMMA.16816.F32 R108, R208, R218.reuse, R108 ;  /* 0x000000dad06c723c */ /* 0x080fe8000000186c */
[----:B------:R-:W-:Y:S02]  /*2c90*/  FSEL R27, R27, -INF , P1 ;  /* 0xff8000001b1b7808 */ /* 0x000fe40000800000 */
[----:B------:R-:W-:Y:S02]  /*2ca0*/  IADD3 R12, R0, R196, RZ ;  /* 0x000000c4000c7210 */ /* 0x000fe40007ffe0ff */
[C---:B------:R-:W-:Y:S04]  /*2cb0*/  HMMA.16816.F32 R112, R200.reuse, R218, R112 ;  /* 0x000000dac870723c */ /* 0x040fe80000001870 */
[----:B------:R-:W-:Y:S04]  /*2cc0*/  MOV R25, R205 ;  /* 0x000000cd00197202 */ /* 0x000fe80000000f00 */
[-C--:B------:R-:W-:Y:S04]  /*2cd0*/  HMMA.16816.F32 R116, R200, R220.reuse, R116 ;  /* 0x000000dcc874723c */ /* 0x080fe80000001874 */
[----:B-1----:R-:W-:Y:S02]  /*2ce0*/  FSEL R4, R21, -INF , P1 ;  /* 0xff80000015047808 */ /* 0x002fe40000800000 */
[----:B------:R-:W-:Y:S02]  /*2cf0*/  FSEL R21, R15, -INF , P0 ;  /* 0xff8000000f157808 */ /* 0x000fe40000000000 */
[C---:B------:R-:W-:Y:S04]  /*2d00*/  HMMA.16816.F32 R120, R208.reuse, R220, R120 ;  /* 0x000000dcd078723c */ /* 0x040fe80000001878 */
[--C-:B------:R-:W-:Y:S01]  /*2d10*/  FFMA.FTZ R4, R4, c[0x0][0x29c], -R2.reuse ;  /* 0x0000a70004047a23 */ /* 0x100fe20000010802 */
[C---:B------:R-:W-:Y:S02]  /*2d20*/  ISETP.GT.AND P0, PT, R238.reuse, 0x30, PT ;  /* 0x00000030ee00780c */ /* 0x040fe40003f04270 */
[----:B------:R-:W-:Y:S01]  /*2d30*/  ISETP.GT.AND P1, PT, R238, 0x40, PT ;  /* 0x00000040ee00780c */ /* 0x000fe20003f24270 */
[-C--:B------:R-:W-:Y:S01]  /*2d40*/  HMMA.16816.F32 R124, R208, R222.reuse, R124 ;  /* 0x000000ded07c723c */ /* 0x080fe2000000187c */
[----:B------:R1:W3:Y:S03]  /*2d50*/  MUFU.EX2 R252, R4 ;  /* 0x0000000400fc7308 */ /* 0x0002e60000000800 */
[----:B------:R-:W-:Y:S02]  /*2d60*/  FSEL R34, R34, -INF , P0 ;  /* 0xff80000022227808 */ /* 0x000fe40000000000 */
[----:B------:R-:W-:Y:S02]  /*2d70*/  FSEL R250, R30, -INF , P0 ;  /* 0xff8000001efa7808 */ /* 0x000fe40000000000 */
[----:B------:R-:W-:Y:S04]  /*2d80*/  HMMA.16816.F32 R128, R200, R222, R128 ;  /* 0x000000dec880723c */ /* 0x000fe80000001880 */
[----:B------:R-:W-:Y:S02]  /*2d90*/  FSEL R38, R38, -INF , P1 ;  /* 0xff80000026267808 */ /* 0x000fe40000800000 */
[----:B------:R-:W-:Y:S02]  /*2da0*/  FSEL R40, R40, -INF , P1 ;  /* 0xff80000028287808 */ /* 0x000fe40000800000 */
[----:B------:R-:W-:Y:S04]  /*2db0*/  FSEL R218, R42, -INF , P1 ;  /* 0xff8000002ada7808 */ /* 0x000fe80000800000 */
[----:B------:R-:W-:Y:S02]  /*2dc0*/  MOV R211, R20 ;  /* 0x0000001400d37202 */ /* 0x000fe40000000f00 */
[----:B------:R-:W-:Y:S02]  /*2dd0*/  MOV R222, R207 ;  /* 0x000000cf00de7202 */ /* 0x000fe40000000f00 */
[----:B--2---:R-:W-:Y:S02]  /*2de0*/  MOV R219, R206 ;  /* 0x000000ce00db7202 */ /* 0x004fe40000000f00 */
[----:B-1----:R-:W-:Y:S02]  /*2df0*/  FSEL R4, R32, -INF , P0 ;  /* 0xff80000020047808 */ /* 0x002fe40000000000 */
[----:B------:R-:W-:Y:S02]  /*2e00*/  FSEL R32, R22, -INF , P2 ;  /* 0xff80000016207808 */ /* 0x000fe40001000000 */
[----:B------:R-:W-:Y:S01]  /*2e10*/  ISETP.GT.AND P2, PT, R238, 0x31, PT ;  /* 0x00000031ee00780c */ /* 0x000fe20003f44270 */
[----:B------:R-:W-:Y:S01]  /*2e20*/  FFMA.FTZ R4, R4, c[0x0][0x29c], -R2 ;  /* 0x0000a70004047a23 */ /* 0x000fe20000010802 */
[----:B------:R-:W-:Y:S01]  /*2e30*/  MOV R221, R7 ;  /* 0x0000000700dd7202 */ /* 0x000fe20000000f00 */
[----:B------:R-:W-:Y:S01]  /*2e40*/  FFMA.FTZ R24, R32, c[0x0][0x29c], -R234 ;  /* 0x0000a70020187a23 */ /* 0x000fe200000108ea */
[----:B------:R-:W-:Y:S01]  /*2e50*/  FSEL R35, R35, -INF , P2 ;  /* 0xff80000023237808 */ /* 0x000fe20001000000 */
[----:B------:R1:W-:Y:S01]  /*2e60*/  MUFU.EX2 R251, R4 ;  /* 0x0000000400fb7308 */ /* 0x0003e20000000800 */
[----:B------:R-:W-:Y:S02]  /*2e70*/  FSEL R248, R31, -INF , P2 ;  /* 0xff8000001ff87808 */ /* 0x000fe40001000000 */
[----:B------:R-:W-:Y:S02]  /*2e80*/  MOV R220, R5 ;  /* 0x0000000500dc7202 */ /* 0x000fe40000000f00 */
[----:B------:R-:W-:Y:S05]  /*2e90*/  MOV R223, R21 ;  /* 0x0000001500df7202 */ /* 0x000fea0000000f00 */
[----:B------:R2:W-:Y:S01]  /*2ea0*/  MUFU.EX2 R205, R24 ;  /* 0x0000001800cd7308 */ /* 0x0005e20000000800 */
[----:B-1----:R-:W-:Y:S05]  /*2eb0*/  FSEL R4, R33, -INF , P2 ;  /* 0xff80000021047808 */ /* 0x002fea0001000000 */
[--C-:B------:R-:W-:Y:S04]  /*2ec0*/  FFMA.FTZ R4, R4, c[0x0][0x29c], -R2.reuse ;  /* 0x0000a70004047a23 */ /* 0x100fe80000010802 */
[----:B------:R1:W-:Y:S01]  /*2ed0*/  MUFU.EX2 R249, R4 ;  /* 0x0000000400f97308 */ /* 0x0003e20000000800 */
[----:B--2---:R-:W-:Y:S02]  /*2ee0*/  IADD3 R24, R196, R0, R229 ;  /* 0x00000000c4187210 */ /* 0x004fe40007ffe0e5 */
[----:B-1----:R-:W-:Y:S02]  /*2ef0*/  FSEL R4, R36, -INF , P1 ;  /* 0xff80000024047808 */ /* 0x002fe40000800000 */
[----:B------:R-:W-:Y:S02]  /*2f00*/  FSEL R36, R28, -INF , P0 ;  /* 0xff8000001c247808 */ /* 0x000fe40000000000 */
[----:B------:R-:W-:Y:S01]  /*2f10*/  ISETP.GT.AND P0, PT, R238, 0x41, PT ;  /* 0x00000041ee00780c */ /* 0x000fe20003f04270 */
[----:B------:R-:W-:Y:S01]  /*2f20*/  FFMA.FTZ R4, R4, c[0x0][0x29c], -R2 ;  /* 0x0000a70004047a23 */ /* 0x000fe20000010802 */
[----:B------:R-:W-:Y:S02]  /*2f30*/  FSEL R28, R29, -INF , P2 ;  /* 0xff8000001d1c7808 */ /* 0x000fe40001000000 */
[----:B------:R-:W-:Y:S01]  /*2f40*/  FSEL R39, R39, -INF , P0 ;  /* 0xff80000027277808 */ /* 0x000fe20000000000 */
[----:B------:R1:W-:Y:S01]  /*2f50*/  MUFU.EX2 R247, R4 ;  /* 0x0000000400f77308 */ /* 0x0003e20000000800 */
[----:B------:R-:W-:Y:S02]  /*2f60*/  FSEL R41, R41, -INF , P0 ;  /* 0xff80000029297808 */ /* 0x000fe40000000000 */
[C---:B------:R-:W-:Y:S02]  /*2f70*/  ISETP.GT.AND P2, PT, R238.reuse, 0x50, PT ;  /* 0x00000050ee00780c */ /* 0x040fe40003f44270 */
[----:B------:R-:W-:Y:S02]  /*2f80*/  ISETP.GT.AND P1, PT, R238, 0x51, PT ;  /* 0x00000051ee00780c */ /* 0x000fe40003f24270 */
[----:B------:R-:W-:Y:S02]  /*2f90*/  FSEL R43, R43, -INF , P0 ;  /* 0xff8000002b2b7808 */ /* 0x000fe40000000000 */
[----:B------:R-:W-:Y:S02]  /*2fa0*/  FSEL R50, R50, -INF , P2 ;  /* 0xff80000032327808 */ /* 0x000fe40001000000 */
[----:B------:R-:W-:Y:S01]  /*2fb0*/  FSEL R42, R46, -INF , P2 ;  /* 0xff8000002e2a7808 */ /* 0x000fe20001000000 */
[----:B------:R-:W-:Y:S01]  /*2fc0*/  FFMA.FTZ R43, R43, c[0x0][0x29c], -R236 ;  /* 0x0000a7002b2b7a23 */ /* 0x000fe200000108ec */
[----:B------:R-:W-:Y:S02]  /*2fd0*/  FSEL R51, R51, -INF , P1 ;  /* 0xff80000033337808 */ /* 0x000fe40000800000 */
[----:B------:R-:W-:Y:S02]  /*2fe0*/  FSEL R48, R48, -INF , P2 ;  /* 0xff80000030307808 */ /* 0x000fe40001000000 */
[----:B------:R-:W-:Y:S01]  /*2ff0*/  FSEL R44, R44, -INF , P2 ;  /* 0xff8000002c2c7808 */ /* 0x000fe20001000000 */
[----:B------:R-:W-:Y:S01]  /*3000*/  FFMA.FTZ R0, R51, c[0x0][0x29c], -R234 ;  /* 0x0000a70033007a23 */ /* 0x000fe200000108ea */
[----:B------:R-:W-:Y:S01]  /*3010*/  ISETP.GT.AND P2, PT, R238, 0x61, PT ;  /* 0x00000061ee00780c */ /* 0x000fe20003f44270 */
[--C-:B------:R-:W-:Y:S01]  /*3020*/  FFMA.FTZ R48, R48, c[0x0][0x29c], -R2.reuse ;  /* 0x0000a70030307a23 */ /* 0x100fe20000010802 */
[----:B------:R-:W-:Y:S01]  /*3030*/  FSEL R45, R45, -INF , P1 ;  /* 0xff8000002d2d7808 */ /* 0x000fe20000800000 */
[----:B------:R2:W-:Y:S01]  /*3040*/  MUFU.EX2 R200, R0 ;  /* 0x0000000000c87308 */ /* 0x0005e20000000800 */
[----:B------:R-:W-:Y:S02]  /*3050*/  FSEL R49, R49, -INF , P1 ;  /* 0xff80000031317808 */ /* 0x000fe40000800000 */
[----:B-1----:R-:W-:Y:S02]  /*3060*/  FSEL R4, R37, -INF , P0 ;  /* 0xff80000025047808 */ /* 0x002fe40000000000 */
[----:B------:R-:W-:Y:S01]  /*3070*/  ISETP.GT.AND P0, PT, R238, 0x60, PT ;  /* 0x00000060ee00780c */ /* 0x000fe20003f04270 */
[--C-:B------:R-:W-:Y:S01]  /*3080*/  FFMA.FTZ R49, R49, c[0x0][0x29c], -R2.reuse ;  /* 0x0000a70031317a23 */ /* 0x100fe20000010802 */
[----:B------:R-:W-:Y:S01]  /*3090*/  FSEL R37, R47, -INF , P1 ;  /* 0xff8000002f257808 */ /* 0x000fe20000800000 */
[--C-:B------:R-:W-:Y:S01]  /*30a0*/  FFMA.FTZ R4, R4, c[0x0][0x29c], -R2.reuse ;  /* 0x0000a70004047a23 */ /* 0x100fe20000010802 */
[----:B------:R-:W-:Y:S01]  /*30b0*/  FSEL R54, R54, -INF , P0 ;  /* 0xff80000036367808 */ /* 0x000fe20000000000 */
[----:B------:R-:W-:Y:S01]  /*30c0*/  MUFU.EX2 R215, R49 ;  /* 0x0000003100d77308 */ /* 0x000fe20000000800 */
[----:B------:R-:W-:Y:S02]  /*30d0*/  FSEL R56, R56, -INF , P0 ;  /* 0xff80000038387808 */ /* 0x000fe40000000000 */
[----:B------:R-:W-:Y:S02]  /*30e0*/  FSEL R33, R58, -INF , P0 ;  /* 0xff8000003a217808 */ /* 0x000fe40000000000 */
[----:B------:R-:W-:Y:S02]  /*30f0*/  FSEL R52, R52, -INF , P0 ;  /* 0xff80000034347808 */ /* 0x000fe40000000000 */
[C---:B------:R-:W-:Y:S02]  /*3100*/  ISETP.GT.AND P0, PT, R238.reuse, 0x71, PT ;  /* 0x00000071ee00780c */ /* 0x040fe40003f04270 */
[----:B------:R-:W-:Y:S01]  /*3110*/  ISETP.GT.AND P1, PT, R238, 0x70, PT ;  /* 0x00000070ee00780c */ /* 0x000fe20003f24270 */
[----:B------:R-:W-:Y:S01]  /*3120*/  FFMA.FTZ R52, R52, c[0x0][0x29c], -R2 ;  /* 0x0000a70034347a23 */ /* 0x000fe20000010802 */
[----:B------:R-:W-:Y:S01]  /*3130*/  FSEL R53, R53, -INF , P2 ;  /* 0xff80000035357808 */ /* 0x000fe20001000000 */
[----:B------:R-:W-:Y:S01]  /*3140*/  MUFU.EX2 R216, R48 ;  /* 0x0000003000d87308 */ /* 0x000fe20000000800 */
[----:B------:R-:W-:Y:S01]  /*3150*/  FSEL R20, R64, -INF , P1 ;  /* 0xff80000040147808 */ /* 0x000fe20000800000 */
[----:B--2---:R-:W-:Y:S01]  /*3160*/  FFMA.FTZ R0, R54, c[0x0][0x29c], -R234 ;  /* 0x0000a70036007a23 */ /* 0x004fe200000108ea */
[----:B------:R-:W-:Y:S01]  /*3170*/  FSEL R65, R65, -INF , P0 ;  /* 0xff80000041417808 */ /* 0x000fe20000000000 */
[--C-:B------:R-:W-:Y:S01]  /*3180*/  FFMA.FTZ R53, R53, c[0x0][0x29c], -R2.reuse ;  /* 0x0000a70035357a23 */ /* 0x100fe20000010802 */
[----:B------:R-:W-:Y:S01]  /*3190*/  MOV R47, R17 ;  /* 0x00000011002f7202 */ /* 0x000fe20000000f00 */
[--C-:B------:R-:W-:Y:S01]  /*31a0*/  FFMA.FTZ R20, R20, c[0x0][0x29c], -R2.reuse ;  /* 0x0000a70014147a23 */ /* 0x100fe20000010802 */
[----:B------:R-:W-:Y:S01]  /*31b0*/  MOV R46, R27 ;  /* 0x0000001b002e7202 */ /* 0x000fe20000000f00 */
[----:B------:R-:W-:Y:S01]  /*31c0*/  FFMA.FTZ R2, R65, c[0x0][0x29c], -R2 ;  /* 0x0000a70041027a23 */ /* 0x000fe20000010802 */
[----:B------:R-:W-:Y:S01]  /*31d0*/  MOV R27, R16 ;  /* 0x00000010001b7202 */ /* 0x000fe20000000f00 */
[----:B------:R1:W-:Y:S01]  /*31e0*/  MUFU.EX2 R217, R4 ;  /* 0x0000000400d97308 */ /* 0x0003e20000000800 */
[----:B------:R-:W-:Y:S02]  /*31f0*/  FSEL R55, R55, -INF , P2 ;  /* 0xff80000037377808 */ /* 0x000fe40001000000 */
[----:B------:R-:W-:Y:S02]  /*3200*/  FSEL R67, R67, -INF , P0 ;  /* 0xff80000043437808 */ /* 0x000fe40000000000 */
[----:B------:R-:W-:Y:S01]  /*3210*/  FSEL R66, R66, -INF , P1 ;  /* 0xff80000042427808 */ /* 0x000fe20000800000 */
[--C-:B------:R-:W-:Y:S01]  /*3220*/  FFMA.FTZ R55, R55, c[0x0][0x29c], -R234.reuse ;  /* 0x0000a70037377a23 */ /* 0x100fe200000108ea */
[----:B------:R-:W-:Y:S02]  /*3230*/  FSEL R57, R57, -INF , P2 ;  /* 0xff80000039397808 */ /* 0x000fe40001000000 */
[----:B------:R-:W-:Y:S01]  /*3240*/  FSEL R61, R61, -INF , P0 ;  /* 0xff8000003d3d7808 */ /* 0x000fe20000000000 */
[----:B------:R2:W-:Y:S01]  /*3250*/  MUFU.EX2 R208, R2 ;  /* 0x0000000200d07308 */ /* 0x0005e20000000800 */
[----:B------:R-:W-:Y:S01]  /*3260*/  FFMA.FTZ R66, R66, c[0x0][0x29c], -R234 ;  /* 0x0000a70042427a23 */ /* 0x000fe200000108ea */
[----:B------:R-:W-:Y:S02]  /*3270*/  FSEL R63, R63, -INF , P0 ;  /* 0xff8000003f3f7808 */ /* 0x000fe40000000000 */
[----:B------:R-:W-:Y:S02]  /*3280*/  FSEL R59, R59, -INF , P2 ;  /* 0xff8000003b3b7808 */ /* 0x000fe40001000000 */
[----:B------:R-:W-:Y:S02]  /*3290*/  FSEL R62, R62, -INF , P1 ;  /* 0xff8000003e3e7808 */ /* 0x000fe40000800000 */
[----:B------:R-:W-:Y:S01]  /*32a0*/  FSEL R60, R60, -INF , P1 ;  /* 0xff8000003c3c7808 */ /* 0x000fe20000800000 */
[--C-:B------:R-:W-:Y:S01]  /*32b0*/  FFMA.FTZ R59, R59, c[0x0][0x29c], -R236.reuse ;  /* 0x0000a7003b3b7a23 */ /* 0x100fe200000108ec */
[----:B------:R4:W-:Y:S01]  /*32c0*/  MUFU.EX2 R214, R52 ;  /* 0x0000003400d67308 */ /* 0x0009e20000000800 */
[----:B------:R-:W-:Y:S01]  /*32d0*/  FFMA.FTZ R62, R62, c[0x0][0x29c], -R236 ;  /* 0x0000a7003e3e7a23 */ /* 0x000fe200000108ec */
[----:B------:R-:W-:Y:S01]  /*32e0*/  PLOP3.LUT P0, PT, PT, PT, UP0, 0x80, 0x0 ;  /* 0x000000000000781c */ /* 0x000fe20003f0f008 */
[--C-:B------:R-:W-:Y:S01]  /*32f0*/  FFMA.FTZ R60, R60, c[0x0][0x29c], -R235.reuse ;  /* 0x0000a7003c3c7a23 */ /* 0x100fe200000108eb */
[----:B-1----:R-:W1:Y:S06]  /*3300*/  LDSM.16.M88.4 R4, [R12+0x10080] ;  /* 0x010080000c04783b */ /* 0x002e6c0000000200 */
[----:B------:R5:W-:Y:S02]  /*3310*/  MUFU.EX2 R210, R20 ;  /* 0x0000001400d27308 */ /* 0x000be40000000800 */
[----:B------:R-:W3:Y:S01]  /*3320*/  LDSM.16.M88.4 R12, [R12+0x12080] ;  /* 0x012080000c0c783b */ /* 0x000ee20000000200 */
[--C-:B--2---:R-:W-:Y:S07]  /*3330*/  FFMA.FTZ R2, R199, c[0x0][0x29c], -R234.reuse ;  /* 0x0000a700c7027a23 */ /* 0x104fee00000108ea */
[----:B------:R2:W-:Y:S01]  /*3340*/  MUFU.EX2 R49, R2 ;  /* 0x0000000200317308 */ /* 0x0005e20000000800 */
[----:B----4-:R-:W-:Y:S02]  /*3350*/  MOV R52, R18 ;  /* 0x0000001200347202 */ /* 0x010fe40000000f00 */
[----:B------:R-:W4:Y:S07]  /*3360*/  LDSM.16.M88.4 R16, [R226+0x5080] ;  /* 0x00508000e210783b */ /* 0x000f2e0000000200 */
[----:B------:R-:W-:Y:S01]  /*3370*/  MUFU.EX2 R43, R43 ;  /* 0x0000002b002b7308 */ /* 0x000fe20000000800 */
[----:B-----5:R-:W5:Y:S09]  /*3380*/  LDSM.16.M88.4 R20, [R226+0x6080] ;  /* 0x00608000e214783b */ /* 0x020f720000000200 */
[----:B------:R4:W-:Y:S01]  /*3390*/  MUFU.EX2 R199, R0 ;  /* 0x0000000000c77308 */ /* 0x0009e20000000800 */
[-C--:B-1----:R-:W-:Y:S05]  /*33a0*/  HMMA.16816.F32 R68, R4, R8.reuse, R68 ;  /* 0x000000080444723c */ /* 0x082fea0000001844 */
[--C-:B--2---:R-:W-:Y:S04]  /*33b0*/  FFMA.FTZ R2, R204, c[0x0][0x29c], -R234.reuse ;  /* 0x0000a700cc027a23 */ /* 0x104fe800000108ea */
[----:B------:R-:W-:Y:S01]  /*33c0*/  MUFU.EX2 R29, R66 ;  /* 0x00000042001d7308 */ /* 0x000fe20000000800 */
[C---:B---3--:R-:W-:Y:S08]  /*33d0*/  HMMA.16816.F32 R72, R12.reuse, R8, R72 ;  /* 0x000000080c48723c */ /* 0x048ff00000001848 */
[-C--:B------:R-:W-:Y:S01]  /*33e0*/  HMMA.16816.F32 R76, R12, R10.reuse, R76 ;  /* 0x0000000a0c4c723c */ /* 0x080fe2000000184c */
[----:B------:R1:W-:Y:S03]  /*33f0*/  MUFU.EX2 R48, R2 ;  /* 0x0000000200307308 */ /* 0x0003e60000000800 */
[--C-:B----4-:R-:W-:Y:S04]  /*3400*/  FFMA.FTZ R0, R245, c[0x0][0x29c], -R235.reuse ;  /* 0x0000a700f5007a23 */ /* 0x110fe800000108eb */
[C---:B------:R-:W-:Y:S01]  /*3410*/  HMMA.16816.F32 R80, R4.reuse, R10, R80 ;  /* 0x0000000a0450723c */ /* 0x040fe20000001850 */
[----:B------:R-:W2:Y:S02]  /*3420*/  LDSM.16.M88.4 R8, [R226+0x7080] ;  /* 0x00708000e208783b */ /* 0x000ea40000000200 */
[----:B------:R-:W-:Y:S05]  /*3430*/  MUFU.EX2 R209, R53 ;  /* 0x0000003500d17308 */ /* 0x000fea0000000800 */
[-C--:B------:R-:W-:Y:S05]  /*3440*/  HMMA.16816.F32 R84, R4, R16.reuse, R84 ;  /* 0x000000100454723c */ /* 0x080fea0000001854 */
[----:B------:R-:W-:Y:S03]  /*3450*/  MUFU.EX2 R60, R60 ;  /* 0x0000003c003c7308 */ /* 0x000fe60000000800 */
[C---:B------:R-:W-:Y:S04]  /*3460*/  HMMA.16816.F32 R88, R12.reuse, R16, R88 ;  /* 0x000000100c58723c */ /* 0x040fe80000001858 */
[--C-:B-1----:R-:W-:Y:S03]  /*3470*/  FFMA.FTZ R2, R198, c[0x0][0x29c], -R234.reuse ;  /* 0x0000a700c6027a23 */ /* 0x102fe600000108ea */
[----:B------:R-:W-:Y:S01]  /*3480*/  MUFU.EX2 R198, R55 ;  /* 0x0000003700c67308 */ /* 0x000fe20000000800 */
[-C--:B------:R-:W-:Y:S08]  /*3490*/  HMMA.16816.F32 R92, R12, R18.reuse, R92 ;  /* 0x000000120c5c723c */ /* 0x080ff0000000185c */
[C---:B------:R-:W-:Y:S01]  /*34a0*/  HMMA.16816.F32 R96, R4.reuse, R18, R96 ;  /* 0x000000120460723c */ /* 0x040fe20000001860 */
[----:B------:R1:W-:Y:S01]  /*34b0*/  MUFU.EX2 R207, R2 ;  /* 0x0000000200cf7308 */ /* 0x0003e20000000800 */
[----:B------:R-:W-:Y:S06]  /*34c0*/  LDSM.16.M88.4 R16, [R24+0x10080] ;  /* 0x010080001810783b */ /* 0x000fec0000000200 */
[-C--:B-----5:R-:W-:Y:S08]  /*34d0*/  HMMA.16816.F32 R100, R4, R20.reuse, R100 ;  /* 0x000000140464723c */ /* 0x0a0ff00000001864 */
[C---:B------:R-:W-:Y:S08]  /*34e0*/  HMMA.16816.F32 R104, R12.reuse, R20, R104 ;  /* 0x000000140c68723c */ /* 0x040ff00000001868 */
[-C--:B------:R-:W-:Y:S04]  /*34f0*/  HMMA.16816.F32 R108, R12, R22.reuse, R108 ;  /* 0x000000160c6c723c */ /* 0x080fe8000000186c */
[--C-:B-1----:R-:W-:Y:S02]  /*3500*/  FFMA.FTZ R2, R197, c[0x0][0x29c], -R234.reuse ;  /* 0x0000a700c5027a23 */ /* 0x102fe400000108ea */
[----:B------:R1:W-:Y:S02]  /*3510*/  MUFU.EX2 R197, R0 ;  /* 0x0000000000c57308 */ /* 0x0003e40000000800 */
[C---:B------:R-:W-:Y:S01]  /*3520*/  HMMA.16816.F32 R112, R4.reuse, R22, R112 ;  /* 0x000000160470723c */ /* 0x040fe20000001870 */
[----:B------:R-:W3:Y:S07]  /*3530*/  LDSM.16.M88.4 R20, [R227+0x4080] ;  /* 0x00408000e314783b */ /* 0x000eee0000000200 */
[-C--:B--2---:R-:W-:Y:S01]  /*3540*/  HMMA.16816.F32 R116, R4, R8.reuse, R116 ;  /* 0x000000080474723c */ /* 0x084fe20000001874 */
[----:B------:R2:W-:Y:S07]  /*3550*/  MUFU.EX2 R206, R2 ;  /* 0x0000000200ce7308 */ /* 0x0005ee0000000800 */
[C---:B------:R-:W-:Y:S04]  /*3560*/  HMMA.16816.F32 R120, R12.reuse, R8, R120 ;  /* 0x000000080c78723c */ /* 0x040fe80000001878 */
[--C-:B-1----:R-:W-:Y:S04]  /*3570*/  FFMA.FTZ R0, R246, c[0x0][0x29c], -R235.reuse ;  /* 0x0000a700f6007a23 */ /* 0x102fe800000108eb */
[-C--:B------:R-:W-:Y:S01]  /*3580*/  HMMA.16816.F32 R124, R12, R10.reuse, R124 ;  /* 0x0000000a0c7c723c */ /* 0x080fe2000000187c */
[----:B------:R-:W-:Y:S07]  /*3590*/  LDSM.16.M88.4 R12, [R227+0x5080] ;  /* 0x00508000e30c783b */ /* 0x000fee0000000200 */
[----:B------:R-:W-:Y:S01]  /*35a0*/  HMMA.16816.F32 R128, R4, R10, R128 ;  /* 0x0000000a0480723c */ /* 0x000fe20000001880 */
[----:B------:R-:W-:Y:S03]  /*35b0*/  LDSM.16.M88.4 R4, [R227+0x6080] ;  /* 0x00608000e304783b */ /* 0x000fe60000000200 */
[--C-:B--2---:R-:W-:Y:S04]  /*35c0*/  FFMA.FTZ R2, R26, c[0x0][0x29c], -R234.reuse ;  /* 0x0000a7001a027a23 */ /* 0x104fe800000108ea */
[----:B------:R1:W-:Y:S01]  /*35d0*/  MUFU.EX2 R31, R2 ;  /* 0x00000002001f7308 */ /* 0x0003e20000000800 */
[-C--:B---3--:R-:W-:Y:S01]  /*35e0*/  HMMA.16816.F32 R68, R16, R20.reuse, R68 ;  /* 0x000000141044723c */ /* 0x088fe20000001844 */
[----:B------:R-:W-:Y:S04]  /*35f0*/  LDSM.16.M88.4 R8, [R227+0x7080] ;  /* 0x00708000e308783b */ /* 0x000fe80000000200 */
[--C-:B-1----:R-:W-:Y:S01]  /*3600*/  FFMA.FTZ R2, R34, c[0x0][0x29c], -R234.reuse ;  /* 0x0000a70022027a23 */ /* 0x102fe200000108ea */
[----:B------:R-:W-:Y:S03]  /*3610*/  MOV R34, R27 ;  /* 0x0000001b00227202 */ /* 0x000fe60000000f00 */
[----:B------:R1:W-:Y:S03]  /*3620*/  MUFU.EX2 R204, R2 ;  /* 0x0000000200cc7308 */ /* 0x0003e60000000800 */
[--C-:B-1----:R-:W-:Y:S07]  /*3630*/  FFMA.FTZ R2, R35, c[0x0][0x29c], -R234.reuse ;  /* 0x0000a70023027a23 */ /* 0x102fee00000108ea */
[----:B------:R1:W-:Y:S02]  /*3640*/  MUFU.EX2 R203, R2 ;  /* 0x0000000200cb7308 */ /* 0x0003e40000000800 */
[--C-:B-1----:R-:W-:Y:S01]  /*3650*/  FFMA.FTZ R2, R38, c[0x0][0x29c], -R234.reuse ;  /* 0x0000a70026027a23 */ /* 0x102fe200000108ea */
[----:B------:R-:W-:Y:S02]  /*3660*/  MOV R38, R25 ;  /* 0x0000001900267202 */ /* 0x000fe40000000f00 */
[----:B------:R-:W1:Y:S05]  /*3670*/  LDSM.16.M88.4 R24, [R24+0x12080] ;  /* 0x012080001818783b */ /* 0x000e6a0000000200 */
[----:B------:R2:W-:Y:S02]  /*3680*/  MUFU.EX2 R202, R2 ;  /* 0x0000000200ca7308 */ /* 0x0005e40000000800 */
[--C-:B--2---:R-:W-:Y:S01]  /*3690*/  FFMA.FTZ R2, R39, c[0x0][0x29c], -R234.reuse ;  /* 0x0000a70027027a23 */ /* 0x104fe200000108ea */
[----:B------:R-:W-:Y:S07]  /*36a0*/  F2FP.PACK_AB R39, R252, R219 ;  /* 0x000000dbfc27723e */ /* 0x000fee00000000ff */
[----:B------:R2:W3:Y:S01]  /*36b0*/  MUFU.EX2 R30, R2 ;  /* 0x00000002001e7308 */ /* 0x0004e20000000800 */
[C---:B-1----:R-:W-:Y:S08]  /*36c0*/  HMMA.16816.F32 R72, R24.reuse, R20, R72 ;  /* 0x000000141848723c */ /* 0x042ff00000001848 */
[-C--:B------:R-:W-:Y:S04]  /*36d0*/  HMMA.16816.F32 R76, R24, R22.reuse, R76 ;  /* 0x00000016184c723c */ /* 0x080fe8000000184c */
[--C-:B--2---:R-:W-:Y:S01]  /*36e0*/  FFMA.FTZ R2, R50, c[0x0][0x29c], -R234.reuse ;  /* 0x0000a70032027a23 */ /* 0x104fe200000108ea */
[----:B---3--:R-:W-:Y:S01]  /*36f0*/  F2FP.PACK_AB R21, R30, R202 ;  /* 0x000000ca1e15723e */ /* 0x008fe200000000ff */
[----:B------:R-:W-:Y:S02]  /*3700*/  FFMA.FTZ R234, R67, c[0x0][0x29c], -R234 ;  /* 0x0000a70043ea7a23 */ /* 0x000fe400000108ea */
[C---:B------:R-:W-:Y:S01]  /*3710*/  HMMA.16816.F32 R80, R16.reuse, R22, R80 ;  /* 0x000000161050723c */ /* 0x040fe20000001850 */
[----:B------:R1:W-:Y:S06]  /*3720*/  MUFU.EX2 R67, R0 ;  /* 0x0000000000437308 */ /* 0x0003ec0000000800 */
[----:B------:R-:W-:Y:S01]  /*3730*/  F2FP.PACK_AB R23, R206, R207 ;  /* 0x000000cfce17723e */ /* 0x000fe200000000ff */
[-C--:B------:R-:W-:Y:S03]  /*3740*/  HMMA.16816.F32 R84, R16, R12.reuse, R84 ;  /* 0x0000000c1054723c */ /* 0x080fe60000001854 */
[----:B------:R2:W3:Y:S01]  /*3750*/  MUFU.EX2 R201, R2 ;  /* 0x0000000200c97308 */ /* 0x0004e20000000800 */
[----:B------:R-:W-:Y:S04]  /*3760*/  F2FP.PACK_AB R22, R203, R204 ;  /* 0x000000cccb16723e */ /* 0x000fe800000000ff */
[C---:B------:R-:W-:Y:S05]  /*3770*/  HMMA.16816.F32 R88, R24.reuse, R12, R88 ;  /* 0x0000000c1858723c */ /* 0x040fea0000001858 */
[----:B------:R-:W-:Y:S03]  /*3780*/  MUFU.EX2 R234, R234 ;  /* 0x000000ea00ea7308 */ /* 0x000fe60000000800 */
[-C--:B------:R-:W-:Y:S04]  /*3790*/  HMMA.16816.F32 R92, R24, R14.reuse, R92 ;  /* 0x0000000e185c723c */ /* 0x080fe8000000185c */
[--C-:B-1----:R-:W-:Y:S04]  /*37a0*/  FFMA.FTZ R0, R244, c[0x0][0x29c], -R235.reuse ;  /* 0x0000a700f4007a23 */ /* 0x102fe800000108eb */
[----:B------:R1:W-:Y:S01]  /*37b0*/  MUFU.EX2 R66, R0 ;  /* 0x0000000000427308 */ /* 0x0003e20000000800 */
[C---:B------:R-:W-:Y:S04]  /*37c0*/  HMMA.16816.F32 R96, R16.reuse, R14, R96 ;  /* 0x0000000e1060723c */ /* 0x040fe80000001860 */
[--C-:B--2---:R-:W-:Y:S01]  /*37d0*/  FFMA.FTZ R2, R213, c[0x0][0x29c], -R235.reuse ;  /* 0x0000a700d5027a23 */ /* 0x104fe200000108eb */
[----:B---3--:R-:W-:Y:S02]  /*37e0*/  F2FP.PACK_AB R20, R200, R201 ;  /* 0x000000c9c814723e */ /* 0x008fe400000000ff */
[----:B------:R-:W-:Y:S01]  /*37f0*/  F2FP.PACK_AB R14, R197, R67 ;  /* 0x00000043c50e723e */ /* 0x000fe200000000ff */
[-C--:B------:R-:W-:Y:S01]  /*3800*/  HMMA.16816.F32 R100, R16, R4.reuse, R100 ;  /* 0x000000041064723c */ /* 0x080fe20000001864 */
[----:B------:R2:W-:Y:S07]  /*3810*/  MUFU.EX2 R64, R2 ;  /* 0x0000000200407308 */ /* 0x0005ee0000000800 */
[C---:B------:R-:W-:Y:S04]  /*3820*/  HMMA.16816.F32 R104, R24.reuse, R4, R104 ;  /* 0x000000041868723c */ /* 0x040fe80000001868 */
[--C-:B-1----:R-:W-:Y:S04]  /*3830*/  FFMA.FTZ R0, R243, c[0x0][0x29c], -R235.reuse ;  /* 0x0000a700f3007a23 */ /* 0x102fe800000108eb */
[-C--:B------:R-:W-:Y:S01]  /*3840*/  HMMA.16816.F32 R108, R24, R6.reuse, R108 ;  /* 0x00000006186c723c */ /* 0x080fe2000000186c */
[----:B------:R1:W3:Y:S03]  /*3850*/  MUFU.EX2 R65, R0 ;  /* 0x0000000000417308 */ /* 0x0002e60000000800 */
[--C-:B------:R-:W-:Y:S02]  /*3860*/  FFMA.FTZ R4, R56, c[0x0][0x29c], -R235.reuse ;  /* 0x0000a70038047a23 */ /* 0x100fe400000108eb */
[--C-:B------:R-:W-:Y:S01]  /*3870*/  FFMA.FTZ R56, R33, c[0x0][0x29c], -R236.reuse ;  /* 0x0000a70021387a23 */ /* 0x100fe200000108ec */
[----:B------:R-:W-:Y:S01]  /*3880*/  F2FP.PACK_AB R33, R209, R214 ;  /* 0x000000d6d121723e */ /* 0x000fe200000000ff */
[C---:B------:R-:W-:Y:S01]  /*3890*/  HMMA.16816.F32 R112, R16.reuse, R6, R112 ;  /* 0x000000061070723c */ /* 0x040fe20000001870 */
[----:B--2---:R-:W2:Y:S03]  /*38a0*/  LDS R2, [R237+0x18480] ;  /* 0x01848000ed027984 */ /* 0x004ea60000000800 */
[--C-:B------:R-:W-:Y:S01]  /*38b0*/  FFMA.FTZ R5, R34, c[0x0][0x29c], -R236.reuse ;  /* 0x0000a70022057a23 */ /* 0x100fe200000108ec */
[----:B------:R-:W-:Y:S02]  /*38c0*/  F2FP.PACK_AB R34, R215, R216 ;  /* 0x000000d8d722723e */ /* 0x000fe400000000ff */
[--C-:B------:R-:W-:Y:S01]  /*38d0*/  FFMA.FTZ R6, R222, c[0x0][0x29c], -R236.reuse ;  /* 0x0000a700de067a23 */ /* 0x100fe200000108ec */
[-C--:B------:R-:W-:Y:S01]  /*38e0*/  HMMA.16816.F32 R116, R16, R8.reuse, R116 ;  /* 0x000000081074723c */ /* 0x080fe20000001874 */
[----:B------:R-:W-:Y:S03]  /*38f0*/  MUFU.EX2 R51, R5 ;  /* 0x0000000500337308 */ /* 0x000fe60000000800 */
[--C-:B------:R-:W-:Y:S04]  /*3900*/  FFMA.FTZ R7, R223, c[0x0][0x29c], -R236.reuse ;  /* 0x0000a700df077a23 */ /* 0x100fe800000108ec */
[C---:B------:R-:W-:Y:S03]  /*3910*/  HMMA.16816.F32 R120, R24.reuse, R8, R120 ;  /* 0x000000081878723c */ /* 0x040fe60000001878 */
[----:B------:R-:W-:Y:S01]  /*3920*/  MUFU.EX2 R50, R6 ;  /* 0x0000000600327308 */ /* 0x000fe20000000800 */
[--C-:B-1----:R-:W-:Y:S01]  /*3930*/  FFMA.FTZ R0, R212, c[0x0][0x29c], -R235.reuse ;  /* 0x0000a700d4007a23 */ /* 0x102fe200000108eb */
[----:B---3--:R-:W-:Y:S02]  /*3940*/  F2FP.PACK_AB R13, R65, R66 ;  /* 0x00000042410d723e */ /* 0x008fe400000000ff */
[--C-:B------:R-:W-:Y:S01]  /*3950*/  FFMA.FTZ R8, R47, c[0x0][0x29c], -R236.reuse ;  /* 0x0000a7002f087a23 */ /* 0x100fe200000108ec */
[-C--:B------:R-:W-:Y:S04]  /*3960*/  HMMA.16816.F32 R124, R24, R10.reuse, R124 ;  /* 0x0000000a187c723c */ /* 0x080fe8000000187c */
[--C-:B------:R-:W-:Y:S01]  /*3970*/  FFMA.FTZ R47, R46, c[0x0][0x29c], -R236.reuse ;  /* 0x0000a7002e2f7a23 */ /* 0x100fe200000108ec */
[----:B------:R1:W-:Y:S01]  /*3980*/  MUFU.EX2 R12, R0 ;  /* 0x00000000000c7308 */ /* 0x0003e20000000800 */
[----:B------:R-:W-:Y:S01]  /*3990*/  FFMA.FTZ R46, R250, c[0x0][0x29c], -R236 ;  /* 0x0000a700fa2e7a23 */ /* 0x000fe200000108ec */
[----:B------:R-:W-:Y:S01]  /*39a0*/  F2FP.PACK_AB R24, R31, R205 ;  /* 0x000000cd1f18723e */ /* 0x000fe200000000ff */
[----:B------:R-:W-:Y:S04]  /*39b0*/  HMMA.16816.F32 R128, R16, R10, R128 ;  /* 0x0000000a1080723c */ /* 0x000fe80000001880 */
[----:B------:R-:W-:Y:S03]  /*39c0*/  F2FP.PACK_AB R25, R208, R210 ;  /* 0x000000d2d019723e */ /* 0x000fe600000000ff */
[----:B------:R-:W-:Y:S01]  /*39d0*/  MUFU.EX2 R47, R47 ;  /* 0x0000002f002f7308 */ /* 0x000fe20000000800 */
[----:B------:R-:W-:Y:S01]  /*39e0*/  F2FP.PACK_AB R19, R198, R199 ;  /* 0x000000c7c613723e */ /* 0x000fe200000000ff */
[--C-:B--2---:R-:W-:Y:S03]  /*39f0*/  FADD.FTZ R68, R68, -R2.reuse ;  /* 0x8000000244447221 */ /* 0x104fe60000010000 */
[--C-:B------:R-:W-:Y:S01]  /*3a00*/  FADD.FTZ R69, R69, -R2.reuse ;  /* 0x8000000245457221 */ /* 0x100fe20000010000 */
[----:B------:R-:W-:Y:S01]  /*3a10*/  F2FP.PACK_AB R18, R234, R29 ;  /* 0x0000001dea12723e */ /* 0x000fe200000000ff */
[----:B------:R-:W-:Y:S02]  /*3a20*/  FMUL.FTZ R68, R52, R68 ;  /* 0x0000004434447220 */ /* 0x000fe40000410000 */
[--C-:B------:R-:W-:Y:S01]  /*3a30*/  FADD.FTZ R80, R80, -R2.reuse ;  /* 0x8000000250507221 */ /* 0x100fe20000010000 */
[----:B------:R-:W-:Y:S01]  /*3a40*/  MUFU.EX2 R46, R46 ;  /* 0x0000002e002e7308 */ /* 0x000fe20000000800 */
[--C-:B------:R-:W-:Y:S02]  /*3a50*/  FADD.FTZ R81, R81, -R2.reuse ;  /* 0x8000000251517221 */ /* 0x100fe40000010000 */
[--C-:B------:R-:W-:Y:S02]  /*3a60*/  FADD.FTZ R84, R84, -R2.reuse ;  /* 0x8000000254547221 */ /* 0x100fe40000010000 */
[--C-:B-1----:R-:W-:Y:S02]  /*3a70*/  FFMA.FTZ R0, R36, c[0x0][0x29c], -R235.reuse ;  /* 0x0000a70024007a23 */ /* 0x102fe400000108eb */
[--C-:B------:R-:W-:Y:S02]  /*3a80*/  FADD.FTZ R85, R85, -R2.reuse ;  /* 0x8000000255557221 */ /* 0x100fe40000010000 */
[--C-:B------:R-:W-:Y:S01]  /*3a90*/  FADD.FTZ R96, R96, -R2.reuse ;  /* 0x8000000260607221 */ /* 0x100fe20000010000 */
[----:B------:R1:W-:Y:S01]  /*3aa0*/  MUFU.EX2 R58, R0 ;  /* 0x00000000003a7308 */ /* 0x0003e20000000800 */
[--C-:B------:R-:W-:Y:S02]  /*3ab0*/  FADD.FTZ R97, R97, -R2.reuse ;  /* 0x8000000261617221 */ /* 0x100fe40000010000 */
[--C-:B------:R-:W-:Y:S02]  /*3ac0*/  FADD.FTZ R100, R100, -R2.reuse ;  /* 0x8000000264647221 */ /* 0x100fe40000010000 */
[--C-:B------:R-:W-:Y:S02]  /*3ad0*/  FADD.FTZ R101, R101, -R2.reuse ;  /* 0x8000000265657221 */ /* 0x100fe40000010000 */
[--C-:B------:R-:W-:Y:S02]  /*3ae0*/  FADD.FTZ R112, R112, -R2.reuse ;  /* 0x8000000270707221 */ /* 0x100fe40000010000 */
[--C-:B------:R-:W-:Y:S02]  /*3af0*/  FADD.FTZ R113, R113, -R2.reuse ;  /* 0x8000000271717221 */ /* 0x100fe40000010000 */
[--C-:B------:R-:W-:Y:S02]  /*3b00*/  FADD.FTZ R116, R116, -R2.reuse ;  /* 0x8000000274747221 */ /* 0x100fe40000010000 */
[--C-:B------:R-:W-:Y:S02]  /*3b10*/  FADD.FTZ R117, R117, -R2.reuse ;  /* 0x8000000275757221 */ /* 0x100fe40000010000 */
[--C-:B------:R-:W-:Y:S02]  /*3b20*/  FADD.FTZ R128, R128, -R2.reuse ;  /* 0x8000000280807221 */ /* 0x100fe40000010000 */
[----:B------:R-:W-:Y:S02]  /*3b30*/  FADD.FTZ R129, R129, -R2 ;  /* 0x8000000281817221 */ /* 0x000fe40000010000 */
[----:B------:R-:W2:Y:S01]  /*3b40*/  LDS R2, [R237+0x18580] ;  /* 0x01858000ed027984 */ /* 0x000ea20000000800 */
[--C-:B------:R-:W-:Y:S01]  /*3b50*/  FFMA.FTZ R36, R37, c[0x0][0x29c], -R236.reuse ;  /* 0x0000a70025247a23 */ /* 0x100fe200000108ec */
[----:B------:R-:W-:Y:S01]  /*3b60*/  F2FP.PACK_AB R37, R217, R247 ;  /* 0x000000f7d925723e */ /* 0x000fe200000000ff */
[----:B------:R-:W-:Y:S02]  /*3b70*/  FMUL.FTZ R69, R211, R69 ;  /* 0x00000045d3457220 */ /* 0x000fe40000410000 */
[--C-:B-1----:R-:W-:Y:S02]  /*3b80*/  FFMA.FTZ R0, R28, c[0x0][0x29c], -R235.reuse ;  /* 0x0000a7001c007a23 */ /* 0x102fe400000108eb */
[----:B------:R1:W-:Y:S01]  /*3b90*/  MUFU.EX2 R28, R4 ;  /* 0x00000004001c7308 */ /* 0x0003e20000000800 */
[----:B------:R-:W-:Y:S01]  /*3ba0*/  FMUL.FTZ R80, R220, R80 ;  /* 0x00000050dc507220 */ /* 0x000fe20000410000 */
[----:B------:R-:W-:Y:S01]  /*3bb0*/  F2FP.PACK_AB R68, R69, R68 ;  /* 0x000000444544723e */ /* 0x000fe200000000ff */
[----:B------:R-:W-:Y:S02]  /*3bc0*/  FMUL.FTZ R81, R221, R81 ;  /* 0x00000051dd517220 */ /* 0x000fe40000410000 */
[----:B------:R-:W-:Y:S02]  /*3bd0*/  FMUL.FTZ R84, R219, R84 ;  /* 0x00000054db547220 */ /* 0x000fe40000410000 */
[----:B------:R-:W-:Y:S01]  /*3be0*/  FMUL.FTZ R85, R252, R85 ;  /* 0x00000055fc557220 */ /* 0x000fe20000410000 */
[----:B------:R-:W-:Y:S01]  /*3bf0*/  F2FP.PACK_AB R80, R81, R80 ;  /* 0x000000505150723e */ /* 0x000fe200000000ff */
[----:B------:R-:W-:Y:S01]  /*3c00*/  FMUL.FTZ R96, R251, R96 ;  /* 0x00000060fb607220 */ /* 0x000fe20000410000 */
[----:B------:R-:W3:Y:S01]  /*3c10*/  MUFU.EX2 R55, R0 ;  /* 0x0000000000377308 */ /* 0x000ee20000000800 */
[----:B------:R-:W-:Y:S01]  /*3c20*/  FMUL.FTZ R97, R249, R97 ;  /* 0x00000061f9617220 */ /* 0x000fe20000410000 */
[----:B------:R-:W-:Y:S01]  /*3c30*/  F2FP.PACK_AB R84, R85, R84 ;  /* 0x000000545554723e */ /* 0x000fe200000000ff */
[----:B------:R-:W-:Y:S02]  /*3c40*/  FMUL.FTZ R100, R247, R100 ;  /* 0x00000064f7647220 */ /* 0x000fe40000410000 */
[----:B------:R-:W-:Y:S01]  /*3c50*/  FMUL.FTZ R101, R217, R101 ;  /* 0x00000065d9657220 */ /* 0x000fe20000410000 */
[----:B------:R-:W-:Y:S01]  /*3c60*/  F2FP.PACK_AB R96, R97, R96 ;  /* 0x000000606160723e */ /* 0x000fe200000000ff */
[----:B------:R-:W-:Y:S02]  /*3c70*/  FMUL.FTZ R112, R216, R112 ;  /* 0x00000070d8707220 */ /* 0x000fe40000410000 */
[----:B------:R-:W-:Y:S01]  /*3c80*/  FMUL.FTZ R113, R215, R113 ;  /* 0x00000071d7717220 */ /* 0x000fe20000410000 */
[----:B------:R-:W-:Y:S01]  /*3c90*/  MUFU.EX2 R36, R36 ;  /* 0x0000002400247308 */ /* 0x000fe20000000800 */
[----:B------:R-:W-:Y:S01]  /*3ca0*/  F2FP.PACK_AB R100, R101, R100 ;  /* 0x000000646564723e */ /* 0x000fe200000000ff */
[----:B------:R-:W-:Y:S02]  /*3cb0*/  FMUL.FTZ R116, R214, R116 ;  /* 0x00000074d6747220 */ /* 0x000fe40000410000 */
[----:B-1----:R-:W-:Y:S01]  /*3cc0*/  FFMA.FTZ R4, R38, c[0x0][0x29c], -R236 ;  /* 0x0000a70026047a23 */ /* 0x002fe200000108ec */
[----:B------:R-:W-:Y:S01]  /*3cd0*/  F2FP.PACK_AB R38, R249, R251 ;  /* 0x000000fbf926723e */ /* 0x000fe200000000ff */
[----:B------:R-:W-:Y:S01]  /*3ce0*/  FMUL.FTZ R117, R209, R117 ;  /* 0x00000075d1757220 */ /* 0x000fe20000410000 */
[----:B------:R-:W-:Y:S01]  /*3cf0*/  F2FP.PACK_AB R112, R113, R112 ;  /* 0x000000707170723e */ /* 0x000fe200000000ff */
[----:B------:R-:W-:Y:S02]  /*3d00*/  FMUL.FTZ R128, R210, R128 ;  /* 0x00000080d2807220 */ /* 0x000fe40000410000 */
[----:B------:R-:W-:Y:S01]  /*3d10*/  FMUL.FTZ R129, R208, R129 ;  /* 0x00000081d0817220 */ /* 0x000fe20000410000 */
[----:B------:R-:W-:Y:S01]  /*3d20*/  F2FP.PACK_AB R116, R117, R116 ;  /* 0x000000747574723e */ /* 0x000fe200000000ff */
[----:B--2---:R-:W-:Y:S01]  /*3d30*/  FADD.FTZ R73, R73, -R2 ;  /* 0x8000000249497221 */ /* 0x004fe20000010000 */
[----:B---3--:R-:W-:Y:S01]  /*3d40*/  F2FP.PACK_AB R9, R55, R58 ;  /* 0x0000003a3709723e */ /* 0x008fe200000000ff */
[--C-:B------:R-:W-:Y:S01]  /*3d50*/  FFMA.FTZ R0, R40, c[0x0][0x29c], -R235.reuse ;  /* 0x0000a70028007a23 */ /* 0x100fe200000108eb */
[----:B------:R-:W-:Y:S01]  /*3d60*/  F2FP.PACK_AB R128, R129, R128 ;  /* 0x000000808180723e */ /* 0x000fe200000000ff */
[----:B------:R-:W-:Y:S01]  /*3d70*/  FFMA.FTZ R40, R42, c[0x0][0x29c], -R236 ;  /* 0x0000a7002a287a23 */ /* 0x000fe200000108ec */
[----:B------:R-:W-:Y:S01]  /*3d80*/  F2FP.PACK_AB R42, R211, R52 ;  /* 0x00000034d32a723e */ /* 0x000fe200000000ff */
[----:B------:R1:W2:Y:S01]  /*3d90*/  MUFU.EX2 R54, R0 ;  /* 0x0000000000367308 */ /* 0x0002a20000000800 */
[--C-:B------:R-:W-:Y:S02]  /*3da0*/  FADD.FTZ R72, R72, -R2.reuse ;  /* 0x8000000248487221 */ /* 0x100fe40000010000 */
[--C-:B------:R-:W-:Y:S02]  /*3db0*/  FADD.FTZ R76, R76, -R2.reuse ;  /* 0x800000024c4c7221 */ /* 0x100fe40000010000 */
[--C-:B------:R-:W-:Y:S02]  /*3dc0*/  FADD.FTZ R77, R77, -R2.reuse ;  /* 0x800000024d4d7221 */ /* 0x100fe40000010000 */
[--C-:B------:R-:W-:Y:S02]  /*3dd0*/  FADD.FTZ R88, R88, -R2.reuse ;  /* 0x8000000258587221 */ /* 0x100fe40000010000 */
[--C-:B------:R-:W-:Y:S01]  /*3de0*/  FADD.FTZ R89, R89, -R2.reuse ;  /* 0x8000000259597221 */ /* 0x100fe20000010000 */
[----:B------:R3:W-:Y:S01]  /*3df0*/  MUFU.EX2 R52, R4 ;  /* 0x0000000400347308 */ /* 0x0007e20000000800 */
[--C-:B------:R-:W-:Y:S02]  /*3e00*/  FADD.FTZ R92, R92, -R2.reuse ;  /* 0x800000025c5c7221 */ /* 0x100fe40000010000 */
[--C-:B------:R-:W-:Y:S02]  /*3e10*/  FADD.FTZ R93, R93, -R2.reuse ;  /* 0x800000025d5d7221 */ /* 0x100fe40000010000 */
[--C-:B------:R-:W-:Y:S02]  /*3e20*/  FADD.FTZ R104, R104, -R2.reuse ;  /* 0x8000000268687221 */ /* 0x100fe40000010000 */
[--C-:B------:R-:W-:Y:S02]  /*3e30*/  FADD.FTZ R105, R105, -R2.reuse ;  /* 0x8000000269697221 */ /* 0x100fe40000010000 */
[--C-:B------:R-:W-:Y:S01]  /*3e40*/  FADD.FTZ R108, R108, -R2.reuse ;  /* 0x800000026c6c7221 */ /* 0x100fe20000010000 */
[----:B------:R-:W-:Y:S01]  /*3e50*/  MUFU.EX2 R40, R40 ;  /* 0x0000002800287308 */ /* 0x000fe20000000800 */
[--C-:B------:R-:W-:Y:S02]  /*3e60*/  FADD.FTZ R109, R109, -R2.reuse ;  /* 0x800000026d6d7221 */ /* 0x100fe40000010000 */
[--C-:B------:R-:W-:Y:S02]  /*3e70*/  FADD.FTZ R120, R120, -R2.reuse ;  /* 0x8000000278787221 */ /* 0x100fe40000010000 */
[--C-:B-1----:R-:W-:Y:S01]  /*3e80*/  FFMA.FTZ R0, R41, c[0x0][0x29c], -R235.reuse ;  /* 0x0000a70029007a23 */ /* 0x102fe200000108eb */
[----:B------:R-:W-:Y:S01]  /*3e90*/  F2FP.PACK_AB R41, R221, R220 ;  /* 0x000000dcdd29723e */ /* 0x000fe200000000ff */
[--C-:B------:R-:W-:Y:S02]  /*3ea0*/  FADD.FTZ R121, R121, -R2.reuse ;  /* 0x8000000279797221 */ /* 0x100fe40000010000 */
[--C-:B------:R-:W-:Y:S01]  /*3eb0*/  FADD.FTZ R124, R124, -R2.reuse ;  /* 0x800000027c7c7221 */ /* 0x100fe20000010000 */
[----:B------:R1:W4:Y:S01]  /*3ec0*/  MUFU.EX2 R53, R0 ;  /* 0x0000000000357308 */ /* 0x0003220000000800 */
[----:B------:R-:W-:Y:S02]  /*3ed0*/  FADD.FTZ R125, R125, -R2 ;  /* 0x800000027d7d7221 */ /* 0x000fe40000010000 */
[----:B------:R-:W-:Y:S01]  /*3ee0*/  FMUL.FTZ R88, R12, R88 ;  /* 0x000000580c587220 */ /* 0x000fe20000410000 */
[----:B---3--:R-:W-:Y:S01]  /*3ef0*/  F2FP.PACK_AB R4, R49, R48 ;  /* 0x000000303104723e */ /* 0x008fe200000000ff */
[----:B------:R-:W-:Y:S01]  /*3f00*/  FMUL.FTZ R73, R197, R73 ;  /* 0x00000049c5497220 */ /* 0x000fe20000410000 */
[----:B------:R-:W-:Y:S01]  /*3f10*/  F2FP.PACK_AB R12, R64, R12 ;  /* 0x0000000c400c723e */ /* 0x000fe200000000ff */
[----:B------:R-:W-:Y:S02]  /*3f20*/  FMUL.FTZ R16, R67, R72 ;  /* 0x0000004843107220 */ /* 0x000fe40000410000 */
[----:B------:R-:W-:Y:S02]  /*3f30*/  FMUL.FTZ R76, R66, R76 ;  /* 0x0000004c424c7220 */ /* 0x000fe40000410000 */
[----:B------:R-:W-:Y:S01]  /*3f40*/  FMUL.FTZ R17, R65, R77 ;  /* 0x0000004d41117220 */ /* 0x000fe20000410000 */
[----:B------:R-:W-:Y:S01]  /*3f50*/  F2FP.PACK_AB R16, R73, R16 ;  /* 0x000000104910723e */ /* 0x000fe200000000ff */
[----:B------:R-:W-:Y:S02]  /*3f60*/  FMUL.FTZ R15, R64, R89 ;  /* 0x00000059400f7220 */ /* 0x000fe40000410000 */
[----:B------:R-:W-:Y:S01]  /*3f70*/  FMUL.FTZ R92, R58, R92 ;  /* 0x0000005c3a5c7220 */ /* 0x000fe20000410000 */
[----:B------:R-:W-:Y:S01]  /*3f80*/  F2FP.PACK_AB R17, R17, R76 ;  /* 0x0000004c1111723e */ /* 0x000fe200000000ff */
[----:B------:R-:W-:Y:S01]  /*3f90*/  FMUL.FTZ R10, R55, R93 ;  /* 0x0000005d370a7220 */ /* 0x000fe20000410000 */
[----:B------:R-:W-:Y:S01]  /*3fa0*/  F2FP.PACK_AB R15, R15, R88 ;  /* 0x000000580f0f723e */ /* 0x000fe200000000ff */
[----:B--2---:R-:W-:Y:S02]  /*3fb0*/  FMUL.FTZ R104, R54, R104 ;  /* 0x0000006836687220 */ /* 0x004fe40000410000 */
[----:B------:R-:W-:Y:S01]  /*3fc0*/  FMUL.FTZ R120, R28, R120 ;  /* 0x000000781c787220 */ /* 0x000fe20000410000 */
[----:B------:R-:W-:Y:S01]  /*3fd0*/  F2FP.PACK_AB R10, R10, R92 ;  /* 0x0000005c0a0a723e */ /* 0x000fe200000000ff */
[----:B------:R-:W-:Y:S02]  /*3fe0*/  FMUL.FTZ R124, R60, R124 ;  /* 0x0000007c3c7c7220 */ /* 0x000fe40000410000 */
[--C-:B-1----:R-:W-:Y:S02]  /*3ff0*/  FFMA.FTZ R0, R44, c[0x0][0x29c], -R235.reuse ;  /* 0x0000a7002c007a23 */ /* 0x102fe400000108eb */
[--C-:B------:R-:W-:Y:S02]  /*4000*/  FFMA.FTZ R44, R218, c[0x0][0x29c], -R236.reuse ;  /* 0x0000a700da2c7a23 */ /* 0x100fe400000108ec */
[----:B------:R1:W2:Y:S01]  /*4010*/  MUFU.EX2 R35, R0 ;  /* 0x0000000000237308 */ /* 0x0002a20000000800 */
[----:B----4-:R-:W-:Y:S05]  /*4020*/  FMUL.FTZ R11, R53, R105 ;  /* 0x00000069350b7220 */ /* 0x010fea0000410000 */
[----:B------:R-:W-:Y:S04]  /*4030*/  F2FP.PACK_AB R11, R11, R104 ;  /* 0x000000680b0b723e */ /* 0x000fe800000000ff */
[----:B------:R-:W-:Y:S01]  /*4040*/  MUFU.EX2 R44, R44 ;  /* 0x0000002c002c7308 */ /* 0x000fe20000000800 */
[--C-:B-1----:R-:W-:Y:S02]  /*4050*/  FFMA.FTZ R0, R45, c[0x0][0x29c], -R235.reuse ;  /* 0x0000a7002d007a23 */ /* 0x102fe400000108eb */
[--C-:B------:R-:W-:Y:S07]  /*4060*/  FFMA.FTZ R45, R248, c[0x0][0x29c], -R236.reuse ;  /* 0x0000a700f82d7a23 */ /* 0x100fee00000108ec */
[----:B------:R1:W3:Y:S01]  /*4070*/  MUFU.EX2 R32, R0 ;  /* 0x0000000000207308 */ /* 0x0002e20000000800 */
[----:B--2---:R-:W-:Y:S02]  /*4080*/  FMUL.FTZ R108, R35, R108 ;  /* 0x0000006c236c7220 */ /* 0x004fe40000410000 */
[----:B------:R-:W-:Y:S07]  /*4090*/  FFMA.FTZ R236, R63, c[0x0][0x29c], -R236 ;  /* 0x0000a7003fec7a23 */ /* 0x000fee00000108ec */
[----:B------:R-:W-:Y:S10]  /*40a0*/  MUFU.EX2 R45, R45 ;  /* 0x0000002d002d7308 */ /* 0x000ff40000000800 */
[----:B------:R-:W-:Y:S01]  /*40b0*/  MUFU.EX2 R236, R236 ;  /* 0x000000ec00ec7308 */ /* 0x000fe20000000800 */
[--C-:B-1----:R-:W-:Y:S02]  /*40c0*/  FFMA.FTZ R0, R57, c[0x0][0x29c], -R235.reuse ;  /* 0x0000a70039007a23 */ /* 0x102fe400000108eb */
[----:B---3--:R-:W-:Y:S02]  /*40d0*/  FMUL.FTZ R26, R32, R109 ;  /* 0x0000006d201a7220 */ /* 0x008fe40000410000 */
[----:B------:R-:W-:Y:S05]  /*40e0*/  FFMA.FTZ R235, R61, c[0x0][0x29c], -R235 ;  /* 0x0000a7003deb7a23 */ /* 0x000fea00000108eb */
[----:B------:R1:W2:Y:S01]  /*40f0*/  MUFU.EX2 R27, R0 ;  /* 0x00000000001b7308 */ /* 0x0002a20000000800 */
[----:B------:R-:W-:Y:S09]  /*4100*/  F2FP.PACK_AB R26, R26, R108 ;  /* 0x0000006c1a1a723e */ /* 0x000ff200000000ff */
[----:B------:R-:W3:Y:S01]  /*4110*/  MUFU.EX2 R235, R235 ;  /* 0x000000eb00eb7308 */ /* 0x000ee20000000800 */
[----:B-1----:R-:W1:Y:S01]  /*4120*/  LDS R0, [R237+0x184a0] ;  /* 0x0184a000ed007984 */ /* 0x002e620000000800 */
[C---:B--2---:R-:W-:Y:S01]  /*4130*/  F2FP.PACK_AB R5, R27.reuse, R28 ;  /* 0x0000001c1b05723e */ /* 0x044fe200000000ff */
[----:B------:R-:W-:Y:S05]  /*4140*/  FMUL.FTZ R27, R27, R121 ;  /* 0x000000791b1b7220 */ /* 0x000fea0000410000 */
[----:B------:R-:W-:Y:S02]  /*4150*/  F2FP.PACK_AB R27, R27, R120 ;  /* 0x000000781b1b723e */ /* 0x000fe400000000ff */
[C---:B---3--:R-:W-:Y:S01]  /*4160*/  F2FP.PACK_AB R6, R235.reuse, R60 ;  /* 0x0000003ceb06723e */ /* 0x048fe200000000ff */
[----:B------:R-:W-:Y:S01]  /*4170*/  FMUL.FTZ R28, R235, R125 ;  /* 0x0000007deb1c7220 */ /* 0x000fe20000410000 */
[----:B------:R-:W-:Y:S04]  /*4180*/  IADD3 R60, R224, R196, RZ ;  /* 0x000000c4e03c7210 */ /* 0x000fe80007ffe0ff */
[----:B------:R-:W-:Y:S01]  /*4190*/  F2FP.PACK_AB R28, R28, R124 ;  /* 0x0000007c1c1c723e */ /* 0x000fe200000000ff */
[--C-:B-1----:R-:W-:Y:S02]  /*41a0*/  FADD.FTZ R71, R71, -R0.reuse ;  /* 0x8000000047477221 */ /* 0x102fe40000010000 */
        /* <DEDUP_REMOVED lines=15> */
[----:B------:R-:W1:Y:S01]  /*42a0*/  LDS R0, [R237+0x185a0] ;  /* 0x0185a000ed007984 */ /* 0x000e620000000800 */
[----:B------:R-:W-:Y:S02]  /*42b0*/  FMUL.FTZ R71, R49, R71 ;  /* 0x0000004731477220 */ /* 0x000fe40000410000 */
[----:B------:R-:W2:Y:S01]  /*42c0*/  MUFU.EX2 R49, R7 ;  /* 0x0000000700317308 */ /* 0x000ea20000000800 */
[----:B------:R3:W-:Y:S01]  /*42d0*/  STS [R239+0x400], R4 ;  /* 0x00040004ef007388 */ /* 0x0007e20000000800 */
[----:B------:R-:W-:Y:S02]  /*42e0*/  FMUL.FTZ R70, R48, R70 ;  /* 0x0000004630467220 */ /* 0x000fe40000410000 */
[----:B------:R-:W-:Y:S01]  /*42f0*/  FMUL.FTZ R86, R205, R86 ;  /* 0x00000056cd567220 */ /* 0x000fe20000410000 */
[----:B------:R-:W-:Y:S01]  /*4300*/  STS [R239], R42 ;  /* 0x0000002aef007388 */ /* 0x000fe20000000800 */
[----:B------:R-:W-:Y:S01]  /*4310*/  FMUL.FTZ R31, R31, R87 ;  /* 0x000000571f1f7220 */ /* 0x000fe20000410000 */
[----:B------:R-:W-:Y:S01]  /*4320*/  F2FP.PACK_AB R70, R71, R70 ;  /* 0x000000464746723e */ /* 0x000fe200000000ff */
[----:B------:R-:W-:Y:S01]  /*4330*/  FMUL.FTZ R102, R202, R102 ;  /* 0x00000066ca667220 */ /* 0x000fe20000410000 */
[----:B------:R-:W-:Y:S01]  /*4340*/  STS [R240], R41 ;  /* 0x00000029f0007388 */ /* 0x000fe20000000800 */
[----:B------:R4:W5:Y:S01]  /*4350*/  MUFU.EX2 R48, R8 ;  /* 0x0000000800307308 */ /* 0x0009620000000800 */
[----:B------:R-:W-:Y:S01]  /*4360*/  F2FP.PACK_AB R31, R31, R86 ;  /* 0x000000561f1f723e */ /* 0x000fe200000000ff */
[----:B------:R-:W-:Y:S01]  /*4370*/  FMUL.FTZ R30, R30, R103 ;  /* 0x000000671e1e7220 */ /* 0x000fe20000410000 */
[----:B------:R-:W-:Y:S01]  /*4380*/  STS [R240+0x400], R23 ;  /* 0x00040017f0007388 */ /* 0x000fe20000000800 */
[----:B------:R-:W-:Y:S02]  /*4390*/  FMUL.FTZ R130, R29, R130 ;  /* 0x000000821d827220 */ /* 0x000fe40000410000 */
[----:B------:R-:W-:Y:S01]  /*43a0*/  FMUL.FTZ R29, R234, R131 ;  /* 0x00000083ea1d7220 */ /* 0x000fe20000410000 */
[----:B------:R5:W-:Y:S01]  /*43b0*/  STS [R239+0x2000], R14 ;  /* 0x0020000eef007388 */ /* 0x000be20000000800 */
[----:B------:R-:W-:Y:S01]  /*43c0*/  FMUL.FTZ R82, R207, R82 ;  /* 0x00000052cf527220 */ /* 0x000fe20000410000 */
[----:B------:R-:W-:Y:S01]  /*43d0*/  F2FP.PACK_AB R30, R30, R102 ;  /* 0x000000661e1e723e */ /* 0x000fe200000000ff */
[----:B------:R-:W-:Y:S01]  /*43e0*/  FMUL.FTZ R83, R206, R83 ;  /* 0x00000053ce537220 */ /* 0x000fe20000410000 */
[----:B------:R-:W-:Y:S01]  /*43f0*/  F2FP.PACK_AB R29, R29, R130 ;  /* 0x000000821d1d723e */ /* 0x000fe200000000ff */
[----:B------:R-:W-:Y:S01]  /*4400*/  FMUL.FTZ R98, R204, R98 ;  /* 0x00000062cc627220 */ /* 0x000fe20000410000 */
[----:B--2---:R-:W-:Y:S01]  /*4410*/  F2FP.PACK_AB R2, R49, R50 ;  /* 0x000000323102723e */ /* 0x004fe200000000ff */
[----:B------:R-:W-:Y:S01]  /*4420*/  FMUL.FTZ R99, R203, R99 ;  /* 0x00000063cb637220 */ /* 0x000fe20000410000 */
[----:B---3--:R-:W-:Y:S01]  /*4430*/  F2FP.PACK_AB R4, R52, R51 ;  /* 0x000000333404723e */ /* 0x008fe200000000ff */
[----:B------:R-:W-:Y:S01]  /*4440*/  FMUL.FTZ R114, R201, R114 ;  /* 0x00000072c9727220 */ /* 0x000fe20000410000 */
[----:B------:R-:W-:Y:S01]  /*4450*/  F2FP.PACK_AB R7, R32, R35 ;  /* 0x000000232007723e */ /* 0x000fe200000000ff */
[----:B------:R-:W-:Y:S01]  /*4460*/  FMUL.FTZ R115, R200, R115 ;  /* 0x00000073c8737220 */ /* 0x000fe20000410000 */
[----:B------:R-:W2:Y:S01]  /*4470*/  MUFU.EX2 R35, R56 ;  /* 0x0000003800237308 */ /* 0x000ea20000000800 */
[----:B------:R3:W-:Y:S01]  /*4480*/  STS [R239+0x2400], R4 ;  /* 0x00240004ef007388 */ /* 0x0007e20000000800 */
[----:B------:R-:W-:Y:S01]  /*4490*/  F2FP.PACK_AB R82, R83, R82 ;  /* 0x000000525352723e */ /* 0x000fe200000000ff */
[----:B------:R-:W-:Y:S01]  /*44a0*/  FMUL.FTZ R118, R199, R118 ;  /* 0x00000076c7767220 */ /* 0x000fe20000410000 */
[----:B----4-:R-:W-:Y:S01]  /*44b0*/  F2FP.PACK_AB R8, R53, R54 ;  /* 0x000000363508723e */ /* 0x010fe200000000ff */
[----:B------:R4:W-:Y:S01]  /*44c0*/  STS [R240+0x2400], R2 ;  /* 0x00240002f0007388 */ /* 0x0009e20000000800 */
[----:B------:R-:W-:Y:S01]  /*44d0*/  F2FP.PACK_AB R98, R99, R98 ;  /* 0x000000626362723e */ /* 0x000fe200000000ff */
[--C-:B-1----:R-:W-:Y:S01]  /*44e0*/  FADD.FTZ R75, R75, -R0.reuse ;  /* 0x800000004b4b7221 */ /* 0x102fe20000010000 */
[----:B------:R-:W-:Y:S01]  /*44f0*/  F2FP.PACK_AB R115, R115, R114 ;  /* 0x000000727373723e */ /* 0x000fe200000000ff */
[----:B------:R-:W-:Y:S01]  /*4500*/  STS [R240+0x2000], R13 ;  /* 0x0020000df0007388 */ /* 0x000fe20000000800 */
[----:B------:R-:W-:Y:S01]  /*4510*/  MUFU.EX2 R32, R59 ;  /* 0x0000003b00207308 */ /* 0x000fe20000000800 */
[----:B------:R-:W-:Y:S02]  /*4520*/  FMUL.FTZ R75, R52, R75 ;  /* 0x0000004b344b7220 */ /* 0x000fe40000410000 */
[----:B------:R-:W-:Y:S01]  /*4530*/  STS [R242], R39 ;  /* 0x00000027f2007388 */ /* 0x000fe20000000800 */
[--C-:B------:R-:W-:Y:S02]  /*4540*/  FADD.FTZ R74, R74, -R0.reuse ;  /* 0x800000004a4a7221 */ /* 0x100fe40000010000 */
[--C-:B------:R-:W-:Y:S01]  /*4550*/  FADD.FTZ R78, R78, -R0.reuse ;  /* 0x800000004e4e7221 */ /* 0x100fe20000010000 */
[----:B------:R-:W-:Y:S01]  /*4560*/  STS [R242+0x400], R24 ;  /* 0x00040018f2007388 */ /* 0x000fe20000000800 */
[--C-:B------:R-:W-:Y:S02]  /*4570*/  FADD.FTZ R79, R79, -R0.reuse ;  /* 0x800000004f4f7221 */ /* 0x100fe40000010000 */
[----:B-----5:R-:W1:Y:S01]  /*4580*/  MUFU.EX2 R14, R62 ;  /* 0x0000003e000e7308 */ /* 0x020e620000000800 */
[----:B------:R-:W-:Y:S01]  /*4590*/  STS [R241], R38 ;  /* 0x00000026f1007388 */ /* 0x000fe20000000800 */
[----:B------:R-:W-:Y:S02]  /*45a0*/  FMUL.FTZ R78, R50, R78 ;  /* 0x0000004e324e7220 */ /* 0x000fe40000410000 */
[--C-:B------:R-:W-:Y:S01]  /*45b0*/  FADD.FTZ R90, R90, -R0.reuse ;  /* 0x800000005a5a7221 */ /* 0x100fe20000010000 */
[----:B------:R-:W-:Y:S01]  /*45c0*/  STS [R241+0x400], R22 ;  /* 0x00040016f1007388 */ /* 0x000fe20000000800 */
[----:B---3--:R-:W-:Y:S01]  /*45d0*/  F2FP.PACK_AB R4, R47, R48 ;  /* 0x000000302f04723e */ /* 0x008fe200000000ff */
[--C-:B------:R-:W-:Y:S02]  /*45e0*/  FADD.FTZ R91, R91, -R0.reuse ;  /* 0x800000005b5b7221 */ /* 0x100fe40000010000 */
[----:B------:R-:W-:Y:S01]  /*45f0*/  STS [R242+0x2000], R12 ;  /* 0x0020000cf2007388 */ /* 0x000fe20000000800 */
[----:B----4-:R-:W-:Y:S01]  /*4600*/  F2FP.PACK_AB R2, R45, R46 ;  /* 0x0000002e2d02723e */ /* 0x010fe200000000ff */
[----:B------:R-:W-:Y:S02]  /*4610*/  FMUL.FTZ R90, R48, R90 ;  /* 0x0000005a305a7220 */ /* 0x000fe40000410000 */
[----:B------:R3:W-:Y:S01]  /*4620*/  STS [R242+0x2400], R4 ;  /* 0x00240004f2007388 */ /* 0x0007e20000000800 */
[--C-:B------:R-:W-:Y:S02]  /*4630*/  FADD.FTZ R94, R94, -R0.reuse ;  /* 0x800000005e5e7221 */ /* 0x100fe40000010000 */
[--C-:B------:R-:W-:Y:S01]  /*4640*/  FADD.FTZ R95, R95, -R0.reuse ;  /* 0x800000005f5f7221 */ /* 0x100fe20000010000 */
[----:B------:R4:W-:Y:S01]  /*4650*/  STS [R241+0x2400], R2 ;  /* 0x00240002f1007388 */ /* 0x0009e20000000800 */
[----:B------:R-:W-:Y:S02]  /*4660*/  FMUL.FTZ R94, R46, R94 ;  /* 0x0000005e2e5e7220 */ /* 0x000fe40000410000 */
[--C-:B------:R-:W-:Y:S01]  /*4670*/  FADD.FTZ R106, R106, -R0.reuse ;  /* 0x800000006a6a7221 */ /* 0x100fe20000010000 */
[----:B------:R-:W-:Y:S01]  /*4680*/  STS [R241+0x2000], R9 ;  /* 0x00200009f1007388 */ /* 0x000fe20000000800 */
[--C-:B------:R-:W-:Y:S02]  /*4690*/  FADD.FTZ R107, R107, -R0.reuse ;  /* 0x800000006b6b7221 */ /* 0x100fe40000010000 */
[----:B------:R-:W-:Y:S01]  /*46a0*/  FMUL.FTZ R106, R44, R106 ;  /* 0x0000006a2c6a7220 */ /* 0x000fe20000410000 */
[----:B------:R-:W-:Y:S01]  /*46b0*/  STS [R239+0x4000], R37 ;  /* 0x00400025ef007388 */ /* 0x000fe20000000800 */
[--C-:B------:R-:W-:Y:S02]  /*46c0*/  FADD.FTZ R110, R110, -R0.reuse ;  /* 0x800000006e6e7221 */ /* 0x100fe40000010000 */
[--C-:B------:R-:W-:Y:S01]  /*46d0*/  FADD.FTZ R111, R111, -R0.reuse ;  /* 0x800000006f6f7221 */ /* 0x100fe20000010000 */
[----:B------:R-:W-:Y:S01]  /*46e0*/  STS [R239+0x4400], R21 ;  /* 0x00440015ef007388 */ /* 0x000fe20000000800 */
[----:B------:R-:W-:Y:S02]  /*46f0*/  FMUL.FTZ R110, R40, R110 ;  /* 0x0000006e286e7220 */ /* 0x000fe40000410000 */
[--C-:B------:R-:W-:Y:S01]  /*4700*/  FADD.FTZ R122, R122, -R0.reuse ;  /* 0x800000007a7a7221 */ /* 0x100fe20000010000 */
[----:B------:R-:W-:Y:S01]  /*4710*/  STS [R240+0x4000], R34 ;  /* 0x00400022f0007388 */ /* 0x000fe20000000800 */
[--C-:B------:R-:W-:Y:S02]  /*4720*/  FADD.FTZ R123, R123, -R0.reuse ;  /* 0x800000007b7b7221 */ /* 0x100fe40000010000 */
[----:B--2---:R-:W-:Y:S01]  /*4730*/  FMUL.FTZ R122, R35, R122 ;  /* 0x0000007a237a7220 */ /* 0x004fe20000410000 */
[----:B------:R-:W-:Y:S01]  /*4740*/  STS [R240+0x4400], R20 ;  /* 0x00440014f0007388 */ /* 0x000fe20000000800 */
[----:B---3--:R-:W-:Y:S01]  /*4750*/  F2FP.PACK_AB R4, R43, R44 ;  /* 0x0000002c2b04723e */ /* 0x008fe200000000ff */
[----:B------:R-:W-:Y:S02]  /*4760*/  FMUL.FTZ R119, R198, R119 ;  /* 0x00000077c6777220 */ /* 0x000fe40000410000 */
[----:B------:R-:W-:Y:S01]  /*4770*/  STS [R239+0x6000], R8 ;  /* 0x00600008ef007388 */ /* 0x000fe20000000800 */
[----:B----4-:R-:W-:Y:S01]  /*4780*/  F2FP.PACK_AB R2, R36, R40 ;  /* 0x000000282402723e */ /* 0x010fe200000000ff */
[--C-:B------:R-:W-:Y:S01]  /*4790*/  FADD.FTZ R126, R126, -R0.reuse ;  /* 0x800000007e7e7221 */ /* 0x100fe20000010000 */
[----:B------:R-:W-:Y:S01]  /*47a0*/  F2FP.PACK_AB R118, R119, R118 ;  /* 0x000000767776723e */ /* 0x000fe200000000ff */
[----:B------:R2:W-:Y:S01]  /*47b0*/  STS [R239+0x6400], R4 ;  /* 0x00640004ef007388 */ /* 0x0005e20000000800 */
[----:B------:R-:W-:Y:S01]  /*47c0*/  FADD.FTZ R127, R127, -R0 ;  /* 0x800000007f7f7221 */ /* 0x000fe20000010000 */
[----:B------:R-:W-:Y:S01]  /*47d0*/  MOV R0, UR4 ;  /* 0x0000000400007c02 */ /* 0x000fe20008000f00 */
[----:B-1----:R-:W-:Y:S01]  /*47e0*/  FMUL.FTZ R126, R14, R126 ;  /* 0x0000007e0e7e7220 */ /* 0x002fe20000410000 */
[----:B------:R1:W-:Y:S01]  /*47f0*/  STS [R240+0x6400], R2 ;  /* 0x00640002f0007388 */ /* 0x0003e20000000800 */
[----:B------:R-:W-:Y:S01]  /*4800*/  FMUL.FTZ R127, R236, R127 ;  /* 0x0000007fec7f7220 */ /* 0x000fe20000410000 */
[----:B------:R-:W-:Y:S02]  /*4810*/  LEA R0, R0, R231, 0xd ;  /* 0x000000e700007211 */ /* 0x000fe400078e68ff */
[----:B------:R-:W-:Y:S02]  /*4820*/  STS [R240+0x6000], R7 ;  /* 0x00600007f0007388 */ /* 0x000fe40000000800 */
[----:B------:R-:W-:Y:S02]  /*4830*/  SHF.L.U32 R76, R0, 0x1, RZ ;  /* 0x00000001004c7819 */ /* 0x000fe400000006ff */
[----:B------:R-:W-:Y:S02]  /*4840*/  STS [R242+0x4000], R33 ;  /* 0x00400021f2007388 */ /* 0x000fe40000000800 */
[----:B------:R-:W-:Y:S02]  /*4850*/  IADD3 R0, R196, R76, RZ ;  /* 0x0000004cc4007210 */ /* 0x000fe40007ffe0ff */
[----:B------:R-:W-:Y:S04]  /*4860*/  STS [R242+0x4400], R19 ;  /* 0x00440013f2007388 */ /* 0x000fe80000000800 */
[----:B------:R-:W-:Y:S04]  /*4870*/  STS [R241+0x4000], R25 ;  /* 0x00400019f1007388 */ /* 0x000fe80000000800 */
[----:B------:R-:W-:Y:S01]  /*4880*/  STS [R241+0x4400], R18 ;  /* 0x00440012f1007388 */ /* 0x000fe20000000800 */
[----:B--2---:R-:W-:Y:S03]  /*4890*/  FMUL.FTZ R4, R49, R79 ;  /* 0x0000004f31047220 */ /* 0x004fe60000410000 */
[----:B------:R2:W-:Y:S01]  /*48a0*/  STS [R242+0x6000], R5 ;  /* 0x00600005f2007388 */ /* 0x0005e20000000800 */
[----:B-1----:R-:W-:Y:S02]  /*48b0*/  F2FP.PACK_AB R2, R32, R35 ;  /* 0x000000232002723e */ /* 0x002fe400000000ff */
[----:B------:R-:W-:Y:S03]  /*48c0*/  F2FP.PACK_AB R4, R4, R78 ;  /* 0x0000004e0404723e */ /* 0x000fe600000000ff */
[----:B------:R1:W-:Y:S04]  /*48d0*/  STS [R242+0x6400], R2 ;  /* 0x00640002f2007388 */ /* 0x0003e80000000800 */
[----:B------:R3:W-:Y:S01]  /*48e0*/  STS [R241+0x6000], R6 ;  /* 0x00600006f1007388 */ /* 0x0007e20000000800 */
[----:B--2---:R-:W-:Y:S05]  /*48f0*/  FMUL.FTZ R5, R51, R74 ;  /* 0x0000004a33057220 */ /* 0x004fea0000410000 */
[----:B------:R-:W-:Y:S02]  /*4900*/  F2FP.PACK_AB R5, R75, R5 ;  /* 0x000000054b05723e */ /* 0x000fe400000000ff */
[----:B-1----:R-:W-:Y:S01]  /*4910*/  F2FP.PACK_AB R2, R236, R14 ;  /* 0x0000000eec02723e */ /* 0x002fe200000000ff */
[----:B---3--:R-:W-:Y:S04]  /*4920*/  FMUL.FTZ R6, R45, R95 ;  /* 0x0000005f2d067220 */ /* 0x008fe80000410000 */
[----:B------:R1:W-:Y:S01]  /*4930*/  STS [R241+0x6400], R2 ;  /* 0x00640002f1007388 */ /* 0x0003e20000000800 */
[----:B------:R-:W-:Y:S03]  /*4940*/  F2FP.PACK_AB R6, R6, R94 ;  /* 0x0000005e0606723e */ /* 0x000fe600000000ff */
[----:B------:R-:W-:Y:S01]  /*4950*/  BAR.SYNC.DEFER_BLOCKING 0x0 ;  /* 0x0000000000007b1d */ /* 0x000fe20000010000 */
[----:B-1----:R-:W-:Y:S07]  /*4960*/  FMUL.FTZ R2, R47, R91 ;  /* 0x0000005b2f027220 */ /* 0x002fee0000410000 */
[----:B------:R-:W-:Y:S01]  /*4970*/  STS [R239+0x8000], R68 ;  /* 0x00800044ef007388 */ /* 0x000fe20000000800 */
[----:B------:R-:W-:Y:S03]  /*4980*/  F2FP.PACK_AB R2, R2, R90 ;  /* 0x0000005a0202723e */ /* 0x000fe600000000ff */
[----:B------:R-:W-:Y:S04]  /*4990*/  STS [R239+0x8400], R70 ;  /* 0x00840046ef007388 */ /* 0x000fe80000000800 */
[----:B------:R-:W-:Y:S04]  /*49a0*/  STS [R240+0x8000], R80 ;  /* 0x00800050f0007388 */ /* 0x000fe80000000800 */
[----:B------:R-:W-:Y:S04]  /*49b0*/  STS [R240+0x8400], R82 ;  /* 0x00840052f0007388 */ /* 0x000fe80000000800 */
[----:B------:R-:W-:Y:S04]  /*49c0*/  STS [R239+0xa000], R16 ;  /* 0x00a00010ef007388 */ /* 0x000fe80000000800 */
[----:B------:R1:W-:Y:S04]  /*49d0*/  STS [R239+0xa400], R5 ;  /* 0x00a40005ef007388 */ /* 0x0003e80000000800 */
[----:B------:R2:W-:Y:S04]  /*49e0*/  STS [R240+0xa400], R4 ;  /* 0x00a40004f0007388 */ /* 0x0005e80000000800 */
[----:B------:R-:W-:Y:S04]  /*49f0*/  STS [R240+0xa000], R17 ;  /* 0x00a00011f0007388 */ /* 0x000fe80000000800 */
[----:B------:R-:W-:Y:S04]  /*4a00*/  STS [R242+0x8000], R84 ;  /* 0x00800054f2007388 */ /* 0x000fe80000000800 */
[----:B------:R-:W-:Y:S04]  /*4a10*/  STS [R242+0x8400], R31 ;  /* 0x0084001ff2007388 */ /* 0x000fe80000000800 */
[----:B------:R-:W-:Y:S04]  /*4a20*/  STS [R241+0x8000], R96 ;  /* 0x00800060f1007388 */ /* 0x000fe80000000800 */
[----:B------:R-:W-:Y:S01]  /*4a30*/  STS [R241+0x8400], R98 ;  /* 0x00840062f1007388 */ /* 0x000fe20000000800 */
[----:B-1----:R-:W-:Y:S03]  /*4a40*/  FMUL.FTZ R5, R36, R111 ;  /* 0x0000006f24057220 */ /* 0x002fe60000410000 */
[----:B------:R-:W-:Y:S01]  /*4a50*/  STS [R242+0xa000], R15 ;  /* 0x00a0000ff2007388 */ /* 0x000fe20000000800 */
[----:B--2---:R-:W-:Y:S01]  /*4a60*/  FMUL.FTZ R4, R43, R107 ;  /* 0x0000006b2b047220 */ /* 0x004fe20000410000 */
[----:B------:R-:W-:Y:S02]  /*4a70*/  F2FP.PACK_AB R5, R5, R110 ;  /* 0x0000006e0505723e */ /* 0x000fe400000000ff */
[----:B------:R1:W-:Y:S02]  /*4a80*/  STS [R242+0xa400], R2 ;  /* 0x00a40002f2007388 */ /* 0x0003e40000000800 */
[----:B------:R-:W-:Y:S02]  /*4a90*/  F2FP.PACK_AB R4, R4, R106 ;  /* 0x0000006a0404723e */ /* 0x000fe400000000ff */
[----:B------:R-:W-:Y:S04]  /*4aa0*/  STS [R241+0xa000], R10 ;  /* 0x00a0000af1007388 */ /* 0x000fe80000000800 */
[----:B------:R-:W-:Y:S04]  /*4ab0*/  STS [R241+0xa400], R6 ;  /* 0x00a40006f1007388 */ /* 0x000fe80000000800 */
[----:B------:R-:W-:Y:S04]  /*4ac0*/  STS [R239+0xc000], R100 ;  /* 0x00c00064ef007388 */ /* 0x000fe80000000800 */
[----:B------:R-:W-:Y:S04]  /*4ad0*/  STS [R239+0xc400], R30 ;  /* 0x00c4001eef007388 */ /* 0x000fe80000000800 */
[----:B------:R-:W-:Y:S04]  /*4ae0*/  STS [R240+0xc000], R112 ;  /* 0x00c00070f0007388 */ /* 0x000fe80000000800 */
[----:B------:R-:W-:Y:S01]  /*4af0*/  STS [R240+0xc400], R115 ;  /* 0x00c40073f0007388 */ /* 0x000fe20000000800 */
[----:B-1----:R-:W-:Y:S03]  /*4b00*/  FMUL.FTZ R2, R32, R123 ;  /* 0x0000007b20027220 */ /* 0x002fe60000410000 */
        /* <DEDUP_REMOVED lines=8> */
[----:B-1----:R-:W-:Y:S03]  /*4b90*/  F2FP.PACK_AB R4, R127, R126 ;  /* 0x0000007e7f04723e */ /* 0x002fe600000000ff */
[----:B------:R-:W-:Y:S04]  /*4ba0*/  STS [R241+0xc400], R29 ;  /* 0x00c4001df1007388 */ /* 0x000fe80000000800 */
[----:B------:R-:W-:Y:S04]  /*4bb0*/  STS [R242+0xe000], R27 ;  /* 0x00e0001bf2007388 */ /* 0x000fe80000000800 */
[----:B------:R1:W-:Y:S04]  /*4bc0*/  STS [R242+0xe400], R2 ;  /* 0x00e40002f2007388 */ /* 0x0003e80000000800 */
[----:B------:R-:W-:Y:S04]  /*4bd0*/  STS [R241+0xe000], R28 ;  /* 0x00e0001cf1007388 */ /* 0x000fe80000000800 */
[----:B------:R-:W-:Y:S04]  /*4be0*/  STS [R241+0xe400], R4 ;  /* 0x00e40004f1007388 */ /* 0x000fe80000000800 */
[----:B------:R-:W-:Y:S08]  /*4bf0*/  LDSM.16.MT88.4 R4, [R3+0x18880] ;  /* 0x018880000304783b */ /* 0x000ff00000004200 */
[----:B------:R-:W2:Y:S01]  /*4c00*/  LDSM.16.MT88.4 R8, [R76+0x10080] ;  /* 0x010080004c08783b */ /* 0x000ea20000004200 */
[C---:B-1----:R-:W-:Y:S07]  /*4c10*/  SHF.L.U32 R2, R230.reuse, 0x1, RZ ;  /* 0x00000001e6027819 */ /* 0x042fee00000006ff */
[----:B------:R-:W1:Y:S01]  /*4c20*/  LDSM.16.MT88.4 R12, [R3+0x1c880] ;  /* 0x01c88000030c783b */ /* 0x000e620000004200 */
[----:B------:R-:W-:Y:S07]  /*4c30*/  IADD3 R2, R229, R2, RZ ;  /* 0x00000002e5027210 */ /* 0x000fee0007ffe0ff */
        /* <DEDUP_REMOVED lines=29> */
[----:B------:R-:W2:Y:S07]  /*4e10*/  LDSM.16.MT88.4 R32, [R0+0x11880] ;  /* 0x011880000020783b */ /* 0x000eae0000004200 */
        /* <DEDUP_REMOVED lines=10> */
[-C--:B-1----:R-:W-:Y:S01]  /*4ec0*/  HMMA.16816.F32 R132, R20, R24.reuse, R132 ;  /* 0x000000181484723c */ /* 0x082fe20000001884 */
[----:B------:R-:W1:Y:S07]  /*4ed0*/  LDSM.16.MT88.4 R16, [R0+0x12080] ;  /* 0x012080000010783b */ /* 0x000e6e0000004200 */
        /* <DEDUP_REMOVED lines=10> */
[-C--:B---3--:R-:W-:Y:S01]  /*4f80*/  HMMA.16816.F32 R132, R4, R8.reuse, R132 ;  /* 0x000000080484723c */ /* 0x088fe20000001884 */
[----:B------:R-:W3:Y:S07]  /*4f90*/  LDSM.16.MT88.4 R32, [R0+0x12880] ;  /* 0x012880000020783b */ /* 0x000eee0000004200 */
        /* <DEDUP_REMOVED lines=10> */
[-C--:B--2---:R-:W-:Y:S01]  /*5040*/  HMMA.16816.F32 R132, R20, R24.reuse, R132 ;  /* 0x000000181484723c */ /* 0x084fe20000001884 */
[----:B------:R-:W2:Y:S07]  /*5050*/  LDSM.16.MT88.4 R16, [R0+0x13080] ;  /* 0x013080000010783b */ /* 0x000eae0000004200 */
        /* <DEDUP_REMOVED lines=10> */
[-C--:B-1----:R-:W-:Y:S01]  /*5100*/  HMMA.16816.F32 R132, R4, R8.reuse, R132 ;  /* 0x000000080484723c */ /* 0x082fe20000001884 */
[----:B------:R1:W4:Y:S07]  /*5110*/  LDSM.16.MT88.4 R32, [R0+0x13880] ;  /* 0x013880000020783b */ /* 0x00032e0000004200 */
[C---:B------:R-:W-:Y:S01]  /*5120*/  HMMA.16816.F32 R136, R12.reuse, R8, R136 ;  /* 0x000000080c88723c */ /* 0x040fe20000001888 */
[----:B------:R-:W-:Y:S07]  /*5130*/  BAR.SYNC.DEFER_BLOCKING 0x0 ;  /* 0x0000000000007b1d */ /* 0x000fee0000010000 */
[-C--:B------:R-:W-:Y:S08]  /*5140*/  HMMA.16816.F32 R140, R12, R10.reuse, R140 ;  /* 0x0000000a0c8c723c */ /* 0x080ff0000000188c */
[C---:B------:R-:W-:Y:S04]  /*5150*/  HMMA.16816.F32 R144, R4.reuse, R10, R144 ;  /* 0x0000000a0490723c */ /* 0x040fe80000001890 */
[----:B-1----:R-:W-:Y:S04]  /*5160*/  SHF.L.U32 R0, R230, 0x1, RZ ;  /* 0x00000001e6007819 */ /* 0x002fe800000006ff */
[-C--:B--2---:R-:W-:Y:S01]  /*5170*/  HMMA.16816.F32 R148, R4, R16.reuse, R148 ;  /* 0x000000100494723c */ /* 0x084fe20000001894 */
[----:B------:R1:W2:Y:S07]  /*5180*/  LDSM.16.MT88.4 R44, [R60+0x80] ;  /* 0x000080003c2c783b */ /* 0x0002ae0000004200 */
[C---:B------:R-:W-:Y:S01]  /*5190*/  HMMA.16816.F32 R152, R12.reuse, R16, R152 ;  /* 0x000000100c98723c */ /* 0x040fe20000001898 */
[----:B------:R-:W1:Y:S07]  /*51a0*/  LDSM.16.MT88.4 R60, [R60+0x880] ;  /* 0x000880003c3c783b */ /* 0x000e6e0000004200 */
        /* <DEDUP_REMOVED lines=12> */
[-C--:B----4-:R-:W-:Y:S08]  /*5270*/  HMMA.16816.F32 R148, R20, R32.reuse, R148 ;  /* 0x000000201494723c */ /* 0x090ff00000001894 */
[C---:B------:R-:W-:Y:S08]  /*5280*/  HMMA.16816.F32 R152, R28.reuse, R32, R152 ;  /* 0x000000201c98723c */ /* 0x040ff00000001898 */
[-C--:B------:R-:W-:Y:S08]  /*5290*/  HMMA.16816.F32 R156, R28, R34.reuse, R156 ;  /* 0x000000221c9c723c */ /* 0x080ff0000000189c */
[----:B------:R-:W-:Y:S01]  /*52a0*/  HMMA.16816.F32 R160, R20, R34, R160 ;  /* 0x0000002214a0723c */ /* 0x000fe200000018a0 */
[----:B------:R-:W-:-:S07]  /*52b0*/  @P0 BRA `(.L_x_941) ;  /* 0x0000042000000947 */ /* 0x000fce0003800000 */
[----:B--23--:R-:W2:Y:S01]  /*52c0*/  LDL.64 R220, [R1+0x10] ;  /* 0x0000100001dc7983 */ /* 0x00cea20000100a00 */
[----:B------:R-:W-:Y:S02]  /*52d0*/  USHF.R.S32.HI UR30, URZ, 0x1f, UR29 ;  /* 0x0000001f3f1e7899 */ /* 0x000fe4000801141d */
[----:B------:R-:W-:Y:S01]  /*52e0*/  ULDC.64 UR6, c[0x0][0x208] ;  /* 0x0000820000067ab9 */ /* 0x000fe20000000a00 */
[----:B------:R-:W3:Y:S01]  /*52f0*/  LDL.64 R244, [R1+0x18] ;  /* 0x0000180001f47983 */ /* 0x000ee20000100a00 */
[----:B------:R-:W-:Y:S02]  /*5300*/  USHF.L.U32 UR31, UR29, 0x7, URZ ;  /* 0x000000071d1f7899 */ /* 0x000fe4000800063f */
[----:B------:R-:W-:Y:S01]  /*5310*/  UIMAD UR30, UR30, UR6, URZ ;  /* 0x000000061e1e72a4 */ /* 0x000fe2000f8e023f */
[----:B------:R-:W4:Y:S01]  /*5320*/  LDL.64 R222, [R1+0x8] ;  /* 0x0000080001de7983 */ /* 0x000f220000100a00 */
[----:B------:R-:W-:Y:S02]  /*5330*/  UIMAD.WIDE.U32 UR32, UR29, UR6, URZ ;  /* 0x000000061d2072a5 */ /* 0x000fe4000f8e003f */
[----:B------:R-:W-:Y:S01]  /*5340*/  UIMAD UR30, UR29, UR7, UR30 ;  /* 0x000000071d1e72a4 */ /* 0x000fe2000f8e021e */
[----:B------:R-:W5:Y:S01]  /*5350*/  LDL R211, [R1] ;  /* 0x0000000001d37983 */ /* 0x000f620000100800 */
[----:B------:R-:W-:Y:S02]  /*5360*/  IMAD.U32 R12, RZ, RZ, UR31 ;  /* 0x0000001fff0c7e24 */ /* 0x000fe4000f8e00ff */
[----:B------:R-:W-:Y:S01]  /*5370*/  UIADD3 UR30, UR33, UR30, URZ ;  /* 0x0000001e211e7290 */ /* 0x000fe2000fffe03f */
[----:B------:R-:W5:Y:S01]  /*5380*/  LDL R13, [R1+0x30] ;  /* 0x00003000010d7983 */ /* 0x000f620000100800 */
[----:B------:R-:W-:Y:S02]  /*5390*/  IMAD.U32 R14, RZ, RZ, UR32 ;  /* 0x00000020ff0e7e24 */ /* 0x000fe4000f8e00ff */
[----:B------:R-:W-:Y:S01]  /*53a0*/  IMAD.U32 R15, RZ, RZ, UR33 ;  /* 0x00000021ff0f7e24 */ /* 0x000fe2000f8e00ff */
[----:B------:R-:W1:Y:S02]  /*53b0*/  S2R R8, SR_CTAID.Y ;  /* 0x0000000000087919 */ /* 0x000e640000002600 */
[----:B-1----:R-:W-:Y:S05]  /*53c0*/  SHF.R.S32.HI R10, RZ, 0x1f, R8 ;  /* 0x0000001fff0a7819 */ /* 0x002fea0000011408 */
[C---:B------:R-:W-:Y:S02]  /*53d0*/  IMAD R9, R10.reuse, c[0x0][0x210], RZ ;  /* 0x000084000a097a24 */ /* 0x040fe400078e02ff */
[----:B------:R-:W-:Y:S02]  /*53e0*/  IMAD R10, R10, c[0x0][0x288], RZ ;  /* 0x0000a2000a0a7a24 */ /* 0x000fe400078e02ff */
[C---:B------:R-:W-:Y:S02]  /*53f0*/  IMAD R9, R8.reuse, c[0x0][0x214], R9 ;  /* 0x0000850008097a24 */ /* 0x040fe400078e0209 */
[----:B------:R-:W-:Y:S02]  /*5400*/  IMAD R10, R8, c[0x0][0x28c], R10 ;  /* 0x0000a300080a7a24 */ /* 0x000fe400078e020a */
[----:B--2---:R-:W-:Y:S02]  /*5410*/  IMAD.MOV.U32 R4, RZ, RZ, R220 ;  /* 0x000000ffff047224 */ /* 0x004fe400078e00dc */
[----:B------:R-:W-:Y:S02]  /*5420*/  IMAD.MOV.U32 R5, RZ, RZ, R221 ;  /* 0x000000ffff057224 */ /* 0x000fe400078e00dd */
[----:B---3--:R-:W-:Y:S02]  /*5430*/  IMAD.MOV.U32 R6, RZ, RZ, R244 ;  /* 0x000000ffff067224 */ /* 0x008fe400078e00f4 */
[----:B------:R-:W-:Y:S02]  /*5440*/  IMAD.MOV.U32 R7, RZ, RZ, R245 ;  /* 0x000000ffff077224 */ /* 0x000fe400078e00f5 */
[----:B----4-:R-:W-:Y:S02]  /*5450*/  IMAD R11, R222, c[0x0][0x208], RZ ;  /* 0x00008200de0b7a24 */ /* 0x010fe400078e02ff */
[C---:B------:R-:W-:Y:S04]  /*5460*/  IMAD.WIDE.U32 R4, R8.reuse, c[0x0][0x288], R4 ;  /* 0x0000a20008047a25 */ /* 0x040fe800078e0004 */
[----:B------:R-:W-:Y:S01]  /*5470*/  IMAD.WIDE.U32 R6, R8, c[0x0][0x210], R6 ;  /* 0x0000840008067a25 */ /* 0x000fe200078e0006 */
[----:B------:R-:W-:Y:S04]  /*5480*/  IADD3 R8, P0, R4, UR10, RZ ;  /* 0x0000000a04087c10 */ /* 0x000fe8000ff1e0ff */
[----:B------:R-:W-:Y:S01]  /*5490*/  IADD3 R4, P2, P1, R11, UR9, R6 ;  /* 0x000000090b047c10 */ /* 0x000fe2000f95e006 */
[----:B------:R-:W-:Y:S01]  /*54a0*/  IMAD.IADD R6, R7, 0x1, R9 ;  /* 0x0000000107067824 */ /* 0x000fe200078e0209 */
[----:B------:R-:W-:Y:S02]  /*54b0*/  IADD3.X R11, R5, UR18, R10, P0, !PT ;  /* 0x00000012050b7c10 */ /* 0x000fe400087fe40a */
[----:B------:R-:W-:Y:S02]  /*54c0*/  LEA R7, P0, R4, c[0x0][0x1f0], 0x1 ;  /* 0x00007c0004077a11 */ /* 0x000fe400078008ff */
[----:B-----5:R-:W-:Y:S02]  /*54d0*/  IADD3.X R5, R211, UR16, R6, P2, P1 ;  /* 0x00000010d3057c10 */ /* 0x020fe400097e2406 */
[----:B------:R-:W-:Y:S02]  /*54e0*/  IADD3 R9, -R222, c[0x0][0x168], -R12 ;  /* 0x00005a00de097a10 */ /* 0x000fe40007ffe90c */
[----:B------:R-:W-:Y:S01]  /*54f0*/  LEA.HI.X R5, R4, c[0x0][0x1f4], R5, 0x1, P0 ;  /* 0x00007d0004057a11 */ /* 0x000fe200000f0c05 */
[----:B------:R-:W-:Y:S01]  /*5500*/  IMAD.U32 R4, RZ, RZ, UR30 ;  /* 0x0000001eff047e24 */ /* 0x000fe2000f8e00ff */
[----:B------:R-:W-:Y:S02]  /*5510*/  LEA R10, P1, R8, c[0x0][0x280], 0x2 ;  /* 0x0000a000080a7a11 */ /* 0x000fe400078210ff */
[----:B------:R-:W-:Y:S02]  /*5520*/  LEA R6, P0, R14, R7, 0x8 ;  /* 0x000000070e067211 */ /* 0x000fe400078040ff */
[C---:B------:R-:W-:Y:S02]  /*5530*/  ISETP.LT.OR P2, PT, R9.reuse, 0x1, P5 ;  /* 0x000000010900780c */ /* 0x040fe40002f41670 */
[----:B------:R-:W-:Y:S01]  /*5540*/  LEA.HI.X R11, R8, c[0x0][0x284], R11, 0x2, P1 ;  /* 0x0000a100080b7a11 */ /* 0x000fe200008f140b */
[----:B------:R-:W-:Y:S01]  /*5550*/  IMAD.U32 R8, RZ, RZ, UR27 ;  /* 0x0000001bff087e24 */ /* 0x000fe2000f8e00ff */
[----:B------:R-:W-:Y:S02]  /*5560*/  LEA.HI.X R7, R14, R5, R4, 0x8, P0 ;  /* 0x000000050e077211 */ /* 0x000fe400000f4404 */
[----:B------:R-:W-:Y:S01]  /*5570*/  ISETP.LT.OR P0, PT, R9, 0x21, P5 ;  /* 0x000000210900780c */ /* 0x000fe20002f01670 */
[----:B------:R-:W-:Y:S01]  /*5580*/  IMAD R8, R8, 0x4000, R13 ;  /* 0x0000400008087824 */ /* 0x000fe200078e020d */
[----:B------:R-:W-:Y:S04]  /*5590*/  IADD3 R4, P1, R6, UR22, RZ ;  /* 0x0000001606047c10 */ /* 0x000fe8000ff3e0ff */
[----:B------:R-:W-:Y:S01]  /*55a0*/  IADD3.X R5, R7, UR21, RZ, P1, !PT ;  /* 0x0000001507057c10 */ /* 0x000fe20008ffe4ff */
[----:B------:R-:W-:Y:S01]  /*55b0*/  @!PT LDS RZ, [RZ] ;  /* 0x00000000fffff984 */ /* 0x000fe20000000800 */
[----:B------:R-:W-:Y:S01]  /*55c0*/  @!PT LDS RZ, [RZ] ;  /* 0x00000000fffff984 */ /* 0x000fe20000000800 */
[----:B------:R-:W-:Y:S01]  /*55d0*/  @!PT LDS RZ, [RZ] ;  /* 0x00000000fffff984 */ /* 0x000fe20000000800 */
[----:B------:R1:W-:Y:S01]  /*55e0*/  LDGSTS.E.BYPASS.LTC128B.128 [R8], [R6.64], !P2 ;  /* 0x0000000006087fae */ /* 0x0003e2000d101d58 */
[C---:B------:R-:W-:Y:S02]  /*55f0*/  LEA R10, P1, R12.reuse, R10, 0x2 ;  /* 0x0000000a0c0a7211 */ /* 0x040fe400078210ff */
[C---:B------:R-:W-:Y:S02]  /*5600*/  ISETP.LT.OR P2, PT, R9.reuse, 0x41, P5 ;  /* 0x000000410900780c */ /* 0x040fe40002f41670 */
[----:B------:R-:W-:Y:S01]  /*5610*/  LEA.HI.X.SX32 R11, R12, R11, 0x2, P1 ;  /* 0x0000000b0c0b7211 */ /* 0x000fe200008f16ff */
[----:B------:R2:W-:Y:S01]  /*5620*/  LDGSTS.E.BYPASS.LTC128B.128 [R8+0x1000], [R4.64], !P0 ;  /* 0x0100000004087fae */ /* 0x0005e2000c101d58 */
[----:B------:R-:W-:Y:S01]  /*5630*/  ISETP.LT.OR P1, PT, R9, 0x61, P5 ;  /* 0x000000610900780c */ /* 0x000fe20002f21670 */
[----:B------:R-:W-:Y:S04]  /*5640*/  IMAD.U32 R9, RZ, RZ, UR27 ;  /* 0x0000001bff097e24 */ /* 0x000fe8000f8e00ff */
[----:B------:R-:W-:Y:S04]  /*5650*/  @!P4 IMAD R9, R9, 0x80, R220 ;  /* 0x000000800909c824 */ /* 0x000fe800078e02dc */
[----:B------:R-:W-:Y:S01]  /*5660*/  @!P4 IMAD.SHL.U32 R9, R9, 0x4, RZ ;  /* 0x000000040909c824 */ /* 0x000fe200078e00ff */
[----:B--2---:R-:W-:Y:S04]  /*5670*/  IADD3 R4, P0, R4, UR22, RZ ;  /* 0x0000001604047c10 */ /* 0x004fe8000ff1e0ff */
[----:B------:R-:W-:Y:S02]  /*5680*/  IADD3.X R5, R5, UR21, RZ, P0, !PT ;  /* 0x0000001505057c10 */ /* 0x000fe400087fe4ff */
[----:B-1----:R-:W-:Y:S03]  /*5690*/  IADD3 R6, P0, R4, UR22, RZ ;  /* 0x0000001604067c10 */ /* 0x002fe6000ff1e0ff */
[----:B------:R1:W-:Y:S01]  /*56a0*/  LDGSTS.E.BYPASS.LTC128B.128 [R8+0x2000], [R4.64], !P2 ;  /* 0x0200000004087fae */ /* 0x0003e2000d101d58 */
[----:B------:R-:W-:Y:S05]  /*56b0*/  IADD3.X R7, R5, UR21, RZ, P0, !PT ;  /* 0x0000001505077c10 */ /* 0x000fea00087fe4ff */
[----:B------:R1:W-:Y:S04]  /*56c0*/  LDGSTS.E.BYPASS.LTC128B.128 [R8+0x3000], [R6.64], !P1 ;  /* 0x0300000006087fae */ /* 0x0003e8000c901d58 */
[----:B------:R1:W-:Y:S02]  /*56d0*/  @!P4 LDGSTS.E.BYPASS.LTC128B.128 [R9+0x18480], [R10.64] ;  /* 0x184800000a09cfae */ /* 0x0003e4000b901d58 */
.L_x_941:
[-C--:B-123--:R-:W-:Y:S01]  /*56e0*/  HMMA.16816.F32 R4, R36, R16.reuse, RZ ;  /* 0x000000102404723c */ /* 0x08efe200000018ff */
[----:B------:R-:W-:Y:S01]  /*56f0*/  LDSM.16.MT88.4 R68, [R224+0x1080] ;  /* 0x00108000e044783b */ /* 0x000fe20000004200 */
[----:B------:R-:W-:Y:S02]  /*5700*/  ULDC.64 UR6, c[0x0][0x240] ;  /* 0x0000900000067ab9 */ /* 0x000fe40000000a00 */
[----:B------:R-:W-:Y:S01]  /*5710*/  IMAD.MOV.U32 R20, RZ, RZ, 0x40 ;  /* 0x00000040ff147424 */ /* 0x000fe200078e00ff */
[----:B------:R-:W-:Y:S01]  /*5720*/  USHF.L.U32 UR29, UR5, 0xd, URZ ;  /* 0x0000000d051d7899 */ /* 0x000fe2000800063f */
[----:B------:R-:W2:Y:S01]  /*5730*/  LDL.64 R80, [R1+0x20] ;  /* 0x0000200001507983 */ /* 0x000ea20000100a00 */
[----:B------:R-:W-:Y:S01]  /*5740*/  UIMAD UR6, UR8, UR6, URZ ;  /* 0x00000006080672a4 */ /* 0x000fe2000f8e023f */
[C---:B------:R-:W-:Y:S01]  /*5750*/  HMMA.16816.F32 R8, R40.reuse, R16, RZ ;  /* 0x000000102808723c */ /* 0x040fe200000018ff */
[----:B------:R-:W-:Y:S02]  /*5760*/  UIADD3 UR5, UR5, 0x1, URZ ;  /* 0x0000000105057890 */ /* 0x000fe4000fffe03f */
[----:B------:R-:W0:Y:S01]  /*5770*/  LDGDEPBAR ;  /* 0x00000000000079af */ /* 0x000e220000000000 */
[----:B------:R-:W-:Y:S01]  /*5780*/  SEL R116, R20, 0xffffffc0, !P3 ;  /* 0xffffffc014747807 */ /* 0x000fe20005800000 */
[----:B------:R-:W-:Y:S02]  /*5790*/  UIMAD UR6, UR23, UR7, UR6 ;  /* 0x00000007170672a4 */ /* 0x000fe4000f8e0206 */
[----:B------:R-:W-:Y:S01]  /*57a0*/  USHF.R.S32.HI UR7, URZ, 0x1f, UR29 ;  /* 0x0000001f3f077899 */ /* 0x000fe2000801141d */
[-C--:B------:R-:W-:Y:S01]  /*57b0*/  HMMA.16816.F32 R12, R40, R18.reuse, RZ ;  /* 0x00000012280c723c */ /* 0x080fe200000018ff */
[----:B------:R-:W-:Y:S01]  /*57c0*/  IMAD.IADD R78, R116, 0x1, R0 ;  /* 0x00000001744e7824 */ /* 0x000fe200078e0200 */
[----:B------:R-:W-:Y:S02]  /*57d0*/  UISETP.GE.AND UP0, UPT, UR5, UR26, UPT ;  /* 0x0000001a0500728c */ /* 0x000fe4000bf06270 */
[----:B------:R-:W-:Y:S01]  /*57e0*/  IADD3 R77, R224, R116, RZ ;  /* 0x00000074e04d7210 */ /* 0x000fe20007ffe0ff */
[----:B------:R-:W-:Y:S01]  /*57f0*/  UISETP.GE.AND UP3, UPT, UR4, 0x1, UPT ;  /* 0x000000010400788c */ /* 0x000fe2000bf66270 */
[----:B------:R-:W1:Y:S01]  /*5800*/  LDSM.16.M88.4 R64, [R78+0x20880] ;  /* 0x020880004e40783b */ /* 0x000e620000000200 */
[----:B------:R-:W-:Y:S01]  /*5810*/  UISETP.GE.AND UP2, UPT, UR28, 0x1, UPT ;  /* 0x000000011c00788c */ /* 0x000fe2000bf46270 */
[C---:B------:R-:W-:Y:S01]  /*5820*/  HMMA.16816.F32 R16, R36.reuse, R18, RZ ;  /* 0x000000122410723c */ /* 0x040fe200000018ff */
[----:B------:R-:W-:Y:S02]  /*5830*/  UISETP.GE.AND UP1, UPT, UR27, 0x1, UPT ;  /* 0x000000011b00788c */ /* 0x000fe4000bf26270 */
[----:B------:R-:W3:Y:S05]  /*5840*/  LDSM.16.M88.4 R72, [R78+0x22880] ;  /* 0x022880004e48783b */ /* 0x000eea0000000200 */
[-C--:B------:R-:W-:Y:S08]  /*5850*/  HMMA.16816.F32 R20, R36, R44.reuse, RZ ;  /* 0x0000002c2414723c */ /* 0x080ff000000018ff */
[C---:B------:R-:W-:Y:S08]  /*5860*/  HMMA.16816.F32 R24, R40.reuse, R44, RZ ;  /* 0x0000002c2818723c */ /* 0x040ff000000018ff */
[-C--:B------:R-:W-:Y:S08]  /*5870*/  HMMA.16816.F32 R28, R40, R46.reuse, RZ ;  /* 0x0000002e281c723c */ /* 0x080ff000000018ff */
[----:B------:R-:W-:Y:S01]  /*5880*/  HMMA.16816.F32 R32, R36, R46, RZ ;  /* 0x0000002e2420723c */ /* 0x000fe200000018ff */
[----:B------:R-:W4:Y:S05]  /*5890*/  LDSM.16.MT88.4 R36, [R77+0x1080] ;  /* 0x001080004d24783b */ /* 0x000f2a0000004200 */
[----:B------:R-:W-:Y:S02]  /*58a0*/  LDSM.16.MT88.4 R44, [R224+0x1880] ;  /* 0x00188000e02c783b */ /* 0x000fe40000004200 */
[-C--:B------:R-:W-:Y:S08]  /*58b0*/  HMMA.16816.F32 R4, R48, R52.reuse, R4 ;  /* 0x000000343004723c */ /* 0x080ff00000001804 */
[C---:B------:R-:W-:Y:S07]  /*58c0*/  HMMA.16816.F32 R8, R56.reuse, R52, R8 ;  /* 0x000000343808723c */ /* 0x040fee0000001808 */
[----:B------:R-:W-:Y:S01]  /*58d0*/  IMAD.IADD R52, R196, 0x1, R2 ;  /* 0x00000001c4347824 */ /* 0x000fe200078e0202 */
[-C--:B------:R-:W-:Y:S04]  /*58e0*/  HMMA.16816.F32 R12, R56, R54.reuse, R12 ;  /* 0x00000036380c723c */ /* 0x080fe8000000180c */
[----:B------:R-:W5:Y:S04]  /*58f0*/  LDSM.16.M88.4 R40, [R52+0x20880] ;  /* 0x020880003428783b */ /* 0x000f680000000200 */
[C---:B------:R-:W-:Y:S01]  /*5900*/  HMMA.16816.F32 R16, R48.reuse, R54, R16 ;  /* 0x000000363010723c */ /* 0x040fe20000001810 */
[----:B------:R-:W3:Y:S07]  /*5910*/  LDSM.16.M88.4 R52, [R52+0x22880] ;  /* 0x022880003434783b */ /* 0x000eee0000000200 */
[-C--:B------:R-:W-:Y:S08]  /*5920*/  HMMA.16816.F32 R20, R48, R60.reuse, R20 ;  /* 0x0000003c3014723c */ /* 0x080ff00000001814 */
[C---:B------:R-:W-:Y:S08]  /*5930*/  HMMA.16816.F32 R24, R56.reuse, R60, R24 ;  /* 0x0000003c3818723c */ /* 0x040ff00000001818 */
[-C--:B------:R-:W-:Y:S01]  /*5940*/  HMMA.16816.F32 R28, R56, R62.reuse, R28 ;  /* 0x0000003e381c723c */ /* 0x080fe2000000181c */
[----:B------:R-:W-:Y:S07]  /*5950*/  LDSM.16.M88.4 R56, [R0+0x24880] ;  /* 0x024880000038783b */ /* 0x000fee0000000200 */
[----:B------:R-:W-:Y:S01]  /*5960*/  HMMA.16816.F32 R32, R48, R62, R32 ;  /* 0x0000003e3020723c */ /* 0x000fe20000001820 */
[----:B------:R-:W5:Y:S05]  /*5970*/  LDSM.16.MT88.4 R48, [R77+0x1880] ;  /* 0x001880004d30783b */ /* 0x000f6a0000004200 */
[----:B------:R-:W5:Y:S02]  /*5980*/  LDSM.16.MT88.4 R60, [R224+0x2080] ;  /* 0x00208000e03c783b */ /* 0x000f640000004200 */
[-C--:B-1----:R-:W-:Y:S08]  /*5990*/  HMMA.16816.F32 R4, R64, R68.reuse, R4 ;  /* 0x000000444004723c */ /* 0x082ff00000001804 */
[C---:B---3--:R-:W-:Y:S08]  /*59a0*/  HMMA.16816.F32 R8, R72.reuse, R68, R8 ;  /* 0x000000444808723c */ /* 0x048ff00000001808 */
[-C--:B------:R-:W-:Y:S08]  /*59b0*/  HMMA.16816.F32 R12, R72, R70.reuse, R12 ;  /* 0x00000046480c723c */ /* 0x080ff0000000180c */
[C---:B------:R-:W-:Y:S01]  /*59c0*/  HMMA.16816.F32 R16, R64.reuse, R70, R16 ;  /* 0x000000464010723c */ /* 0x040fe20000001810 */
[----:B------:R-:W1:Y:S07]  /*59d0*/  LDSM.16.M88.4 R68, [R0+0x26880] ;  /* 0x026880000044783b */ /* 0x000e6e0000000200 */
[-C--:B----4-:R-:W-:Y:S08]  /*59e0*/  HMMA.16816.F32 R20, R64, R36.reuse, R20 ;  /* 0x000000244014723c */ /* 0x090ff00000001814 */
[C---:B------:R-:W-:Y:S08]  /*59f0*/  HMMA.16816.F32 R24, R72.reuse, R36, R24 ;  /* 0x000000244818723c */ /* 0x040ff00000001818 */
[-C--:B------:R-:W-:Y:S01]  /*5a00*/  HMMA.16816.F32 R28, R72, R38.reuse, R28 ;  /* 0x00000026481c723c */ /* 0x080fe2000000181c */
[----:B------:R-:W-:Y:S07]  /*5a10*/  LDSM.16.M88.4 R72, [R2+0x26880] ;  /* 0x026880000248783b */ /* 0x000fee0000000200 */
[----:B------:R-:W-:Y:S01]  /*5a20*/  HMMA.16816.F32 R32, R64, R38, R32 ;  /* 0x000000264020723c */ /* 0x000fe20000001820 */
[----:B------:R-:W3:Y:S05]  /*5a30*/  LDSM.16.MT88.4 R36, [R77+0x2080] ;  /* 0x002080004d24783b */ /* 0x000eea0000004200 */
[----:B------:R-:W-:Y:S02]  /*5a40*/  LDSM.16.MT88.4 R64, [R224+0x2880] ;  /* 0x00288000e040783b */ /* 0x000fe40000004200 */
[-C--:B-----5:R-:W-:Y:S08]  /*5a50*/  HMMA.16816.F32 R4, R40, R44.reuse, R4 ;  /* 0x0000002c2804723c */ /* 0x0a0ff00000001804 */
[C---:B------:R-:W-:Y:S08]  /*5a60*/  HMMA.16816.F32 R8, R52.reuse, R44, R8 ;  /* 0x0000002c3408723c */ /* 0x040ff00000001808 */
[-C--:B------:R-:W-:Y:S08]  /*5a70*/  HMMA.16816.F32 R12, R52, R46.reuse, R12 ;  /* 0x0000002e340c723c */ /* 0x080ff0000000180c */
[C---:B------:R-:W-:Y:S01]  /*5a80*/  HMMA.16816.F32 R16, R40.reuse, R46, R16 ;  /* 0x0000002e2810723c */ /* 0x040fe20000001810 */
[----:B------:R4:W5:Y:S07]  /*5a90*/  LDSM.16.M88.4 R44, [R2+0x24880] ;  /* 0x02488000022c783b */ /* 0x00096e0000000200 */
[-C--:B------:R-:W-:Y:S08]  /*5aa0*/  HMMA.16816.F32 R20, R40, R48.reuse, R20 ;  /* 0x000000302814723c */ /* 0x080ff00000001814 */
[C---:B------:R-:W-:Y:S08]  /*5ab0*/  HMMA.16816.F32 R24, R52.reuse, R48, R24 ;  /* 0x000000303418723c */ /* 0x040ff00000001818 */
[-C--:B------:R-:W-:Y:S01]  /*5ac0*/  HMMA.16816.F32 R28, R52, R50.reuse, R28 ;  /* 0x00000032341c723c */ /* 0x080fe2000000181c */
[----:B------:R-:W-:Y:S07]  /*5ad0*/  LDSM.16.M88.4 R52, [R78+0x26880] ;  /* 0x026880004e34783b */ /* 0x000fee0000000200 */
[----:B------:R-:W-:Y:S01]  /*5ae0*/  HMMA.16816.F32 R32, R40, R50, R32 ;  /* 0x000000322820723c */ /* 0x000fe20000001820 */
[----:B------:R-:W2:Y:S05]  /*5af0*/  LDSM.16.MT88.4 R40, [R77+0x2880] ;  /* 0x002880004d28783b */ /* 0x000eaa0000004200 */
[----:B------:R-:W-:Y:S02]  /*5b00*/  LDSM.16.MT88.4 R48, [R224+0x3080] ;  /* 0x00308000e030783b */ /* 0x000fe40000004200 */
[-C--:B------:R-:W-:Y:S08]  /*5b10*/  HMMA.16816.F32 R4, R56, R60.reuse, R4 ;  /* 0x0000003c3804723c */ /* 0x080ff00000001804 */
[C---:B-1----:R-:W-:Y:S07]  /*5b20*/  HMMA.16816.F32 R8, R68.reuse, R60, R8 ;  /* 0x0000003c4408723c */ /* 0x042fee0000001808 */
[----:B------:R-:W-:Y:S01]  /*5b30*/  IADD3 R60, R116, R2, RZ ;  /* 0x00000002743c7210 */ /* 0x000fe20007ffe0ff */
[-C--:B------:R-:W-:Y:S01]  /*5b40*/  HMMA.16816.F32 R12, R68, R62.reuse, R12 ;  /* 0x0000003e440c723c */ /* 0x080fe2000000180c */
[----:B----4-:R-:W-:Y:S01]  /*5b50*/  MOV R2, UR6 ;  /* 0x0000000600027c02 */ /* 0x010fe20008000f00 */
[----:B------:R-:W-:Y:S04]  /*5b60*/  UIADD3 UR6, UR27, 0x1, URZ ;  /* 0x000000011b067890 */ /* 0x000fe8000fffe03f */
[----:B------:R-:W-:Y:S02]  /*5b70*/  USEL UR27, UR6, URZ, !UP1 ;  /* 0x0000003f061b7287 */ /* 0x000fe4000c800000 */
[C---:B------:R-:W-:Y:S01]  /*5b80*/  HMMA.16816.F32 R16, R56.reuse, R62, R16 ;  /* 0x0000003e3810723c */ /* 0x040fe20000001810 */
[----:B------:R-:W-:Y:S07]  /*5b90*/  LDSM.16.M88.4 R60, [R60+0x24880] ;  /* 0x024880003c3c783b */ /* 0x000fee0000000200 */
[-C--:B---3--:R-:W-:Y:S08]  /*5ba0*/  HMMA.16816.F32 R20, R56, R36.reuse, R20 ;  /* 0x000000243814723c */ /* 0x088ff00000001814 */
[C---:B------:R-:W-:Y:S08]  /*5bb0*/  HMMA.16816.F32 R24, R68.reuse, R36, R24 ;  /* 0x000000244418723c */ /* 0x040ff00000001818 */
[-C--:B------:R-:W-:Y:S01]  /*5bc0*/  HMMA.16816.F32 R28, R68, R38.reuse, R28 ;  /* 0x00000026441c723c */ /* 0x080fe2000000181c */
[----:B------:R-:W1:Y:S07]  /*5bd0*/  S2R R68, SR_CTAID.Y ;  /* 0x0000000000447919 */ /* 0x000e6e0000002600 */
[----:B------:R-:W-:Y:S01]  /*5be0*/  HMMA.16816.F32 R32, R56, R38, R32 ;  /* 0x000000263820723c */ /* 0x000fe20000001820 */
[----:B------:R-:W3:Y:S05]  /*5bf0*/  LDSM.16.M88.4 R36, [R78+0x24880] ;  /* 0x024880004e24783b */ /* 0x000eea0000000200 */
[----:B------:R-:W4:Y:S02]  /*5c00*/  LDSM.16.MT88.4 R56, [R77+0x3080] ;  /* 0x003080004d38783b */ /* 0x000f240000004200 */
[-C--:B-----5:R-:W-:Y:S08]  /*5c10*/  HMMA.16816.F32 R4, R44, R64.reuse, R4 ;  /* 0x000000402c04723c */ /* 0x0a0ff00000001804 */
[C---:B------:R-:W-:Y:S08]  /*5c20*/  HMMA.16816.F32 R8, R72.reuse, R64, R8 ;  /* 0x000000404808723c */ /* 0x040ff00000001808 */
[-C--:B------:R-:W-:Y:S08]  /*5c30*/  HMMA.16816.F32 R12, R72, R66.reuse, R12 ;  /* 0x00000042480c723c */ /* 0x080ff0000000180c */
[C---:B------:R-:W-:Y:S01]  /*5c40*/  HMMA.16816.F32 R16, R44.reuse, R66, R16 ;  /* 0x000000422c10723c */ /* 0x040fe20000001810 */
[----:B------:R-:W5:Y:S07]  /*5c50*/  LDSM.16.MT88.4 R64, [R224+0x3880] ;  /* 0x00388000e040783b */ /* 0x000f6e0000004200 */
[-C--:B--2---:R-:W-:Y:S08]  /*5c60*/  HMMA.16816.F32 R20, R44, R40.reuse, R20 ;  /* 0x000000282c14723c */ /* 0x084ff00000001814 */
[C---:B------:R-:W-:Y:S07]  /*5c70*/  HMMA.16816.F32 R24, R72.reuse, R40, R24 ;  /* 0x000000284818723c */ /* 0x040fee0000001818 */
[----:B------:R-:W-:Y:S01]  /*5c80*/  IMAD.IADD R40, R229, 0x1, R78 ;  /* 0x00000001e5287824 */ /* 0x000fe200078e024e */
[-C--:B------:R-:W-:Y:S08]  /*5c90*/  HMMA.16816.F32 R28, R72, R42.reuse, R28 ;  /* 0x0000002a481c723c */ /* 0x080ff0000000181c */
[----:B------:R-:W-:Y:S01]  /*5ca0*/  HMMA.16816.F32 R32, R44, R42, R32 ;  /* 0x0000002a2c20723c */ /* 0x000fe20000001820 */
[----:B------:R-:W2:Y:S05]  /*5cb0*/  LDSM.16.M88.4 R40, [R40+0x26880] ;  /* 0x026880002828783b */ /* 0x000eaa0000000200 */
[----:B------:R-:W1:Y:S02]  /*5cc0*/  LDSM.16.MT88.4 R44, [R77+0x3880] ;  /* 0x003880004d2c783b */ /* 0x000e640000004200 */
[-C--:B---3--:R-:W-:Y:S08]  /*5cd0*/  HMMA.16816.F32 R4, R36, R48.reuse, R4 ;  /* 0x000000302404723c */ /* 0x088ff00000001804 */
[C---:B------:R-:W-:Y:S08]  /*5ce0*/  HMMA.16816.F32 R8, R52.reuse, R48, R8 ;  /* 0x000000303408723c */ /* 0x040ff00000001808 */
[-C--:B------:R-:W-:Y:S08]  /*5cf0*/  HMMA.16816.F32 R12, R52, R50.reuse, R12 ;  /* 0x00000032340c723c */ /* 0x080ff0000000180c */
[C---:B------:R-:W-:Y:S08]  /*5d00*/  HMMA.16816.F32 R16, R36.reuse, R50, R16 ;  /* 0x000000322410723c */ /* 0x040ff00000001810 */
[-C--:B----4-:R-:W-:Y:S08]  /*5d10*/  HMMA.16816.F32 R20, R36, R56.reuse, R20 ;  /* 0x000000382414723c */ /* 0x090ff00000001814 */
[C---:B------:R-:W-:Y:S08]  /*5d20*/  HMMA.16816.F32 R24, R52.reuse, R56, R24 ;  /* 0x000000383418723c */ /* 0x040ff00000001818 */
[-C--:B------:R-:W-:Y:S08]  /*5d30*/  HMMA.16816.F32 R28, R52, R58.reuse, R28 ;  /* 0x0000003a341c723c */ /* 0x080ff0000000181c */
[----:B------:R-:W-:Y:S07]  /*5d40*/  HMMA.16816.F32 R32, R36, R58, R32 ;  /* 0x0000003a2420723c */ /* 0x000fee0000001820 */
[----:B-1----:R-:W-:Y:S01]  /*5d50*/  SHF.R.S32.HI R38, RZ, 0x1f, R68 ;  /* 0x0000001fff267819 */ /* 0x002fe20000011444 */
[-C--:B-----5:R-:W-:Y:S05]  /*5d60*/  HMMA.16816.F32 R4, R60, R64.reuse, R4 ;  /* 0x000000403c04723c */ /* 0x0a0fea0000001804 */
[----:B------:R-:W-:Y:S02]  /*5d70*/  IMAD R0, R38, c[0x0][0x238], RZ ;  /* 0x00008e0026007a24 */ /* 0x000fe400078e02ff */
[C---:B------:R-:W-:Y:S01]  /*5d80*/  IMAD.WIDE.U32 R36, R68.reuse, c[0x0][0x238], R80 ;  /* 0x00008e0044247a25 */ /* 0x040fe200078e0050 */
[C---:B--2---:R-:W-:Y:S04]  /*5d90*/  HMMA.16816.F32 R8, R40.reuse, R64, R8 ;  /* 0x000000402808723c */ /* 0x044fe80000001808 */
[----:B------:R-:W-:Y:S04]  /*5da0*/  IMAD R0, R68, c[0x0][0x23c], R0 ;  /* 0x00008f0044007a24 */ /* 0x000fe800078e0200 */
[-C--:B------:R-:W-:Y:S04]  /*5db0*/  HMMA.16816.F32 R12, R40, R66.reuse, R12 ;  /* 0x00000042280c723c */ /* 0x080fe8000000180c */
[----:B------:R-:W-:Y:S01]  /*5dc0*/  IADD3 R37, R37, R0, RZ ;  /* 0x0000000025257210 */ /* 0x000fe20007ffe0ff */
[----:B------:R-:W-:Y:S03]  /*5dd0*/  IMAD.U32 R0, RZ, RZ, UR23 ;  /* 0x00000017ff007e24 */ /* 0x000fe6000f8e00ff */
[C---:B------:R-:W-:Y:S04]  /*5de0*/  HMMA.16816.F32 R16, R60.reuse, R66, R16 ;  /* 0x000000423c10723c */ /* 0x040fe80000001810 */
[----:B------:R-:W-:Y:S04]  /*5df0*/  IMAD.WIDE.U32 R36, R0, c[0x0][0x240], R36 ;  /* 0x0000900000247a25 */ /* 0x000fe800078e0024 */
[-C--:B------:R-:W-:Y:S04]  /*5e00*/  HMMA.16816.F32 R20, R60, R44.reuse, R20 ;  /* 0x0000002c3c14723c */ /* 0x080fe80000001814 */
[----:B------:R-:W-:Y:S01]  /*5e10*/  IADD3 R0, P0, R36, UR29, RZ ;  /* 0x0000001d24007c10 */ /* 0x000fe2000ff1e0ff */
[----:B------:R-:W-:Y:S03]  /*5e20*/  UIADD3 UR29, UR4, 0x1, URZ ;  /* 0x00000001041d7890 */ /* 0x000fe6000fffe03f */
[C---:B------:R-:W-:Y:S04]  /*5e30*/  HMMA.16816.F32 R24, R40.reuse, R44, R24 ;  /* 0x0000002c2818723c */ /* 0x040fe80000001818 */
[----:B------:R-:W-:Y:S01]  /*5e40*/  IADD3.X R2, R37, UR7, R2, P0, !PT ;  /* 0x0000000725027c10 */ /* 0x000fe200087fe402 */
[----:B------:R-:W-:Y:S01]  /*5e50*/  UIADD3 UR7, UR28, 0x1, URZ ;  /* 0x000000011c077890 */ /* 0x000fe2000fffe03f */
[C---:B------:R-:W-:Y:S02]  /*5e60*/  LEA R36, P0, R0.reuse, c[0x0][0x220], 0x2 ;  /* 0x0000880000247a11 */ /* 0x040fe400078010ff */
[-C--:B------:R-:W-:Y:S01]  /*5e70*/  HMMA.16816.F32 R28, R40, R46.reuse, R28 ;  /* 0x0000002e281c723c */ /* 0x080fe2000000181c */
[----:B------:R-:W-:Y:S03]  /*5e80*/  USEL UR28, UR7, URZ, !UP2 ;  /* 0x0000003f071c7287 */ /* 0x000fe6000d000000 */
[----:B------:R-:W-:Y:S01]  /*5e90*/  LEA.HI.X R37, R0, c[0x0][0x224], R2, 0x2, P0 ;  /* 0x0000890000257a11 */ /* 0x000fe200000f1402 */
[----:B------:R-:W-:Y:S01]  /*5ea0*/  IMAD.U32 R0, RZ, RZ, UR4 ;  /* 0x00000004ff007e24 */ /* 0x000fe2000f8e00ff */
[----:B------:R-:W-:Y:S01]  /*5eb0*/  PLOP3.LUT P0, PT, PT, PT, UP0, 0x80, 0x0 ;  /* 0x000000000000781c */ /* 0x000fe20003f0f008 */
[----:B------:R-:W-:Y:S01]  /*5ec0*/  USEL UR4, UR29, URZ, !UP3 ;  /* 0x0000003f1d047287 */ /* 0x000fe2000d800000 */
[----:B------:R-:W-:Y:S01]  /*5ed0*/  HMMA.16816.F32 R32, R60, R46, R32 ;  /* 0x0000002e3c20723c */ /* 0x000fe20000001820 */
[----:B------:R-:W-:Y:S03]  /*5ee0*/  RED.E.ADD.F32.FTZ.RN.STRONG.GPU [R36.64], R4 ;  /* 0x000000042400798e */ /* 0x000fe6000c10e798 */
[----:B------:R-:W-:Y:S02]  /*5ef0*/  LEA R0, R0, R233, 0xd ;  /* 0x000000e900007211 */ /* 0x000fe400078e68ff */
[----:B------:R-:W-:Y:S03]  /*5f00*/  RED.E.ADD.F32.FTZ.RN.STRONG.GPU [R36.64+0x400], R5 ;  /* 0x000400052400798e */ /* 0x000fe6000c10e798 */
[----:B------:R-:W-:Y:S02]  /*5f10*/  IMAD.SHL.U32 R0, R0, 0x2, RZ ;  /* 0x0000000200007824 */ /* 0x000fe400078e00ff */
[----:B------:R-:W-:Y:S05]  /*5f20*/  RED.E.ADD.F32.FTZ.RN.STRONG.GPU [R36.64+0x800], R6 ;  /* 0x000800062400798e */ /* 0x000fea000c10e798 */
        /* <DEDUP_REMOVED lines=14> */
[----:B------:R-:W-:Y:S05]  /*6010*/  LDSM.16.MT88.4 R4, [R3+0x20880] ;  /* 0x020880000304783b */ /* 0x000fea0000004200 */
[----:B------:R-:W1:Y:S05]  /*6020*/  LDSM.16.MT88.4 R8, [R76+0x8080] ;  /* 0x008080004c08783b */ /* 0x000e6a0000004200 */
[----:B------:R-:W-:Y:S05]  /*6030*/  RED.E.ADD.F32.FTZ.RN.STRONG.GPU [R36.64+0x4400], R21 ;  /* 0x004400152400798e */ /* 0x000fea000c10e798 */
[----:B------:R-:W-:Y:S05]  /*6040*/  RED.E.ADD.F32.FTZ.RN.STRONG.GPU [R36.64+0x4800], R22 ;  /* 0x004800162400798e */ /* 0x000fea000c10e798 */
[----:B------:R-:W2:Y:S05]  /*6050*/  LDSM.16.MT88.4 R12, [R3+0x24880] ;  /* 0x02488000030c783b */ /* 0x000eaa0000004200 */
[----:B------:R-:W-:Y:S05]  /*6060*/  RED.E.ADD.F32.FTZ.RN.STRONG.GPU [R36.64+0x4c00], R23 ;  /* 0x004c00172400798e */ /* 0x000fea000c10e798 */
[----:B------:R-:W-:Y:S05]  /*6070*/  RED.E.ADD.F32.FTZ.RN.STRONG.GPU [R36.64+0x5000], R24 ;  /* 0x005000182400798e */ /* 0x000fea000c10e798 */
[----:B------:R-:W-:Y:S05]  /*6080*/  RED.E.ADD.F32.FTZ.RN.STRONG.GPU [R36.64+0x5400], R25 ;  /* 0x005400192400798e */ /* 0x000fea000c10e798 */
[----:B------:R-:W-:Y:S01]  /*6090*/  RED.E.ADD.F32.FTZ.RN.STRONG.GPU [R36.64+0x5800], R26 ;  /* 0x0058001a2400798e */ /* 0x000fe2000c10e798 */
[-C--:B-1----:R-:W-:Y:S04]  /*60a0*/  HMMA.16816.F32 R164, R4, R8.reuse, R164 ;  /* 0x0000000804a4723c */ /* 0x082fe800000018a4 */
[----:B------:R-:W1:Y:S05]  /*60b0*/  LDSM.16.MT88.4 R16, [R0+0x8080] ;  /* 0x008080000010783b */ /* 0x000e6a0000004200 */
[----:B------:R-:W-:Y:S05]  /*60c0*/  RED.E.ADD.F32.FTZ.RN.STRONG.GPU [R36.64+0x5c00], R27 ;  /* 0x005c001b2400798e */ /* 0x000fea000c10e798 */
[----:B------:R-:W-:Y:S01]  /*60d0*/  RED.E.ADD.F32.FTZ.RN.STRONG.GPU [R36.64+0x6000], R32 ;  /* 0x006000202400798e */ /* 0x000fe2000c10e798 */
[C---:B--2---:R-:W-:Y:S04]  /*60e0*/  HMMA.16816.F32 R168, R12.reuse, R8, R168 ;  /* 0x000000080ca8723c */ /* 0x044fe800000018a8 */
[----:B------:R-:W-:Y:S05]  /*60f0*/  RED.E.ADD.F32.FTZ.RN.STRONG.GPU [R36.64+0x6400], R33 ;  /* 0x006400212400798e */ /* 0x000fea000c10e798 */
[----:B------:R-:W-:Y:S01]  /*6100*/  RED.E.ADD.F32.FTZ.RN.STRONG.GPU [R36.64+0x6800], R34 ;  /* 0x006800222400798e */ /* 0x000fe2000c10e798 */
[-C--:B------:R-:W-:Y:S04]  /*6110*/  HMMA.16816.F32 R172, R12, R10.reuse, R172 ;  /* 0x0000000a0cac723c */ /* 0x080fe800000018ac */
[----:B------:R-:W-:Y:S04]  /*6120*/  RED.E.ADD.F32.FTZ.RN.STRONG.GPU [R36.64+0x6c00], R35 ;  /* 0x006c00232400798e */ /* 0x000fe8000c10e798 */
[C---:B------:R-:W-:Y:S01]  /*6130*/  HMMA.16816.F32 R176, R4.reuse, R10, R176 ;  /* 0x0000000a04b0723c */ /* 0x040fe200000018b0 */
[----:B------:R-:W-:Y:S05]  /*6140*/  RED.E.ADD.F32.FTZ.RN.STRONG.GPU [R36.64+0x7000], R28 ;  /* 0x0070001c2400798e */ /* 0x000fea000c10e798 */
[----:B------:R-:W-:Y:S02]  /*6150*/  RED.E.ADD.F32.FTZ.RN.STRONG.GPU [R36.64+0x7400], R29 ;  /* 0x0074001d2400798e */ /* 0x000fe4000c10e798 */
[-C--:B-1----:R-:W-:Y:S03]  /*6160*/  HMMA.16816.F32 R180, R4, R16.reuse, R180 ;  /* 0x0000001004b4723c */ /* 0x082fe600000018b4 */
[----:B------:R-:W-:Y:S05]  /*6170*/  LDSM.16.MT88.4 R20, [R3+0x21080] ;  /* 0x021080000314783b */ /* 0x000fea0000004200 */
[----:B------:R-:W1:Y:S01]  /*6180*/  LDSM.16.MT88.4 R24, [R76+0x8880] ;  /* 0x008880004c18783b */ /* 0x000e620000004200 */
[C---:B------:R-:W-:Y:S04]  /*6190*/  HMMA.16816.F32 R184, R12.reuse, R16, R184 ;  /* 0x000000100cb8723c */ /* 0x040fe800000018b8 */
[----:B------:R-:W-:Y:S04]  /*61a0*/  RED.E.ADD.F32.FTZ.RN.STRONG.GPU [R36.64+0x7800], R30 ;  /* 0x0078001e2400798e */ /* 0x000fe8000c10e798 */
[-C--:B------:R-:W-:Y:S01]  /*61b0*/  HMMA.16816.F32 R188, R12, R18.reuse, R188 ;  /* 0x000000120cbc723c */ /* 0x080fe200000018bc */
[----:B------:R-:W-:Y:S05]  /*61c0*/  RED.E.ADD.F32.FTZ.RN.STRONG.GPU [R36.64+0x7c00], R31 ;  /* 0x007c001f2400798e */ /* 0x000fea000c10e798 */
[----:B------:R-:W2:Y:S02]  /*61d0*/  LDSM.16.MT88.4 R28, [R3+0x25080] ;  /* 0x02508000031c783b */ /* 0x000ea40000004200 */
[----:B------:R-:W-:Y:S03]  /*61e0*/  HMMA.16816.F32 R192, R4, R18, R192 ;  /* 0x0000001204c0723c */ /* 0x000fe600000018c0 */
[----:B------:R-:W3:Y:S05]  /*61f0*/  LDSM.16.MT88.4 R32, [R0+0x8880] ;  /* 0x008880000020783b */ /* 0x000eea0000004200 */
[----:B------:R-:W-:Y:S05]  /*6200*/  LDSM.16.MT88.4 R4, [R3+0x21880] ;  /* 0x021880000304783b */ /* 0x000fea0000004200 */
[----:B------:R-:W4:Y:S05]  /*6210*/  LDSM.16.MT88.4 R8, [R76+0x9080] ;  /* 0x009080004c08783b */ /* 0x000f2a0000004200 */
[----:B------:R-:W5:Y:S01]  /*6220*/  LDSM.16.MT88.4 R12, [R3+0x25880] ;  /* 0x02588000030c783b */ /* 0x000f620000004200 */
[-C--:B-1----:R-:W-:Y:S04]  /*6230*/  HMMA.16816.F32 R164, R20, R24.reuse, R164 ;  /* 0x0000001814a4723c */ /* 0x082fe800000018a4 */
[----:B------:R-:W1:Y:S04]  /*6240*/  LDSM.16.MT88.4 R16, [R0+0x9080] ;  /* 0x009080000010783b */ /* 0x000e680000004200 */
        /* <DEDUP_REMOVED lines=9> */
[----:B------:R-:W2:Y:S05]  /*62e0*/  LDSM.16.MT88.4 R20, [R3+0x22080] ;  /* 0x022080000314783b */ /* 0x000eaa0000004200 */
[----:B------:R-:W3:Y:S02]  /*62f0*/  LDSM.16.MT88.4 R32, [R0+0x9880] ;  /* 0x009880000020783b */ /* 0x000ee40000004200 */
[-C--:B----4-:R-:W-:Y:S08]  /*6300*/  HMMA.16816.F32 R164, R4, R8.reuse, R164 ;  /* 0x0000000804a4723c */ /* 0x090ff000000018a4 */
[C---:B-----5:R-:W-:Y:S08]  /*6310*/  HMMA.16816.F32 R168, R12.reuse, R8, R168 ;  /* 0x000000080ca8723c */ /* 0x060ff000000018a8 */
        /* <DEDUP_REMOVED lines=8> */
[----:B------:R-:W1:Y:S05]  /*63a0*/  LDSM.16.MT88.4 R4, [R3+0x22880] ;  /* 0x022880000304783b */ /* 0x000e6a0000004200 */
[----:B------:R-:W4:Y:S02]  /*63b0*/  LDSM.16.MT88.4 R16, [R0+0xa080] ;  /* 0x00a080000010783b */ /* 0x000f240000004200 */
[-C--:B--2---:R-:W-:Y:S08]  /*63c0*/  HMMA.16816.F32 R164, R20, R24.reuse, R164 ;  /* 0x0000001814a4723c */ /* 0x084ff000000018a4 */
        /* <DEDUP_REMOVED lines=11> */
[-C--:B-1----:R-:W-:Y:S08]  /*6480*/  HMMA.16816.F32 R164, R4, R8.reuse, R164 ;  /* 0x0000000804a4723c */ /* 0x082ff000000018a4 */
        /* <DEDUP_REMOVED lines=26> */
[C---:B------:R-:W-:Y:S08]  /*6630*/  HMMA.16816.F32 R176, R4.reuse, R10, R176 ;  /* 0x0000000a04b0723c */ /* 0x040ff000000018b0 */
[-C--:B----4-:R-:W-:Y:S08]  /*6640*/  HMMA.16816.F32 R180, R4, R16.reuse, R180 ;  /* 0x0000001004b4723c */ /* 0x090ff000000018b4 */
[C---:B------:R-:W-:Y:S08]  /*6650*/  HMMA.16816.F32 R184, R12.reuse, R16, R184 ;  /* 0x000000100cb8723c */ /* 0x040ff000000018b8 */
[-C--:B------:R-:W-:Y:S08]  /*6660*/  HMMA.16816.F32 R188, R12, R18.reuse, R188 ;  /* 0x000000120cbc723c */ /* 0x080ff000000018bc */
[----:B------:R-:W-:Y:S08]  /*6670*/  HMMA.16816.F32 R192, R4, R18, R192 ;  /* 0x0000001204c0723c */ /* 0x000ff000000018c0 */
[-C--:B--2---:R-:W-:Y:S08]  /*6680*/  HMMA.16816.F32 R164, R20, R24.reuse, R164 ;  /* 0x0000001814a4723c */ /* 0x084ff000000018a4 */
[C---:B------:R-:W-:Y:S08]  /*6690*/  HMMA.16816.F32 R168, R28.reuse, R24, R168 ;  /* 0x000000181ca8723c */ /* 0x040ff000000018a8 */
[-C--:B------:R-:W-:Y:S08]  /*66a0*/  HMMA.16816.F32 R172, R28, R26.reuse, R172 ;  /* 0x0000001a1cac723c */ /* 0x080ff000000018ac */
[C---:B------:R-:W-:Y:S08]  /*66b0*/  HMMA.16816.F32 R176, R20.reuse, R26, R176 ;  /* 0x0000001a14b0723c */ /* 0x040ff000000018b0 */
[-C--:B---3--:R-:W-:Y:S08]  /*66c0*/  HMMA.16816.F32 R180, R20, R32.reuse, R180 ;  /* 0x0000002014b4723c */ /* 0x088ff000000018b4 */
[C---:B------:R-:W-:Y:S08]  /*66d0*/  HMMA.16816.F32 R184, R28.reuse, R32, R184 ;  /* 0x000000201cb8723c */ /* 0x040ff000000018b8 */
[-C--:B------:R-:W-:Y:S08]  /*66e0*/  HMMA.16816.F32 R188, R28, R34.reuse, R188 ;  /* 0x000000221cbc723c */ /* 0x080ff000000018bc */
[----:B------:R-:W-:Y:S01]  /*66f0*/  HMMA.16816.F32 R192, R20, R34, R192 ;  /* 0x0000002214c0723c */ /* 0x000fe200000018c0 */
[----:B------:R-:W-:-:S07]  /*6700*/  @!P0 BRA `(.L_x_942) ;  /* 0xffffb56000008947 */ /* 0x000fce000383ffff */
.L_x_939:
[----:B--2---:R-:W2:Y:S01]  /*6710*/  LDL.LU.64 R8, [R1+0x20] ;  /* 0x0000200001087983 */ /* 0x004ea20000300a00 */
[----:B------:R-:W3:Y:S01]  /*6720*/  S2UR UR5, SR_CTAID.X ;  /* 0x00000000000579c3 */ /* 0x000ee20000002500 */
[----:B-1----:R-:W-:Y:S01]  /*6730*/  MOV R0, 0x1 ;  /* 0x0000000100007802 */ /* 0x002fe20000000f00 */
[----:B------:R-:W-:Y:S01]  /*6740*/  USHF.R.S32.HI UR26, URZ, 0x1f, UR23 ;  /* 0x0000001f3f1a7899 */ /* 0x000fe20008011417 */
[----:B------:R-:W-:Y:S01]  /*6750*/  MOV R3, R38 ;  /* 0x0000002600037202 */ /* 0x000fe20000000f00 */
[----:B------:R-:W-:Y:S01]  /*6760*/  ULDC.64 UR6, c[0x0][0x330] ;  /* 0x0000cc0000067ab9 */ /* 0x000fe20000000a00 */
[----:B------:R-:W-:Y:S01]  /*6770*/  ISETP.NE.AND P1, PT, R0, c[0x0][0x338], PT ;  /* 0x0000ce0000007a0c */ /* 0x000fe20003f25270 */
[----:B------:R-:W-:Y:S01]  /*6780*/  UIMAD UR6, UR26, UR6, URZ ;  /* 0x000000061a0672a4 */ /* 0x000fe2000f8e023f */
[----:B------:R-:W-:Y:S01]  /*6790*/  MOV R2, R68 ;  /* 0x0000004400027202 */ /* 0x000fe20000000f00 */
[----:B------:R-:W-:-:S02]  /*67a0*/  FMUL.FTZ R164, R164, c[0x0][0x298] ;  /* 0x0000a600a4a47a20 */ /* 0x000fc40000410000 */
[----:B------:R-:W-:-:S08]  /*67b0*/  UIMAD UR6, UR23, UR7, UR6 ;  /* 0x00000007170672a4 */ /* 0x000fd0000f8e0206 */
[----:B------:R-:W-:-:S05]  /*67c0*/  @P1 IMAD.HI.U32 R0, R68, c[0x0][0x33c], RZ ;  /* 0x0000cf0044001a27 */ /* 0x000fca00078e00ff */
[----:B------:R-:W-:Y:S01]  /*67d0*/  @P1 SHF.R.U32.HI R0, RZ, c[0x0][0x340], R0 ;  /* 0x0000d000ff001a19 */ /* 0x000fe20000011600 */
[----:B---3--:R-:W-:-:S03]  /*67e0*/  USHF.L.U32 UR5, UR5, 0xd, URZ ;  /* 0x0000000d05057899 */ /* 0x008fc6000800063f */
[----:B------:R-:W-:Y:S01]  /*67f0*/  @P1 SHF.R.S32.HI R4, RZ, 0x1f, R0 ;  /* 0x0000001fff041819 */ /* 0x000fe20000011400 */
[----:B------:R-:W-:Y:S01]  /*6800*/  USHF.R.S32.HI UR4, URZ, 0x1f, UR5 ;  /* 0x0000001f3f047899 */ /* 0x000fe20008011405 */
[----:B------:R-:W-:Y:S02]  /*6810*/  @P1 MOV R2, R0 ;  /* 0x0000000000021202 */ /* 0x000fe40000000f00 */
[----:B------:R-:W-:-:S05]  /*6820*/  @P1 MOV R3, R4 ;  /* 0x0000000400031202 */ /* 0x000fca0000000f00 */
[C---:B------:R-:W-:Y:S02]  /*6830*/  IMAD R0, R3.reuse, c[0x0][0x328], RZ ;  /* 0x0000ca0003007a24 */ /* 0x040fe400078e02ff */
[----:B------:R-:W-:Y:S02]  /*6840*/  IMAD R3, R3, c[0x0][0x300], RZ ;  /* 0x0000c00003037a24 */ /* 0x000fe400078e02ff */
[----:B------:R-:W-:Y:S02]  /*6850*/  IMAD R0, R2, c[0x0][0x32c], R0 ;  /* 0x0000cb0002007a24 */ /* 0x000fe400078e0200 */
        /* <DEDUP_REMOVED lines=29> */
[----:B------:R-:W-:Y:S01]  /*6a30*/  FMUL.FTZ R191, R191, c[0x0][0x298] ;  /* 0x0000a600bfbf7a20 */ /* 0x000fe20000410000 */
[----:B------:R-:W-:Y:S01]  /*6a40*/  BAR.SYNC.DEFER_BLOCKING 0x1, 0x100 ;  /* 0x0044000000007b1d */ /* 0x000fe20000010000 */
[----:B--2---:R-:W-:-:S04]  /*6a50*/  IADD3 R6, P0, R8, UR5, RZ ;  /* 0x0000000508067c10 */ /* 0x004fc8000ff1e0ff */
[----:B------:R-:W-:Y:S01]  /*6a60*/  LEA.HI.X.SX32 R7, R8, UR4, 0x1, P0 ;  /* 0x0000000408077c11 */ /* 0x000fe200080f0eff */
[----:B------:R-:W-:Y:S01]  /*6a70*/  ULDC.64 UR4, c[0x0][0x308] ;  /* 0x0000c20000047ab9 */ /* 0x000fe20000000a00 */
[----:B------:R-:W-:Y:S01]  /*6a80*/  MOV R8, UR23 ;  /* 0x0000001700087c02 */ /* 0x000fe20008000f00 */
[----:B------:R-:W-:Y:S02]  /*6a90*/  UIMAD UR4, UR26, UR4, URZ ;  /* 0x000000041a0472a4 */ /* 0x000fe4000f8e023f */
[C-C-:B------:R-:W-:Y:S02]  /*6aa0*/  IMAD.WIDE.U32 R4, R2.reuse, c[0x0][0x328], R6.reuse ;  /* 0x0000ca0002047a25 */ /* 0x140fe400078e0006 */
[----:B------:R-:W-:Y:S02]  /*6ab0*/  UIMAD UR4, UR23, UR5, UR4 ;  /* 0x00000005170472a4 */ /* 0x000fe4000f8e0204 */
[----:B------:R-:W-:Y:S01]  /*6ac0*/  IMAD.WIDE.U32 R6, R2, c[0x0][0x300], R6 ;  /* 0x0000c00002067a25 */ /* 0x000fe200078e0006 */
[----:B------:R-:W-:-:S03]  /*6ad0*/  IADD3 R5, R5, R0, RZ ;  /* 0x0000000005057210 */ /* 0x000fc60007ffe0ff */
[----:B------:R-:W-:Y:S02]  /*6ae0*/  IMAD R2, R2, c[0x0][0x304], R3 ;  /* 0x0000c10002027a24 */ /* 0x000fe400078e0203 */
[----:B------:R-:W-:-:S03]  /*6af0*/  IMAD.WIDE.U32 R8, R8, c[0x0][0x330], R4 ;  /* 0x0000cc0008087a25 */ /* 0x000fc600078e0004 */
[----:B------:R-:W-:Y:S02]  /*6b00*/  IADD3 R3, R7, R2, RZ ;  /* 0x0000000207037210 */ /* 0x000fe40007ffe0ff */
[----:B------:R-:W-:Y:S02]  /*6b10*/  MOV R7, UR23 ;  /* 0x0000001700077c02 */ /* 0x000fe40008000f00 */
[----:B------:R-:W-:Y:S02]  /*6b20*/  MOV R2, R6 ;  /* 0x0000000600027202 */ /* 0x000fe40000000f00 */
[----:B------:R-:W-:-:S03]  /*6b30*/  IADD3 R0, R9, UR6, RZ ;  /* 0x0000000609007c10 */ /* 0x000fc6000fffe0ff */
[----:B------:R-:W-:Y:S01]  /*6b40*/  IMAD.WIDE.U32 R6, R7, c[0x0][0x308], R2 ;  /* 0x0000c20007067a25 */ /* 0x000fe200078e0002 */
[----:B------:R-:W-:-:S04]  /*6b50*/  LEA R2, P1, R8, c[0x0][0x310], 0x2 ;  /* 0x0000c40008027a11 */ /* 0x000fc800078210ff */
[----:B------:R-:W-:Y:S02]  /*6b60*/  LEA.HI.X R3, R8, c[0x0][0x314], R0, 0x2, P1 ;  /* 0x0000c50008037a11 */ /* 0x000fe400008f1400 */
[----:B------:R-:W-:Y:S02]  /*6b70*/  IADD3 R5, R7, UR4, RZ ;  /* 0x0000000407057c10 */ /* 0x000fe4000fffe0ff */
[----:B------:R-:W-:Y:S01]  /*6b80*/  LEA R4, P0, R6, c[0x0][0x2e8], 0x2 ;  /* 0x0000ba0006047a11 */ /* 0x000fe200078010ff */
[----:B------:R-:W-:Y:S01]  /*6b90*/  RED.E.ADD.F32.FTZ.RN.STRONG.GPU [R2.64], R132 ;  /* 0x000000840200798e */ /* 0x000fe2000c10e798 */
[----:B------:R-:W-:Y:S02]  /*6ba0*/  FMUL.FTZ R7, R166, c[0x0][0x298] ;  /* 0x0000a600a6077a20 */ /* 0x000fe40000410000 */
        /* <DEDUP_REMOVED lines=65> */
.L_x_943:
        /* <DEDUP_REMOVED lines=12> */
.L_x_1827:


//--------------------- .text._ZN7cutlass13device_kernelIN5flash19enable_sm80_to_sm89INS1_16FlashAttnBwdSm80INS1_25CollectiveMainloopBwdSm80ILi2ELi2EN4cute5tupleIJNS5_1CILi128EEES8_NS7_ILi64EEEEEENS_6half_tEfNS_4arch4Sm80ELb0ELb0ELb0ELb0ELb1ELb0ELb0ELb0ELi2ELi4ELi4ELi4ELb0EEENS1_24CollectiveEpilogueBwdGQAISA_fSD_Li256ELb0ELb1EEENS1_19SingleTileSchedulerILb0ELb0ELb0ELi128EEEEEEEEEvNT_6ParamsE --------------------------
	.section	.text._ZN7cutlass13device_kernelIN5flash19enable_sm80_to_sm89INS1_16FlashAttnBwdSm80INS1_25CollectiveMainloopBwdSm80ILi2ELi2EN4cute5tupleIJNS5_1CILi128EEES8_NS7_ILi64EEEEEENS_6half_tEfNS_4arch4Sm80ELb0ELb0ELb0ELb0ELb1ELb0ELb0ELb0ELi2ELi4ELi4ELi4ELb0EEENS1_24CollectiveEpilogueBwdGQAISA_fSD_Li256ELb0ELb1EEENS1_19SingleTileSchedulerILb0ELb0ELb0ELi128EEEEEEEEEvNT_6ParamsE,"ax",@progbits
	.sectioninfo	@"SHI_REGISTERS=255"
	.align	128
.text._ZN7cutlass13device_kernelIN5flash19enable_sm80_to_sm89INS1_16FlashAttnBwdSm80INS1_25CollectiveMainloopBwdSm80ILi2ELi2EN4cute5tupleIJNS5_1CILi128EEES8_NS7_ILi64EEEEEENS_6half_tEfNS_4arch4Sm80ELb0ELb0ELb0ELb0ELb1ELb0ELb0ELb0ELi2ELi4ELi4ELi4ELb0EEENS1_24CollectiveEpilogueBwdGQAISA_fSD_Li256ELb0ELb1EEENS1_19SingleTileSchedulerILb0ELb0ELb0ELi128EEEEEEEEEvNT_6ParamsE:
        .type           _ZN7cutlass13device_kernelIN5flash19enable_sm80_to_sm89INS1_16FlashAttnBwdSm80INS1_25CollectiveMainloopBwdSm80ILi2ELi2EN4cute5tupleIJNS5_1CILi128EEES8_NS7_ILi64EEEEEENS_6half_tEfNS_4arch4Sm80ELb0ELb0ELb0ELb0ELb1ELb0ELb0ELb0ELi2ELi4ELi4ELi4ELb0EEENS1_24CollectiveEpilogueBwdGQAISA_fSD_Li256ELb0ELb1EEENS1_19SingleTileSchedulerILb0ELb0ELb0ELi128EEEEEEEEEvNT_6ParamsE,@function
        .size           _ZN7cutlass13device_kernelIN5flash19enable_sm80_to_sm89INS1_16FlashAttnBwdSm80INS1_25CollectiveMainloopBwdSm80ILi2ELi2EN4cute5tupleIJNS5_1CILi128EEES8_NS7_ILi64EEEEEENS_6half_tEfNS_4arch4Sm80ELb0ELb0ELb0ELb0ELb1ELb0ELb0ELb0ELi2ELi4ELi4ELi4ELb0EEENS1_24CollectiveEpilogueBwdGQAISA_fSD_Li256ELb0ELb1EEENS1_19SingleTileSchedulerILb0ELb0ELb0ELi128EEEEEEEEEvNT_6ParamsE,(.L_x_1828 - _ZN7cutlass13device_kernelIN5flash19enable_sm80_to_sm89INS1_16FlashAttnBwdSm80INS1_25CollectiveMainloopBwdSm80ILi2ELi2EN4cute5tupleIJNS5_1CILi128EEES8_NS7_ILi64EEEEEENS_6half_tEfNS_4arch4Sm80ELb0ELb0ELb0ELb0ELb1ELb0ELb0ELb0ELi2ELi4ELi4ELi4ELb0EEENS1_24CollectiveEpilogueBwdGQAISA_fSD_Li256ELb0ELb1EEENS1_19SingleTileSchedulerILb0ELb0ELb0ELi128EEEEEEEEEvNT_6ParamsE)
        .other          _ZN7cutlass13device_kernelIN5flash19enable_sm80_to_sm89INS1_16FlashAttnBwdSm80INS1_25CollectiveMainloopBwdSm80ILi2ELi2EN4cute5tupleIJNS5_1CILi128EEES8_NS7_ILi64EEEEEENS_6half_tEfNS_4arch4Sm80ELb0ELb0ELb0ELb0ELb1ELb0ELb0ELb0ELi2ELi4ELi4ELi4ELb0EEENS1_24CollectiveEpilogueBwdGQAISA_fSD_Li256ELb0ELb1EEENS1_19SingleTileSchedulerILb0ELb0ELb0ELi128EEEEEEEEEvNT_6ParamsE,@"STO_CUDA_ENTRY STV_DEFAULT"
_ZN7cutlass13device_kernelIN5flash19enable_sm80_to_sm89INS1_16FlashAttnBwdSm80INS1_25CollectiveMainloopBwdSm80ILi2ELi2EN4cute5tupleIJNS5_1CILi128EEES8_NS7_ILi64EEEEEENS_6half_tEfNS_4arch4Sm80ELb0ELb0ELb0ELb0ELb1ELb0ELb0ELb0ELi2ELi4ELi4ELi4ELb0EEENS1_24CollectiveEpilogueBwdGQAISA_fSD_Li256ELb0ELb1EEENS1_19SingleTileSchedulerILb0ELb0ELb0ELi128EEEEEEEEEvNT_6ParamsE:
        /* <DEDUP_REMOVED lines=11> */
[----:B------:R-:W-:Y:S01]  /*00b0*/  UMOV UR20, 0x6 ;  /* 0x0000000600147882 */ /* 0x000fe20000000000 */
[----:B------:R-:W-:Y:S01]  /*00c0*/  ISETP.NE.AND P0, PT, R0, 0x1, PT ;  /* 0x000000010000780c */ /* 0x000fe20003f05270 */
[----:B------:R-:W-:Y:S01]  /*00d0*/  IMAD.MOV.U32 R27, RZ, RZ, R3 ;  /* 0x000000ffff1b7224 */ /* 0x000fe200078e0003 */
[----:B------:R-:W-:Y:S01]  /*00e0*/  ULDC.64 UR26, c[0x0][0x118] ;  /* 0x00004600001a7ab9 */ /* 0x000fe20000000a00 */
[--C-:B-1----:R-:W-:Y:S01]  /*00f0*/  IMAD.MOV.U32 R26, RZ, RZ, R2.reuse ;  /* 0x000000ffff1a7224 */ /* 0x102fe200078e0002 */
[----:B------:R1:W-:Y:S01]  /*0100*/  STL [R1+0x20], R2 ;  /* 0x0000200201007387 */ /* 0x0003e20000100800 */
[----:B------:R-:W-:-:S02]  /*0110*/  IMAD.MOV.U32 R26, RZ, RZ, R2 ;  /* 0x000000ffff1a7224 */ /* 0x000fc400078e0002 */
[----:B--2---:R-:W-:Y:S01]  /*0120*/  IMAD.U32 R68, RZ, RZ, UR4 ;  /* 0x00000004ff447e24 */ /* 0x004fe2000f8e00ff */
[----:B------:R-:W-:Y:S01]  /*0130*/  ULDC.64 UR4, c[0x0][0x278] ;  /* 0x00009e0000047ab9 */ /* 0x000fe20000000a00 */
[----:B---3--:R-:W-:Y:S01]  /*0140*/  IMAD R238, R14, R238, c[0x0][0x198] ;  /* 0x000066000eee7624 */ /* 0x008fe200078e02ee */
[----:B------:R-:W-:-:S03]  /*0150*/  SHF.R.S32.HI R22, RZ, 0x1f, R26 ;  /* 0x0000001fff167819 */ /* 0x000fc6000001141a */
[----:B------:R-:W-:Y:S01]  /*0160*/  @P0 IMAD.HI.U32 R0, R68, c[0x0][0x24c], RZ ;  /* 0x0000930044000a27 */ /* 0x000fe200078e00ff */
[----:B------:R-:W-:Y:S01]  /*0170*/  UIMAD.WIDE.U32 UR6, UR23, UR4, URZ ;  /* 0x00000004170672a5 */ /* 0x000fe2000f8e003f */
[--C-:B------:R-:W-:Y:S01]  /*0180*/  SHF.R.S32.HI R38, RZ, 0x1f, R68.reuse ;  /* 0x0000001fff267819 */ /* 0x100fe20000011444 */
[----:B------:R-:W-:Y:S01]  /*0190*/  UIMAD UR4, UR8, UR4, URZ ;  /* 0x00000004080472a4 */ /* 0x000fe2000f8e023f */
[----:B------:R-:W-:Y:S01]  /*01a0*/  IMAD.SHL.U32 R18, R26, 0x4, RZ ;  /* 0x000000041a127824 */ /* 0x000fe200078e00ff */
[CC--:B------:R-:W-:Y:S01]  /*01b0*/  LEA.HI R24, R22.reuse, R26.reuse, RZ, 0x5 ;  /* 0x0000001a16187211 */ /* 0x0c0fe200078f28ff */
[----:B------:R-:W-:Y:S01]  /*01c0*/  IMAD.MOV.U32 R5, RZ, RZ, R68 ;  /* 0x000000ffff057224 */ /* 0x000fe200078e0044 */
[----:B------:R-:W-:Y:S01]  /*01d0*/  @P0 SHF.R.U32.HI R5, RZ, c[0x0][0x250], R0 ;  /* 0x00009400ff050a19 */ /* 0x000fe20000011600 */
[----:B------:R-:W-:Y:S01]  /*01e0*/  UIMAD UR4, UR23, UR5, UR4 ;  /* 0x00000005170472a4 */ /* 0x000fe2000f8e0204 */
[----:B------:R-:W-:Y:S02]  /*01f0*/  SHF.R.S32.HI R19, RZ, 0x1f, R18 ;  /* 0x0000001fff137819 */ /* 0x000fe40000011412 */
[----:B------:R-:W-:Y:S01]  /*0200*/  LEA.HI R17, R22, R26, RZ, 0x4 ;  /* 0x0000001a16117211 */ /* 0x000fe200078f20ff */
[----:B------:R-:W-:-:S02]  /*0210*/  UIADD3 UR16, UR7, UR4, URZ ;  /* 0x0000000407107290 */ /* 0x000fc4000fffe03f */
[----:B------:R-:W-:Y:S01]  /*0220*/  STL.64 [R1+0x8], R18 ;  /* 0x0000081201007387 */ /* 0x000fe20000100a00 */
[----:B------:R-:W-:Y:S02]  /*0230*/  ULDC.64 UR4, c[0x0][0x188] ;  /* 0x0000620000047ab9 */ /* 0x000fe40000000a00 */
[----:B------:R-:W-:Y:S01]  /*0240*/  UIMAD.WIDE.U32 UR14, UR23, UR4, URZ ;  /* 0x00000004170e72a5 */ /* 0x000fe2000f8e003f */
[----:B-1----:R-:W-:Y:S01]  /*0250*/  LEA.HI R2, R22, R26, RZ, 0x3 ;  /* 0x0000001a16027211 */ /* 0x002fe200078f18ff */
[----:B------:R-:W-:-:S03]  /*0260*/  UIMAD UR4, UR8, UR4, URZ ;  /* 0x00000004080472a4 */ /* 0x000fc6000f8e023f */
        /* <DEDUP_REMOVED lines=22> */
[----:B------:R-:W-:-:S02]  /*03d0*/  ISETP.GE.OR P2, PT, R30, c[0x0][0x1cc], !P6 ;  /* 0x000073001e007a0c */ /* 0x000fc40007746670 */
[----:B------:R-:W-:Y:S01]  /*03e0*/  IADD3.X R6, R3, UR16, R0, P0, !PT ;  /* 0x0000001003067c10 */ /* 0x000fe200087fe400 */
[----:B------:R-:W-:Y:S01]  /*03f0*/  IMAD.WIDE.U32 R8, R68, c[0x0][0x180], R30 ;  /* 0x0000600044087a25 */ /* 0x000fe200078e001e */
[----:B------:R-:W-:Y:S01]  /*0400*/  LOP3.LUT R3, R2, 0x38, R30, 0xf8, !PT ;  /* 0x0000003802037812 */ /* 0x000fe200078ef81e */
[----:B------:R-:W-:Y:S01]  /*0410*/  STL.64 [R1+0x10], R30 ;  /* 0x0000101e01007387 */ /* 0x000fe20000100a00 */
[----:B------:R-:W-:Y:S02]  /*0420*/  LEA.HI R0, R22, R26, RZ, 0x6 ;  /* 0x0000001a16007211 */ /* 0x000fe400078f30ff */
[----:B------:R-:W-:Y:S02]  /*0430*/  SHF.R.U32.HI R2, RZ, 0x3, R2 ;  /* 0x00000003ff027819 */ /* 0x000fe40000011602 */
[----:B------:R-:W-:Y:S02]  /*0440*/  LEA R20, P0, R4, c[0x0][0x258], 0x2 ;  /* 0x0000960004147a11 */ /* 0x000fe400078010ff */
[----:B------:R-:W-:Y:S01]  /*0450*/  LOP3.LUT R3, R3, R2, RZ, 0x3c, !PT ;  /* 0x0000000203037212 */ /* 0x000fe200078e3cff */
[----:B------:R-:W-:Y:S01]  /*0460*/  IMAD.SHL.U32 R2, R0, 0x8, RZ ;  /* 0x0000000800027824 */ /* 0x000fe200078e00ff */
[----:B------:R-:W-:-:S02]  /*0470*/  SHF.R.S32.HI R0, RZ, 0x1f, R5 ;  /* 0x0000001fff007819 */ /* 0x000fc40000011405 */
[----:B------:R-:W-:Y:S01]  /*0480*/  LEA.HI.X R21, R4, c[0x0][0x25c], R6, 0x2, P0 ;  /* 0x0000970004157a11 */ /* 0x000fe200000f1406 */
[----:B------:R-:W-:Y:S01]  /*0490*/  IMAD.WIDE.U32 R6, R5, c[0x0][0x1b0], R30 ;  /* 0x00006c0005067a25 */ /* 0x000fe200078e001e */
[----:B------:R-:W-:Y:S02]  /*04a0*/  LOP3.LUT R16, R3, 0xfffffe00, R2, 0xf8, !PT ;  /* 0xfffffe0003107812 */ /* 0x000fe400078ef802 */
[----:B------:R-:W-:Y:S01]  /*04b0*/  ISETP.GE.OR P6, PT, R30, c[0x0][0x19c], !P6 ;  /* 0x000067001e007a0c */ /* 0x000fe200077c6670 */
[----:B------:R-:W-:Y:S02]  /*04c0*/  IMAD R3, R29, c[0x0][0x178], RZ ;  /* 0x00005e001d037a24 */ /* 0x000fe400078e02ff */
[----:B------:R-:W-:Y:S02]  /*04d0*/  IMAD R2, R0, c[0x0][0x1e0], RZ ;  /* 0x0000780000027a24 */ /* 0x000fe400078e02ff */
[----:B------:R-:W-:Y:S02]  /*04e0*/  IMAD R12, R28, c[0x0][0x17c], R3 ;  /* 0x00005f001c0c7a24 */ /* 0x000fe400078e0203 */
[----:B------:R-:W-:-:S02]  /*04f0*/  IMAD R0, R0, c[0x0][0x1b0], RZ ;  /* 0x00006c0000007a24 */ /* 0x000fc400078e02ff */
[C---:B------:R-:W-:Y:S02]  /*0500*/  IMAD R4, R5.reuse, c[0x0][0x1e4], R2 ;  /* 0x0000790005047a24 */ /* 0x040fe400078e0202 */
[----:B------:R-:W-:-:S04]  /*0510*/  IMAD.WIDE.U32 R2, R5, c[0x0][0x1e0], R30 ;  /* 0x0000780005027a25 */ /* 0x000fc800078e001e */
[----:B------:R-:W-:Y:S01]  /*0520*/  IMAD.IADD R13, R11, 0x1, R12 ;  /* 0x000000010b0d7824 */ /* 0x000fe200078e020c */
[----:B------:R-:W-:Y:S01]  /*0530*/  IADD3 R11, P1, P0, R10, UR14, R8 ;  /* 0x0000000e0a0b7c10 */ /* 0x000fe2000f83e008 */
[----:B------:R-:W-:Y:S01]  /*0540*/  IMAD R0, R5, c[0x0][0x1b4], R0 ;  /* 0x00006d0005007a24 */ /* 0x000fe200078e0200 */
[----:B------:R-:W-:Y:S01]  /*0550*/  UIMAD UR14, UR23, UR5, UR4 ;  /* 0x00000005170e72a4 */ /* 0x000fe2000f8e0204 */
[----:B------:R-:W-:Y:S01]  /*0560*/  IMAD.IADD R5, R3, 0x1, R4 ;  /* 0x0000000103057824 */ /* 0x000fe200078e0204 */
[----:B------:R1:W-:Y:S01]  /*0570*/  STL [R1+0x2c], R13 ;  /* 0x00002c0d01007387 */ /* 0x0003e20000100800 */
[----:B------:R-:W-:Y:S01]  /*0580*/  ULDC.64 UR4, c[0x0][0x1b8] ;  /* 0x00006e0000047ab9 */ /* 0x000fe20000000a00 */
[----:B------:R-:W-:Y:S01]  /*0590*/  IMAD.MOV.U32 R4, RZ, RZ, R2 ;  /* 0x000000ffff047224 */ /* 0x000fe200078e0002 */
[----:B------:R-:W-:Y:S01]  /*05a0*/  UIMAD UR6, UR8, UR4, URZ ;  /* 0x00000004080672a4 */ /* 0x000fe2000f8e023f */
[----:B------:R-:W-:Y:S01]  /*05b0*/  IMAD.IADD R3, R7, 0x1, R0 ;  /* 0x0000000107037824 */ /* 0x000fe200078e0200 */
[----:B------:R-:W-:Y:S01]  /*05c0*/  UIMAD UR4, UR23, UR7, UR9 ;  /* 0x00000007170472a4 */ /* 0x000fe2000f8e0209 */
[----:B------:R-:W-:Y:S01]  /*05d0*/  IMAD.MOV.U32 R2, RZ, RZ, R6 ;  /* 0x000000ffff027224 */ /* 0x000fe200078e0006 */
[----:B------:R-:W-:Y:S01]  /*05e0*/  UIMAD UR7, UR23, UR5, UR6 ;  /* 0x00000005170772a4 */ /* 0x000fe2000f8e0206 */
[----:B------:R-:W-:Y:S01]  /*05f0*/  IMAD.U32 R6, RZ, RZ, UR23 ;  /* 0x00000017ff067e24 */ /* 0x000fe2000f8e00ff */
[----:B------:R-:W-:Y:S01]  /*0600*/  UIADD3 UR14, UR15, UR14, URZ ;  /* 0x0000000e0f0e7290 */ /* 0x000fe2000fffe03f */
[----:B------:R-:W-:-:S02]  /*0610*/  IMAD.U32 R7, RZ, RZ, UR23 ;  /* 0x00000017ff077e24 */ /* 0x000fc4000f8e00ff */
        /* <DEDUP_REMOVED lines=8> */
[----:B------:R-:W-:Y:S01]  /*06a0*/  IADD3 R3, R3, UR7, RZ ;  /* 0x0000000703037c10 */ /* 0x000fe2000fffe0ff */
[C---:B------:R-:W-:Y:S01]  /*06b0*/  IMAD R6, R15.reuse, c[0x0][0x1d8], RZ ;  /* 0x000076000f067a24 */ /* 0x040fe200078e02ff */
[----:B------:R-:W-:Y:S01]  /*06c0*/  USHF.L.U32 UR7, UR4, 0x6, URZ ;  /* 0x0000000604077899 */ /* 0x000fe2000800063f */
[----:B------:R-:W-:Y:S01]  /*06d0*/  IMAD R0, R15, c[0x0][0x1a8], RZ ;  /* 0x00006a000f007a24 */ /* 0x000fe200078e02ff */
[----:B------:R-:W-:Y:S01]  /*06e0*/  IADD3.X R8, R13, UR14, R8, P1, P0 ;  /* 0x0000000e0d087c10 */ /* 0x000fe20008fe0408 */
[C---:B------:R-:W-:Y:S01]  /*06f0*/  IMAD R9, R14.reuse, c[0x0][0x1dc], R6 ;  /* 0x000077000e097a24 */ /* 0x040fe200078e0206 */
[C---:B------:R-:W-:Y:S01]  /*0700*/  LEA R12, P0, R11.reuse, c[0x0][0x160], 0x1 ;  /* 0x000058000b0c7a11 */ /* 0x040fe200078008ff */
[C---:B------:R-:W-:Y:S01]  /*0710*/  IMAD R10, R14.reuse, c[0x0][0x1ac], R0 ;  /* 0x00006b000e0a7a24 */ /* 0x040fe200078e0200 */
[----:B------:R-:W-:Y:S01]  /*0720*/  ULDC.64 UR4, c[0x0][0x290] ;  /* 0x0000a40000047ab9 */ /* 0x000fe20000000a00 */
[C---:B------:R-:W-:Y:S01]  /*0730*/  IMAD.WIDE.U32 R6, R14.reuse, c[0x0][0x1d8], R4 ;  /* 0x000076000e067a25 */ /* 0x040fe200078e0004 */
[----:B-1----:R-:W-:Y:S01]  /*0740*/  LEA.HI.X R13, R11, c[0x0][0x164], R8, 0x1, P0 ;  /* 0x000059000b0d7a11 */ /* 0x002fe200000f0c08 */
[----:B------:R-:W-:Y:S01]  /*0750*/  UIMAD UR9, UR8, UR4, URZ ;  /* 0x00000004080972a4 */ /* 0x000fe2000f8e023f */
[----:B------:R-:W-:Y:S01]  /*0760*/  SHF.R.S32.HI R15, RZ, 0x5, R24 ;  /* 0x00000005ff0f7819 */ /* 0x000fe20000011418 */
[----:B------:R-:W-:Y:S01]  /*0770*/  IMAD.WIDE.U32 R2, R14, c[0x0][0x1a8], R2 ;  /* 0x00006a000e027a25 */ /* 0x000fe200078e0002 */
[----:B------:R-:W-:Y:S01]  /*0780*/  LEA R4, P1, R6, c[0x0][0x1c0], 0x1 ;  /* 0x0000700006047a11 */ /* 0x000fe200078208ff */
[----:B------:R-:W-:Y:S01]  /*0790*/  UIMAD.WIDE.U32 UR10, UR23, UR4, URZ ;  /* 0x00000004170a72a5 */ /* 0x000fe2000f8e003f */
[----:B------:R-:W-:Y:S01]  /*07a0*/  SHF.R.S32.HI R11, RZ, 0x4, R17 ;  /* 0x00000004ff0b7819 */ /* 0x000fe20000011411 */
[----:B------:R-:W-:Y:S01]  /*07b0*/  IMAD.IADD R0, R7, 0x1, R9 ;  /* 0x0000000107007824 */ /* 0x000fe200078e0209 */
[----:B------:R-:W-:Y:S01]  /*07c0*/  LEA R8, P0, R2, c[0x0][0x190], 0x1 ;  /* 0x0000640002087a11 */ /* 0x000fe200078008ff */
[----:B------:R-:W-:Y:S01]  /*07d0*/  IMAD.IADD R3, R3, 0x1, R10 ;  /* 0x0000000103037824 */ /* 0x000fe200078e020a */
[----:B------:R-:W-:Y:S01]  /*07e0*/  UIMAD UR5, UR23, UR5, UR9 ;  /* 0x00000005170572a4 */ /* 0x000fe2000f8e0209 */
[----:B------:R-:W-:Y:S01]  /*07f0*/  IMAD.SHL.U32 R10, R16, 0x2, RZ ;  /* 0x00000002100a7824 */ /* 0x000fe200078e00ff */
[----:B------:R-:W-:Y:S01]  /*0800*/  LEA.HI.X R5, R6, c[0x0][0x1c4], R0, 0x1, P1 ;  /* 0x0000710006057a11 */ /* 0x000fe200008f0c00 */
[----:B------:R-:W-:Y:S01]  /*0810*/  IMAD R0, R38, c[0x0][0x288], RZ ;  /* 0x0000a20026007a24 */ /* 0x000fe200078e02ff */
[----:B------:R-:W-:Y:S01]  /*0820*/  LEA.HI.X R9, R2, c[0x0][0x194], R3, 0x1, P0 ;  /* 0x0000650002097a11 */ /* 0x000fe200000f0c03 */
[----:B------:R-:W-:Y:S01]  /*0830*/  IMAD.WIDE.U32 R6, R68, c[0x0][0x288], R18 ;  /* 0x0000a20044067a25 */ /* 0x000fe200078e0012 */
[----:B------:R-:W-:Y:S01]  /*0840*/  IADD3 R2, P0, R4, UR7, RZ ;  /* 0x0000000704027c10 */ /* 0x000fe2000ff1e0ff */
[----:B------:R-:W-:Y:S01]  /*0850*/  UIADD3 UR17, UR11, UR5, URZ ;  /* 0x000000050b117290 */ /* 0x000fe2000fffe03f */
[----:B------:R-:W-:Y:S01]  /*0860*/  ISETP.GE.OR P1, PT, R30, c[0x0][0x1cc], !P5 ;  /* 0x000073001e007a0c */ /* 0x000fe20006f26670 */
[----:B------:R-:W-:Y:S01]  /*0870*/  IMAD R0, R68, c[0x0][0x28c], R0 ;  /* 0x0000a30044007a24 */ /* 0x000fe200078e0200 */
[----:B------:R-:W-:Y:S01]  /*0880*/  IADD3.X R3, R5, UR6, RZ, P0, !PT ;  /* 0x0000000605037c10 */ /* 0x000fe200087fe4ff */
[----:B------:R-:W-:Y:S01]  /*0890*/  ULDC.64 UR4, c[0x0][0x218] ;  /* 0x0000860000047ab9 */ /* 0x000fe20000000a00 */
[----:B------:R-:W-:Y:S01]  /*08a0*/  IADD3 R19, P0, R6, UR10, RZ ;  /* 0x0000000a06137c10 */ /* 0x000fe2000ff1e0ff */
[----:B------:R-:W-:Y:S01]  /*08b0*/  UIMAD UR8, UR8, UR4, URZ ;  /* 0x00000004080872a4 */ /* 0x000fe2000f8e023f */
[----:B------:R-:W-:Y:S01]  /*08c0*/  IMAD R14, R38, c[0x0][0x210], RZ ;  /* 0x00008400260e7a24 */ /* 0x000fe200078e02ff */
[----:B------:R-:W-:Y:S01]  /*08d0*/  UIMAD.WIDE.U32 UR10, UR23, UR4, URZ ;  /* 0x00000004170a72a5 */ /* 0x000fe2000f8e003f */
[----:B------:R-:W-:Y:S01]  /*08e0*/  IADD3.X R23, R7, UR17, R0, P0, !PT ;  /* 0x0000001107177c10 */ /* 0x000fe200087fe400 */
[----:B------:R-:W-:Y:S01]  /*08f0*/  IMAD R0, R29, c[0x0][0x208], RZ ;  /* 0x000082001d007a24 */ /* 0x000fe200078e02ff */
[----:B------:R1:W-:Y:S01]  /*0900*/  LDGSTS.E.BYPASS.LTC128B.128 [R10+0x4080], [R4.64], !P2 ;  /* 0x04080000040a7fae */ /* 0x0003e2000d101d5a */
[----:B------:R-:W-:Y:S01]  /*0910*/  UIMAD UR5, UR23, UR5, UR8 ;  /* 0x00000005170572a4 */ /* 0x000fe2000f8e0208 */
[C---:B------:R-:W-:Y:S01]  /*0920*/  IMAD.WIDE.U32 R6, R28.reuse, c[0x0][0x208], RZ ;  /* 0x000082001c067a25 */ /* 0x040fe200078e00ff */
[----:B------:R-:W-:Y:S01]  /*0930*/  SHF.R.S32.HI R18, RZ, 0x1f, R24 ;  /* 0x0000001fff127819 */ /* 0x000fe20000011418 */
[----:B------:R2:W-:Y:S01]  /*0940*/  LDGSTS.E.BYPASS.LTC128B.128 [R10+0x5080], [R2.64], !P1 ;  /* 0x05080000020a7fae */ /* 0x0005e2000c901d5a */
[----:B------:R-:W-:Y:S01]  /*0950*/  UIADD3 UR15, UR11, UR5, URZ ;  /* 0x000000050b0f7290 */ /* 0x000fe2000fffe03f */
[----:B------:R-:W-:Y:S01]  /*0960*/  IMAD R0, R28, c[0x0][0x20c], R0 ;  /* 0x000083001c007a24 */ /* 0x000fe200078e0200 */
[----:B------:R-:W-:Y:S01]  /*0970*/  ISETP.GE.OR P5, PT, R30, c[0x0][0x19c], !P5 ;  /* 0x000067001e007a0c */ /* 0x000fe20006fa6670 */
[----:B------:R-:W-:Y:S01]  /*0980*/  IMAD R14, R68, c[0x0][0x214], R14 ;  /* 0x00008500440e7a24 */ /* 0x000fe200078e020e */
[----:B------:R-:W-:Y:S01]  /*0990*/  ULDC.64 UR4, c[0x0][0x1a8] ;  /* 0x00006a0000047ab9 */ /* 0x000fe20000000a00 */
[----:B------:R-:W-:Y:S01]  /*09a0*/  IMAD.IADD R32, R7, 0x1, R0 ;  /* 0x0000000107207824 */ /* 0x000fe200078e0200 */
[----:B------:R-:W-:-:S04]  /*09b0*/  LEA.HI R16, R17, R11, RZ, 0x1 ;  /* 0x0000000b11107211 */ /* 0x000fc800078f08ff */
[----:B------:R-:W-:Y:S01]  /*09c0*/  LOP3.LUT R16, R16, 0xfffffffe, RZ, 0xc0, !PT ;  /* 0xfffffffe10107812 */ /* 0x000fe200078ec0ff */
[----:B------:R3:W-:Y:S04]  /*09d0*/  STL [R1], R32 ;  /* 0x0000002001007387 */ /* 0x0007e80000100800 */
[----:B------:R-:W-:Y:S02]  /*09e0*/  IMAD.IADD R16, R11, 0x1, -R16 ;  /* 0x000000010b107824 */ /* 0x000fe400078e0a10 */
[----:B-1----:R-:W-:Y:S01]  /*09f0*/  IMAD.WIDE.U32 R4, R68, c[0x0][0x210], R30 ;  /* 0x0000840044047a25 */ /* 0x002fe200078e001e */
[----:B--2---:R-:W-:-:S03]  /*0a00*/  IADD3 R2, P0, R2, UR7, RZ ;  /* 0x0000000702027c10 */ /* 0x004fc6000ff1e0ff */
[----:B------:R-:W-:Y:S01]  /*0a10*/  IMAD.IADD R5, R5, 0x1, R14 ;  /* 0x0000000105057824 */ /* 0x000fe200078e020e */
[----:B------:R-:W-:Y:S02]  /*0a20*/  IADD3 R0, P2, P1, R6, UR10, R4 ;  /* 0x0000000a06007c10 */ /* 0x000fe4000f95e004 */
[----:B------:R-:W-:Y:S02]  /*0a30*/  IADD3.X R3, R3, UR6, RZ, P0, !PT ;  /* 0x0000000603037c10 */ /* 0x000fe400087fe4ff */
[----:B------:R-:W-:Y:S02]  /*0a40*/  LEA.HI R4, R18, R15, RZ, 0x2 ;  /* 0x0000000f12047211 */ /* 0x000fe400078f10ff */
[----:B------:R-:W-:Y:S01]  /*0a50*/  IADD3 R6, P0, R2, UR7, RZ ;  /* 0x0000000702067c10 */ /* 0x000fe2000ff1e0ff */
[----:B------:R-:W-:Y:S01]  /*0a60*/  USHF.L.U32 UR7, UR4, 0x6, URZ ;  /* 0x0000000604077899 */ /* 0x000fe2000800063f */
[----:B------:R-:W-:Y:S02]  /*0a70*/  IADD3.X R5, R32, UR15, R5, P2, P1 ;  /* 0x0000000f20057c10 */ /* 0x000fe400097e2405 */
[----:B------:R-:W-:-:S02]  /*0a80*/  ISETP.GE.OR P1, PT, R30, c[0x0][0x1cc], !P4 ;  /* 0x000073001e007a0c */ /* 0x000fc40006726670 */
[----:B------:R-:W-:Y:S02]  /*0a90*/  LOP3.LUT R4, R4, 0xfffffffc, RZ, 0xc0, !PT ;  /* 0xfffffffc04047812 */ /* 0x000fe400078ec0ff */
[----:B------:R-:W-:Y:S01]  /*0aa0*/  IADD3.X R7, R3, UR6, RZ, P0, !PT ;  /* 0x0000000603077c10 */ /* 0x000fe200087fe4ff */
[----:B------:R-:W-:Y:S01]  /*0ab0*/  USHF.L.U64.HI UR6, UR4, UR20, UR5 ;  /* 0x0000001404067299 */ /* 0x000fe20008010205 */
[----:B------:R-:W-:Y:S01]  /*0ac0*/  ISETP.GE.OR P2, PT, R30, c[0x0][0x1cc], !P3 ;  /* 0x000073001e007a0c */ /* 0x000fe20005f46670 */
[----:B------:R-:W-:Y:S01]  /*0ad0*/  IMAD.IADD R18, R15, 0x1, -R4 ;  /* 0x000000010f127824 */ /* 0x000fe200078e0a04 */
[----:B------:R-:W-:Y:S01]  /*0ae0*/  LEA R14, P0, R0, c[0x0][0x1f0], 0x1 ;  /* 0x00007c00000e7a11 */ /* 0x000fe200078008ff */
[----:B------:R-:W-:Y:S01]  /*0af0*/  ULDC.64 UR4, c[0x0][0x178] ;  /* 0x00005e0000047ab9 */ /* 0x000fe20000000a00 */
[----:B------:R-:W-:Y:S01]  /*0b00*/  ISETP.GE.OR P4, PT, R30, c[0x0][0x19c], !P4 ;  /* 0x000067001e007a0c */ /* 0x000fe20006786670 */
[----:B------:R-:W-:Y:S01]  /*0b10*/  USHF.L.U32 UR19, UR4, 0x6, URZ ;  /* 0x0000000604137899 */ /* 0x000fe2000800063f */
[----:B------:R-:W-:Y:S01]  /*0b20*/  LEA.HI.X R15, R0, c[0x0][0x1f4], R5, 0x1, P0 ;  /* 0x00007d00000f7a11 */ /* 0x000fe200000f0c05 */
[----:B------:R1:W-:Y:S01]  /*0b30*/  LDGSTS.E.BYPASS.LTC128B.128 [R10+0x6080], [R2.64], !P1 ;  /* 0x06080000020a7fae */ /* 0x0003e2000c901d5a */
[----:B------:R-:W-:Y:S01]  /*0b40*/  IADD3 R4, P0, R8, UR7, RZ ;  /* 0x0000000708047c10 */ /* 0x000fe2000ff1e0ff */
[----:B------:R-:W-:Y:S01]  /*0b50*/  USHF.L.U64.HI UR18, UR4, UR20, UR5 ;  /* 0x0000001404127299 */ /* 0x000fe20008010205 */
[----:B------:R-:W-:-:S02]  /*0b60*/  ISETP.GE.OR P3, PT, R30, c[0x0][0x19c], !P3 ;  /* 0x000067001e007a0c */ /* 0x000fc40005f66670 */
[----:B------:R-:W-:Y:S01]  /*0b70*/  IADD3.X R5, R9, UR6, RZ, P0, !PT ;  /* 0x0000000609057c10 */ /* 0x000fe200087fe4ff */
[----:B------:R2:W-:Y:S01]  /*0b80*/  LDGSTS.E.BYPASS.LTC128B.128 [R10+0x7080], [R6.64], !P2 ;  /* 0x07080000060a7fae */ /* 0x0005e2000d101d5a */
[----:B------:R-:W-:Y:S01]  /*0b90*/  LOP3.LUT R0, R17, 0xfffffff0, RZ, 0xc0, !PT ;  /* 0xfffffff011007812 */ /* 0x000fe200078ec0ff */
[----:B------:R-:W-:Y:S02]  /*0ba0*/  ULDC.64 UR4, c[0x0][0x208] ;  /* 0x0000820000047ab9 */ /* 0x000fe40000000a00 */
[----:B------:R4:W-:Y:S01]  /*0bb0*/  LDGSTS.E.BYPASS.LTC128B.128 [R10+0x80], [R8.64], !P6 ;  /* 0x00080000080a7fae */ /* 0x0009e2000f101d5a */
[C---:B------:R-:W-:Y:S01]  /*0bc0*/  ISETP.GE.AND P6, PT, R30.reuse, c[0x0][0x16c], PT ;  /* 0x00005b001e007a0c */ /* 0x040fe20003fc6270 */
[----:B------:R-:W-:Y:S02]  /*0bd0*/  USHF.L.U32 UR21, UR4, 0x6, URZ ;  /* 0x0000000604157899 */ /* 0x000fe4000800063f */
[----:B------:R5:W-:Y:S01]  /*0be0*/  LDGSTS.E.BYPASS.LTC128B.128 [R10+0x1080], [R4.64], !P5 ;  /* 0x01080000040a7fae */ /* 0x000be2000e901d5a */
[----:B------:R-:W-:Y:S01]  /*0bf0*/  ISETP.GE.AND P5, PT, R30, c[0x0][0x1fc], PT ;  /* 0x00007f001e007a0c */ /* 0x000fe20003fa6270 */
[----:B------:R-:W-:Y:S01]  /*0c00*/  USHF.L.U64.HI UR20, UR4, UR20, UR5 ;  /* 0x0000001404147299 */ /* 0x000fe20008010205 */
[----:B-1----:R-:W-:-:S04]  /*0c10*/  IADD3 R2, P0, R4, UR7, RZ ;  /* 0x0000000704027c10 */ /* 0x002fc8000ff1e0ff */
[----:B------:R-:W-:-:S05]  /*0c20*/  IADD3.X R3, R5, UR6, RZ, P0, !PT ;  /* 0x0000000605037c10 */ /* 0x000fca00087fe4ff */
[----:B------:R1:W-:Y:S01]  /*0c30*/  LDGSTS.E.BYPASS.LTC128B.128 [R10+0x2080], [R2.64], !P4 ;  /* 0x02080000020a7fae */ /* 0x0003e2000e101d5a */
[----:B----4-:R-:W-:Y:S02]  /*0c40*/  IADD3 R8, -R28, c[0x0][0x168], RZ ;  /* 0x00005a001c087a10 */ /* 0x010fe40007ffe1ff */
[----:B------:R-:W-:Y:S02]  /*0c50*/  ISETP.GT.AND P4, PT, R26, 0x1f, PT ;  /* 0x0000001f1a00780c */ /* 0x000fe40003f84270 */
[----:B-----5:R-:W-:Y:S01]  /*0c60*/  IADD3 R4, P0, R2, UR7, RZ ;  /* 0x0000000702047c10 */ /* 0x020fe2000ff1e0ff */
[----:B------:R-:W-:Y:S01]  /*0c70*/  ULDC UR7, c[0x0][0x168] ;  /* 0x00005a0000077ab9 */ /* 0x000fe20000000800 */
[C---:B------:R-:W-:Y:S01]  /*0c80*/  ISETP.LT.OR P2, PT, R8.reuse, 0x41, P6 ;  /* 0x000000410800780c */ /* 0x040fe20003741670 */
[----:B------:R-:W-:Y:S01]  /*0c90*/  UISETP.GE.AND UP0, UPT, UR7, 0x81, UPT ;  /* 0x000000810700788c */ /* 0x000fe2000bf06270 */
        /* <DEDUP_REMOVED lines=12> */
[----:B--2---:R-:W-:Y:S02]  /*0d60*/  IADD3 R6, P1, R2, UR19, RZ ;  /* 0x0000001302067c10 */ /* 0x004fe4000ff3e0ff */
        /* <DEDUP_REMOVED lines=8> */
[----:B--2---:R-:W-:-:S05]  /*0df0*/  @!P4 IMAD.SHL.U32 R2, R26, 0x10, RZ ;  /* 0x000000101a02c824 */ /* 0x004fca00078e00ff */
        /* <DEDUP_REMOVED lines=20> */
[----:B--2---:R-:W-:-:S04]  /*0f40*/  IADD3 R4, P0, R2, UR21, RZ ;  /* 0x0000001502047c10 */ /* 0x004fc8000ff1e0ff */
[----:B------:R-:W-:Y:S02]  /*0f50*/  LOP3.LUT R0, R17, 0x10, R0, 0xf8, !PT ;  /* 0x0000001011007812 */ /* 0x000fe400078ef800 */
[----:B------:R-:W-:Y:S02]  /*0f60*/  IADD3.X R5, R3, UR20, RZ, P0, !PT ;  /* 0x0000001403057c10 */ /* 0x000fe400087fe4ff */
[----:B------:R-:W-:-:S03]  /*0f70*/  PLOP3.LUT P0, PT, PT, PT, UP0, 0x80, 0x0 ;  /* 0x000000000000781c */ /* 0x000fc60003f0f008 */
[----:B------:R2:W-:Y:S01]  /*0f80*/  LDGSTS.E.BYPASS.LTC128B.128 [R10+0x13080], [R4.64], !P2 ;  /* 0x13080000040a7fae */ /* 0x0005e2000d101d5a */
[----:B-1----:R-:W-:-:S05]  /*0f90*/  @!P4 IMAD.SHL.U32 R2, R26, 0x10, RZ ;  /* 0x000000101a02c824 */ /* 0x002fca00078e00ff */
[----:B------:R1:W-:Y:S04]  /*0fa0*/  @!P4 LDGSTS.E.BYPASS.LTC128B.128 [R2+0x18480], [R12.64] ;  /* 0x184800000c02cfae */ /* 0x0003e8000b901d5a */
[----:B------:R-:W0:Y:S01]  /*0fb0*/  LDGDEPBAR ;  /* 0x00000000000079af */ /* 0x000e220000000000 */
[----:B--2---:R-:W-:-:S03]  /*0fc0*/  IMAD.SHL.U32 R4, R16, 0x8, RZ ;  /* 0x0000000810047824 */ /* 0x004fc600078e00ff */
        /* <DEDUP_REMOVED lines=18> */
[----:B---3--:R-:W-:Y:S01]  /*10f0*/  IMAD.MOV.U32 R0, RZ, RZ, 0x80 ;  /* 0x00000080ff007424 */ /* 0x008fe200078e00ff */
        /* <DEDUP_REMOVED lines=30> */
.L_x_945:
[----:B------:R-:W-:Y:S05]  /*12e0*/  BSYNC B0 ;  /* 0x0000000000007941 */ /* 0x000fea0003800000 */
.L_x_944:
        /* <DEDUP_REMOVED lines=36> */
[----:B--23--:R-:W-:Y:S01]  /*1530*/  IMAD.SHL.U32 R2, R25, 0x40, RZ ;  /* 0x0000004019027824 */ /* 0x00cfe200078e00ff */
        /* <DEDUP_REMOVED lines=115> */
.L_x_949:
        /* <DEDUP_REMOVED lines=122> */
[----:B-12-4-:R-:W2:Y:S01]  /*2410*/  LDL.64 R94, [R1+0x10] ;  /* 0x00001000015e7983 */ /* 0x016ea20000100a00 */
[----:B------:R-:W-:Y:S01]  /*2420*/  ULDC.64 UR6, c[0x0][0x178] ;  /* 0x00005e0000067ab9 */ /* 0x000fe20000000a00 */
[----:B------:R-:W-:Y:S01]  /*2430*/  IMAD.U32 R78, RZ, RZ, UR13 ;  /* 0x0000000dff4e7e24 */ /* 0x000fe2000f8e00ff */
[----:B------:R-:W-:Y:S01]  /*2440*/  UIMAD.WIDE.U32 UR30, UR29, UR6, URZ ;  /* 0x000000061d1e72a5 */ /* 0x000fe2000f8e003f */
[----:B------:R-:W3:Y:S01]  /*2450*/  LDL.64 R92, [R1+0x18] ;  /* 0x00001800015c7983 */ /* 0x000ee20000100a00 */
[----:B------:R-:W-:Y:S02]  /*2460*/  USHF.R.S32.HI UR28, URZ, 0x1f, UR29 ;  /* 0x0000001f3f1c7899 */ /* 0x000fe4000801141d */
[----:B------:R-:W-:Y:S01]  /*2470*/  @!P4 LEA R78, R78, 0x80, 0x7 ;  /* 0x000000804e4ec811 */ /* 0x000fe200078e38ff */
[----:B------:R-:W4:Y:S01]  /*2480*/  LDL.64 R88, [R1+0x8] ;  /* 0x0000080001587983 */ /* 0x000f220000100a00 */
[----:B------:R-:W-:Y:S03]  /*2490*/  UIMAD UR28, UR28, UR6, URZ ;  /* 0x000000061c1c72a4 */ /* 0x000fe6000f8e023f */
[----:B------:R-:W5:Y:S01]  /*24a0*/  LDL R91, [R1+0x2c] ;  /* 0x00002c00015b7983 */ /* 0x000f620000100800 */
[----:B------:R-:W-:Y:S02]  /*24b0*/  UIMAD UR28, UR29, UR7, UR28 ;  /* 0x000000071d1c72a4 */ /* 0x000fe4000f8e021c */
[----:B------:R-:W-:Y:S01]  /*24c0*/  UIMAD UR29, UR29, -0x80, UR12 ;  /* 0xffffff801d1d78a4 */ /* 0x000fe2000f8e020c */
[----:B------:R-:W5:Y:S01]  /*24d0*/  LDL R90, [R1+0x34] ;  /* 0x00003400015a7983 */ /* 0x000f620000100800 */
[----:B------:R-:W-:Y:S03]  /*24e0*/  UIADD3 UR28, UR31, UR28, URZ ;  /* 0x0000001c1f1c7290 */ /* 0x000fe6000fffe03f */
[----:B------:R-:W1:Y:S02]  /*24f0*/  S2R R75, SR_CTAID.Y ;  /* 0x00000000004b7919 */ /* 0x000e640000002600 */
[----:B-1----:R-:W-:Y:S05]  /*2500*/  SHF.R.S32.HI R73, RZ, 0x1f, R75 ;  /* 0x0000001fff497819 */ /* 0x002fea000001144b */
[C---:B------:R-:W-:Y:S02]  /*2510*/  IMAD R74, R73.reuse, c[0x0][0x180], RZ ;  /* 0x00006000494a7a24 */ /* 0x040fe400078e02ff */
[----:B------:R-:W-:Y:S04]  /*2520*/  @!P4 IMAD R73, R73, c[0x0][0x270], RZ ;  /* 0x00009c004949ca24 */ /* 0x000fe800078e02ff */
[C---:B------:R-:W-:Y:S01]  /*2530*/  @!P4 IMAD R73, R75.reuse, c[0x0][0x274], R73 ;  /* 0x00009d004b49ca24 */ /* 0x040fe200078e0249 */
[--C-:B--2---:R-:W-:Y:S01]  /*2540*/  SHF.R.S32.HI R69, RZ, 0x1f, R94.reuse ;  /* 0x0000001fff457819 */ /* 0x104fe2000001145e */
[----:B------:R-:W-:Y:S02]  /*2550*/  IMAD.MOV.U32 R68, RZ, RZ, R94 ;  /* 0x000000ffff447224 */ /* 0x000fe400078e005e */
[----:B---3--:R-:W-:Y:S02]  /*2560*/  IMAD R72, R92, c[0x0][0x178], RZ ;  /* 0x00005e005c487a24 */ /* 0x008fe400078e02ff */
[C---:B------:R-:W-:Y:S01]  /*2570*/  IMAD.WIDE.U32 R70, R75.reuse, c[0x0][0x180], R68 ;  /* 0x000060004b467a25 */ /* 0x040fe200078e0044 */
[----:B----4-:R-:W-:Y:S03]  /*2580*/  SHF.R.S32.HI R69, RZ, 0x1f, R88 ;  /* 0x0000001fff457819 */ /* 0x010fe60000011458 */
[----:B------:R-:W-:Y:S01]  /*2590*/  IMAD R68, R75, c[0x0][0x184], R74 ;  /* 0x000061004b447a24 */ /* 0x000fe200078e024a */
[----:B------:R-:W-:Y:S01]  /*25a0*/  IADD3 R70, P2, P1, R72, UR11, R70 ;  /* 0x0000000b48467c10 */ /* 0x000fe2000f95e046 */
[----:B------:R-:W-:Y:S02]  /*25b0*/  IMAD.U32 R74, RZ, RZ, UR30 ;  /* 0x0000001eff4a7e24 */ /* 0x000fe4000f8e00ff */
[----:B------:R-:W-:Y:S01]  /*25c0*/  IMAD.IADD R71, R71, 0x1, R68 ;  /* 0x0000000147477824 */ /* 0x000fe200078e0244 */
[----:B------:R-:W-:Y:S01]  /*25d0*/  LEA R72, P0, R70, c[0x0][0x160], 0x1 ;  /* 0x0000580046487a11 */ /* 0x000fe200078008ff */
[----:B------:R-:W-:Y:S03]  /*25e0*/  @!P4 IMAD.MOV.U32 R68, RZ, RZ, R88 ;  /* 0x000000ffff44c224 */ /* 0x000fe600078e0058 */
[----:B-----5:R-:W-:Y:S01]  /*25f0*/  IADD3.X R71, R91, UR14, R71, P2, P1 ;  /* 0x0000000e5b477c10 */ /* 0x020fe200097e2447 */
[----:B------:R-:W-:Y:S01]  /*2600*/  @!P4 IMAD.WIDE.U32 R68, R75, c[0x0][0x270], R68 ;  /* 0x00009c004b44ca25 */ /* 0x000fe200078e0044 */
[----:B------:R-:W-:Y:S02]  /*2610*/  IADD3 R75, -R92, UR29, RZ ;  /* 0x0000001d5c4b7c10 */ /* 0x000fe4000fffe1ff */
[----:B------:R-:W-:Y:S02]  /*2620*/  LEA R72, P1, R74, R72, 0x8 ;  /* 0x000000484a487211 */ /* 0x000fe400078240ff */
[----:B------:R-:W-:Y:S01]  /*2630*/  LEA.HI.X R74, R70, c[0x0][0x164], R71, 0x1, P0 ;  /* 0x00005900464a7a11 */ /* 0x000fe200000f0c47 */
[----:B------:R-:W-:Y:S01]  /*2640*/  IMAD.U32 R71, RZ, RZ, UR30 ;  /* 0x0000001eff477e24 */ /* 0x000fe2000f8e00ff */
[----:B------:R-:W-:Y:S01]  /*2650*/  @!P4 IADD3 R68, P0, R68, UR10, RZ ;  /* 0x0000000a4444cc10 */ /* 0x000fe2000ff1e0ff */
[----:B------:R-:W-:Y:S01]  /*2660*/  IMAD.U32 R70, RZ, RZ, UR28 ;  /* 0x0000001cff467e24 */ /* 0x000fe2000f8e00ff */
[----:B------:R-:W-:Y:S02]  /*2670*/  ISETP.LT.OR P2, PT, R75, 0x1, P6 ;  /* 0x000000014b00780c */ /* 0x000fe40003741670 */
[----:B------:R-:W-:Y:S02]  /*2680*/  @!P4 IADD3.X R69, R69, UR16, R73, P0, !PT ;  /* 0x000000104545cc10 */ /* 0x000fe400087fe449 */
[----:B------:R-:W-:Y:S01]  /*2690*/  LEA.HI.X R73, R71, R74, R70, 0x8, P1 ;  /* 0x0000004a47497211 */ /* 0x000fe200008f4446 */
[----:B------:R-:W-:Y:S01]  /*26a0*/  IMAD.U32 R74, RZ, RZ, UR25 ;  /* 0x00000019ff4a7e24 */ /* 0x000fe2000f8e00ff */
[----:B------:R-:W-:Y:S02]  /*26b0*/  IADD3 R70, P1, R72, UR19, RZ ;  /* 0x0000001348467c10 */ /* 0x000fe4000ff3e0ff */
[----:B------:R-:W-:Y:S01]  /*26c0*/  @!P4 LEA R76, P0, R68, c[0x0][0x258], 0x2 ;  /* 0x00009600444cca11 */ /* 0x000fe200078010ff */
[----:B------:R-:W-:Y:S01]  /*26d0*/  IMAD R74, R74, 0x4000, R90 ;  /* 0x000040004a4a7824 */ /* 0x000fe200078e025a */
[----:B------:R-:W-:Y:S02]  /*26e0*/  IADD3.X R71, R73, UR18, RZ, P1, !PT ;  /* 0x0000001249477c10 */ /* 0x000fe40008ffe4ff */
[----:B------:R-:W-:Y:S02]  /*26f0*/  @!P4 LEA.HI.X R77, R68, c[0x0][0x25c], R69, 0x2, P0 ;  /* 0x00009700444dca11 */ /* 0x000fe400000f1445 */
[----:B------:R-:W-:Y:S01]  /*2700*/  @!PT LDS RZ, [RZ] ;  /* 0x00000000fffff984 */ /* 0x000fe20000000800 */
[----:B------:R-:W-:Y:S01]  /*2710*/  @!PT LDS RZ, [RZ] ;  /* 0x00000000fffff984 */ /* 0x000fe20000000800 */
[----:B------:R-:W-:Y:S01]  /*2720*/  @!PT LDS RZ, [RZ] ;  /* 0x00000000fffff984 */ /* 0x000fe20000000800 */
[----:B------:R1:W-:Y:S01]  /*2730*/  LDGSTS.E.BYPASS.LTC128B.128 [R74], [R72.64], !P2 ;  /* 0x00000000484a7fae */ /* 0x0003e2000d101d5a */
[----:B------:R-:W-:Y:S02]  /*2740*/  ISETP.LT.OR P2, PT, R75, 0x21, P6 ;  /* 0x000000214b00780c */ /* 0x000fe40003741670 */
[----:B------:R-:W-:Y:S01]  /*2750*/  IADD3 R68, P0, R70, UR19, RZ ;  /* 0x0000001346447c10 */ /* 0x000fe2000ff1e0ff */
[----:B------:R-:W-:Y:S03]  /*2760*/  @!P4 IMAD.WIDE R76, R78, 0x4, R76 ;  /* 0x000000044e4cc825 */ /* 0x000fe600078e024c */
[----:B------:R-:W-:Y:S02]  /*2770*/  IADD3.X R69, R71, UR18, RZ, P0, !PT ;  /* 0x0000001247457c10 */ /* 0x000fe400087fe4ff */
[----:B------:R-:W-:Y:S05]  /*2780*/  ISETP.LT.OR P0, PT, R75, 0x41, P6 ;  /* 0x000000414b00780c */ /* 0x000fea0003701670 */
[----:B------:R2:W-:Y:S08]  /*2790*/  LDGSTS.E.BYPASS.LTC128B.128 [R74+0x1000], [R70.64], !P2 ;  /* 0x01000000464a7fae */ /* 0x0005f0000d101d5a */
        /* <DEDUP_REMOVED lines=9> */
.L_x_947:
        /* <DEDUP_REMOVED lines=262> */
[C---:B------:R-:W-:Y:S04]  /*3890*/  HMMA.16816.F32 R112, R16.reuse, R6, R112 ;  /* 0x000000061070723c */ /* 0x040fe80000001870 */
[--C-:B--2---:R-:W-:Y:S01]  /*38a0*/  FFMA.FTZ R2, R44, c[0x0][0x29c], -R235.reuse ;  /* 0x0000a7002c027a23 */ /* 0x104fe200000108eb */
[----:B------:R-:W-:Y:S01]  /*38b0*/  MUFU.EX2 R51, R5 ;  /* 0x0000000500337308 */ /* 0x000fe20000000800 */
[--C-:B------:R-:W-:Y:S02]  /*38c0*/  FFMA.FTZ R44, R218, c[0x0][0x29c], -R236.reuse ;  /* 0x0000a700da2c7a23 */ /* 0x100fe400000108ec */
[-C--:B------:R-:W-:Y:S04]  /*38d0*/  HMMA.16816.F32 R116, R16, R8.reuse, R116 ;  /* 0x000000081074723c */ /* 0x080fe80000001874 */
[--C-:B------:R-:W-:Y:S02]  /*38e0*/  FFMA.FTZ R6, R222, c[0x0][0x29c], -R236.reuse ;  /* 0x0000a700de067a23 */ /* 0x100fe400000108ec */
[--C-:B------:R-:W-:Y:S01]  /*38f0*/  FFMA.FTZ R7, R223, c[0x0][0x29c], -R236.reuse ;  /* 0x0000a700df077a23 */ /* 0x100fe200000108ec */
[----:B------:R2:W-:Y:S01]  /*3900*/  MUFU.EX2 R35, R2 ;  /* 0x0000000200237308 */ /* 0x0005e20000000800 */
[C---:B------:R-:W-:Y:S04]  /*3910*/  HMMA.16816.F32 R120, R24.reuse, R8, R120 ;  /* 0x000000081878723c */ /* 0x040fe80000001878 */
[--C-:B-1----:R-:W-:Y:S01]  /*3920*/  FFMA.FTZ R0, R212, c[0x0][0x29c], -R235.reuse ;  /* 0x0000a700d4007a23 */ /* 0x102fe200000108eb */
[----:B---3--:R-:W-:Y:S01]  /*3930*/  F2FP.PACK_AB R13, R65, R66 ;  /* 0x00000042410d723e */ /* 0x008fe200000000ff */
[--C-:B------:R-:W-:Y:S01]  /*3940*/  FFMA.FTZ R56, R33, c[0x0][0x29c], -R236.reuse ;  /* 0x0000a70021387a23 */ /* 0x100fe200000108ec */
[----:B------:R-:W-:Y:S01]  /*3950*/  F2FP.PACK_AB R33, R209, R214 ;  /* 0x000000d6d121723e */ /* 0x000fe200000000ff */
[-C--:B------:R-:W-:Y:S01]  /*3960*/  HMMA.16816.F32 R124, R24, R10.reuse, R124 ;  /* 0x0000000a187c723c */ /* 0x080fe2000000187c */
[----:B------:R1:W-:Y:S03]  /*3970*/  MUFU.EX2 R12, R0 ;  /* 0x00000000000c7308 */ /* 0x0003e60000000800 */
[--C-:B------:R-:W-:Y:S02]  /*3980*/  FFMA.FTZ R8, R47, c[0x0][0x29c], -R236.reuse ;  /* 0x0000a7002f087a23 */ /* 0x100fe400000108ec */
[--C-:B------:R-:W-:Y:S01]  /*3990*/  FFMA.FTZ R47, R46, c[0x0][0x29c], -R236.reuse ;  /* 0x0000a7002e2f7a23 */ /* 0x100fe200000108ec */
[----:B------:R-:W-:Y:S01]  /*39a0*/  F2FP.PACK_AB R24, R31, R205 ;  /* 0x000000cd1f18723e */ /* 0x000fe200000000ff */
[----:B------:R-:W-:Y:S03]  /*39b0*/  HMMA.16816.F32 R128, R16, R10, R128 ;  /* 0x0000000a1080723c */ /* 0x000fe60000001880 */
[----:B------:R-:W-:Y:S01]  /*39c0*/  MUFU.EX2 R50, R6 ;  /* 0x0000000600327308 */ /* 0x000fe20000000800 */
[--C-:B------:R-:W-:Y:S01]  /*39d0*/  FFMA.FTZ R46, R250, c[0x0][0x29c], -R236.reuse ;  /* 0x0000a700fa2e7a23 */ /* 0x100fe200000108ec */
[----:B------:R-:W-:Y:S01]  /*39e0*/  F2FP.PACK_AB R25, R208, R210 ;  /* 0x000000d2d019723e */ /* 0x000fe200000000ff */
[--C-:B--2---:R-:W-:Y:S01]  /*39f0*/  FFMA.FTZ R2, R45, c[0x0][0x29c], -R235.reuse ;  /* 0x0000a7002d027a23 */ /* 0x104fe200000108eb */
[----:B------:R-:W-:Y:S01]  /*3a00*/  F2FP.PACK_AB R19, R198, R199 ;  /* 0x000000c7c613723e */ /* 0x000fe200000000ff */
[--C-:B------:R-:W-:Y:S01]  /*3a10*/  FFMA.FTZ R45, R248, c[0x0][0x29c], -R236.reuse ;  /* 0x0000a700f82d7a23 */ /* 0x100fe200000108ec */
[----:B------:R-:W-:Y:S04]  /*3a20*/  F2FP.PACK_AB R18, R234, R29 ;  /* 0x0000001dea12723e */ /* 0x000fe800000000ff */
[----:B------:R2:W-:Y:S01]  /*3a30*/  MUFU.EX2 R32, R2 ;  /* 0x0000000200207308 */ /* 0x0005e20000000800 */
[--C-:B-1----:R-:W-:Y:S02]  /*3a40*/  FFMA.FTZ R0, R36, c[0x0][0x29c], -R235.reuse ;  /* 0x0000a70024007a23 */ /* 0x102fe400000108eb */
[--C-:B------:R-:W-:Y:S01]  /*3a50*/  FFMA.FTZ R36, R37, c[0x0][0x29c], -R236.reuse ;  /* 0x0000a70025247a23 */ /* 0x100fe200000108ec */
[----:B------:R-:W-:Y:S06]  /*3a60*/  F2FP.PACK_AB R37, R217, R247 ;  /* 0x000000f7d925723e */ /* 0x000fec00000000ff */
[----:B------:R1:W-:Y:S10]  /*3a70*/  MUFU.EX2 R58, R0 ;  /* 0x00000000003a7308 */ /* 0x0003f40000000800 */
[----:B------:R-:W-:Y:S01]  /*3a80*/  MUFU.EX2 R47, R47 ;  /* 0x0000002f002f7308 */ /* 0x000fe20000000800 */
[--C-:B--2---:R-:W-:Y:S09]  /*3a90*/  FFMA.FTZ R2, R57, c[0x0][0x29c], -R235.reuse ;  /* 0x0000a70039027a23 */ /* 0x104ff200000108eb */
[----:B------:R2:W-:Y:S01]  /*3aa0*/  MUFU.EX2 R27, R2 ;  /* 0x00000002001b7308 */ /* 0x0005e20000000800 */
[--C-:B-1----:R-:W-:Y:S09]  /*3ab0*/  FFMA.FTZ R0, R28, c[0x0][0x29c], -R235.reuse ;  /* 0x0000a7001c007a23 */ /* 0x102ff200000108eb */
[----:B------:R1:W3:Y:S10]  /*3ac0*/  MUFU.EX2 R55, R0 ;  /* 0x0000000000377308 */ /* 0x0002f40000000800 */
[----:B------:R4:W5:Y:S01]  /*3ad0*/  MUFU.EX2 R28, R4 ;  /* 0x00000004001c7308 */ /* 0x0009620000000800 */
[----:B--2---:R-:W2:Y:S09]  /*3ae0*/  LDS R2, [R237+0x184a0] ;  /* 0x0184a000ed027984 */ /* 0x004eb20000000800 */
[----:B------:R-:W-:Y:S01]  /*3af0*/  MUFU.EX2 R46, R46 ;  /* 0x0000002e002e7308 */ /* 0x000fe20000000800 */
[--C-:B-1----:R-:W-:Y:S01]  /*3b00*/  FFMA.FTZ R0, R40, c[0x0][0x29c], -R235.reuse ;  /* 0x0000a70028007a23 */ /* 0x102fe200000108eb */
[----:B---3--:R-:W-:Y:S01]  /*3b10*/  F2FP.PACK_AB R9, R55, R58 ;  /* 0x0000003a3709723e */ /* 0x008fe200000000ff */
[--C-:B------:R-:W-:Y:S01]  /*3b20*/  FFMA.FTZ R40, R42, c[0x0][0x29c], -R236.reuse ;  /* 0x0000a7002a287a23 */ /* 0x100fe200000108ec */
[----:B------:R-:W-:Y:S06]  /*3b30*/  F2FP.PACK_AB R42, R211, R52 ;  /* 0x00000034d32a723e */ /* 0x000fec00000000ff */
[----:B------:R1:W-:Y:S01]  /*3b40*/  MUFU.EX2 R54, R0 ;  /* 0x0000000000367308 */ /* 0x0003e20000000800 */
[--C-:B----4-:R-:W-:Y:S01]  /*3b50*/  FFMA.FTZ R4, R38, c[0x0][0x29c], -R236.reuse ;  /* 0x0000a70026047a23 */ /* 0x110fe200000108ec */
[----:B------:R-:W-:Y:S01]  /*3b60*/  F2FP.PACK_AB R38, R249, R251 ;  /* 0x000000fbf926723e */ /* 0x000fe200000000ff */
[----:B------:R-:W-:Y:S01]  /*3b70*/  FFMA.FTZ R236, R63, c[0x0][0x29c], -R236 ;  /* 0x0000a7003fec7a23 */ /* 0x000fe200000108ec */
[----:B-----5:R-:W-:Y:S06]  /*3b80*/  F2FP.PACK_AB R5, R27, R28 ;  /* 0x0000001c1b05723e */ /* 0x020fec00000000ff */
[----:B------:R-:W-:Y:S10]  /*3b90*/  MUFU.EX2 R45, R45 ;  /* 0x0000002d002d7308 */ /* 0x000ff40000000800 */
[----:B------:R-:W-:Y:S01]  /*3ba0*/  MUFU.EX2 R44, R44 ;  /* 0x0000002c002c7308 */ /* 0x000fe20000000800 */
[--C-:B-1----:R-:W-:Y:S01]  /*3bb0*/  FFMA.FTZ R0, R41, c[0x0][0x29c], -R235.reuse ;  /* 0x0000a70029007a23 */ /* 0x102fe200000108eb */
[----:B------:R-:W-:Y:S01]  /*3bc0*/  F2FP.PACK_AB R41, R221, R220 ;  /* 0x000000dcdd29723e */ /* 0x000fe200000000ff */
[--C-:B--2---:R-:W-:Y:S02]  /*3bd0*/  FADD.FTZ R71, R71, -R2.reuse ;  /* 0x8000000247477221 */ /* 0x104fe40000010000 */
[--C-:B------:R-:W-:Y:S05]  /*3be0*/  FADD.FTZ R70, R70, -R2.reuse ;  /* 0x8000000246467221 */ /* 0x100fea0000010000 */
[----:B------:R1:W-:Y:S01]  /*3bf0*/  MUFU.EX2 R53, R0 ;  /* 0x0000000000357308 */ /* 0x0003e20000000800 */
[----:B------:R-:W-:Y:S02]  /*3c00*/  FFMA.FTZ R235, R61, c[0x0][0x29c], -R235 ;  /* 0x0000a7003deb7a23 */ /* 0x000fe400000108eb */
[----:B------:R-:W-:Y:S02]  /*3c10*/  FMUL.FTZ R71, R49, R71 ;  /* 0x0000004731477220 */ /* 0x000fe40000410000 */
[----:B------:R-:W-:Y:S02]  /*3c20*/  FMUL.FTZ R70, R48, R70 ;  /* 0x0000004630467220 */ /* 0x000fe40000410000 */
[--C-:B------:R-:W-:Y:S02]  /*3c30*/  FADD.FTZ R82, R82, -R2.reuse ;  /* 0x8000000252527221 */ /* 0x100fe40000010000 */
[--C-:B------:R-:W-:Y:S01]  /*3c40*/  FADD.FTZ R83, R83, -R2.reuse ;  /* 0x8000000253537221 */ /* 0x100fe20000010000 */
[----:B------:R-:W-:Y:S01]  /*3c50*/  MUFU.EX2 R40, R40 ;  /* 0x0000002800287308 */ /* 0x000fe20000000800 */
[----:B------:R-:W-:Y:S01]  /*3c60*/  F2FP.PACK_AB R70, R71, R70 ;  /* 0x000000464746723e */ /* 0x000fe200000000ff */
[--C-:B------:R-:W-:Y:S02]  /*3c70*/  FADD.FTZ R86, R86, -R2.reuse ;  /* 0x8000000256567221 */ /* 0x100fe40000010000 */
[--C-:B------:R-:W-:Y:S02]  /*3c80*/  FADD.FTZ R87, R87, -R2.reuse ;  /* 0x8000000257577221 */ /* 0x100fe40000010000 */
[--C-:B------:R-:W-:Y:S02]  /*3c90*/  FADD.FTZ R98, R98, -R2.reuse ;  /* 0x8000000262627221 */ /* 0x100fe40000010000 */
[--C-:B------:R-:W-:Y:S02]  /*3ca0*/  FADD.FTZ R99, R99, -R2.reuse ;  /* 0x8000000263637221 */ /* 0x100fe40000010000 */
[----:B------:R-:W-:Y:S01]  /*3cb0*/  MUFU.EX2 R36, R36 ;  /* 0x0000002400247308 */ /* 0x000fe20000000800 */
[--C-:B------:R-:W-:Y:S02]  /*3cc0*/  FADD.FTZ R102, R102, -R2.reuse ;  /* 0x8000000266667221 */ /* 0x100fe40000010000 */
[--C-:B------:R-:W-:Y:S01]  /*3cd0*/  FADD.FTZ R103, R103, -R2.reuse ;  /* 0x8000000267677221 */ /* 0x100fe20000010000 */
[----:B-1----:R-:W1:Y:S01]  /*3ce0*/  LDS R0, [R237+0x18480] ;  /* 0x01848000ed007984 */ /* 0x002e620000000800 */
[--C-:B------:R-:W-:Y:S02]  /*3cf0*/  FADD.FTZ R114, R114, -R2.reuse ;  /* 0x8000000272727221 */ /* 0x100fe40000010000 */
[--C-:B------:R-:W-:Y:S02]  /*3d00*/  FADD.FTZ R115, R115, -R2.reuse ;  /* 0x8000000273737221 */ /* 0x100fe40000010000 */
[--C-:B------:R-:W-:Y:S01]  /*3d10*/  FADD.FTZ R118, R118, -R2.reuse ;  /* 0x8000000276767221 */ /* 0x100fe20000010000 */
[----:B------:R-:W2:Y:S01]  /*3d20*/  MUFU.EX2 R235, R235 ;  /* 0x000000eb00eb7308 */ /* 0x000ea20000000800 */
[--C-:B------:R-:W-:Y:S02]  /*3d30*/  FADD.FTZ R119, R119, -R2.reuse ;  /* 0x8000000277777221 */ /* 0x100fe40000010000 */
[--C-:B------:R-:W-:Y:S02]  /*3d40*/  FADD.FTZ R130, R130, -R2.reuse ;  /* 0x8000000282827221 */ /* 0x100fe40000010000 */
[----:B------:R-:W-:Y:S02]  /*3d50*/  FADD.FTZ R131, R131, -R2 ;  /* 0x8000000283837221 */ /* 0x000fe40000010000 */
[----:B------:R-:W-:Y:S02]  /*3d60*/  FMUL.FTZ R82, R207, R82 ;  /* 0x00000052cf527220 */ /* 0x000fe40000410000 */
[----:B------:R-:W-:Y:S01]  /*3d70*/  FMUL.FTZ R83, R206, R83 ;  /* 0x00000053ce537220 */ /* 0x000fe20000410000 */
[----:B------:R-:W-:Y:S01]  /*3d80*/  MUFU.EX2 R236, R236 ;  /* 0x000000ec00ec7308 */ /* 0x000fe20000000800 */
[----:B------:R-:W-:Y:S02]  /*3d90*/  FMUL.FTZ R86, R205, R86 ;  /* 0x00000056cd567220 */ /* 0x000fe40000410000 */
[----:B------:R-:W-:Y:S01]  /*3da0*/  FMUL.FTZ R31, R31, R87 ;  /* 0x000000571f1f7220 */ /* 0x000fe20000410000 */
[----:B------:R-:W-:Y:S01]  /*3db0*/  F2FP.PACK_AB R82, R83, R82 ;  /* 0x000000525352723e */ /* 0x000fe200000000ff */
[----:B------:R-:W-:Y:S02]  /*3dc0*/  FMUL.FTZ R98, R204, R98 ;  /* 0x00000062cc627220 */ /* 0x000fe40000410000 */
[----:B------:R-:W-:Y:S01]  /*3dd0*/  FMUL.FTZ R99, R203, R99 ;  /* 0x00000063cb637220 */ /* 0x000fe20000410000 */
[----:B------:R-:W-:Y:S01]  /*3de0*/  F2FP.PACK_AB R31, R31, R86 ;  /* 0x000000561f1f723e */ /* 0x000fe200000000ff */
[----:B------:R-:W-:Y:S02]  /*3df0*/  FMUL.FTZ R102, R202, R102 ;  /* 0x00000066ca667220 */ /* 0x000fe40000410000 */
[----:B------:R-:W-:Y:S01]  /*3e00*/  FMUL.FTZ R30, R30, R103 ;  /* 0x000000671e1e7220 */ /* 0x000fe20000410000 */
[----:B------:R-:W-:Y:S01]  /*3e10*/  F2FP.PACK_AB R98, R99, R98 ;  /* 0x000000626362723e */ /* 0x000fe200000000ff */
[----:B------:R-:W-:Y:S01]  /*3e20*/  FMUL.FTZ R114, R201, R114 ;  /* 0x00000072c9727220 */ /* 0x000fe20000410000 */
[----:B--2---:R-:W-:Y:S01]  /*3e30*/  F2FP.PACK_AB R6, R235, R60 ;  /* 0x0000003ceb06723e */ /* 0x004fe200000000ff */
        /* <DEDUP_REMOVED lines=8> */
[--C-:B-1----:R-:W-:Y:S02]  /*3ec0*/  FADD.FTZ R69, R69, -R0.reuse ;  /* 0x8000000045457221 */ /* 0x102fe40000010000 */
[--C-:B------:R-:W-:Y:S01]  /*3ed0*/  FADD.FTZ R68, R68, -R0.reuse ;  /* 0x8000000044447221 */ /* 0x100fe20000010000 */
[----:B------:R-:W-:Y:S01]  /*3ee0*/  F2FP.PACK_AB R118, R119, R118 ;  /* 0x000000767776723e */ /* 0x000fe200000000ff */
        /* <DEDUP_REMOVED lines=16> */
[----:B------:R2:W-:Y:S01]  /*3ff0*/  MUFU.EX2 R52, R4 ;  /* 0x0000000400347308 */ /* 0x0005e20000000800 */
[----:B------:R-:W-:Y:S02]  /*4000*/  FMUL.FTZ R69, R211, R69 ;  /* 0x00000045d3457220 */ /* 0x000fe40000410000 */
        /* <DEDUP_REMOVED lines=18> */
[----:B------:R-:W2:Y:S01]  /*4130*/  MUFU.EX2 R49, R7 ;  /* 0x0000000700317308 */ /* 0x000ea20000000800 */
[----:B------:R-:W-:Y:S01]  /*4140*/  F2FP.PACK_AB R112, R113, R112 ;  /* 0x000000707170723e */ /* 0x000fe200000000ff */
[----:B------:R-:W-:Y:S02]  /*4150*/  FMUL.FTZ R128, R210, R128 ;  /* 0x00000080d2807220 */ /* 0x000fe40000410000 */
[----:B------:R-:W-:Y:S01]  /*4160*/  F2FP.PACK_AB R116, R117, R116 ;  /* 0x000000747574723e */ /* 0x000fe200000000ff */
[----:B------:R-:W-:Y:S05]  /*4170*/  FMUL.FTZ R129, R208, R129 ;  /* 0x00000081d0817220 */ /* 0x000fea0000410000 */
[----:B------:R3:W4:Y:S01]  /*4180*/  MUFU.EX2 R48, R8 ;  /* 0x0000000800307308 */ /* 0x0007220000000800 */
[--C-:B-1----:R-:W-:Y:S01]  /*4190*/  FADD.FTZ R73, R73, -R0.reuse ;  /* 0x8000000049497221 */ /* 0x102fe20000010000 */
[----:B------:R-:W-:Y:S01]  /*41a0*/  F2FP.PACK_AB R128, R129, R128 ;  /* 0x000000808180723e */ /* 0x000fe200000000ff */
[--C-:B------:R-:W-:Y:S02]  /*41b0*/  FADD.FTZ R72, R72, -R0.reuse ;  /* 0x8000000048487221 */ /* 0x100fe40000010000 */
[--C-:B------:R-:W-:Y:S02]  /*41c0*/  FADD.FTZ R76, R76, -R0.reuse ;  /* 0x800000004c4c7221 */ /* 0x100fe40000010000 */
[--C-:B------:R-:W-:Y:S02]  /*41d0*/  FADD.FTZ R77, R77, -R0.reuse ;  /* 0x800000004d4d7221 */ /* 0x100fe40000010000 */
[--C-:B------:R-:W-:Y:S02]  /*41e0*/  FADD.FTZ R88, R88, -R0.reuse ;  /* 0x8000000058587221 */ /* 0x100fe40000010000 */
[--C-:B------:R-:W-:Y:S02]  /*41f0*/  FADD.FTZ R89, R89, -R0.reuse ;  /* 0x8000000059597221 */ /* 0x100fe40000010000 */
[--C-:B------:R-:W-:Y:S01]  /*4200*/  FADD.FTZ R92, R92, -R0.reuse ;  /* 0x800000005c5c7221 */ /* 0x100fe20000010000 */
[----:B--2---:R-:W-:Y:S01]  /*4210*/  F2FP.PACK_AB R2, R49, R50 ;  /* 0x000000323102723e */ /* 0x004fe200000000ff */
[--C-:B------:R-:W-:Y:S01]  /*4220*/  FADD.FTZ R93, R93, -R0.reuse ;  /* 0x800000005d5d7221 */ /* 0x100fe20000010000 */
[----:B------:R-:W-:Y:S01]  /*4230*/  F2FP.PACK_AB R7, R32, R35 ;  /* 0x000000232007723e */ /* 0x000fe200000000ff */
[--C-:B------:R-:W-:Y:S02]  /*4240*/  FADD.FTZ R104, R104, -R0.reuse ;  /* 0x8000000068687221 */ /* 0x100fe40000010000 */
[--C-:B------:R-:W-:Y:S02]  /*4250*/  FADD.FTZ R105, R105, -R0.reuse ;  /* 0x8000000069697221 */ /* 0x100fe40000010000 */
[--C-:B------:R-:W-:Y:S02]  /*4260*/  FADD.FTZ R108, R108, -R0.reuse ;  /* 0x800000006c6c7221 */ /* 0x100fe40000010000 */
[--C-:B------:R-:W-:Y:S01]  /*4270*/  FADD.FTZ R109, R109, -R0.reuse ;  /* 0x800000006d6d7221 */ /* 0x100fe20000010000 */
[----:B---3--:R-:W-:Y:S01]  /*4280*/  F2FP.PACK_AB R8, R53, R54 ;  /* 0x000000363508723e */ /* 0x008fe200000000ff */
[--C-:B------:R-:W-:Y:S02]  /*4290*/  FADD.FTZ R120, R120, -R0.reuse ;  /* 0x8000000078787221 */ /* 0x100fe40000010000 */
[--C-:B------:R-:W-:Y:S02]  /*42a0*/  FADD.FTZ R121, R121, -R0.reuse ;  /* 0x8000000079797221 */ /* 0x100fe40000010000 */
[--C-:B------:R-:W-:Y:S02]  /*42b0*/  FADD.FTZ R124, R124, -R0.reuse ;  /* 0x800000007c7c7221 */ /* 0x100fe40000010000 */
[----:B------:R-:W-:Y:S02]  /*42c0*/  FADD.FTZ R125, R125, -R0 ;  /* 0x800000007d7d7221 */ /* 0x000fe40000010000 */
[----:B------:R-:W1:Y:S01]  /*42d0*/  LDS R0, [R237+0x185a0] ;  /* 0x0185a000ed007984 */ /* 0x000e620000000800 */
[----:B------:R-:W-:Y:S02]  /*42e0*/  FMUL.FTZ R92, R58, R92 ;  /* 0x0000005c3a5c7220 */ /* 0x000fe40000410000 */
[----:B------:R-:W-:Y:S01]  /*42f0*/  FMUL.FTZ R10, R55, R93 ;  /* 0x0000005d370a7220 */ /* 0x000fe20000410000 */
[----:B------:R2:W-:Y:S01]  /*4300*/  STS [R239+0x400], R4 ;  /* 0x00040004ef007388 */ /* 0x0005e20000000800 */
[----:B------:R-:W-:Y:S02]  /*4310*/  FMUL.FTZ R104, R54, R104 ;  /* 0x0000006836687220 */ /* 0x000fe40000410000 */
[----:B------:R-:W-:Y:S01]  /*4320*/  FMUL.FTZ R11, R53, R105 ;  /* 0x00000069350b7220 */ /* 0x000fe20000410000 */
[----:B------:R-:W-:Y:S01]  /*4330*/  STS [R239], R42 ;  /* 0x0000002aef007388 */ /* 0x000fe20000000800 */
[----:B------:R-:W-:Y:S01]  /*4340*/  F2FP.PACK_AB R10, R10, R92 ;  /* 0x0000005c0a0a723e */ /* 0x000fe200000000ff */
[----:B------:R-:W-:Y:S01]  /*4350*/  FMUL.FTZ R88, R12, R88 ;  /* 0x000000580c587220 */ /* 0x000fe20000410000 */
[----:B------:R-:W-:Y:S01]  /*4360*/  F2FP.PACK_AB R12, R64, R12 ;  /* 0x0000000c400c723e */ /* 0x000fe200000000ff */
[----:B------:R-:W-:Y:S01]  /*4370*/  STS [R240], R41 ;  /* 0x00000029f0007388 */ /* 0x000fe20000000800 */
[----:B------:R-:W-:Y:S01]  /*4380*/  F2FP.PACK_AB R11, R11, R104 ;  /* 0x000000680b0b723e */ /* 0x000fe200000000ff */
[----:B------:R-:W-:Y:S02]  /*4390*/  FMUL.FTZ R108, R35, R108 ;  /* 0x0000006c236c7220 */ /* 0x000fe40000410000 */
[----:B------:R-:W-:Y:S01]  /*43a0*/  STS [R240+0x400], R23 ;  /* 0x00040017f0007388 */ /* 0x000fe20000000800 */
[----:B------:R-:W3:Y:S01]  /*43b0*/  MUFU.EX2 R35, R56 ;  /* 0x0000003800237308 */ /* 0x000ee20000000800 */
[----:B------:R-:W-:Y:S02]  /*43c0*/  FMUL.FTZ R26, R32, R109 ;  /* 0x0000006d201a7220 */ /* 0x000fe40000410000 */
[----:B------:R5:W-:Y:S01]  /*43d0*/  STS [R239+0x2000], R14 ;  /* 0x0020000eef007388 */ /* 0x000be20000000800 */
[----:B------:R-:W-:Y:S02]  /*43e0*/  FMUL.FTZ R73, R197, R73 ;  /* 0x00000049c5497220 */ /* 0x000fe40000410000 */
[----:B------:R-:W-:Y:S01]  /*43f0*/  FMUL.FTZ R16, R67, R72 ;  /* 0x0000004843107220 */ /* 0x000fe20000410000 */
[----:B------:R-:W-:Y:S01]  /*4400*/  F2FP.PACK_AB R26, R26, R108 ;  /* 0x0000006c1a1a723e */ /* 0x000fe200000000ff */
[----:B------:R-:W-:Y:S02]  /*4410*/  FMUL.FTZ R76, R66, R76 ;  /* 0x0000004c424c7220 */ /* 0x000fe40000410000 */
[----:B------:R-:W-:Y:S01]  /*4420*/  MUFU.EX2 R32, R59 ;  /* 0x0000003b00207308 */ /* 0x000fe20000000800 */
[----:B------:R-:W-:Y:S01]  /*4430*/  F2FP.PACK_AB R16, R73, R16 ;  /* 0x000000104910723e */ /* 0x000fe200000000ff */
[----:B------:R-:W-:Y:S01]  /*4440*/  FMUL.FTZ R17, R65, R77 ;  /* 0x0000004d41117220 */ /* 0x000fe20000410000 */
[----:B--2---:R-:W-:Y:S01]  /*4450*/  F2FP.PACK_AB R4, R52, R51 ;  /* 0x000000333404723e */ /* 0x004fe200000000ff */
[----:B------:R-:W-:Y:S02]  /*4460*/  FMUL.FTZ R15, R64, R89 ;  /* 0x00000059400f7220 */ /* 0x000fe40000410000 */
[----:B------:R-:W-:Y:S01]  /*4470*/  FMUL.FTZ R120, R28, R120 ;  /* 0x000000781c787220 */ /* 0x000fe20000410000 */
[----:B------:R-:W-:Y:S01]  /*4480*/  F2FP.PACK_AB R17, R17, R76 ;  /* 0x0000004c1111723e */ /* 0x000fe200000000ff */
[----:B------:R2:W-:Y:S01]  /*4490*/  STS [R239+0x2400], R4 ;  /* 0x00240004ef007388 */ /* 0x0005e20000000800 */
[----:B------:R-:W-:Y:S01]  /*44a0*/  F2FP.PACK_AB R15, R15, R88 ;  /* 0x000000580f0f723e */ /* 0x000fe200000000ff */
[----:B------:R-:W-:Y:S02]  /*44b0*/  FMUL.FTZ R27, R27, R121 ;  /* 0x000000791b1b7220 */ /* 0x000fe40000410000 */
[----:B------:R3:W-:Y:S01]  /*44c0*/  STS [R240+0x2400], R2 ;  /* 0x00240002f0007388 */ /* 0x0007e20000000800 */
[--C-:B-1----:R-:W-:Y:S02]  /*44d0*/  FADD.FTZ R75, R75, -R0.reuse ;  /* 0x800000004b4b7221 */ /* 0x102fe40000010000 */
[----:B------:R-:W-:Y:S01]  /*44e0*/  F2FP.PACK_AB R27, R27, R120 ;  /* 0x000000781b1b723e */ /* 0x000fe200000000ff */
[----:B------:R-:W-:Y:S01]  /*44f0*/  STS [R240+0x2000], R13 ;  /* 0x0020000df0007388 */ /* 0x000fe20000000800 */
[----:B------:R-:W-:Y:S01]  /*4500*/  FMUL.FTZ R75, R52, R75 ;  /* 0x0000004b344b7220 */ /* 0x000fe20000410000 */
[----:B-----5:R-:W1:Y:S01]  /*4510*/  MUFU.EX2 R14, R62 ;  /* 0x0000003e000e7308 */ /* 0x020e620000000800 */
[--C-:B------:R-:W-:Y:S01]  /*4520*/  FADD.FTZ R74, R74, -R0.reuse ;  /* 0x800000004a4a7221 */ /* 0x100fe20000010000 */
[----:B------:R-:W-:Y:S01]  /*4530*/  STS [R242], R39 ;  /* 0x00000027f2007388 */ /* 0x000fe20000000800 */
[--C-:B------:R-:W-:Y:S02]  /*4540*/  FADD.FTZ R78, R78, -R0.reuse ;  /* 0x800000004e4e7221 */ /* 0x100fe40000010000 */
[--C-:B------:R-:W-:Y:S01]  /*4550*/  FADD.FTZ R79, R79, -R0.reuse ;  /* 0x800000004f4f7221 */ /* 0x100fe20000010000 */
[----:B------:R-:W-:Y:S01]  /*4560*/  STS [R242+0x400], R24 ;  /* 0x00040018f2007388 */ /* 0x000fe20000000800 */
[----:B------:R-:W-:Y:S02]  /*4570*/  FMUL.FTZ R78, R50, R78 ;  /* 0x0000004e324e7220 */ /* 0x000fe40000410000 */
[--C-:B------:R-:W-:Y:S01]  /*4580*/  FADD.FTZ R90, R90, -R0.reuse ;  /* 0x800000005a5a7221 */ /* 0x100fe20000010000 */
[----:B------:R-:W-:Y:S01]  /*4590*/  STS [R241], R38 ;  /* 0x00000026f1007388 */ /* 0x000fe20000000800 */
[--C-:B------:R-:W-:Y:S02]  /*45a0*/  FADD.FTZ R91, R91, -R0.reuse ;  /* 0x800000005b5b7221 */ /* 0x100fe40000010000 */
[----:B----4-:R-:W-:Y:S01]  /*45b0*/  FMUL.FTZ R90, R48, R90 ;  /* 0x0000005a305a7220 */ /* 0x010fe20000410000 */
[----:B------:R-:W-:Y:S01]  /*45c0*/  STS [R241+0x400], R22 ;  /* 0x00040016f1007388 */ /* 0x000fe20000000800 */
[----:B--2---:R-:W-:Y:S01]  /*45d0*/  F2FP.PACK_AB R4, R47, R48 ;  /* 0x000000302f04723e */ /* 0x004fe200000000ff */
[--C-:B------:R-:W-:Y:S02]  /*45e0*/  FADD.FTZ R94, R94, -R0.reuse ;  /* 0x800000005e5e7221 */ /* 0x100fe40000010000 */
[----:B------:R-:W-:Y:S01]  /*45f0*/  STS [R242+0x2000], R12 ;  /* 0x0020000cf2007388 */ /* 0x000fe20000000800 */
[----:B---3--:R-:W-:Y:S01]  /*4600*/  F2FP.PACK_AB R2, R45, R46 ;  /* 0x0000002e2d02723e */ /* 0x008fe200000000ff */
[----:B------:R-:W-:Y:S02]  /*4610*/  FMUL.FTZ R94, R46, R94 ;  /* 0x0000005e2e5e7220 */ /* 0x000fe40000410000 */
[----:B------:R2:W-:Y:S01]  /*4620*/  STS [R242+0x2400], R4 ;  /* 0x00240004f2007388 */ /* 0x0005e20000000800 */
[--C-:B------:R-:W-:Y:S02]  /*4630*/  FADD.FTZ R95, R95, -R0.reuse ;  /* 0x800000005f5f7221 */ /* 0x100fe40000010000 */
[--C-:B------:R-:W-:Y:S01]  /*4640*/  FADD.FTZ R106, R106, -R0.reuse ;  /* 0x800000006a6a7221 */ /* 0x100fe20000010000 */
[----:B------:R3:W-:Y:S01]  /*4650*/  STS [R241+0x2400], R2 ;  /* 0x00240002f1007388 */ /* 0x0007e20000000800 */
        /* <DEDUP_REMOVED lines=10> */
[----:B------:R-:W-:Y:S01]  /*4700*/  FMUL.FTZ R122, R35, R122 ;  /* 0x0000007a237a7220 */ /* 0x000fe20000410000 */
[----:B------:R-:W-:Y:S01]  /*4710*/  STS [R240+0x4000], R34 ;  /* 0x00400022f0007388 */ /* 0x000fe20000000800 */
[--C-:B------:R-:W-:Y:S02]  /*4720*/  FADD.FTZ R126, R126, -R0.reuse ;  /* 0x800000007e7e7221 */ /* 0x100fe40000010000 */
[----:B------:R-:W-:Y:S01]  /*4730*/  FMUL.FTZ R124, R60, R124 ;  /* 0x0000007c3c7c7220 */ /* 0x000fe20000410000 */
[----:B------:R-:W-:Y:S01]  /*4740*/  STS [R240+0x4400], R20 ;  /* 0x00440014f0007388 */ /* 0x000fe20000000800 */
[----:B--2---:R-:W-:Y:S01]  /*4750*/  F2FP.PACK_AB R4, R43, R44 ;  /* 0x0000002c2b04723e */ /* 0x004fe200000000ff */
[----:B------:R-:W-:Y:S01]  /*4760*/  FADD.FTZ R127, R127, -R0 ;  /* 0x800000007f7f7221 */ /* 0x000fe20000010000 */
[----:B------:R-:W-:Y:S01]  /*4770*/  MOV R0, UR4 ;  /* 0x0000000400007c02 */ /* 0x000fe20008000f00 */
[----:B------:R-:W-:Y:S01]  /*4780*/  STS [R239+0x6000], R8 ;  /* 0x00600008ef007388 */ /* 0x000fe20000000800 */
[----:B---3--:R-:W-:Y:S01]  /*4790*/  F2FP.PACK_AB R2, R36, R40 ;  /* 0x000000282402723e */ /* 0x008fe200000000ff */
[----:B-1----:R-:W-:Y:S01]  /*47a0*/  FMUL.FTZ R126, R14, R126 ;  /* 0x0000007e0e7e7220 */ /* 0x002fe20000410000 */
[----:B------:R-:W-:Y:S01]  /*47b0*/  LEA R0, R0, R231, 0xd ;  /* 0x000000e700007211 */ /* 0x000fe200078e68ff */
[----:B------:R1:W-:Y:S01]  /*47c0*/  STS [R239+0x6400], R4 ;  /* 0x00640004ef007388 */ /* 0x0003e20000000800 */
[----:B------:R-:W-:Y:S01]  /*47d0*/  FMUL.FTZ R28, R235, R125 ;  /* 0x0000007deb1c7220 */ /* 0x000fe20000410000 */
[----:B------:R-:W-:Y:S01]  /*47e0*/  IADD3 R60, R224, R196, RZ ;  /* 0x000000c4e03c7210 */ /* 0x000fe20007ffe0ff */
[----:B------:R-:W-:Y:S01]  /*47f0*/  FMUL.FTZ R127, R236, R127 ;  /* 0x0000007fec7f7220 */ /* 0x000fe20000410000 */
[----:B------:R2:W-:Y:S01]  /*4800*/  STS [R240+0x6400], R2 ;  /* 0x00640002f0007388 */ /* 0x0005e20000000800 */
[----:B------:R-:W-:Y:S02]  /*4810*/  SHF.L.U32 R76, R0, 0x1, RZ ;  /* 0x00000001004c7819 */ /* 0x000fe400000006ff */
[----:B------:R-:W-:Y:S01]  /*4820*/  F2FP.PACK_AB R28, R28, R124 ;  /* 0x0000007c1c1c723e */ /* 0x000fe200000000ff */
[----:B------:R-:W-:Y:S01]  /*4830*/  STS [R240+0x6000], R7 ;  /* 0x00600007f0007388 */ /* 0x000fe20000000800 */
[----:B------:R-:W-:Y:S03]  /*4840*/  IADD3 R0, R196, R76, RZ ;  /* 0x0000004cc4007210 */ /* 0x000fe60007ffe0ff */
[----:B------:R-:W-:Y:S04]  /*4850*/  STS [R242+0x4000], R33 ;  /* 0x00400021f2007388 */ /* 0x000fe80000000800 */
[----:B------:R-:W-:Y:S04]  /*4860*/  STS [R242+0x4400], R19 ;  /* 0x00440013f2007388 */ /* 0x000fe80000000800 */
[----:B------:R-:W-:Y:S04]  /*4870*/  STS [R241+0x4000], R25 ;  /* 0x00400019f1007388 */ /* 0x000fe80000000800 */
[----:B------:R-:W-:Y:S01]  /*4880*/  STS [R241+0x4400], R18 ;  /* 0x00440012f1007388 */ /* 0x000fe20000000800 */
[----:B-1----:R-:W-:Y:S03]  /*4890*/  FMUL.FTZ R4, R49, R79 ;  /* 0x0000004f31047220 */ /* 0x002fe60000410000 */
[----:B------:R1:W-:Y:S01]  /*48a0*/  STS [R242+0x6000], R5 ;  /* 0x00600005f2007388 */ /* 0x0003e20000000800 */
[----:B--2---:R-:W-:Y:S02]  /*48b0*/  F2FP.PACK_AB R2, R32, R35 ;  /* 0x000000232002723e */ /* 0x004fe400000000ff */
[----:B------:R-:W-:Y:S03]  /*48c0*/  F2FP.PACK_AB R4, R4, R78 ;  /* 0x0000004e0404723e */ /* 0x000fe600000000ff */
[----:B------:R2:W-:Y:S04]  /*48d0*/  STS [R242+0x6400], R2 ;  /* 0x00640002f2007388 */ /* 0x0005e80000000800 */
[----:B------:R3:W-:Y:S01]  /*48e0*/  STS [R241+0x6000], R6 ;  /* 0x00600006f1007388 */ /* 0x0007e20000000800 */
[----:B-1----:R-:W-:Y:S05]  /*48f0*/  FMUL.FTZ R5, R51, R74 ;  /* 0x0000004a33057220 */ /* 0x002fea0000410000 */
[----:B------:R-:W-:Y:S02]  /*4900*/  F2FP.PACK_AB R5, R75, R5 ;  /* 0x000000054b05723e */ /* 0x000fe400000000ff */
[----:B--2---:R-:W-:Y:S01]  /*4910*/  F2FP.PACK_AB R2, R236, R14 ;  /* 0x0000000eec02723e */ /* 0x004fe200000000ff */
        /* <DEDUP_REMOVED lines=155> */
[----:B------:R-:W-:Y:S02]  /*52d0*/  ULDC.64 UR6, c[0x0][0x208] ;  /* 0x0000820000067ab9 */ /* 0x000fe40000000a00 */
[----:B------:R-:W-:Y:S01]  /*52e0*/  USHF.L.U32 UR30, UR28, 0x7, URZ ;  /* 0x000000071c1e7899 */ /* 0x000fe2000800063f */
[----:B------:R-:W3:Y:S01]  /*52f0*/  LDL.64 R244, [R1+0x10] ;  /* 0x0000100001f47983 */ /* 0x000ee20000100a00 */
[----:B------:R-:W-:Y:S02]  /*5300*/  UIMAD.WIDE.U32 UR32, UR28, UR6, URZ ;  /* 0x000000061c2072a5 */ /* 0x000fe4000f8e003f */
[----:B------:R-:W-:Y:S01]  /*5310*/  USHF.R.S32.HI UR29, URZ, 0x1f, UR28 ;  /* 0x0000001f3f1d7899 */ /* 0x000fe2000801141c */
[----:B------:R-:W4:Y:S01]  /*5320*/  LDL.64 R222, [R1+0x18] ;  /* 0x0000180001de7983 */ /* 0x000f220000100a00 */
[----:B------:R-:W-:Y:S02]  /*5330*/  IMAD.U32 R12, RZ, RZ, UR30 ;  /* 0x0000001eff0c7e24 */ /* 0x000fe4000f8e00ff */
[----:B------:R-:W-:Y:S01]  /*5340*/  UIMAD UR29, UR29, UR6, URZ ;  /* 0x000000061d1d72a4 */ /* 0x000fe2000f8e023f */
[----:B------:R-:W5:Y:S03]  /*5350*/  LDL R211, [R1] ;  /* 0x0000000001d37983 */ /* 0x000f660000100800 */
[----:B------:R-:W-:Y:S01]  /*5360*/  UIMAD UR29, UR28, UR7, UR29 ;  /* 0x000000071c1d72a4 */ /* 0x000fe2000f8e021d */
[----:B------:R-:W5:Y:S03]  /*5370*/  LDL R14, [R1+0x30] ;  /* 0x00003000010e7983 */ /* 0x000f660000100800 */
[----:B------:R-:W-:Y:S01]  /*5380*/  UIADD3 UR29, UR33, UR29, URZ ;  /* 0x0000001d211d7290 */ /* 0x000fe2000fffe03f */
[----:B------:R-:W1:Y:S02]  /*5390*/  S2R R11, SR_CTAID.Y ;  /* 0x00000000000b7919 */ /* 0x000e640000002600 */
[----:B-1----:R-:W-:Y:S05]  /*53a0*/  SHF.R.S32.HI R8, RZ, 0x1f, R11 ;  /* 0x0000001fff087819 */ /* 0x002fea000001140b */
[C---:B------:R-:W-:Y:S02]  /*53b0*/  IMAD R9, R8.reuse, c[0x0][0x210], RZ ;  /* 0x0000840008097a24 */ /* 0x040fe400078e02ff */
[----:B------:R-:W-:Y:S02]  /*53c0*/  IMAD R8, R8, c[0x0][0x288], RZ ;  /* 0x0000a20008087a24 */ /* 0x000fe400078e02ff */
[C---:B------:R-:W-:Y:S02]  /*53d0*/  IMAD R9, R11.reuse, c[0x0][0x214], R9 ;  /* 0x000085000b097a24 */ /* 0x040fe400078e0209 */
[C---:B------:R-:W-:Y:S01]  /*53e0*/  IMAD R8, R11.reuse, c[0x0][0x28c], R8 ;  /* 0x0000a3000b087a24 */ /* 0x040fe200078e0208 */
[--C-:B--2---:R-:W-:Y:S01]  /*53f0*/  SHF.R.S32.HI R5, RZ, 0x1f, R220.reuse ;  /* 0x0000001fff057819 */ /* 0x104fe200000114dc */
[----:B------:R-:W-:Y:S01]  /*5400*/  IMAD.MOV.U32 R4, RZ, RZ, R220 ;  /* 0x000000ffff047224 */ /* 0x000fe200078e00dc */
[--C-:B---3--:R-:W-:Y:S01]  /*5410*/  SHF.R.S32.HI R7, RZ, 0x1f, R244.reuse ;  /* 0x0000001fff077819 */ /* 0x108fe200000114f4 */
[----:B------:R-:W-:Y:S02]  /*5420*/  IMAD.MOV.U32 R6, RZ, RZ, R244 ;  /* 0x000000ffff067224 */ /* 0x000fe400078e00f4 */
[C---:B------:R-:W-:Y:S04]  /*5430*/  IMAD.WIDE.U32 R4, R11.reuse, c[0x0][0x288], R4 ;  /* 0x0000a2000b047a25 */ /* 0x040fe800078e0004 */
[----:B----4-:R-:W-:Y:S01]  /*5440*/  IMAD R10, R222, c[0x0][0x208], RZ ;  /* 0x00008200de0a7a24 */ /* 0x010fe200078e02ff */
[----:B------:R-:W-:Y:S01]  /*5450*/  IADD3 R4, P0, R4, UR9, RZ ;  /* 0x0000000904047c10 */ /* 0x000fe2000ff1e0ff */
[----:B------:R-:W-:Y:S03]  /*5460*/  IMAD.WIDE.U32 R6, R11, c[0x0][0x210], R6 ;  /* 0x000084000b067a25 */ /* 0x000fe600078e0006 */
[----:B------:R-:W-:Y:S01]  /*5470*/  IADD3.X R11, R5, UR17, R8, P0, !PT ;  /* 0x00000011050b7c10 */ /* 0x000fe200087fe408 */
[----:B------:R-:W-:Y:S01]  /*5480*/  IMAD.IADD R7, R7, 0x1, R9 ;  /* 0x0000000107077824 */ /* 0x000fe200078e0209 */
[----:B------:R-:W-:Y:S01]  /*5490*/  IADD3 R6, P2, P1, R10, UR8, R6 ;  /* 0x000000080a067c10 */ /* 0x000fe2000f95e006 */
[----:B------:R-:W-:Y:S02]  /*54a0*/  IMAD.U32 R8, RZ, RZ, UR32 ;  /* 0x00000020ff087e24 */ /* 0x000fe4000f8e00ff */
[----:B------:R-:W-:Y:S01]  /*54b0*/  IMAD.U32 R9, RZ, RZ, UR33 ;  /* 0x00000021ff097e24 */ /* 0x000fe2000f8e00ff */
[----:B-----5:R-:W-:Y:S01]  /*54c0*/  IADD3.X R7, R211, UR15, R7, P2, P1 ;  /* 0x0000000fd3077c10 */ /* 0x020fe200097e2407 */
[----:B------:R-:W-:Y:S01]  /*54d0*/  IMAD.U32 R5, RZ, RZ, UR29 ;  /* 0x0000001dff057e24 */ /* 0x000fe2000f8e00ff */
[----:B------:R-:W-:Y:S02]  /*54e0*/  LEA R13, P1, R6, c[0x0][0x1f0], 0x1 ;  /* 0x00007c00060d7a11 */ /* 0x000fe400078208ff */
[----:B------:R-:W-:Y:S02]  /*54f0*/  IADD3 R9, -R222, c[0x0][0x168], -R12 ;  /* 0x00005a00de097a10 */ /* 0x000fe40007ffe90c */
[----:B------:R-:W-:Y:S02]  /*5500*/  LEA.HI.X R7, R6, c[0x0][0x1f4], R7, 0x1, P1 ;  /* 0x00007d0006077a11 */ /* 0x000fe400008f0c07 */
[----:B------:R-:W-:Y:S02]  /*5510*/  LEA R6, P0, R8, R13, 0x8 ;  /* 0x0000000d08067211 */ /* 0x000fe400078040ff */
[C---:B------:R-:W-:Y:S02]  /*5520*/  ISETP.LT.OR P2, PT, R9.reuse, 0x1, P5 ;  /* 0x000000010900780c */ /* 0x040fe40002f41670 */
[----:B------:R-:W-:Y:S02]  /*5530*/  LEA R10, P1, R4, c[0x0][0x280], 0x2 ;  /* 0x0000a000040a7a11 */ /* 0x000fe400078210ff */
[----:B------:R-:W-:Y:S01]  /*5540*/  LEA.HI.X R7, R8, R7, R5, 0x8, P0 ;  /* 0x0000000708077211 */ /* 0x000fe200000f4405 */
[----:B------:R-:W-:Y:S01]  /*5550*/  IMAD.U32 R8, RZ, RZ, UR24 ;  /* 0x00000018ff087e24 */ /* 0x000fe2000f8e00ff */
[----:B------:R-:W-:Y:S02]  /*5560*/  ISETP.LT.OR P0, PT, R9, 0x21, P5 ;  /* 0x000000210900780c */ /* 0x000fe40002f01670 */
[----:B------:R-:W-:Y:S01]  /*5570*/  LEA.HI.X R11, R4, c[0x0][0x284], R11, 0x2, P1 ;  /* 0x0000a100040b7a11 */ /* 0x000fe200008f140b */
[----:B------:R-:W-:Y:S01]  /*5580*/  IMAD R8, R8, 0x4000, R14 ;  /* 0x0000400008087824 */ /* 0x000fe200078e020e */
[----:B------:R-:W-:Y:S04]  /*5590*/  IADD3 R4, P1, R6, UR21, RZ ;  /* 0x0000001506047c10 */ /* 0x000fe8000ff3e0ff */
[----:B------:R-:W-:Y:S01]  /*55a0*/  @!PT LDS RZ, [RZ] ;  /* 0x00000000fffff984 */ /* 0x000fe20000000800 */
[----:B------:R-:W-:Y:S01]  /*55b0*/  @!PT LDS RZ, [RZ] ;  /* 0x00000000fffff984 */ /* 0x000fe20000000800 */
[----:B------:R-:W-:Y:S01]  /*55c0*/  @!PT LDS RZ, [RZ] ;  /* 0x00000000fffff984 */ /* 0x000fe20000000800 */
[----:B------:R1:W-:Y:S01]  /*55d0*/  LDGSTS.E.BYPASS.LTC128B.128 [R8], [R6.64], !P2 ;  /* 0x0000000006087fae */ /* 0x0003e2000d101d5a */
[----:B------:R-:W-:Y:S02]  /*55e0*/  IADD3.X R5, R7, UR20, RZ, P1, !PT ;  /* 0x0000001407057c10 */ /* 0x000fe40008ffe4ff */
[C---:B------:R-:W-:Y:S02]  /*55f0*/  LEA R10, P1, R12.reuse, R10, 0x2 ;  /* 0x0000000a0c0a7211 */ /* 0x040fe400078210ff */
[C---:B------:R-:W-:Y:S01]  /*5600*/  ISETP.LT.OR P2, PT, R9.reuse, 0x41, P5 ;  /* 0x000000410900780c */ /* 0x040fe20002f41670 */
[----:B------:R2:W-:Y:S01]  /*5610*/  LDGSTS.E.BYPASS.LTC128B.128 [R8+0x1000], [R4.64], !P0 ;  /* 0x0100000004087fae */ /* 0x0005e2000c101d5a */
[----:B------:R-:W-:Y:S02]  /*5620*/  LEA.HI.X.SX32 R11, R12, R11, 0x2, P1 ;  /* 0x0000000b0c0b7211 */ /* 0x000fe400008f16ff */
        /* <DEDUP_REMOVED lines=11> */
.L_x_948:
        /* <DEDUP_REMOVED lines=259> */
.L_x_946:
[----:B--23--:R-:W2:Y:S01]  /*6710*/  LDL.64 R10, [R1+0x20] ;  /* 0x00002000010a7983 */ /* 0x00cea20000100a00 */
[----:B-1----:R-:W-:Y:S01]  /*6720*/  MOV R0, 0x1 ;  /* 0x0000000100007802 */ /* 0x002fe20000000f00 */
[----:B------:R-:W1:Y:S01]  /*6730*/  S2UR UR4, SR_CTAID.X ;  /* 0x00000000000479c3 */ /* 0x000e620000002500 */
[----:B------:R-:W-:Y:S01]  /*6740*/  ULDC UR5, c[0x0][0x358] ;  /* 0x0000d60000057ab9 */ /* 0x000fe20000000800 */
[----:B------:R-:W3:Y:S01]  /*6750*/  S2R R16, SR_CTAID.Z ;  /* 0x0000000000107919 */ /* 0x000ee20000002700 */
[----:B------:R-:W-:Y:S01]  /*6760*/  ISETP.NE.AND P0, PT, R0, c[0x0][0x338], PT ;  /* 0x0000ce0000007a0c */ /* 0x000fe20003f05270 */
[----:B------:R-:W-:Y:S01]  /*6770*/  ULDC UR6, c[0x0][0x2f4] ;  /* 0x0000bd0000067ab9 */ /* 0x000fe20000000800 */
[----:B------:R-:W-:Y:S01]  /*6780*/  MOV R0, R68 ;  /* 0x0000004400007202 */ /* 0x000fe20000000f00 */
[----:B------:R-:W-:Y:S01]  /*6790*/  BSSY B0, `(.L_x_950) ;  /* 0x000003d000007945 */ /* 0x000fe20003800000 */
[----:B------:R-:W-:Y:S01]  /*67a0*/  MOV R9, R38 ;  /* 0x0000002600097202 */ /* 0x000fe20000000f00 */
[----:B------:R-:W-:Y:S01]  /*67b0*/  FMUL.FTZ R164, R164, c[0x0][0x298] ;  /* 0x0000a600a4a47a20 */ /* 0x000fe20000410000 */
[----:B------:R-:W-:Y:S01]  /*67c0*/  MOV R8, R68 ;  /* 0x0000004400087202 */ /* 0x000fe20000000f00 */
[----:B------:R-:W-:-:S02]  /*67d0*/  FMUL.FTZ R165, R165, c[0x0][0x298] ;  /* 0x0000a600a5a57a20 */ /* 0x000fc40000410000 */
[----:B------:R-:W-:Y:S02]  /*67e0*/  FMUL.FTZ R166, R166, c[0x0][0x298] ;  /* 0x0000a600a6a67a20 */ /* 0x000fe40000410000 */
[----:B------:R-:W-:Y:S02]  /*67f0*/  FMUL.FTZ R167, R167, c[0x0][0x298] ;  /* 0x0000a600a7a77a20 */ /* 0x000fe40000410000 */
[----:B------:R-:W-:-:S04]  /*6800*/  @P0 IMAD.HI.U32 R2, R68, c[0x0][0x33c], RZ ;  /* 0x0000cf0044020a27 */ /* 0x000fc800078e00ff */
[----:B------:R-:W-:Y:S01]  /*6810*/  FMUL.FTZ R168, R168, c[0x0][0x298] ;  /* 0x0000a600a8a87a20 */ /* 0x000fe20000410000 */
[----:B------:R-:W-:Y:S01]  /*6820*/  @P0 SHF.R.U32.HI R0, RZ, c[0x0][0x340], R2 ;  /* 0x0000d000ff000a19 */ /* 0x000fe20000011602 */
[----:B------:R-:W-:Y:S01]  /*6830*/  FMUL.FTZ R169, R169, c[0x0][0x298] ;  /* 0x0000a600a9a97a20 */ /* 0x000fe20000410000 */
[----:B-1----:R-:W-:Y:S02]  /*6840*/  UIMAD UR5, UR4, UR5, URZ ;  /* 0x00000005040572a4 */ /* 0x002fe4000f8e023f */
[----:B------:R-:W-:Y:S01]  /*6850*/  @P0 SHF.R.S32.HI R2, RZ, 0x1f, R0 ;  /* 0x0000001fff020819 */ /* 0x000fe20000011400 */
[----:B------:R-:W-:Y:S01]  /*6860*/  FMUL.FTZ R170, R170, c[0x0][0x298] ;  /* 0x0000a600aaaa7a20 */ /* 0x000fe20000410000 */
[----:B------:R-:W-:Y:S01]  /*6870*/  @P0 MOV R8, R0 ;  /* 0x0000000000080202 */ /* 0x000fe20000000f00 */
[----:B------:R-:W-:Y:S01]  /*6880*/  UIMAD UR6, UR5, UR6, URZ ;  /* 0x00000006050672a4 */ /* 0x000fe2000f8e023f */
[----:B------:R-:W-:Y:S01]  /*6890*/  @P0 MOV R9, R2 ;  /* 0x0000000200090202 */ /* 0x000fe20000000f00 */
[----:B---3--:R-:W-:Y:S01]  /*68a0*/  IMAD R2, R16, c[0x0][0x2f4], RZ ;  /* 0x0000bd0010027a24 */ /* 0x008fe200078e02ff */
[----:B------:R-:W-:Y:S01]  /*68b0*/  IADD3 R4, -R0, RZ, RZ ;  /* 0x000000ff00047210 */ /* 0x000fe20007ffe1ff */
[----:B------:R-:W-:Y:S01]  /*68c0*/  USHF.R.S32.HI UR5, URZ, 0x1f, UR6 ;  /* 0x0000001f3f057899 */ /* 0x000fe20008011406 */
[----:B------:R-:W-:-:S02]  /*68d0*/  FMUL.FTZ R171, R171, c[0x0][0x298] ;  /* 0x0000a600abab7a20 */ /* 0x000fc40000410000 */
[--C-:B------:R-:W-:Y:S01]  /*68e0*/  SHF.R.S32.HI R15, RZ, 0x1f, R2.reuse ;  /* 0x0000001fff0f7819 */ /* 0x100fe20000011402 */
[----:B------:R-:W-:Y:S01]  /*68f0*/  FMUL.FTZ R176, R176, c[0x0][0x298] ;  /* 0x0000a600b0b07a20 */ /* 0x000fe20000410000 */
[----:B------:R-:W-:Y:S01]  /*6900*/  IADD3 R2, P1, P0, R8, UR6, R2 ;  /* 0x0000000608027c10 */ /* 0x000fe2000f83e002 */
[----:B------:R-:W-:Y:S02]  /*6910*/  FMUL.FTZ R177, R177, c[0x0][0x298] ;  /* 0x0000a600b1b17a20 */ /* 0x000fe40000410000 */
[----:B------:R-:W-:Y:S01]  /*6920*/  FMUL.FTZ R178, R178, c[0x0][0x298] ;  /* 0x0000a600b2b27a20 */ /* 0x000fe20000410000 */
[----:B------:R-:W-:Y:S01]  /*6930*/  IADD3.X R15, R9, UR5, R15, P1, P0 ;  /* 0x00000005090f7c10 */ /* 0x000fe20008fe040f */
[----:B------:R-:W-:Y:S01]  /*6940*/  FMUL.FTZ R179, R179, c[0x0][0x298] ;  /* 0x0000a600b3b37a20 */ /* 0x000fe20000410000 */
[----:B------:R-:W-:Y:S01]  /*6950*/  SHF.L.U32 R5, R2, 0x2, RZ ;  /* 0x0000000202057819 */ /* 0x000fe200000006ff */
[----:B------:R-:W-:Y:S01]  /*6960*/  FMUL.FTZ R172, R172, c[0x0][0x298] ;  /* 0x0000a600acac7a20 */ /* 0x000fe20000410000 */
[----:B------:R-:W-:Y:S01]  /*6970*/  SHF.L.U64.HI R15, R2, 0x2, R15 ;  /* 0x00000002020f7819 */ /* 0x000fe2000001020f */
[----:B------:R-:W-:Y:S01]  /*6980*/  FMUL.FTZ R173, R173, c[0x0][0x298] ;  /* 0x0000a600adad7a20 */ /* 0x000fe20000410000 */
[----:B------:R-:W-:Y:S01]  /*6990*/  IADD3 R6, P0, R5, c[0x0][0x350], RZ ;  /* 0x0000d40005067a10 */ /* 0x000fe20007f1e0ff */
[----:B------:R-:W-:-:S02]  /*69a0*/  FMUL.FTZ R174, R174, c[0x0][0x298] ;  /* 0x0000a600aeae7a20 */ /* 0x000fc40000410000 */
[----:B------:R-:W-:Y:S01]  /*69b0*/  FMUL.FTZ R175, R175, c[0x0][0x298] ;  /* 0x0000a600afaf7a20 */ /* 0x000fe20000410000 */
[----:B------:R-:W-:Y:S01]  /*69c0*/  IADD3.X R7, R15, c[0x0][0x354], RZ, P0, !PT ;  /* 0x0000d5000f077a10 */ /* 0x000fe200007fe4ff */
        /* <DEDUP_REMOVED lines=16> */
[----:B------:R-:W-:Y:S01]  /*6ad0*/  IMAD R4, R4, c[0x0][0x338], R68 ;  /* 0x0000ce0004047a24 */ /* 0x000fe200078e0244 */
[----:B------:R-:W-:Y:S01]  /*6ae0*/  BAR.SYNC.DEFER_BLOCKING 0x1, 0x100 ;  /* 0x0044000000007b1d */ /* 0x000fe20000010000 */
[----:B--2---:R-:W-:-:S13]  /*6af0*/  ISETP.NE.AND P1, PT, R10, RZ, PT ;  /* 0x000000ff0a00720c */ /* 0x004fda0003f25270 */
[----:B------:R-:W-:Y:S05]  /*6b00*/  @P1 BRA `(.L_x_951) ;  /* 0x0000005000001947 */ /* 0x000fea0003800000 */
.L_x_952:
[----:B------:R-:W2:Y:S01]  /*6b10*/  LDG.E.STRONG.GPU R0, [R6.64] ;  /* 0x0000001a06007981 */ /* 0x000ea2000c1ef900 */
[----:B------:R-:W-:Y:S01]  /*6b20*/  YIELD ;  /* 0x0000000000007946 */ /* 0x000fe20003800000 */
[----:B--2---:R-:W-:Y:S01]  /*6b30*/  ISETP.NE.AND P0, PT, R0, R4, PT ;  /* 0x000000040000720c */ /* 0x004fe20003f05270 */
[----:B------:R-:W-:-:S12]  /*6b40*/  CCTL.IVALL ;  /* 0x00000000ff00798f */ /* 0x000fd80002000000 */
[----:B------:R-:W-:Y:S05]  /*6b50*/  @P0 BRA `(.L_x_952) ;  /* 0xffffffb000000947 */ /* 0x000fea000383ffff */
.L_x_951:
[----:B------:R-:W-:Y:S05]  /*6b60*/  BSYNC B0 ;  /* 0x0000000000007941 */ /* 0x000fea0003800000 */
.L_x_950:
[----:B------:R-:W-:Y:S01]  /*6b70*/  MOV R17, 0xffffffff ;  /* 0xffffffff00117802 */ /* 0x000fe20000000f00 */
[----:B------:R-:W-:Y:S05]  /*6b80*/  BRA.CONV ~URZ, `(.L_x_953) ;  /* 0x000000237f007947 */ /* 0x000fea000b800000 */
[----:B------:R-:W-:Y:S02]  /*6b90*/  MOV R12, 0x6bb0 ;  /* 0x00006bb0000c7802 */ /* 0x000fe40000000f00 */
[----:B------:R-:W-:Y:S05]  /*6ba0*/  CALL.REL.NOINC `($__internal_6_$__cuda_sm70_warpsync) ;  /* 0x000008b000007944 */ /* 0x000fea0003c00000 */
.L_x_953:
[----:B------:R-:W2:Y:S01]  /*6bb0*/  LDL.LU.64 R2, [R1+0x20] ;  /* 0x0000200001027983 */ /* 0x000ea20000300a00 */
[----:B------:R-:W-:Y:S01]  /*6bc0*/  USHF.L.U32 UR6, UR4, 0xd, URZ ;  /* 0x0000000d04067899 */ /* 0x000fe2000800063f */
[----:B------:R-:W-:Y:S01]  /*6bd0*/  IMAD R0, R9, c[0x0][0x328], RZ ;  /* 0x0000ca0009007a24 */ /* 0x000fe200078e02ff */
[----:B------:R-:W-:Y:S02]  /*6be0*/  MOV R14, UR23 ;  /* 0x00000017000e7c02 */ /* 0x000fe40008000f00 */
[----:B------:R-:W-:Y:S01]  /*6bf0*/  USHF.R.S32.HI UR5, URZ, 0x1f, UR6 ;  /* 0x0000001f3f057899 */ /* 0x000fe20008011406 */
[----:B------:R-:W-:Y:S01]  /*6c00*/  IMAD R0, R8, c[0x0][0x32c], R0 ;  /* 0x0000cb0008007a24 */ /* 0x000fe200078e0200 */
[----:B------:R-:W-:-:S05]  /*6c10*/  SHF.R.S32.HI R14, RZ, 0x1f, R14 ;  /* 0x0000001fff0e7819 */ /* 0x000fca000001140e */
[----:B------:R-:W-:Y:S01]  /*6c20*/  IMAD R12, R14, c[0x0][0x330], RZ ;  /* 0x0000cc000e0c7a24 */ /* 0x000fe200078e02ff */
[----:B------:R-:W-:-:S06]  /*6c30*/  NOP ;  /* 0x0000000000007918 */ /* 0x000fcc0000000000 */
[----:B--2---:R-:W-:-:S04]  /*6c40*/  IADD3 R10, P0, R2, UR6, RZ ;  /* 0x00000006020a7c10 */ /* 0x004fc8000ff1e0ff */
[----:B------:R-:W-:-:S05]  /*6c50*/  LEA.HI.X.SX32 R11, R2, UR5, 0x1, P0 ;  /* 0x00000005020b7c11 */ /* 0x000fca00080f0eff */
[----:B------:R-:W-:-:S05]  /*6c60*/  IMAD.WIDE.U32 R2, R8, c[0x0][0x328], R10 ;  /* 0x0000ca0008027a25 */ /* 0x000fca00078e000a */
        /* <DEDUP_REMOVED lines=40> */
[----:B-1----:R-:W-:Y:S05]  /*6ef0*/  CALL.REL.NOINC `($__internal_6_$__cuda_sm70_warpsync) ;  /* 0x0000056000007944 */ /* 0x002fea0003c00000 */
.L_x_954:
        /* <DEDUP_REMOVED lines=12> */
.L_x_956:
[----:B------:R-:W-:Y:S05]  /*6fc0*/  BSYNC B0 ;  /* 0x0000000000007941 */ /* 0x000fea0003800000 */
.L_x_955:
[----:B-1----:R-:W-:Y:S01]  /*6fd0*/  IADD3 R2, P0, R5, c[0x0][0x348], RZ ;  /* 0x0000d20005027a10 */ /* 0x002fe20007f1e0ff */
[----:B------:R-:W-:Y:S03]  /*6fe0*/  BSSY B0, `(.L_x_957) ;  /* 0x0000008000007945 */ /* 0x000fe60003800000 */
[----:B------:R-:W-:Y:S01]  /*6ff0*/  IADD3.X R3, R15, c[0x0][0x34c], RZ, P0, !PT ;  /* 0x0000d3000f037a10 */ /* 0x000fe200007fe4ff */
[----:B------:R-:W-:Y:S05]  /*7000*/  @P1 BRA `(.L_x_958) ;  /* 0x0000005000001947 */ /* 0x000fea0003800000 */
.L_x_959:
[----:B--2---:R-:W2:Y:S01]  /*7010*/  LDG.E.STRONG.GPU R0, [R2.64] ;  /* 0x0000001a02007981 */ /* 0x004ea2000c1ef900 */
[----:B------:R-:W-:Y:S01]  /*7020*/  YIELD ;  /* 0x0000000000007946 */ /* 0x000fe20003800000 */
[----:B--2---:R-:W-:Y:S01]  /*7030*/  ISETP.NE.AND P0, PT, R0, R4, PT ;  /* 0x000000040000720c */ /* 0x004fe20003f05270 */
[----:B------:R-:W-:-:S12]  /*7040*/  CCTL.IVALL ;  /* 0x00000000ff00798f */ /* 0x000fd80002000000 */
[----:B------:R-:W-:Y:S05]  /*7050*/  @P0 BRA `(.L_x_959) ;  /* 0xffffffb000000947 */ /* 0x000fea000383ffff */
.L_x_958:
[----:B------:R-:W-:Y:S05]  /*7060*/  BSYNC B0 ;  /* 0x0000000000007941 */ /* 0x000fea0003800000 */
.L_x_957:
[----:B------:R-:W-:Y:S05]  /*7070*/  BRA.CONV ~URZ, `(.L_x_960) ;  /* 0x000000237f007947 */ /* 0x000fea000b800000 */
[----:B------:R-:W-:Y:S02]  /*7080*/  MOV R12, 0x70a0 ;  /* 0x000070a0000c7802 */ /* 0x000fe40000000f00 */
[----:B--2---:R-:W-:Y:S05]  /*7090*/  CALL.REL.NOINC `($__internal_6_$__cuda_sm70_warpsync) ;  /* 0x000003c000007944 */ /* 0x004fea0003c00000 */
.L_x_960:
[----:B------:R-:W-:Y:S01]  /*70a0*/  MOV R4, R10 ;  /* 0x0000000a00047202 */ /* 0x000fe20000000f00 */
[----:B--2---:R-:W-:Y:S01]  /*70b0*/  IMAD R0, R9, c[0x0][0x300], RZ ;  /* 0x0000c00009007a24 */ /* 0x004fe200078e02ff */
[----:B------:R-:W-:Y:S01]  /*70c0*/  MOV R5, R11 ;  /* 0x0000000b00057202 */ /* 0x000fe20000000f00 */
[----:B------:R-:W-:Y:S01]  /*70d0*/  IMAD R6, R14, c[0x0][0x308], RZ ;  /* 0x0000c2000e067a24 */ /* 0x000fe200078e02ff */
[----:B------:R-:W-:-:S06]  /*70e0*/  NOP ;  /* 0x0000000000007918 */ /* 0x000fcc0000000000 */
[----:B------:R-:W-:-:S04]  /*70f0*/  IMAD.WIDE.U32 R4, R8, c[0x0][0x300], R4 ;  /* 0x0000c00008047a25 */ /* 0x000fc800078e0004 */
[----:B------:R-:W-:-:S05]  /*7100*/  IMAD R0, R8, c[0x0][0x304], R0 ;  /* 0x0000c10008007a24 */ /* 0x000fca00078e0200 */
        /* <DEDUP_REMOVED lines=41> */
.L_x_961:
        /* <DEDUP_REMOVED lines=12> */
        .weak           $__internal_6_$__cuda_sm70_warpsync
        .type           $__internal_6_$__cuda_sm70_warpsync,@function
        .size           $__internal_6_$__cuda_sm70_warpsync,(.L_x_1828 - $__internal_6_$__cuda_sm70_warpsync)
$__internal_6_$__cuda_sm70_warpsync:
[----:B------:R-:W-:Y:S01]  /*7460*/  MOV R13, 0x0 ;  /* 0x00000000000d7802 */ /* 0x000fe20000000f00 */
[----:B------:R-:W-:Y:S04]  /*7470*/  WARPSYNC R17 ;  /* 0x0000001100007348 */ /* 0x000fe80003800000 */
[----:B------:R-:W-:Y:S05]  /*7480*/  RET.REL.NODEC R12 `(_ZN7cutlass13device_kernelIN5flash19enable_sm80_to_sm89INS1_16FlashAttnBwdSm80INS1_25CollectiveMainloopBwdSm80ILi2ELi2EN4cute5tupleIJNS5_1CILi128EEES8_NS7_ILi64EEEEEENS_6half_tEfNS_4arch4Sm80ELb0ELb0ELb0ELb0ELb1ELb0ELb0ELb0ELi2ELi4ELi4ELi4ELb0EEENS1_24CollectiveEpilogueBwdGQAISA_fSD_Li256ELb0ELb1EEENS1_19SingleTileSchedulerILb0ELb0ELb0ELi128EEEEEEEEEvNT_6ParamsE) ;  /* 0xffff8b700c007950 */ /* 0x000fea0003c3ffff */
.L_x_962:
        /* <DEDUP_REMOVED lines=15> */
.L_x_1828:


//--------------------- .text._ZN7cutlass13device_kernelIN5flash19enable_sm80_to_sm89INS1_16FlashAttnBwdSm80INS1_25CollectiveMainloopBwdSm80ILi2ELi2EN4cute5tupleIJNS5_1CILi128EEES8_NS7_ILi64EEEEEENS_6half_tEfNS_4arch4Sm80ELb0ELb0ELb0ELb1ELb0ELb0ELb0ELb0ELi2ELi4ELi4ELi4ELb0EEENS1_21CollectiveEpilogueBwdISA_SB_SD_Li256ELb1ELb0ELi2EEENS1_19SingleTileSchedulerILb1ELb0ELb0ELi128EEEEEEEEEvNT_6ParamsE --------------------------
	.section	.text._ZN7cutlass13device_kernelIN5flash19enable_sm80_to_sm89INS1_16FlashAttnBwdSm80INS1_25CollectiveMainloopBwdSm80ILi2ELi2EN4cute5tupleIJNS5_1CILi128EEES8_NS7_ILi64EEEEEENS_6half_tEfNS_4arch4Sm80ELb0ELb0ELb0ELb1ELb0ELb0ELb0ELb0ELi2ELi4ELi4ELi4ELb0EEENS1_21CollectiveEpilogueBwdISA_SB_SD_Li256ELb1ELb0ELi2EEENS1_19SingleTileSchedulerILb1ELb0ELb0ELi128EEEEEEEEEvNT_6ParamsE,"ax",@progbits
	.sectioninfo	@"SHI_REGISTERS=255"
	.align	128
.text._ZN7cutlass13device_kernelIN5flash19enable_sm80_to_sm89INS1_16FlashAttnBwdSm80INS1_25CollectiveMainloopBwdSm80ILi2ELi2EN4cute5tupleIJNS5_1CILi128EEES8_NS7_ILi64EEEEEENS_6half_tEfNS_4arch4Sm80ELb0ELb0ELb0ELb1ELb0ELb0ELb0ELb0ELi2ELi4ELi4ELi4ELb0EEENS1_21CollectiveEpilogueBwdISA_SB_SD_Li256ELb1ELb0ELi2EEENS1_19SingleTileSchedulerILb1ELb0ELb0ELi128EEEEEEEEEvNT_6ParamsE:
        .type           _ZN7cutlass13device_kernelIN5flash19enable_sm80_to_sm89INS1_16FlashAttnBwdSm80INS1_25CollectiveMainloopBwdSm80ILi2ELi2EN4cute5tupleIJNS5_1CILi128EEES8_NS7_ILi64EEEEEENS_6half_tEfNS_4arch4Sm80ELb0ELb0ELb0ELb1ELb0ELb0ELb0ELb0ELi2ELi4ELi4ELi4ELb0EEENS1_21CollectiveEpilogueBwdISA_SB_SD_Li256ELb1ELb0ELi2EEENS1_19SingleTileSchedulerILb1ELb0ELb0ELi128EEEEEEEEEvNT_6ParamsE,@function
        .size           _ZN7cutlass13device_kernelIN5flash19enable_sm80_to_sm89INS1_16FlashAttnBwdSm80INS1_25CollectiveMainloopBwdSm80ILi2ELi2EN4cute5tupleIJNS5_1CILi128EEES8_NS7_ILi64EEEEEENS_6half_tEfNS_4arch4Sm80ELb0ELb0ELb0ELb1ELb0ELb0ELb0ELb0ELi2ELi4ELi4ELi4ELb0EEENS1_21CollectiveEpilogueBwdISA_SB_SD_Li256ELb1ELb0ELi2EEENS1_19SingleTileSchedulerILb1ELb0ELb0ELi128EEEEEEEEEvNT_6ParamsE,(.L_x_1830 - _ZN7cutlass13device_kernelIN5flash19enable_sm80_to_sm89INS1_16FlashAttnBwdSm80INS1_25CollectiveMainloopBwdSm80ILi2ELi2EN4cute5tupleIJNS5_1CILi128EEES8_NS7_ILi64EEEEEENS_6half_tEfNS_4arch4Sm80ELb0ELb0ELb0ELb1ELb0ELb0ELb0ELb0ELi2ELi4ELi4ELi4ELb0EEENS1_21CollectiveEpilogueBwdISA_SB_SD_Li256ELb1ELb0ELi2EEENS1_19SingleTileSchedulerILb1ELb0ELb0ELi128EEEEEEEEEvNT_6ParamsE)
        .other          _ZN7cutlass13device_kernelIN5flash19enable_sm80_to_sm89INS1_16FlashAttnBwdSm80INS1_25CollectiveMainloopBwdSm80ILi2ELi2EN4cute5tupleIJNS5_1CILi128EEES8_NS7_ILi64EEEEEENS_6half_tEfNS_4arch4Sm80ELb0ELb0ELb0ELb1ELb0ELb0ELb0ELb0ELi2ELi4ELi4ELi4ELb0EEENS1_21CollectiveEpilogueBwdISA_SB_SD_Li256ELb1ELb0ELi2EEENS1_19SingleTileSchedulerILb1ELb0ELb0ELi128EEEEEEEEEvNT_6ParamsE,@"STO_CUDA_ENTRY STV_DEFAULT"
_ZN7cutlass13device_kernelIN5flash19enable_sm80_to_sm89INS1_16FlashAttnBwdSm80INS1_25CollectiveMainloopBwdSm80ILi2ELi2EN4cute5tupleIJNS5_1CILi128EEES8_NS7_ILi64EEEEEENS_6half_tEfNS_4arch4Sm80ELb0ELb0ELb0ELb1ELb0ELb0ELb0ELb0ELi2ELi4ELi4ELi4ELb0EEENS1_21CollectiveEpilogueBwdISA_SB_SD_Li256ELb1ELb0ELi2EEENS1_19SingleTileSchedulerILb1ELb0ELb0ELi128EEEEEEEEEvNT_6ParamsE:
[----:B------:R-:W-:Y:S02]  /*0000*/  MOV R1, c[0x0][0x28] ;  /* 0x00000a0000017a02 */ /* 0x000fe40000000f00 */
[----:B------:R-:W1:Y:S01]  /*0010*/  S2R R22, SR_TID.X ;  /* 0x0000000000167919 */ /* 0x000e620000002100 */
[----:B------:R-:W-:Y:S01]  /*0020*/  IMAD.MOV.U32 R8, RZ, RZ, 0x4 ;  /* 0x00000004ff087424 */ /* 0x000fe200078e00ff */
[----:B------:R-:W-:Y:S01]  /*0030*/  ULDC.64 UR6, c[0x0][0x118] ;  /* 0x0000460000067ab9 */ /* 0x000fe20000000a00 */
[----:B------:R-:W-:Y:S01]  /*0040*/  IADD3 R1, R1, -0x48, RZ ;  /* 0xffffffb801017810 */ /* 0x000fe20007ffe0ff */
        /* <DEDUP_REMOVED lines=13> */
.L_x_964:
        /* <DEDUP_REMOVED lines=8> */
.L_x_966:
[----:B------:R-:W-:Y:S02]  /*01a0*/  MOV R0, c[0x0][0x3a4] ;  /* 0x0000e90000007a02 */ /* 0x000fe40000000f00 */
.L_x_965:
[----:B-1----:R-:W-:-:S05]  /*01b0*/  IMAD.SHL.U32 R2, R24, 0x80, RZ ;  /* 0x0000008018027824 */ /* 0x002fca00078e00ff */
[----:B-----5:R-:W-:-:S04]  /*01c0*/  ISETP.GE.AND P0, PT, R2, R0, PT ;  /* 0x000000000200720c */ /* 0x020fc80003f06270 */
[----:B------:R-:W-:-:S05]  /*01d0*/  SEL R0, R5, 0xffffffff, !P0 ;  /* 0xffffffff05007807 */ /* 0x000fca0004000000 */
[----:B------:R1:W-:Y:S01]  /*01e0*/  STL [R1+0x44], R0 ;  /* 0x0000440001007387 */ /* 0x0003e20000100800 */
[----:B------:R-:W-:Y:S05]  /*01f0*/  BRA `(.L_x_967) ;  /* 0x0000012000007947 */ /* 0x000fea0003800000 */
.L_x_963:
[----:B---34-:R-:W-:-:S04]  /*0200*/  ISETP.NE.U32.AND P0, PT, RZ, c[0x0][0x3c0], PT ;  /* 0x0000f000ff007a0c */ /* 0x018fc80003f05070 */
[----:B------:R-:W-:-:S13]  /*0210*/  ISETP.NE.AND.EX P0, PT, RZ, c[0x0][0x3c4], PT, P0 ;  /* 0x0000f100ff007a0c */ /* 0x000fda0003f05300 */
[----:B------:R-:W-:Y:S05]  /*0220*/  @!P0 BRA `(.L_x_968) ;  /* 0x0000002000008947 */ /* 0x000fea0003800000 */
[----:B------:R1:W5:Y:S01]  /*0230*/  LDG.E R0, [R2.64] ;  /* 0x0000000602007981 */ /* 0x000362000c1e1900 */
[----:B------:R-:W-:Y:S05]  /*0240*/  BRA `(.L_x_969) ;  /* 0x0000009000007947 */ /* 0x000fea0003800000 */
.L_x_968:
        /* <DEDUP_REMOVED lines=8> */
.L_x_970:
[----:B------:R-:W-:Y:S02]  /*02d0*/  MOV R0, c[0x0][0x3a4] ;  /* 0x0000e90000007a02 */ /* 0x000fe40000000f00 */
.L_x_969:
[----:B-1----:R-:W-:-:S05]  /*02e0*/  IMAD.SHL.U32 R2, R24, 0x80, RZ ;  /* 0x0000008018027824 */ /* 0x002fca00078e00ff */
[----:B-----5:R-:W-:-:S04]  /*02f0*/  ISETP.GE.AND P0, PT, R2, R0, PT ;  /* 0x000000000200720c */ /* 0x020fc80003f06270 */
[----:B------:R-:W-:-:S05]  /*0300*/  SEL R0, R5, 0xffffffff, !P0 ;  /* 0xffffffff05007807 */ /* 0x000fca0004000000 */
[----:B------:R1:W-:Y:S04]  /*0310*/  STL [R1+0x44], R0 ;  /* 0x0000440001007387 */ /* 0x0003e80000100800 */
.L_x_967:
[----:B------:R-:W2:Y:S02]  /*0320*/  LDL R40, [R1+0x44] ;  /* 0x0000440001287983 */ /* 0x000ea40000100800 */
[----:B--2---:R-:W-:-:S13]  /*0330*/  ISETP.GE.AND P0, PT, R40, RZ, PT ;  /* 0x000000ff2800720c */ /* 0x004fda0003f06270 */
[----:B------:R-:W-:Y:S05]  /*0340*/  @!P0 EXIT ;  /* 0x000000000000894d */ /* 0x000fea0003800000 */
[----:B------:R-:W-:Y:S01]  /*0350*/  ISETP.NE.U32.AND P0, PT, RZ, c[0x0][0x2d8], PT ;  /* 0x0000b600ff007a0c */ /* 0x000fe20003f05070 */
[----:B------:R-:W-:Y:S01]  /*0360*/  IMAD.WIDE R6, R40, R8, c[0x0][0x2c8] ;  /* 0x0000b20028067625 */ /* 0x000fe200078e0208 */
[----:B------:R-:W-:Y:S02]  /*0370*/  ISETP.NE.U32.AND P3, PT, RZ, c[0x0][0x2c8], PT ;  /* 0x0000b200ff007a0c */ /* 0x000fe40003f65070 */
[----:B------:R-:W-:Y:S02]  /*0380*/  ISETP.NE.AND.EX P0, PT, RZ, c[0x0][0x2dc], PT, P0 ;  /* 0x0000b700ff007a0c */ /* 0x000fe40003f05300 */
[----:B------:R-:W-:Y:S02]  /*0390*/  ISETP.NE.AND.EX P3, PT, RZ, c[0x0][0x2cc], PT, P3 ;  /* 0x0000b300ff007a0c */ /* 0x000fe40003f65330 */
[----:B------:R-:W-:-:S09]  /*03a0*/  ISETP.NE.U32.AND P2, PT, RZ, c[0x0][0x2d0], PT ;  /* 0x0000b400ff007a0c */ /* 0x000fd20003f45070 */
[----:B------:R-:W-:Y:S02]  /*03b0*/  @P0 IMAD.WIDE R2, R40, R8, c[0x0][0x2d8] ;  /* 0x0000b60028020625 */ /* 0x000fe400078e0208 */
[----:B-1----:R-:W2:Y:S01]  /*03c0*/  @P3 LDG.E R0, [R6.64] ;  /* 0x0000000606003981 */ /* 0x002ea2000c1e1900 */
[----:B------:R-:W-:-:S03]  /*03d0*/  ISETP.NE.AND.EX P2, PT, RZ, c[0x0][0x2d4], PT, P2 ;  /* 0x0000b500ff007a0c */ /* 0x000fc60003f45320 */
[----:B------:R-:W3:Y:S01]  /*03e0*/  @P0 LDG.E R2, [R2.64] ;  /* 0x0000000602020981 */ /* 0x000ee2000c1e1900 */
[----:B------:R-:W-:Y:S02]  /*03f0*/  IMAD.MOV.U32 R11, RZ, RZ, RZ ;  /* 0x000000ffff0b7224 */ /* 0x000fe400078e00ff */
[----:B------:R-:W-:Y:S02]  /*0400*/  IMAD.MOV.U32 R12, RZ, RZ, RZ ;  /* 0x000000ffff0c7224 */ /* 0x000fe400078e00ff */
[----:B------:R-:W-:Y:S02]  /*0410*/  IMAD.WIDE R4, R40, R8, c[0x0][0x2d0] ;  /* 0x0000b40028047625 */ /* 0x000fe400078e0208 */
[----:B------:R1:W5:Y:S04]  /*0420*/  @P3 LDG.E R11, [R6.64] ;  /* 0x00000006060b3981 */ /* 0x000368000c1e1900 */
[----:B------:R1:W5:Y:S01]  /*0430*/  @P2 LDG.E R12, [R4.64] ;  /* 0x00000006040c2981 */ /* 0x000362000c1e1900 */
[----:B------:R-:W-:Y:S01]  /*0440*/  ULDC UR13, c[0x0][0x168] ;  /* 0x00005a00000d7ab9 */ /* 0x000fe20000000800 */
[----:B------:R-:W-:-:S02]  /*0450*/  IMAD.MOV.U32 R36, RZ, RZ, RZ ;  /* 0x000000ffff247224 */ /* 0x000fc400078e00ff */
[----:B------:R-:W-:Y:S02]  /*0460*/  IMAD.MOV.U32 R10, RZ, RZ, c[0x0][0x198] ;  /* 0x00006600ff0a7624 */ /* 0x000fe400078e00ff */
[----:B--2---:R-:W-:Y:S01]  /*0470*/  @P3 IMAD R0, R40, 0x80, R0 ;  /* 0x0000008028003824 */ /* 0x004fe200078e0200 */
[----:B---3--:R2:W3:Y:S04]  /*0480*/  @P0 R2UR UR13, R2 ;  /* 0x00000000020d03c2 */ /* 0x0084e800000e0000 */
[----:B--2---:R-:W-:-:S04]  /*0490*/  @P3 SHF.R.S32.HI R2, RZ, 0x1f, R0 ;  /* 0x0000001fff023819 */ /* 0x004fc80000011400 */
[----:B------:R-:W-:-:S04]  /*04a0*/  @P3 LEA.HI R0, R2, R0, RZ, 0x7 ;  /* 0x0000000002003211 */ /* 0x000fc800078f38ff */
[----:B------:R-:W-:Y:S01]  /*04b0*/  @P3 LOP3.LUT R36, R0, 0xffffff80, RZ, 0xc0, !PT ;  /* 0xffffff8000243812 */ /* 0x000fe200078ec0ff */
[----:B------:R-:W-:Y:S05]  /*04c0*/  @P0 BRA `(.L_x_971) ;  /* 0x0000006000000947 */ /* 0x000fea0003800000 */
[----:B-1-3--:R-:W-:Y:S05]  /*04d0*/  @!P3 BRA `(.L_x_971) ;  /* 0x000000500000b947 */ /* 0x00afea0003800000 */
[----:B------:R-:W2:Y:S04]  /*04e0*/  LDG.E R2, [R6.64] ;  /* 0x0000000606027981 */ /* 0x000ea8000c1e1900 */
[----:B------:R-:W3:Y:S01]  /*04f0*/  LDG.E R0, [R6.64+0x4] ;  /* 0x0000040606007981 */ /* 0x000ee2000c1e1900 */
[----:B--2---:R-:W1:Y:S08]  /*0500*/  R2UR UR13, R2 ;  /* 0x00000000020d73c2 */ /* 0x004e7000000e0000 */
[----:B---3--:R-:W1:Y:S02]  /*0510*/  R2UR UR4, R0 ;  /* 0x00000000000473c2 */ /* 0x008e6400000e0000 */
[----:B-1----:R-:W-:-:S06]  /*0520*/  UIADD3 UR13, -UR13, UR4, URZ ;  /* 0x000000040d0d7290 */ /* 0x002fcc000fffe13f */
.L_x_971:
[----:B-1-3--:R-:W-:-:S04]  /*0530*/  ISETP.NE.U32.AND P0, PT, RZ, c[0x0][0x2e0], PT ;  /* 0x0000b800ff007a0c */ /* 0x00afc80003f05070 */
[----:B------:R-:W-:-:S13]  /*0540*/  ISETP.NE.AND.EX P0, PT, RZ, c[0x0][0x2e4], PT, P0 ;  /* 0x0000b900ff007a0c */ /* 0x000fda0003f05300 */
[----:B------:R-:W-:Y:S05]  /*0550*/  @!P0 BRA `(.L_x_972) ;  /* 0x0000003000008947 */ /* 0x000fea0003800000 */
[----:B------:R-:W-:-:S05]  /*0560*/  IMAD.WIDE R2, R40, R8, c[0x0][0x2e0] ;  /* 0x0000b80028027625 */ /* 0x000fca00078e0208 */
[----:B------:R1:W5:Y:S01]  /*0570*/  LDG.E R10, [R2.64] ;  /* 0x00000006020a7981 */ /* 0x000362000c1e1900 */
[----:B------:R-:W-:Y:S05]  /*0580*/  BRA `(.L_x_973) ;  /* 0x0000004000007947 */ /* 0x000fea0003800000 */
.L_x_972:
[----:B------:R-:W-:Y:S05]  /*0590*/  @!P2 BRA `(.L_x_973) ;  /* 0x000000300000a947 */ /* 0x000fea0003800000 */
[----:B------:R-:W2:Y:S04]  /*05a0*/  LDG.E R0, [R4.64] ;  /* 0x0000000604007981 */ /* 0x000ea8000c1e1900 */
[----:B------:R-:W2:Y:S02]  /*05b0*/  LDG.E R2, [R4.64+0x4] ;  /* 0x0000040604027981 */ /* 0x000ea4000c1e1900 */
[----:B--2---:R-:W-:Y:S02]  /*05c0*/  IADD3 R10, -R0, R2, RZ ;  /* 0x00000002000a7210 */ /* 0x004fe40007ffe1ff */
.L_x_973:
[----:B------:R-:W-:Y:S01]  /*05d0*/  UISETP.GE.AND UP0, UPT, UR13, 0x1, UPT ;  /* 0x000000010d00788c */ /* 0x000fe2000bf06270 */
[----:B------:R-:W-:Y:S01]  /*05e0*/  PLOP3.LUT P1, PT, PT, PT, PT, 0x80, 0x0 ;  /* 0x000000000000781c */ /* 0x000fe20003f2f070 */
[----:B------:R-:W-:Y:S01]  /*05f0*/  CS2R R126, SRZ ;  /* 0x00000000007e7805 */ /* 0x000fe2000001ff00 */
[----:B------:R-:W-:Y:S01]  /*0600*/  CS2R R8, SRZ ;  /* 0x0000000000087805 */ /* 0x000fe2000001ff00 */
[----:B------:R-:W-:Y:S01]  /*0610*/  IMAD.MOV.U32 R124, RZ, RZ, RZ ;  /* 0x000000ffff7c7224 */ /* 0x000fe200078e00ff */
[----:B------:R-:W-:Y:S01]  /*0620*/  CS2R R130, SRZ ;  /* 0x0000000000827805 */ /* 0x000fe2000001ff00 */
[----:B------:R-:W-:Y:S01]  /*0630*/  PLOP3.LUT P0, PT, PT, PT, UP0, 0x80, 0x0 ;  /* 0x000000000000781c */ /* 0x000fe20003f0f008 */
[----:B------:R-:W-:Y:S01]  /*0640*/  CS2R R128, SRZ ;  /* 0x0000000000807805 */ /* 0x000fe2000001ff00 */
[----:B------:R-:W-:Y:S01]  /*0650*/  IMAD.MOV.U32 R122, RZ, RZ, RZ ;  /* 0x000000ffff7a7224 */ /* 0x000fe200078e00ff */
[----:B------:R-:W-:Y:S01]  /*0660*/  CS2R R120, SRZ ;  /* 0x0000000000787805 */ /* 0x000fe2000001ff00 */
[----:B------:R-:W-:Y:S01]  /*0670*/  CS2R R118, SRZ ;  /* 0x0000000000767805 */ /* 0x000fe2000001ff00 */
[----:B------:R-:W-:Y:S01]  /*0680*/  CS2R R116, SRZ ;  /* 0x0000000000747805 */ /* 0x000fe2000001ff00 */
[----:B------:R-:W-:Y:S01]  /*0690*/  MOV R13, RZ ;  /* 0x000000ff000d7202 */ /* 0x000fe20000000f00 */
[----:B------:R-:W-:Y:S01]  /*06a0*/  IMAD.MOV.U32 R110, RZ, RZ, RZ ;  /* 0x000000ffff6e7224 */ /* 0x000fe200078e00ff */
        /* <DEDUP_REMOVED lines=9> */
[----:B------:R-:W-:Y:S01]  /*0740*/  MOV R20, RZ ;  /* 0x000000ff00147202 */ /* 0x000fe20000000f00 */
        /* <DEDUP_REMOVED lines=20> */
[----:B------:R-:W-:Y:S01]  /*0890*/  IMAD.SHL.U32 R6, R22, 0x4, RZ ;  /* 0x0000000416067824 */ /* 0x000fe200078e00ff */
[--C-:B------:R-:W-:Y:S01]  /*08a0*/  SHF.R.S32.HI R23, RZ, 0x1f, R22.reuse ;  /* 0x0000001fff177819 */ /* 0x100fe20000011416 */
[----:B------:R-:W-:Y:S01]  /*08b0*/  IMAD.MOV.U32 R14, RZ, RZ, R29 ;  /* 0x000000ffff0e7224 */ /* 0x000fe200078e001d */
[----:B------:R-:W-:Y:S01]  /*08c0*/  ISETP.NE.AND P0, PT, R0, 0x1, PT ;  /* 0x000000010000780c */ /* 0x000fe20003f05270 */
[----:B------:R-:W-:Y:S01]  /*08d0*/  IMAD R0, R13, c[0x0][0x238], RZ ;  /* 0x00008e000d007a24 */ /* 0x000fe200078e02ff */
[--C-:B------:R-:W-:Y:S01]  /*08e0*/  SHF.R.S32.HI R32, RZ, 0x1f, R22.reuse ;  /* 0x0000001fff207819 */ /* 0x100fe20000011416 */
[C---:B-1----:R-:W-:Y:S01]  /*08f0*/  IMAD.WIDE.U32 R2, R29.reuse, c[0x0][0x238], R22 ;  /* 0x00008e001d027a25 */ /* 0x042fe200078e0016 */
[----:B------:R-:W-:Y:S01]  /*0900*/  SHF.R.S32.HI R7, RZ, 0x1f, R6 ;  /* 0x0000001fff077819 */ /* 0x000fe20000011406 */
[----:B------:R-:W-:Y:S01]  /*0910*/  ULDC.64 UR4, c[0x0][0x1d8] ;  /* 0x0000760000047ab9 */ /* 0x000fe20000000a00 */
[----:B------:R-:W-:Y:S01]  /*0920*/  SEL R33, R40, RZ, !P3 ;  /* 0x000000ff28217207 */ /* 0x000fe20005800000 */
[----:B------:R-:W-:Y:S01]  /*0930*/  IMAD R0, R29, c[0x0][0x23c], R0 ;  /* 0x00008f001d007a24 */ /* 0x000fe200078e0200 */
[----:B------:R-:W-:Y:S01]  /*0940*/  USHF.L.U32 UR8, UR4, 0x6, URZ ;  /* 0x0000000604087899 */ /* 0x000fe2000800063f */
[----:B------:R-:W-:Y:S01]  /*0950*/  IMAD.MOV.U32 R30, RZ, RZ, R2 ;  /* 0x000000ffff1e7224 */ /* 0x000fe200078e0002 */
[----:B------:R1:W-:Y:S01]  /*0960*/  STL.64 [R1+0x18], R6 ;  /* 0x0000180601007387 */ /* 0x0003e20000100a00 */
[----:B------:R-:W-:Y:S01]  /*0970*/  IMAD.IADD R31, R3, 0x1, R0 ;  /* 0x00000001031f7824 */ /* 0x000fe200078e0200 */
[----:B------:R-:W-:Y:S01]  /*0980*/  LEA.HI R0, R32, R22, RZ, 0x3 ;  /* 0x0000001620007211 */ /* 0x000fe200078f18ff */
[----:B------:R-:W-:Y:S01]  /*0990*/  @P0 IMAD.HI.U32 R4, R29, c[0x0][0x24c], RZ ;  /* 0x000093001d040a27 */ /* 0x000fe200078e00ff */
[----:B------:R-:W-:-:S02]  /*09a0*/  UMOV UR10, 0x6 ;  /* 0x00000006000a7882 */ /* 0x000fc40000000000 */
[----:B------:R-:W-:Y:S01]  /*09b0*/  LOP3.LUT R2, R0, 0xfffffff8, RZ, 0xc0, !PT ;  /* 0xfffffff800027812 */ /* 0x000fe200078ec0ff */
[----:B------:R-:W-:Y:S01]  /*09c0*/  IMAD R3, R13, c[0x0][0x270], RZ ;  /* 0x00009c000d037a24 */ /* 0x000fe200078e02ff */
[----:B------:R-:W-:Y:S01]  /*09d0*/  SHF.R.S32.HI R39, RZ, 0x3, R0 ;  /* 0x00000003ff277819 */ /* 0x000fe20000011400 */
[----:B------:R-:W-:Y:S01]  /*09e0*/  IMAD.WIDE.U32 R8, R29, c[0x0][0x288], R6 ;  /* 0x0000a2001d087a25 */ /* 0x000fe200078e0006 */
[----:B------:R-:W-:Y:S01]  /*09f0*/  @P0 SHF.R.U32.HI R14, RZ, c[0x0][0x250], R4 ;  /* 0x00009400ff0e0a19 */ /* 0x000fe20000011604 */
[----:B------:R-:W-:Y:S01]  /*0a00*/  USHF.L.U64.HI UR9, UR4, UR10, UR5 ;  /* 0x0000000a04097299 */ /* 0x000fe20008010205 */
[----:B------:R-:W-:Y:S01]  /*0a10*/  SHF.R.S32.HI R0, RZ, 0x1f, R39 ;  /* 0x0000001fff007819 */ /* 0x000fe20000011427 */
[----:B------:R-:W-:Y:S01]  /*0a20*/  IMAD.IADD R35, R22, 0x1, -R2 ;  /* 0x0000000116237824 */ /* 0x000fe200078e0a02 */
[----:B-----5:R-:W-:Y:S01]  /*0a30*/  IADD3 R28, P1, R39, R11, RZ ;  /* 0x0000000b271c7210 */ /* 0x020fe20007f3e0ff */
[C---:B------:R-:W-:Y:S01]  /*0a40*/  IMAD R3, R29.reuse, c[0x0][0x274], R3 ;  /* 0x00009d001d037a24 */ /* 0x040fe200078e0203 */
[----:B------:R-:W-:Y:S01]  /*0a50*/  ULDC.64 UR4, c[0x0][0x1a8] ;  /* 0x00006a0000047ab9 */ /* 0x000fe20000000a00 */
[----:B------:R-:W-:Y:S01]  /*0a60*/  IMAD.WIDE.U32 R4, R29, c[0x0][0x270], R6 ;  /* 0x00009c001d047a25 */ /* 0x000fe200078e0006 */
[----:B------:R-:W-:Y:S01]  /*0a70*/  LEA.HI.X.SX32 R34, R11, R0, 0x1, P1 ;  /* 0x000000000b227211 */ /* 0x000fe200008f0eff */
[----:B------:R-:W-:Y:S01]  /*0a80*/  USHF.L.U32 UR11, UR4, 0x6, URZ ;  /* 0x00000006040b7899 */ /* 0x000fe2000800063f */
[----:B------:R-:W-:Y:S01]  /*0a90*/  STL [R1], R39 ;  /* 0x0000002701007387 */ /* 0x000fe20000100800 */
[----:B------:R-:W-:Y:S01]  /*0aa0*/  IMAD.SHL.U32 R2, R39, 0x40, RZ ;  /* 0x0000004027027824 */ /* 0x000fe200078e00ff */
[----:B------:R-:W-:Y:S01]  /*0ab0*/  USHF.L.U64.HI UR5, UR4, UR10, UR5 ;  /* 0x0000000a04057299 */ /* 0x000fe20008010205 */
[----:B------:R-:W-:Y:S01]  /*0ac0*/  IMAD.IADD R5, R5, 0x1, R3 ;  /* 0x0000000105057824 */ /* 0x000fe200078e0203 */
[----:B------:R-:W-:Y:S01]  /*0ad0*/  UISETP.GE.AND UP0, UPT, UR13, 0x81, UPT ;  /* 0x000000810d00788c */ /* 0x000fe2000bf06270 */
[----:B------:R-:W-:Y:S01]  /*0ae0*/  IMAD R20, R13, c[0x0][0x288], RZ ;  /* 0x0000a2000d147a24 */ /* 0x000fe200078e02ff */
[----:B------:R-:W-:Y:S01]  /*0af0*/  LOP3.LUT R3, R2, 0x1c0, RZ, 0xc0, !PT ;  /* 0x000001c002037812 */ /* 0x000fe200078ec0ff */
[----:B------:R-:W-:Y:S01]  /*0b00*/  IMAD.SHL.U32 R2, R35, 0x8, RZ ;  /* 0x0000000823027824 */ /* 0x000fe200078e00ff */
[----:B-1----:R-:W-:Y:S01]  /*0b10*/  IADD3 R6, P0, R39, R12, RZ ;  /* 0x0000000c27067210 */ /* 0x002fe20007f1e0ff */
[----:B------:R-:W-:-:S02]  /*0b20*/  IMAD R20, R29, c[0x0][0x28c], R20 ;  /* 0x0000a3001d147a24 */ /* 0x000fc400078e0214 */
[----:B------:R-:W-:Y:S01]  /*0b30*/  IMAD R212, R24, -0x80, R10 ;  /* 0xffffff8018d47824 */ /* 0x000fe200078e020a */
[----:B------:R-:W-:Y:S01]  /*0b40*/  LEA.HI.X.SX32 R7, R12, R0, 0x1, P0 ;  /* 0x000000000c077211 */ /* 0x000fe200000f0eff */
[----:B------:R-:W-:Y:S01]  /*0b50*/  IMAD.IADD R21, R9, 0x1, R20 ;  /* 0x0000000109157824 */ /* 0x000fe200078e0214 */
[----:B------:R-:W-:Y:S01]  /*0b60*/  LOP3.LUT R0, R3, 0x38, R2, 0xf8, !PT ;  /* 0x0000003803007812 */ /* 0x000fe200078ef802 */
[C---:B------:R-:W-:Y:S01]  /*0b70*/  IMAD R27, R13.reuse, c[0x0][0x210], RZ ;  /* 0x000084000d1b7a24 */ /* 0x040fe200078e02ff */
[----:B------:R-:W-:Y:S01]  /*0b80*/  SHF.R.U32.HI R3, RZ, 0x3, R3 ;  /* 0x00000003ff037819 */ /* 0x000fe20000011603 */
[----:B------:R-:W-:Y:S01]  /*0b90*/  IMAD.WIDE R16, R24, 0x80, R6 ;  /* 0x0000008018107825 */ /* 0x000fe200078e0206 */
[----:B------:R-:W-:Y:S02]  /*0ba0*/  SHF.R.S32.HI R24, RZ, 0x1f, R40 ;  /* 0x0000001fff187819 */ /* 0x000fe40000011428 */
[----:B------:R-:W-:Y:S01]  /*0bb0*/  LOP3.LUT R11, R0, R3, RZ, 0x3c, !PT ;  /* 0x00000003000b7212 */ /* 0x000fe200078e3cff */
[----:B------:R-:W-:Y:S01]  /*0bc0*/  IMAD R26, R13, c[0x0][0x180], RZ ;  /* 0x000060000d1a7a24 */ /* 0x000fe200078e02ff */
[----:B------:R-:W-:Y:S01]  /*0bd0*/  LEA.HI R3, R32, R22, RZ, 0x6 ;  /* 0x0000001620037211 */ /* 0x000fe200078f30ff */
[----:B------:R-:W-:Y:S01]  /*0be0*/  IMAD.WIDE.U32 R18, R33, c[0x0][0x278], R4 ;  /* 0x00009e0021127a25 */ /* 0x000fe200078e0004 */
[----:B------:R-:W-:-:S02]  /*0bf0*/  SHF.R.S32.HI R0, RZ, 0x1f, R14 ;  /* 0x0000001fff007819 */ /* 0x000fc4000001140e */
[----:B------:R-:W-:Y:S01]  /*0c00*/  SEL R25, R24, RZ, !P3 ;  /* 0x000000ff18197207 */ /* 0x000fe20005800000 */
[----:B------:R-:W-:Y:S01]  /*0c10*/  IMAD.SHL.U32 R9, R3, 0x8, RZ ;  /* 0x0000000803097824 */ /* 0x000fe200078e00ff */
[----:B------:R-:W-:Y:S01]  /*0c20*/  SHF.R.S32.HI R3, RZ, 0x1f, R2 ;  /* 0x0000001fff037819 */ /* 0x000fe20000011402 */
[----:B------:R-:W-:Y:S01]  /*0c30*/  IMAD R6, R0, c[0x0][0x1e0], RZ ;  /* 0x0000780000067a24 */ /* 0x000fe200078e02ff */
[----:B------:R-:W-:Y:S01]  /*0c40*/  IADD3 R37, P0, R36, R18, RZ ;  /* 0x0000001224257210 */ /* 0x000fe20007f1e0ff */
[----:B------:R-:W-:Y:S01]  /*0c50*/  IMAD R0, R0, c[0x0][0x1b0], RZ ;  /* 0x00006c0000007a24 */ /* 0x000fe200078e02ff */
[----:B------:R-:W-:Y:S01]  /*0c60*/  LOP3.LUT R38, R11, 0xfffffe00, R9, 0xf8, !PT ;  /* 0xfffffe000b267812 */ /* 0x000fe200078ef809 */
[----:B------:R-:W-:Y:S02]  /*0c70*/  IMAD R27, R29, c[0x0][0x214], R27 ;  /* 0x000085001d1b7a24 */ /* 0x000fe400078e021b */
[C---:B------:R-:W-:Y:S02]  /*0c80*/  IMAD R10, R14.reuse, c[0x0][0x1e4], R6 ;  /* 0x000079000e0a7a24 */ /* 0x040fe400078e0206 */
[----:B------:R-:W-:-:S02]  /*0c90*/  IMAD R0, R14, c[0x0][0x1b4], R0 ;  /* 0x00006d000e007a24 */ /* 0x000fc400078e0200 */
[----:B------:R-:W-:-:S04]  /*0ca0*/  IMAD.WIDE.U32 R4, R29, c[0x0][0x210], R2 ;  /* 0x000084001d047a25 */ /* 0x000fc800078e0002 */
[----:B------:R-:W-:-:S04]  /*0cb0*/  IMAD.WIDE.U32 R12, R14, c[0x0][0x1e0], R2 ;  /* 0x000078000e0c7a25 */ /* 0x000fc800078e0002 */
[----:B------:R-:W-:-:S04]  /*0cc0*/  IMAD.WIDE.U32 R14, R14, c[0x0][0x1b0], R2 ;  /* 0x00006c000e0e7a25 */ /* 0x000fc800078e0002 */
[----:B------:R-:W-:Y:S02]  /*0cd0*/  IMAD.MOV.U32 R20, RZ, RZ, R8 ;  /* 0x000000ffff147224 */ /* 0x000fe400078e0008 */
[----:B------:R-:W-:Y:S02]  /*0ce0*/  IMAD R26, R29, c[0x0][0x184], R26 ;  /* 0x000061001d1a7a24 */ /* 0x000fe400078e021a */
[----:B------:R-:W-:Y:S02]  /*0cf0*/  IMAD R8, R25, c[0x0][0x278], RZ ;  /* 0x00009e0019087a24 */ /* 0x000fe400078e02ff */
[----:B------:R-:W-:Y:S01]  /*0d00*/  IMAD.WIDE.U32 R6, R29, c[0x0][0x180], R2 ;  /* 0x000060001d067a25 */ /* 0x000fe200078e0002 */
[----:B------:R-:W-:Y:S02]  /*0d10*/  SHF.R.S32.HI R29, RZ, 0x1f, R36 ;  /* 0x0000001fff1d7819 */ /* 0x000fe40000011424 */
[----:B------:R-:W-:Y:S01]  /*0d20*/  SEL R3, R40, RZ, !P2 ;  /* 0x000000ff28037207 */ /* 0x000fe20005000000 */
[----:B------:R-:W-:-:S02]  /*0d30*/  IMAD.IADD R9, R5, 0x1, R27 ;  /* 0x0000000105097824 */ /* 0x000fc400078e021b */
[----:B------:R-:W-:Y:S01]  /*0d40*/  IMAD.IADD R5, R15, 0x1, R0 ;  /* 0x000000010f057824 */ /* 0x000fe200078e0200 */
[----:B------:R-:W-:Y:S01]  /*0d50*/  SEL R0, R24, RZ, !P2 ;  /* 0x000000ff18007207 */ /* 0x000fe20005000000 */
[----:B------:R-:W-:Y:S02]  /*0d60*/  IMAD R8, R33, c[0x0][0x27c], R8 ;  /* 0x00009f0021087a24 */ /* 0x000fe400078e0208 */
[----:B------:R-:W-:Y:S02]  /*0d70*/  IMAD.IADD R11, R7, 0x1, R26 ;  /* 0x00000001070b7824 */ /* 0x000fe400078e021a */
[----:B------:R-:W-:Y:S01]  /*0d80*/  IMAD.IADD R7, R13, 0x1, R10 ;  /* 0x000000010d077824 */ /* 0x000fe200078e020a */
[----:B------:R-:W-:Y:S01]  /*0d90*/  IADD3.X R26, R29, R19, R8, P0, !PT ;  /* 0x000000131d1a7210 */ /* 0x000fe200007fe408 */
[----:B------:R-:W-:Y:S02]  /*0da0*/  IMAD.MOV.U32 R10, RZ, RZ, R6 ;  /* 0x000000ffff0a7224 */ /* 0x000fe400078e0006 */
[----:B------:R-:W-:-:S02]  /*0db0*/  IMAD.MOV.U32 R6, RZ, RZ, R12 ;  /* 0x000000ffff067224 */ /* 0x000fc400078e000c */
[C---:B------:R-:W-:Y:S02]  /*0dc0*/  IMAD R12, R0.reuse, c[0x0][0x1e8], RZ ;  /* 0x00007a00000c7a24 */ /* 0x040fe400078e02ff */
[----:B------:R-:W-:Y:S02]  /*0dd0*/  IMAD R0, R0, c[0x0][0x1b8], RZ ;  /* 0x00006e0000007a24 */ /* 0x000fe400078e02ff */
[----:B------:R-:W-:Y:S02]  /*0de0*/  IMAD.MOV.U32 R8, RZ, RZ, R4 ;  /* 0x000000ffff087224 */ /* 0x000fe400078e0004 */
[----:B------:R-:W-:Y:S02]  /*0df0*/  IMAD R15, R25, c[0x0][0x290], RZ ;  /* 0x0000a400190f7a24 */ /* 0x000fe400078e02ff */
[----:B------:R-:W-:-:S04]  /*0e00*/  IMAD.WIDE.U32 R20, R33, c[0x0][0x290], R20 ;  /* 0x0000a40021147a25 */ /* 0x000fc800078e0014 */
[----:B------:R-:W-:Y:S01]  /*0e10*/  IMAD.MOV.U32 R4, RZ, RZ, R14 ;  /* 0x000000ffff047224 */ /* 0x000fe200078e000e */
[----:B------:R-:W-:Y:S01]  /*0e20*/  IADD3 R20, P0, R36, R20, RZ ;  /* 0x0000001424147210 */ /* 0x000fe20007f1e0ff */
[C---:B------:R-:W-:Y:S02]  /*0e30*/  IMAD R14, R25.reuse, c[0x0][0x188], RZ ;  /* 0x00006200190e7a24 */ /* 0x040fe400078e02ff */
[----:B------:R-:W-:Y:S02]  /*0e40*/  IMAD R13, R25, c[0x0][0x218], RZ ;  /* 0x00008600190d7a24 */ /* 0x000fe400078e02ff */
[C---:B------:R-:W-:Y:S02]  /*0e50*/  IMAD R12, R3.reuse, c[0x0][0x1ec], R12 ;  /* 0x00007b00030c7a24 */ /* 0x040fe400078e020c */
[C---:B------:R-:W-:Y:S02]  /*0e60*/  IMAD R19, R3.reuse, c[0x0][0x1bc], R0 ;  /* 0x00006f0003137a24 */ /* 0x040fe400078e0200 */
[----:B------:R-:W-:-:S04]  /*0e70*/  IMAD.WIDE.U32 R6, R3, c[0x0][0x1e8], R6 ;  /* 0x00007a0003067a25 */ /* 0x000fc800078e0006 */
[----:B------:R-:W-:-:S04]  /*0e80*/  IMAD.WIDE.U32 R10, R33, c[0x0][0x188], R10 ;  /* 0x00006200210a7a25 */ /* 0x000fc800078e000a */
[C---:B------:R-:W-:Y:S02]  /*0e90*/  IMAD R0, R33.reuse, c[0x0][0x294], R15 ;  /* 0x0000a50021007a24 */ /* 0x040fe400078e020f */
[C---:B------:R-:W-:Y:S02]  /*0ea0*/  IMAD R14, R33.reuse, c[0x0][0x18c], R14 ;  /* 0x00006300210e7a24 */ /* 0x040fe400078e020e */
[----:B------:R-:W-:Y:S01]  /*0eb0*/  IMAD R18, R33, c[0x0][0x21c], R13 ;  /* 0x0000870021127a24 */ /* 0x000fe200078e020d */
[----:B------:R-:W-:Y:S01]  /*0ec0*/  IADD3.X R21, R29, R21, R0, P0, !PT ;  /* 0x000000151d157210 */ /* 0x000fe200007fe400 */
[----:B------:R-:W-:-:S04]  /*0ed0*/  IMAD.WIDE.U32 R8, R33, c[0x0][0x218], R8 ;  /* 0x0000860021087a25 */ /* 0x000fc800078e0008 */
[----:B------:R-:W-:Y:S02]  /*0ee0*/  IMAD.IADD R7, R7, 0x1, R12 ;  /* 0x0000000107077824 */ /* 0x000fe400078e020c */
[----:B------:R-:W-:-:S04]  /*0ef0*/  IMAD.WIDE.U32 R4, R3, c[0x0][0x1b8], R4 ;  /* 0x00006e0003047a25 */ /* 0x000fc800078e0004 */
[----:B------:R-:W-:Y:S02]  /*0f00*/  IMAD.MOV.U32 R12, RZ, RZ, R10 ;  /* 0x000000ffff0c7224 */ /* 0x000fe400078e000a */
[----:B------:R-:W-:Y:S02]  /*0f10*/  IMAD R10, R17, c[0x0][0x1d8], RZ ;  /* 0x00007600110a7a24 */ /* 0x000fe400078e02ff */
[----:B------:R-:W-:Y:S02]  /*0f20*/  IMAD.IADD R13, R11, 0x1, R14 ;  /* 0x000000010b0d7824 */ /* 0x000fe400078e020e */
[----:B------:R-:W-:Y:S02]  /*0f30*/  IMAD.IADD R9, R9, 0x1, R18 ;  /* 0x0000000109097824 */ /* 0x000fe400078e0212 */
[----:B------:R-:W-:Y:S02]  /*0f40*/  IMAD R0, R34, c[0x0][0x208], RZ ;  /* 0x0000820022007a24 */ /* 0x000fe400078e02ff */
[----:B------:R-:W-:-:S02]  /*0f50*/  IMAD R14, R17, c[0x0][0x1a8], RZ ;  /* 0x00006a00110e7a24 */ /* 0x000fc400078e02ff */
[----:B------:R-:W-:Y:S02]  /*0f60*/  IMAD.IADD R5, R5, 0x1, R19 ;  /* 0x0000000105057824 */ /* 0x000fe400078e0213 */
[----:B------:R-:W-:Y:S02]  /*0f70*/  IMAD R3, R34, c[0x0][0x178], RZ ;  /* 0x00005e0022037a24 */ /* 0x000fe400078e02ff */
[----:B------:R-:W-:Y:S02]  /*0f80*/  IMAD R15, R16, c[0x0][0x1dc], R10 ;  /* 0x00007700100f7a24 */ /* 0x000fe400078e020a */
[C---:B------:R-:W-:Y:S02]  /*0f90*/  IMAD R0, R28.reuse, c[0x0][0x20c], R0 ;  /* 0x000083001c007a24 */ /* 0x040fe400078e0200 */
[----:B------:R-:W-:-:S04]  /*0fa0*/  IMAD.WIDE.U32 R10, R28, c[0x0][0x208], R8 ;  /* 0x000082001c0a7a25 */ /* 0x000fc800078e0008 */
[----:B------:R-:W-:Y:S01]  /*0fb0*/  IMAD R18, R16, c[0x0][0x1ac], R14 ;  /* 0x00006b0010127a24 */ /* 0x000fe200078e020e */
[----:B------:R-:W-:Y:S01]  /*0fc0*/  LEA R40, P0, R10, c[0x0][0x1f0], 0x1 ;  /* 0x00007c000a287a11 */ /* 0x000fe200078008ff */
[----:B------:R-:W-:-:S04]  /*0fd0*/  IMAD.WIDE.U32 R8, R16, c[0x0][0x1d8], R6 ;  /* 0x0000760010087a25 */ /* 0x000fc800078e0006 */
[----:B------:R-:W-:Y:S01]  /*0fe0*/  IMAD.WIDE.U32 R16, R16, c[0x0][0x1a8], R4 ;  /* 0x00006a0010107a25 */ /* 0x000fe200078e0004 */
[----:B------:R-:W-:-:S03]  /*0ff0*/  LEA R6, P1, R8, c[0x0][0x1c0], 0x1 ;  /* 0x0000700008067a11 */ /* 0x000fc600078208ff */
[----:B------:R-:W-:Y:S01]  /*1000*/  IMAD R5, R28, c[0x0][0x17c], R3 ;  /* 0x00005f001c057a24 */ /* 0x000fe200078e0203 */
[----:B------:R-:W-:Y:S01]  /*1010*/  IADD3 R4, P2, R6, UR8, RZ ;  /* 0x0000000806047c10 */ /* 0x000fe2000ff5e0ff */
[----:B------:R-:W-:Y:S02]  /*1020*/  IMAD.IADD R3, R11, 0x1, R0 ;  /* 0x000000010b037824 */ /* 0x000fe400078e0200 */
[----:B------:R-:W-:Y:S02]  /*1030*/  IMAD.IADD R0, R212, 0x1, -R39 ;  /* 0x00000001d4007824 */ /* 0x000fe400078e0a27 */
[----:B------:R-:W-:Y:S01]  /*1040*/  IMAD.WIDE.U32 R12, R28, c[0x0][0x178], R12 ;  /* 0x00005e001c0c7a25 */ /* 0x000fe200078e000c */
[----:B------:R-:W-:Y:S02]  /*1050*/  LEA.HI.X R41, R10, c[0x0][0x1f4], R3, 0x1, P0 ;  /* 0x00007d000a297a11 */ /* 0x000fe400000f0c03 */
[C---:B------:R-:W-:Y:S01]  /*1060*/  ISETP.GE.AND P0, PT, R0.reuse, 0x1, PT ;  /* 0x000000010000780c */ /* 0x040fe20003f06270 */
[----:B------:R-:W-:Y:S01]  /*1070*/  IMAD.IADD R3, R9, 0x1, R15 ;  /* 0x0000000109037824 */ /* 0x000fe200078e020f */
[----:B------:R-:W-:Y:S01]  /*1080*/  ISETP.GE.AND P4, PT, R0, 0x21, PT ;  /* 0x000000210000780c */ /* 0x000fe20003f86270 */
[----:B------:R-:W-:Y:S01]  /*1090*/  IMAD.SHL.U32 R14, R38, 0x2, RZ ;  /* 0x00000002260e7824 */ /* 0x000fe200078e00ff */
[C---:B------:R-:W-:Y:S01]  /*10a0*/  ISETP.GE.OR P6, PT, R2.reuse, c[0x0][0x1cc], !P0 ;  /* 0x0000730002007a0c */ /* 0x040fe200047c6670 */
[----:B------:R-:W-:Y:S01]  /*10b0*/  STL.64 [R1+0x8], R40 ;  /* 0x0000082801007387 */ /* 0x000fe20000100a00 */
[----:B------:R-:W-:Y:S01]  /*10c0*/  ISETP.GE.OR P5, PT, R2, c[0x0][0x1cc], !P4 ;  /* 0x0000730002007a0c */ /* 0x000fe200067a6670 */
[----:B------:R-:W-:Y:S01]  /*10d0*/  IMAD.WIDE.U32 R10, R33, c[0x0][0x240], R30 ;  /* 0x00009000210a7a25 */ /* 0x000fe200078e001e */
[----:B------:R-:W-:-:S02]  /*10e0*/  LEA.HI.X R7, R8, c[0x0][0x1c4], R3, 0x1, P1 ;  /* 0x0000710008077a11 */ /* 0x000fc400008f0c03 */
[----:B------:R-:W-:Y:S01]  /*10f0*/  ISETP.GE.AND P3, PT, R0, 0x41, PT ;  /* 0x000000410000780c */ /* 0x000fe20003f66270 */
[----:B------:R-:W-:Y:S01]  /*1100*/  IMAD.IADD R3, R13, 0x1, R5 ;  /* 0x000000010d037824 */ /* 0x000fe200078e0205 */
[----:B------:R-:W-:Y:S02]  /*1110*/  IADD3.X R5, R7, UR9, RZ, P2, !PT ;  /* 0x0000000907057c10 */ /* 0x000fe400097fe4ff */
[----:B------:R-:W-:Y:S02]  /*1120*/  LEA R42, P1, R12, c[0x0][0x160], 0x1 ;  /* 0x000058000c2a7a11 */ /* 0x000fe400078208ff */
[----:B------:R-:W-:Y:S01]  /*1130*/  ISETP.GE.AND P2, PT, R0, 0x61, PT ;  /* 0x000000610000780c */ /* 0x000fe20003f46270 */
        /* <DEDUP_REMOVED lines=8> */
[----:B------:R-:W-:-:S02]  /*11c0*/  ISETP.GE.OR P0, PT, R2, c[0x0][0x19c], !P0 ;  /* 0x0000670002007a0c */ /* 0x000fc40004706670 */
[C---:B------:R-:W-:Y:S01]  /*11d0*/  ISETP.GE.OR P4, PT, R2.reuse, c[0x0][0x19c], !P4 ;  /* 0x0000670002007a0c */ /* 0x040fe20006786670 */
[----:B------:R-:W-:Y:S01]  /*11e0*/  STL.64 [R1+0x10], R42 ;  /* 0x0000102a01007387 */ /* 0x000fe20000100a00 */
[----:B------:R-:W-:Y:S02]  /*11f0*/  ISETP.GE.OR P3, PT, R2, c[0x0][0x19c], !P3 ;  /* 0x0000670002007a0c */ /* 0x000fe40005f66670 */
[----:B------:R-:W-:Y:S02]  /*1200*/  LEA.HI R12, R32, R22, RZ, 0x5 ;  /* 0x00000016200c7211 */ /* 0x000fe400078f28ff */
[----:B-1----:R-:W-:Y:S02]  /*1210*/  LEA R6, P1, R16, c[0x0][0x190], 0x1 ;  /* 0x0000640010067a11 */ /* 0x002fe400078208ff */
[----:B--2---:R-:W-:Y:S02]  /*1220*/  IADD3 R4, P5, R4, UR8, RZ ;  /* 0x0000000804047c10 */ /* 0x004fe4000ffbe0ff */
[----:B------:R-:W-:Y:S01]  /*1230*/  LEA.HI.X R7, R16, c[0x0][0x194], R0, 0x1, P1 ;  /* 0x0000650010077a11 */ /* 0x000fe200008f0c00 */
[----:B------:R-:W-:Y:S01]  /*1240*/  IMAD R0, R25, c[0x0][0x240], RZ ;  /* 0x0000900019007a24 */ /* 0x000fe200078e02ff */
[----:B------:R-:W-:-:S02]  /*1250*/  IADD3.X R5, R5, UR9, RZ, P5, !PT ;  /* 0x0000000905057c10 */ /* 0x000fc4000affe4ff */
[----:B------:R-:W-:Y:S01]  /*1260*/  ISETP.GE.OR P5, PT, R2, c[0x0][0x1cc], !P2 ;  /* 0x0000730002007a0c */ /* 0x000fe200057a6670 */
[----:B------:R-:W-:Y:S01]  /*1270*/  IMAD R16, R33, c[0x0][0x244], R0 ;  /* 0x0000910021107a24 */ /* 0x000fe200078e0200 */
[----:B------:R-:W-:Y:S01]  /*1280*/  IADD3 R8, P1, R4, UR8, RZ ;  /* 0x0000000804087c10 */ /* 0x000fe2000ff3e0ff */
[----:B------:R1:W-:Y:S01]  /*1290*/  LDGSTS.E.BYPASS.LTC128B.128 [R14+0x6080], [R4.64], !P6 ;  /* 0x06080000040e7fae */ /* 0x0003e2000f101d46 */
[C---:B------:R-:W-:Y:S02]  /*12a0*/  ISETP.GE.OR P2, PT, R2.reuse, c[0x0][0x19c], !P2 ;  /* 0x0000670002007a0c */ /* 0x040fe40005746670 */
[----:B------:R-:W-:Y:S01]  /*12b0*/  IADD3.X R9, R5, UR9, RZ, P1, !PT ;  /* 0x0000000905097c10 */ /* 0x000fe20008ffe4ff */
[----:B------:R-:W-:Y:S01]  /*12c0*/  ULDC.64 UR8, c[0x0][0x178] ;  /* 0x00005e0000087ab9 */ /* 0x000fe20000000a00 */
[----:B------:R-:W-:Y:S01]  /*12d0*/  ISETP.GE.AND P6, PT, R2, c[0x0][0x16c], PT ;  /* 0x00005b0002007a0c */ /* 0x000fe20003fc6270 */
[----:B------:R-:W-:Y:S02]  /*12e0*/  USHF.L.U32 UR4, UR8, 0x6, URZ ;  /* 0x0000000608047899 */ /* 0x000fe4000800063f */
[----:B------:R-:W-:-:S02]  /*12f0*/  USHF.L.U64.HI UR9, UR8, UR10, UR9 ;  /* 0x0000000a08097299 */ /* 0x000fc40008010209 */
[----:B------:R2:W-:Y:S01]  /*1300*/  LDGSTS.E.BYPASS.LTC128B.128 [R14+0x7080], [R8.64], !P5 ;  /* 0x07080000080e7fae */ /* 0x0005e2000e901d46 */
[----:B------:R-:W-:-:S03]  /*1310*/  ISETP.GE.AND P5, PT, R2, c[0x0][0x1fc], PT ;  /* 0x00007f0002007a0c */ /* 0x000fc60003fa6270 */
[----:B------:R3:W-:Y:S01]  /*1320*/  LDGSTS.E.BYPASS.LTC128B.128 [R14+0x80], [R6.64], !P0 ;  /* 0x00080000060e7fae */ /* 0x0007e2000c101d46 */
[----:B-1----:R-:W-:-:S04]  /*1330*/  IADD3 R4, P1, R6, UR11, RZ ;  /* 0x0000000b06047c10 */ /* 0x002fc8000ff3e0ff */
[----:B------:R-:W-:Y:S02]  /*1340*/  IADD3.X R5, R7, UR5, RZ, P1, !PT ;  /* 0x0000000507057c10 */ /* 0x000fe40008ffe4ff */
[----:B------:R-:W-:-:S03]  /*1350*/  IADD3 R2, P0, R4, UR11, RZ ;  /* 0x0000000b04027c10 */ /* 0x000fc6000ff1e0ff */
[----:B------:R1:W-:Y:S01]  /*1360*/  LDGSTS.E.BYPASS.LTC128B.128 [R14+0x1080], [R4.64], !P4 ;  /* 0x01080000040e7fae */ /* 0x0003e2000e101d46 */
[----:B------:R-:W-:Y:S02]  /*1370*/  IADD3.X R3, R5, UR5, RZ, P0, !PT ;  /* 0x0000000505037c10 */ /* 0x000fe400087fe4ff */
[----:B--2---:R-:W-:Y:S02]  /*1380*/  IADD3 R8, -R39, UR13, RZ ;  /* 0x0000000d27087c10 */ /* 0x004fe4000fffe1ff */
[----:B---3--:R-:W-:Y:S01]  /*1390*/  LEA.HI R6, R32, R22, RZ, 0x4 ;  /* 0x0000001620067211 */ /* 0x008fe200078f20ff */
[----:B------:R2:W-:Y:S01]  /*13a0*/  LDGSTS.E.BYPASS.LTC128B.128 [R14+0x2080], [R2.64], !P3 ;  /* 0x02080000020e7fae */ /* 0x0005e2000d901d46 */
[C---:B------:R-:W-:Y:S02]  /*13b0*/  ISETP.LT.OR P1, PT, R8.reuse, 0x1, P6 ;  /* 0x000000010800780c */ /* 0x040fe40003721670 */
[----:B------:R-:W-:Y:S02]  /*13c0*/  ISETP.LT.OR P3, PT, R8, 0x21, P6 ;  /* 0x000000210800780c */ /* 0x000fe40003761670 */
[----:B------:R-:W-:-:S02]  /*13d0*/  SHF.R.S32.HI R7, RZ, 0x5, R12 ;  /* 0x00000005ff077819 */ /* 0x000fc4000001140c */
[----:B------:R-:W-:Y:S02]  /*13e0*/  ISETP.GT.AND P4, PT, R22, 0x1f, PT ;  /* 0x0000001f1600780c */ /* 0x000fe40003f84270 */
[----:B-1----:R-:W-:-:S04]  /*13f0*/  IADD3 R4, P0, R2, UR11, RZ ;  /* 0x0000000b02047c10 */ /* 0x002fc8000ff1e0ff */
[----:B------:R-:W-:Y:S02]  /*1400*/  IADD3.X R5, R3, UR5, RZ, P0, !PT ;  /* 0x0000000503057c10 */ /* 0x000fe400087fe4ff */
[----:B--2---:R-:W-:-:S03]  /*1410*/  IADD3 R2, P0, R42, UR4, RZ ;  /* 0x000000042a027c10 */ /* 0x004fc6000ff1e0ff */
[----:B------:R1:W-:Y:S01]  /*1420*/  LDGSTS.E.BYPASS.LTC128B.128 [R14+0x3080], [R4.64], !P2 ;  /* 0x03080000040e7fae */ /* 0x0003e2000d101d46 */
[----:B------:R-:W-:Y:S02]  /*1430*/  IADD3.X R3, R43, UR9, RZ, P0, !PT ;  /* 0x000000092b037c10 */ /* 0x000fe400087fe4ff */
[----:B------:R-:W-:Y:S01]  /*1440*/  ISETP.LT.OR P2, PT, R8, 0x61, P6 ;  /* 0x000000610800780c */ /* 0x000fe20003741670 */
[----:B------:R-:W0:Y:S04]  /*1450*/  LDGDEPBAR ;  /* 0x00000000000079af */ /* 0x000e280000000000 */
[----:B------:R2:W-:Y:S01]  /*1460*/  LDGSTS.E.BYPASS.LTC128B.128 [R14+0x8080], [R42.64], !P1 ;  /* 0x080800002a0e7fae */ /* 0x0005e2000c901d46 */
[----:B------:R-:W-:-:S03]  /*1470*/  LEA R18, P1, R37, c[0x0][0x258], 0x2 ;  /* 0x0000960025127a11 */ /* 0x000fc600078210ff */
[----:B------:R3:W-:Y:S01]  /*1480*/  LDGSTS.E.BYPASS.LTC128B.128 [R14+0x9080], [R2.64], !P3 ;  /* 0x09080000020e7fae */ /* 0x0007e2000d901d46 */
[C---:B------:R-:W-:Y:S02]  /*1490*/  ISETP.LT.OR P3, PT, R8.reuse, 0x41, P6 ;  /* 0x000000410800780c */ /* 0x040fe40003761670 */
[----:B------:R-:W-:Y:S02]  /*14a0*/  LEA.HI.X R19, R37, c[0x0][0x25c], R26, 0x2, P1 ;  /* 0x0000970025137a11 */ /* 0x000fe400008f141a */
[----:B------:R-:W-:-:S03]  /*14b0*/  ISETP.LT.OR P1, PT, R8, 0x21, P5 ;  /* 0x000000210800780c */ /* 0x000fc60002f21670 */
[----:B------:R4:W-:Y:S01]  /*14c0*/  STL.64 [R1+0x28], R18 ;  /* 0x0000281201007387 */ /* 0x0009e20000100a00 */
[----:B-1----:R-:W-:Y:S02]  /*14d0*/  SHF.R.S32.HI R4, RZ, 0x4, R6 ;  /* 0x00000004ff047819 */ /* 0x002fe40000011406 */
[----:B------:R-:W-:Y:S02]  /*14e0*/  SHF.R.S32.HI R5, RZ, 0x1f, R12 ;  /* 0x0000001fff057819 */ /* 0x000fe4000001140c */
[----:B------:R-:W-:Y:S02]  /*14f0*/  LEA.HI R0, R6, R4, RZ, 0x1 ;  /* 0x0000000406007211 */ /* 0x000fe400078f08ff */
[----:B------:R-:W-:Y:S02]  /*1500*/  LEA.HI R5, R5, R7, RZ, 0x2 ;  /* 0x0000000705057211 */ /* 0x000fe400078f10ff */
[----:B------:R-:W-:Y:S02]  /*1510*/  LOP3.LUT R0, R0, 0xfffffffe, RZ, 0xc0, !PT ;  /* 0xfffffffe00007812 */ /* 0x000fe400078ec0ff */
[----:B------:R-:W-:-:S02]  /*1520*/  LOP3.LUT R5, R5, 0xfffffffc, RZ, 0xc0, !PT ;  /* 0xfffffffc05057812 */ /* 0x000fc400078ec0ff */
[----:B---3--:R-:W-:Y:S01]  /*1530*/  IADD3 R2, P0, R2, UR4, RZ ;  /* 0x0000000402027c10 */ /* 0x008fe2000ff1e0ff */
[----:B------:R-:W-:Y:S01]  /*1540*/  IMAD.IADD R200, R4, 0x1, -R0 ;  /* 0x0000000104c87824 */ /* 0x000fe200078e0a00 */
[----:B------:R-:W-:Y:S01]  /*1550*/  LOP3.LUT R0, R6, 0xfffffff0, RZ, 0xc0, !PT ;  /* 0xfffffff006007812 */ /* 0x000fe200078ec0ff */
[----:B------:R-:W-:Y:S01]  /*1560*/  IMAD.IADD R13, R7, 0x1, -R5 ;  /* 0x00000001070d7824 */ /* 0x000fe200078e0a05 */
[----:B------:R-:W-:Y:S02]  /*1570*/  IADD3.X R3, R3, UR9, RZ, P0, !PT ;  /* 0x0000000903037c10 */ /* 0x000fe400087fe4ff */
[----:B------:R-:W-:Y:S01]  /*1580*/  IADD3 R4, P0, R2, UR4, RZ ;  /* 0x0000000402047c10 */ /* 0x000fe2000ff1e0ff */
[----:B------:R-:W-:Y:S01]  /*1590*/  IMAD.IADD R6, R22, 0x1, -R0 ;  /* 0x0000000116067824 */ /* 0x000fe200078e0a00 */
[----:B------:R-:W-:Y:S01]  /*15a0*/  ULDC.64 UR4, c[0x0][0x208] ;  /* 0x0000820000047ab9 */ /* 0x000fe20000000a00 */
[----:B------:R1:W-:Y:S01]  /*15b0*/  LDGSTS.E.BYPASS.LTC128B.128 [R14+0xa080], [R2.64], !P3 ;  /* 0x0a080000020e7fae */ /* 0x0003e2000d901d46 */
[----:B------:R-:W-:Y:S01]  /*15c0*/  IADD3.X R5, R3, UR9, RZ, P0, !PT ;  /* 0x0000000903057c10 */ /* 0x000fe200087fe4ff */
[----:B------:R-:W-:Y:S01]  /*15d0*/  USHF.L.U32 UR8, UR4, 0x6, URZ ;  /* 0x0000000604087899 */ /* 0x000fe2000800063f */
[C---:B------:R-:W-:Y:S01]  /*15e0*/  ISETP.LT.OR P0, PT, R8.reuse, 0x1, P5 ;  /* 0x000000010800780c */ /* 0x040fe20002f01670 */
[----:B------:R-:W-:Y:S01]  /*15f0*/  USHF.L.U64.HI UR10, UR4, UR10, UR5 ;  /* 0x0000000a040a7299 */ /* 0x000fe20008010205 */
[----:B------:R-:W-:Y:S01]  /*1600*/  SHF.R.S32.HI R0, RZ, 0x1f, R6 ;  /* 0x0000001fff007819 */ /* 0x000fe20000011406 */
[----:B------:R3:W-:Y:S01]  /*1610*/  LDGSTS.E.BYPASS.LTC128B.128 [R14+0xb080], [R4.64], !P2 ;  /* 0x0b080000040e7fae */ /* 0x0007e2000d101d46 */
[----:B------:R-:W-:-:S02]  /*1620*/  ISETP.LT.OR P3, PT, R8, 0x41, P5 ;  /* 0x000000410800780c */ /* 0x000fc40002f61670 */
[----:B------:R-:W-:-:S04]  /*1630*/  LEA.HI R7, R0, R6, RZ, 0x3 ;  /* 0x0000000600077211 */ /* 0x000fc800078f18ff */
[----:B------:R-:W-:-:S05]  /*1640*/  LOP3.LUT R0, R7, 0xfffffff8, RZ, 0xc0, !PT ;  /* 0xfffffff807007812 */ /* 0x000fca00078ec0ff */
[----:B------:R-:W-:Y:S01]  /*1650*/  IMAD.IADD R9, R6, 0x1, -R0 ;  /* 0x0000000106097824 */ /* 0x000fe200078e0a00 */
[----:B------:R-:W-:Y:S01]  /*1660*/  LEA.HI R0, R32, R22, RZ, 0x7 ;  /* 0x0000001620007211 */ /* 0x000fe200078f38ff */
[----:B------:R-:W-:-:S03]  /*1670*/  IMAD.SHL.U32 R6, R36, 0x40, RZ ;  /* 0x0000004024067824 */ /* 0x000fc600078e00ff */
[----:B------:R-:W-:Y:S01]  /*1680*/  SHF.R.S32.HI R201, RZ, 0x7, R0 ;  /* 0x00000007ffc97819 */ /* 0x000fe20000011400 */
[----:B-1----:R-:W-:-:S04]  /*1690*/  @!P4 IMAD.SHL.U32 R2, R22, 0x10, RZ ;  /* 0x000000101602c824 */ /* 0x002fc800078e00ff */
[----:B------:R-:W-:Y:S01]  /*16a0*/  IMAD.SHL.U32 R0, R201, 0x8, RZ ;  /* 0x00000008c9007824 */ /* 0x000fe200078e00ff */
[----:B------:R1:W-:Y:S01]  /*16b0*/  @!P4 LDGSTS.E.BYPASS.LTC128B.128 [R2+0x18080], [R18.64] ;  /* 0x180800001202cfae */ /* 0x0003e2000b901d46 */
[----:B---3--:R-:W-:-:S03]  /*16c0*/  IADD3 R4, P2, R40, UR8, RZ ;  /* 0x0000000828047c10 */ /* 0x008fc6000ff5e0ff */
[----:B------:R-:W-:Y:S01]  /*16d0*/  LOP3.LUT R15, R0, 0x8, RZ, 0xc0, !PT ;  /* 0x00000008000f7812 */ /* 0x000fe200078ec0ff */
[----:B------:R-:W0:Y:S01]  /*16e0*/  LDGDEPBAR ;  /* 0x00000000000079af */ /* 0x000e220000000000 */
[----:B------:R-:W-:Y:S01]  /*16f0*/  IADD3.X R5, R41, UR10, RZ, P2, !PT ;  /* 0x0000000a29057c10 */ /* 0x000fe200097fe4ff */
[----:B------:R-:W-:Y:S01]  /*1700*/  IMAD.SHL.U32 R0, R200, 0x10, RZ ;  /* 0x00000010c8007824 */ /* 0x000fe200078e00ff */
[----:B------:R-:W-:Y:S01]  /*1710*/  ISETP.LT.OR P2, PT, R8, 0x61, P5 ;  /* 0x000000610800780c */ /* 0x000fe20002f41670 */
[----:B------:R2:W-:Y:S01]  /*1720*/  LDGSTS.E.BYPASS.LTC128B.128 [R14+0x10080], [R40.64], !P0 ;  /* 0x10080000280e7fae */ /* 0x0005e2000c101d46 */
[----:B------:R-:W-:Y:S02]  /*1730*/  IMAD.IADD R8, R11, 0x1, R16 ;  /* 0x000000010b087824 */ /* 0x000fe400078e0210 */
[----:B------:R-:W-:Y:S01]  /*1740*/  LOP3.LUT R0, R15, 0x10, R0, 0xf8, !PT ;  /* 0x000000100f007812 */ /* 0x000fe200078ef800 */
[----:B------:R3:W-:Y:S01]  /*1750*/  LDGSTS.E.BYPASS.LTC128B.128 [R14+0x11080], [R4.64], !P1 ;  /* 0x11080000040e7fae */ /* 0x0007e2000c901d46 */
[----:B-1----:R-:W-:-:S02]  /*1760*/  IADD3 R2, P0, R4, UR8, RZ ;  /* 0x0000000804027c10 */ /* 0x002fc4000ff1e0ff */
[C---:B----4-:R-:W-:Y:S02]  /*1770*/  LEA R18, P1, R20.reuse, c[0x0][0x280], 0x2 ;  /* 0x0000a00014127a11 */ /* 0x050fe400078210ff */
[----:B------:R-:W-:Y:S02]  /*1780*/  IADD3.X R3, R5, UR10, RZ, P0, !PT ;  /* 0x0000000a05037c10 */ /* 0x000fe400087fe4ff */
[----:B------:R-:W-:-:S03]  /*1790*/  LEA.HI.X R19, R20, c[0x0][0x284], R21, 0x2, P1 ;  /* 0x0000a10014137a11 */ /* 0x000fc600008f1415 */
[----:B------:R1:W-:Y:S01]  /*17a0*/  LDGSTS.E.BYPASS.LTC128B.128 [R14+0x12080], [R2.64], !P3 ;  /* 0x12080000020e7fae */ /* 0x0003e2000d901d46 */
[----:B---3--:R-:W-:-:S03]  /*17b0*/  IADD3 R4, P0, R2, UR8, RZ ;  /* 0x0000000802047c10 */ /* 0x008fc6000ff1e0ff */
[----:B------:R-:W-:Y:S01]  /*17c0*/  STL.64 [R1+0x20], R18 ;  /* 0x0000201201007387 */ /* 0x000fe20000100a00 */
[----:B------:R-:W-:Y:S02]  /*17d0*/  IADD3.X R5, R3, UR10, RZ, P0, !PT ;  /* 0x0000000a03057c10 */ /* 0x000fe400087fe4ff */
[----:B------:R-:W-:-:S03]  /*17e0*/  PLOP3.LUT P0, PT, PT, PT, UP0, 0x80, 0x0 ;  /* 0x000000000000781c */ /* 0x000fc60003f0f008 */
[----:B------:R3:W-:Y:S01]  /*17f0*/  LDGSTS.E.BYPASS.LTC128B.128 [R14+0x13080], [R4.64], !P2 ;  /* 0x13080000040e7fae */ /* 0x0007e2000d101d46 */
[----:B-1----:R-:W-:Y:S02]  /*1800*/  @!P4 IMAD.SHL.U32 R2, R22, 0x10, RZ ;  /* 0x000000101602c824 */ /* 0x002fe400078e00ff */
[----:B------:R-:W-:-:S03]  /*1810*/  IMAD.SHL.U32 R3, R9, 0x40, RZ ;  /* 0x0000004009037824 */ /* 0x000fc600078e00ff */
[----:B------:R1:W-:Y:S02]  /*1820*/  @!P4 LDGSTS.E.BYPASS.LTC128B.128 [R2+0x18480], [R18.64] ;  /* 0x184800001202cfae */ /* 0x0003e4000b901d46 */
[----:B------:R-:W-:Y:S02]  /*1830*/  LOP3.LUT R3, R3, 0x1c0, RZ, 0xc0, !PT ;  /* 0x000001c003037812 */ /* 0x000fe400078ec0ff */
[----:B------:R-:W0:Y:S01]  /*1840*/  LDGDEPBAR ;  /* 0x00000000000079af */ /* 0x000e220000000000 */
[----:B---3--:R-:W-:-:S03]  /*1850*/  IADD3 R5, P1, R6, R10, RZ ;  /* 0x0000000a06057210 */ /* 0x008fc60007f3e0ff */
[----:B------:R-:W0:Y:S01]  /*1860*/  LDGDEPBAR ;  /* 0x00000000000079af */ /* 0x000e220000000000 */
[----:B------:R-:W-:-:S03]  /*1870*/  SHF.R.U32.HI R4, RZ, 0x3, R3 ;  /* 0x00000003ff047819 */ /* 0x000fc60000011603 */
[----:B------:R3:W-:Y:S01]  /*1880*/  STL [R1+0x40], R5 ;  /* 0x0000400501007387 */ /* 0x0007e20000100800 */
[----:B-1----:R-:W-:-:S05]  /*1890*/  IMAD.SHL.U32 R2, R200, 0x8, RZ ;  /* 0x00000008c8027824 */ /* 0x002fca00078e00ff */
[----:B------:R-:W-:Y:S02]  /*18a0*/  LOP3.LUT R2, R3, 0x8, R2, 0xf8, !PT ;  /* 0x0000000803027812 */ /* 0x000fe400078ef802 */
[----:B------:R-:W-:Y:S01]  /*18b0*/  LOP3.LUT R3, R4, R0, R3, 0x1e, !PT ;  /* 0x0000000004037212 */ /* 0x000fe200078e1e03 */
[----:B------:R-:W-:Y:S01]  /*18c0*/  IMAD.SHL.U32 R0, R13, 0x400, RZ ;  /* 0x000004000d007824 */ /* 0x000fe200078e00ff */
[----:B------:R-:W-:Y:S01]  /*18d0*/  LOP3.LUT R4, R2, R4, RZ, 0x3c, !PT ;  /* 0x0000000402047212 */ /* 0x000fe200078e3cff */
[----:B---3--:R-:W-:-:S05]  /*18e0*/  IMAD.SHL.U32 R5, R7, 0x40, RZ ;  /* 0x0000004007057824 */ /* 0x008fca00078e00ff */
[----:B------:R-:W-:Y:S02]  /*18f0*/  LOP3.LUT R2, R5, 0xfffffe00, RZ, 0xc0, !PT ;  /* 0xfffffe0005027812 */ /* 0x000fe400078ec0ff */
[----:B------:R-:W-:Y:S02]  /*1900*/  LEA.HI.X.SX32 R5, R6, R8, 0x1, P1 ;  /* 0x0000000806057211 */ /* 0x000fe400008f0eff */
[-C--:B------:R-:W-:Y:S02]  /*1910*/  IADD3 R207, R4, R2.reuse, R0 ;  /* 0x0000000204cf7210 */ /* 0x080fe40007ffe000 */
[----:B------:R-:W-:Y:S01]  /*1920*/  LOP3.LUT R206, R3, R2, RZ, 0xfc, !PT ;  /* 0x0000000203ce7212 */ /* 0x000fe200078efcff */
[----:B------:R2:W-:Y:S01]  /*1930*/  STL [R1+0x3c], R5 ;  /* 0x00003c0501007387 */ /* 0x0005e20000100800 */
[C---:B------:R-:W-:Y:S02]  /*1940*/  IADD3 R2, R14.reuse, 0x10080, RZ ;  /* 0x000100800e027810 */ /* 0x040fe40007ffe0ff */
[----:B------:R-:W-:-:S03]  /*1950*/  IADD3 R3, R14, 0x8080, RZ ;  /* 0x000080800e037810 */ /* 0x000fc60007ffe0ff */
[----:B------:R2:W-:Y:S04]  /*1960*/  STL [R1+0x34], R2 ;  /* 0x0000340201007387 */ /* 0x0005e80000100800 */
[----:B------:R2:W-:Y:S01]  /*1970*/  STL [R1+0x38], R3 ;  /* 0x0000380301007387 */ /* 0x0005e20000100800 */
[----:B------:R-:W-:Y:S05]  /*1980*/  @!P0 BRA `(.L_x_975) ;  /* 0x0000021000008947 */ /* 0x000fea0003800000 */
[----:B------:R-:W-:Y:S01]  /*1990*/  USHF.L.U32 UR12, UR4, 0x5, URZ ;  /* 0x00000005040c7899 */ /* 0x000fe2000800063f */
[----:B--2---:R-:W-:Y:S01]  /*19a0*/  IMAD.U32 R2, RZ, RZ, UR13 ;  /* 0x0000000dff027e24 */ /* 0x004fe2000f8e00ff */
[----:B------:R-:W-:Y:S01]  /*19b0*/  ULDC UR5, c[0x0][0x20c] ;  /* 0x0000830000057ab9 */ /* 0x000fe20000000800 */
[----:B------:R-:W-:Y:S01]  /*19c0*/  BSSY B0, `(.L_x_975) ;  /* 0x000001d000007945 */ /* 0x000fe20003800000 */
[----:B------:R-:W-:Y:S02]  /*19d0*/  UMOV UR11, 0x5 ;  /* 0x00000005000b7882 */ /* 0x000fe40000000000 */
[----:B------:R-:W-:Y:S01]  /*19e0*/  USHF.L.U64.HI UR5, UR4, UR11, UR5 ;  /* 0x0000000b04057299 */ /* 0x000fe20008010205 */
[----:B------:R-:W-:Y:S01]  /*19f0*/  IADD3 R6, -R39, -0x80, R2 ;  /* 0xffffff8027067810 */ /* 0x000fe20007ffe102 */
[----:B------:R-:W-:-:S02]  /*1a00*/  USHF.L.U32 UR4, UR12, 0x1, URZ ;  /* 0x000000010c047899 */ /* 0x000fc4000800063f */
[----:B------:R-:W-:Y:S01]  /*1a10*/  USHF.L.U64.HI UR5, UR12, 0x1, UR5 ;  /* 0x000000010c057899 */ /* 0x000fe20008010205 */
[C---:B------:R-:W-:Y:S02]  /*1a20*/  ISETP.LT.OR P1, PT, R6.reuse, 0x1, P5 ;  /* 0x000000010600780c */ /* 0x040fe40002f21670 */
[----:B------:R-:W-:Y:S01]  /*1a30*/  ISETP.LT.OR P3, PT, R6, 0x21, P5 ;  /* 0x000000210600780c */ /* 0x000fe20002f61670 */
[----:B------:R-:W-:Y:S02]  /*1a40*/  IMAD.U32 R3, RZ, RZ, UR4 ;  /* 0x00000004ff037e24 */ /* 0x000fe4000f8e00ff */
[----:B------:R-:W-:-:S03]  /*1a50*/  IMAD.U32 R4, RZ, RZ, UR5 ;  /* 0x00000005ff047e24 */ /* 0x000fc6000f8e00ff */
        /* <DEDUP_REMOVED lines=17> */
[----:B--2---:R-:W-:-:S05]  /*1b70*/  SHF.L.U32 R2, R22, 0x4, RZ ;  /* 0x0000000416027819 */ /* 0x004fca00000006ff */
[----:B------:R1:W-:Y:S02]  /*1b80*/  LDGSTS.E.BYPASS.LTC128B.128 [R2+0x18680], [R18.64+0x200] ;  /* 0x1868020012027fae */ /* 0x0003e4000b901d46 */
.L_x_976:
[----:B------:R-:W-:Y:S05]  /*1b90*/  BSYNC B0 ;  /* 0x0000000000007941 */ /* 0x000fea0003800000 */
.L_x_975:
[----:B-12---:R-:W-:Y:S01]  /*1ba0*/  LEA.HI R2, R32, R22, RZ, 0x2 ;  /* 0x0000001620027211 */ /* 0x006fe200078f10ff */
[----:B------:R-:W-:Y:S01]  /*1bb0*/  IMAD.SHL.U32 R5, R35, 0x40, RZ ;  /* 0x0000004023057824 */ /* 0x000fe200078e00ff */
[----:B------:R-:W-:Y:S01]  /*1bc0*/  LOP3.LUT R4, R12, 0xffffffe0, RZ, 0xc0, !PT ;  /* 0xffffffe00c047812 */ /* 0x000fe200078ec0ff */
[----:B------:R-:W-:Y:S01]  /*1bd0*/  IMAD.SHL.U32 R7, R13, 0x10, RZ ;  /* 0x000000100d077824 */ /* 0x000fe200078e00ff */
[----:B------:R-:W-:Y:S01]  /*1be0*/  LOP3.LUT R3, R2, 0x3ffffffc, RZ, 0xc0, !PT ;  /* 0x3ffffffc02037812 */ /* 0x000fe200078ec0ff */
[----:B------:R-:W-:Y:S01]  /*1bf0*/  IMAD.MOV.U32 R220, RZ, RZ, 0x40 ;  /* 0x00000040ffdc7424 */ /* 0x000fe200078e00ff */
[----:B------:R-:W-:Y:S01]  /*1c00*/  LOP3.LUT R8, R5, 0x1c0, RZ, 0xc0, !PT ;  /* 0x000001c005087812 */ /* 0x000fe200078ec0ff */
[C---:B------:R-:W-:Y:S01]  /*1c10*/  IMAD.IADD R10, R22.reuse, 0x1, -R4 ;  /* 0x00000001160a7824 */ /* 0x040fe200078e0a04 */
[----:B------:R-:W-:Y:S01]  /*1c20*/  LEA.HI R4, R201, R201, RZ, 0x1 ;  /* 0x000000c9c9047211 */ /* 0x000fe200078f08ff */
[----:B------:R-:W-:Y:S01]  /*1c30*/  IMAD.IADD R22, R22, 0x1, -R3 ;  /* 0x0000000116167824 */ /* 0x000fe200078e0a03 */
[--C-:B------:R-:W-:Y:S01]  /*1c40*/  SHF.R.S32.HI R6, RZ, 0x2, R2.reuse ;  /* 0x00000002ff067819 */ /* 0x100fe20000011402 */
[----:B------:R-:W-:Y:S01]  /*1c50*/  IMAD.SHL.U32 R3, R39, 0x8, RZ ;  /* 0x0000000827037824 */ /* 0x000fe200078e00ff */
[----:B------:R-:W-:Y:S01]  /*1c60*/  SHF.R.S32.HI R2, RZ, 0x1f, R2 ;  /* 0x0000001fff027819 */ /* 0x000fe20000011402 */
[----:B------:R-:W-:Y:S01]  /*1c70*/  IMAD R22, R22, 0x2, R0 ;  /* 0x0000000216167824 */ /* 0x000fe200078e0200 */
[C---:B------:R-:W-:Y:S01]  /*1c80*/  LOP3.LUT P3, RZ, R9.reuse, 0x4, RZ, 0xc0, !PT ;  /* 0x0000000409ff7812 */ /* 0x040fe2000786c0ff */
[----:B------:R-:W-:Y:S01]  /*1c90*/  IMAD.MOV.U32 R205, RZ, RZ, 0x20 ;  /* 0x00000020ffcd7424 */ /* 0x000fe200078e00ff */
[----:B------:R-:W-:Y:S01]  /*1ca0*/  LOP3.LUT P0, RZ, R9, 0x2, RZ, 0xc0, !PT ;  /* 0x0000000209ff7812 */ /* 0x000fe2000780c0ff */
[----:B------:R-:W0:Y:S01]  /*1cb0*/  LDGDEPBAR ;  /* 0x00000000000079af */ /* 0x000e220000000000 */
[----:B------:R-:W-:Y:S01]  /*1cc0*/  LOP3.LUT R3, R3, 0x8, RZ, 0xc0, !PT ;  /* 0x0000000803037812 */ /* 0x000fe200078ec0ff */
[----:B------:R-:W-:Y:S01]  /*1cd0*/  UIADD3 UR7, UR13, 0x7f, URZ ;  /* 0x0000007f0d077890 */ /* 0x000fe2000fffe03f */
[--C-:B------:R-:W-:Y:S01]  /*1ce0*/  SHF.R.U32.HI R9, RZ, 0x3, R8.reuse ;  /* 0x00000003ff097819 */ /* 0x100fe20000011608 */
[----:B------:R-:W-:Y:S01]  /*1cf0*/  CS2R R126, SRZ ;  /* 0x00000000007e7805 */ /* 0x000fe2000001ff00 */
[----:B------:R-:W-:Y:S01]  /*1d00*/  LOP3.LUT R5, R8, 0x30, R7, 0xf8, !PT ;  /* 0x0000003008057812 */ /* 0x000fe200078ef807 */
[----:B------:R-:W-:Y:S01]  /*1d10*/  USHF.R.S32.HI UR6, URZ, 0x1f, UR7 ;  /* 0x0000001f3f067899 */ /* 0x000fe20008011407 */
[----:B------:R-:W-:Y:S01]  /*1d20*/  LOP3.LUT R4, R4, 0xfffffffe, RZ, 0xc0, !PT ;  /* 0xfffffffe04047812 */ /* 0x000fe200078ec0ff */
[----:B------:R-:W-:Y:S01]  /*1d30*/  CS2R R124, SRZ ;  /* 0x00000000007c7805 */ /* 0x000fe2000001ff00 */
[----:B------:R-:W-:Y:S01]  /*1d40*/  LEA.HI R2, R2, R6, RZ, 0x3 ;  /* 0x0000000602027211 */ /* 0x000fe200078f18ff */
[----:B------:R-:W-:Y:S01]  /*1d50*/  ULEA.HI UR6, UR6, UR7, URZ, 0x7 ;  /* 0x0000000706067291 */ /* 0x000fe2000f8f383f */
[----:B------:R-:W-:Y:S01]  /*1d60*/  LOP3.LUT R8, R9, R3, R8, 0x1e, !PT ;  /* 0x0000000309087212 */ /* 0x000fe200078e1e08 */
[----:B------:R-:W-:Y:S01]  /*1d70*/  IMAD.IADD R4, R201, 0x1, -R4 ;  /* 0x00000001c9047824 */ /* 0x000fe200078e0a04 */
[----:B------:R-:W-:Y:S01]  /*1d80*/  LOP3.LUT R5, R9, R5, R3, 0x1e, !PT ;  /* 0x0000000509057212 */ /* 0x000fe200078e1e03 */
[----:B------:R-:W-:Y:S01]  /*1d90*/  IMAD R201, R200, 0x2, R201 ;  /* 0x00000002c8c97824 */ /* 0x000fe200078e02c9 */
[----:B------:R-:W-:Y:S01]  /*1da0*/  SHF.R.S32.HI R3, RZ, 0x1f, R10 ;  /* 0x0000001fff037819 */ /* 0x000fe2000001140a */
[----:B------:R-:W-:Y:S01]  /*1db0*/  IMAD R212, R4, -0x8, R212 ;  /* 0xfffffff804d47824 */ /* 0x000fe200078e02d4 */
[----:B------:R-:W-:Y:S01]  /*1dc0*/  LOP3.LUT R2, R2, 0xfffffff8, RZ, 0xc0, !PT ;  /* 0xfffffff802027812 */ /* 0x000fe200078ec0ff */
[----:B------:R-:W-:Y:S01]  /*1dd0*/  IMAD R200, R200, 0x200, R5 ;  /* 0x00000200c8c87824 */ /* 0x000fe200078e0205 */
[----:B------:R-:W-:Y:S01]  /*1de0*/  LEA.HI R0, R3, R10, RZ, 0x2 ;  /* 0x0000000a03007211 */ /* 0x000fe200078f10ff */
[----:B------:R-:W-:Y:S01]  /*1df0*/  IMAD.U32 R201, R201, 0x200, R8 ;  /* 0x00000200c9c97824 */ /* 0x000fe200078e0008 */
        /* <DEDUP_REMOVED lines=8> */
[----:B------:R-:W-:Y:S01]  /*1e80*/  SEL R203, R205, 0xffffffe0, !P2 ;  /* 0xffffffe0cdcb7807 */ /* 0x000fe20005000000 */
[----:B------:R1:W-:Y:S01]  /*1e90*/  STL [R1+0x4], R0 ;  /* 0x0000040001007387 */ /* 0x0003e20000100800 */
[----:B------:R-:W-:Y:S01]  /*1ea0*/  SEL R202, R220, 0xffffffc0, !P1 ;  /* 0xffffffc0dcca7807 */ /* 0x000fe20004800000 */
[----:B------:R-:W-:Y:S01]  /*1eb0*/  IMAD R212, R5, -0x2, R212 ;  /* 0xfffffffe05d47824 */ /* 0x000fe200078e02d4 */
[----:B------:R-:W-:Y:S01]  /*1ec0*/  R2P PR, R4, 0x6 ;  /* 0x0000000604007804 */ /* 0x000fe20000000000 */
[C---:B------:R-:W-:Y:S01]  /*1ed0*/  IMAD.IADD R204, R201.reuse, 0x1, R203 ;  /* 0x00000001c9cc7824 */ /* 0x040fe200078e02cb */
[C---:B------:R-:W-:Y:S01]  /*1ee0*/  SEL R172, R220.reuse, 0xffffffc0, !P3 ;  /* 0xffffffc0dcac7807 */ /* 0x040fe20005800000 */
[----:B------:R-:W-:Y:S01]  /*1ef0*/  IMAD.IADD R202, R201, 0x1, R202 ;  /* 0x00000001c9ca7824 */ /* 0x000fe200078e02ca */
[----:B------:R-:W-:Y:S01]  /*1f00*/  SEL R208, R205, 0xffffffe0, !P3 ;  /* 0xffffffe0cdd07807 */ /* 0x000fe20005800000 */
        /* <DEDUP_REMOVED lines=17> */
[----:B-1----:R-:W-:Y:S01]  /*2020*/  LOP3.LUT R0, R3, 0x1c0, RZ, 0xc0, !PT ;  /* 0x000001c003007812 */ /* 0x002fe200078ec0ff */
[----:B------:R-:W-:Y:S01]  /*2030*/  CS2R R98, SRZ ;  /* 0x0000000000627805 */ /* 0x000fe2000001ff00 */
[----:B------:R-:W-:Y:S01]  /*2040*/  CS2R R96, SRZ ;  /* 0x0000000000607805 */ /* 0x000fe2000001ff00 */
[----:B------:R-:W-:Y:S01]  /*2050*/  CS2R R90, SRZ ;  /* 0x00000000005a7805 */ /* 0x000fe2000001ff00 */
[----:B------:R-:W-:Y:S01]  /*2060*/  SHF.R.U32.HI R2, RZ, 0x3, R0 ;  /* 0x00000003ff027819 */ /* 0x000fe20000011600 */
[----:B------:R-:W-:Y:S01]  /*2070*/  CS2R R88, SRZ ;  /* 0x0000000000587805 */ /* 0x000fe2000001ff00 */
[----:B------:R-:W-:Y:S01]  /*2080*/  CS2R R86, SRZ ;  /* 0x0000000000567805 */ /* 0x000fe2000001ff00 */
[----:B------:R-:W-:Y:S01]  /*2090*/  CS2R R84, SRZ ;  /* 0x0000000000547805 */ /* 0x000fe2000001ff00 */
[----:B------:R-:W-:Y:S01]  /*20a0*/  LOP3.LUT R0, R2, R0, R15, 0x1e, !PT ;  /* 0x0000000002007212 */ /* 0x000fe200078e1e0f */
[----:B------:R-:W-:Y:S01]  /*20b0*/  IMAD.MOV.U32 R2, RZ, RZ, 0x40 ;  /* 0x00000040ff027424 */ /* 0x000fe200078e00ff */
[----:B------:R-:W-:Y:S01]  /*20c0*/  CS2R R78, SRZ ;  /* 0x00000000004e7805 */ /* 0x000fe2000001ff00 */
[----:B------:R-:W-:Y:S01]  /*20d0*/  CS2R R76, SRZ ;  /* 0x00000000004c7805 */ /* 0x000fe2000001ff00 */
[----:B------:R-:W-:Y:S01]  /*20e0*/  CS2R R82, SRZ ;  /* 0x0000000000527805 */ /* 0x000fe2000001ff00 */
[----:B------:R-:W-:Y:S01]  /*20f0*/  IMAD.IADD R0, R0, 0x1, R22 ;  /* 0x0000000100007824 */ /* 0x000fe200078e0216 */
[----:B------:R-:W-:Y:S01]  /*2100*/  SEL R2, R2, 0xffffffc0, !P3 ;  /* 0xffffffc002027807 */ /* 0x000fe20005800000 */
[----:B------:R-:W-:Y:S01]  /*2110*/  CS2R R80, SRZ ;  /* 0x0000000000507805 */ /* 0x000fe2000001ff00 */
[----:B------:R-:W-:Y:S01]  /*2120*/  CS2R R74, SRZ ;  /* 0x00000000004a7805 */ /* 0x000fe2000001ff00 */
[----:B------:R-:W-:Y:S01]  /*2130*/  CS2R R72, SRZ ;  /* 0x0000000000487805 */ /* 0x000fe2000001ff00 */
[----:B------:R-:W-:Y:S01]  /*2140*/  LEA R218, R0, 0x18880, 0x1 ;  /* 0x0001888000da7811 */ /* 0x000fe200078e08ff */
[----:B------:R1:W-:Y:S01]  /*2150*/  STL [R1+0x30], R2 ;  /* 0x0000300201007387 */ /* 0x0003e20000100800 */
[----:B------:R-:W-:Y:S01]  /*2160*/  CS2R R70, SRZ ;  /* 0x0000000000467805 */ /* 0x000fe2000001ff00 */
[----:B------:R-:W-:Y:S01]  /*2170*/  CS2R R68, SRZ ;  /* 0x0000000000447805 */ /* 0x000fe2000001ff00 */
[C---:B------:R-:W-:Y:S01]  /*2180*/  IADD3 R219, R218.reuse, 0x20, RZ ;  /* 0x00000020dadb7810 */ /* 0x040fe20007ffe0ff */
[C---:B------:R-:W-:Y:S01]  /*2190*/  IMAD.IADD R221, R218.reuse, 0x1, R220 ;  /* 0x00000001dadd7824 */ /* 0x040fe200078e02dc */
[----:B------:R-:W-:Y:S01]  /*21a0*/  @P1 IADD3 R219, R218, -0x20, RZ ;  /* 0xffffffe0dadb1810 */ /* 0x000fe20007ffe0ff */
[----:B------:R-:W-:Y:S01]  /*21b0*/  IMAD.SHL.U32 R200, R200, 0x2, RZ ;  /* 0x00000002c8c87824 */ /* 0x000fe200078e00ff */
[----:B------:R-:W-:Y:S01]  /*21c0*/  SEL R205, R205, 0xffffffe0, !P0 ;  /* 0xffffffe0cdcd7807 */ /* 0x000fe20004000000 */
[----:B------:R-:W-:Y:S01]  /*21d0*/  IMAD.IADD R203, R203, 0x1, R202 ;  /* 0x00000001cbcb7824 */ /* 0x000fe200078e02ca */
[----:B------:R-:W-:Y:S01]  /*21e0*/  UMOV UR5, URZ ;  /* 0x0000003f00057c82 */ /* 0x000fe20008000000 */
[----:B------:R-:W-:Y:S01]  /*21f0*/  IMAD.IADD R220, R220, 0x1, R219 ;  /* 0x00000001dcdc7824 */ /* 0x000fe200078e02db */
[----:B------:R-:W-:Y:S01]  /*2200*/  UMOV UR12, 0x1 ;  /* 0x00000001000c7882 */ /* 0x000fe20000000000 */
[----:B------:R-:W-:Y:S01]  /*2210*/  IMAD.IADD R209, R206, 0x1, R208 ;  /* 0x00000001ced17824 */ /* 0x000fe200078e02d0 */
[----:B------:R-:W-:-:S02]  /*2220*/  UMOV UR11, URZ ;  /* 0x0000003f000b7c82 */ /* 0x000fc40008000000 */
[----:B------:R-:W-:Y:S02]  /*2230*/  UMOV UR4, URZ ;  /* 0x0000003f00047c82 */ /* 0x000fe40008000000 */
[----:B------:R-:W-:Y:S02]  /*2240*/  ULDC.64 UR16, c[0x0][0x118] ;  /* 0x0000460000107ab9 */ /* 0x000fe40000000a00 */
[----:B------:R-:W-:Y:S02]  /*2250*/  USHF.R.S32.HI UR8, URZ, 0x7, UR6 ;  /* 0x000000073f087899 */ /* 0x000fe40008011406 */
[----:B------:R-:W-:Y:S02]  /*2260*/  ULDC.64 UR14, c[0x0][0x118] ;  /* 0x00004600000e7ab9 */ /* 0x000fe40000000a00 */
.L_x_979:
[----:B------:R-:W-:Y:S04]  /*2270*/  DEPBAR.LE SB0, 0x1 ;  /* 0x000080400000791a */ /* 0x000fe80000000000 */
[----:B------:R-:W-:Y:S01]  /*2280*/  BAR.SYNC.DEFER_BLOCKING 0x0 ;  /* 0x0000000000007b1d */ /* 0x000fe20000010000 */
[----:B------:R-:W-:Y:S01]  /*2290*/  IMAD.U32 R0, RZ, RZ, UR4 ;  /* 0x00000004ff007e24 */ /* 0x000fe2000f8e00ff */
[----:B------:R-:W-:Y:S01]  /*22a0*/  UIADD3 UR20, UR5, 0x1, URZ ;  /* 0x0000000105147890 */ /* 0x000fe2000fffe03f */
[----:B-1----:R-:W-:Y:S03]  /*22b0*/  IMAD.U32 R2, RZ, RZ, UR4 ;  /* 0x00000004ff027e24 */ /* 0x002fe6000f8e00ff */
        /* <DEDUP_REMOVED lines=80> */
[----:B------:R-:W1:Y:S01]  /*27c0*/  LDS R211, [R211+0x181a0] ;  /* 0x0181a000d3d37984 */ /* 0x000e620000000800 */
        /* <DEDUP_REMOVED lines=36> */
[----:B-12-4-:R-:W2:Y:S01]  /*2a10*/  LDL R224, [R1] ;  /* 0x0000000001e07983 */ /* 0x016ea20000100800 */
[----:B------:R-:W-:Y:S01]  /*2a20*/  ULDC.64 UR6, c[0x0][0x178] ;  /* 0x00005e0000067ab9 */ /* 0x000fe20000000a00 */
[----:B------:R-:W-:Y:S01]  /*2a30*/  IMAD.U32 R136, RZ, RZ, UR12 ;  /* 0x0000000cff887e24 */ /* 0x000fe2000f8e00ff */
[----:B------:R-:W-:Y:S01]  /*2a40*/  UIMAD UR19, UR20, -0x80, UR13 ;  /* 0xffffff80141378a4 */ /* 0x000fe2000f8e020d */
[----:B------:R-:W3:Y:S01]  /*2a50*/  LDL.64 R222, [R1+0x10] ;  /* 0x0000100001de7983 */ /* 0x000ee20000100a00 */
[----:B------:R-:W-:Y:S01]  /*2a60*/  IMAD.U32 R138, RZ, RZ, UR12 ;  /* 0x0000000cff8a7e24 */ /* 0x000fe2000f8e00ff */
[----:B------:R-:W-:Y:S01]  /*2a70*/  UIMAD.WIDE.U32 UR22, UR20, UR6, URZ ;  /* 0x00000006141672a5 */ /* 0x000fe2000f8e003f */
[----:B------:R-:W-:Y:S01]  /*2a80*/  IMAD.U32 R139, RZ, RZ, UR5 ;  /* 0x00000005ff8b7e24 */ /* 0x000fe2000f8e00ff */
[----:B------:R-:W4:Y:S01]  /*2a90*/  LDL R213, [R1+0x38] ;  /* 0x0000380001d57983 */ /* 0x000f220000100800 */
[----:B------:R-:W-:Y:S03]  /*2aa0*/  USHF.R.S32.HI UR18, URZ, 0x1f, UR20 ;  /* 0x0000001f3f127899 */ /* 0x000fe60008011414 */
[----:B------:R-:W5:Y:S01]  /*2ab0*/  LDL.64 R216, [R1+0x18] ;  /* 0x0000180001d87983 */ /* 0x000f620000100a00 */
[----:B------:R-:W-:Y:S01]  /*2ac0*/  @!P4 LEA R140, R139, 0x80, 0x7 ;  /* 0x000000808b8cc811 */ /* 0x000fe200078e38ff */
[----:B------:R-:W-:Y:S01]  /*2ad0*/  UIMAD UR18, UR18, UR6, URZ ;  /* 0x00000006121272a4 */ /* 0x000fe2000f8e023f */
[----:B------:R-:W-:Y:S01]  /*2ae0*/  IMAD.U32 R132, RZ, RZ, UR22 ;  /* 0x00000016ff847e24 */ /* 0x000fe2000f8e00ff */
[----:B------:R-:W5:Y:S01]  /*2af0*/  LDL.64 R214, [R1+0x28] ;  /* 0x0000280001d67983 */ /* 0x000f620000100a00 */
[----:B------:R-:W-:Y:S01]  /*2b00*/  IMAD.U32 R134, RZ, RZ, UR22 ;  /* 0x00000016ff867e24 */ /* 0x000fe2000f8e00ff */
[----:B------:R-:W-:Y:S02]  /*2b10*/  UIMAD UR18, UR20, UR7, UR18 ;  /* 0x00000007141272a4 */ /* 0x000fe4000f8e0212 */
[----:B------:R-:W-:Y:S02]  /*2b20*/  USHF.L.U32 UR6, UR6, 0x6, URZ ;  /* 0x0000000606067899 */ /* 0x000fe4000800063f */
[----:B------:R-:W-:Y:S06]  /*2b30*/  UIADD3 UR18, UR23, UR18, URZ ;  /* 0x0000001217127290 */ /* 0x000fec000fffe03f */
[----:B------:R-:W-:Y:S01]  /*2b40*/  IMAD.U32 R133, RZ, RZ, UR18 ;  /* 0x00000012ff857e24 */ /* 0x000fe2000f8e00ff */
[----:B--2---:R-:W-:Y:S04]  /*2b50*/  IADD3 R137, -R224, UR19, RZ ;  /* 0x00000013e0897c10 */ /* 0x004fe8000fffe1ff */
[C---:B------:R-:W-:Y:S02]  /*2b60*/  ISETP.LT.OR P0, PT, R137.reuse, 0x1, P6 ;  /* 0x000000018900780c */ /* 0x040fe40003701670 */
[----:B---3--:R-:W-:Y:S01]  /*2b70*/  LEA R132, P1, R132, R222, 0x8 ;  /* 0x000000de84847211 */ /* 0x008fe200078240ff */
[----:B----4-:R-:W-:Y:S01]  /*2b80*/  IMAD R136, R136, 0x4000, R213 ;  /* 0x0000400088887824 */ /* 0x010fe200078e02d5 */
[C---:B------:R-:W-:Y:S02]  /*2b90*/  ISETP.LT.OR P3, PT, R137.reuse, 0x21, P6 ;  /* 0x000000218900780c */ /* 0x040fe40003761670 */
[----:B------:R-:W-:Y:S02]  /*2ba0*/  LEA.HI.X R133, R134, R223, R133, 0x8, P1 ;  /* 0x000000df86857211 */ /* 0x000fe400008f4485 */
[----:B------:R-:W-:Y:S02]  /*2bb0*/  IADD3 R134, P1, R132, UR6, RZ ;  /* 0x0000000684867c10 */ /* 0x000fe4000ff3e0ff */
[----:B------:R-:W-:Y:S03]  /*2bc0*/  ISETP.LT.OR P2, PT, R137, 0x41, P6 ;  /* 0x000000418900780c */ /* 0x000fe60003741670 */
[----:B------:R-:W-:Y:S01]  /*2bd0*/  @!PT LDS RZ, [RZ] ;  /* 0x00000000fffff984 */ /* 0x000fe20000000800 */
[----:B------:R-:W-:Y:S01]  /*2be0*/  @!PT LDS RZ, [RZ] ;  /* 0x00000000fffff984 */ /* 0x000fe20000000800 */
[----:B------:R-:W-:Y:S01]  /*2bf0*/  @!PT LDS RZ, [RZ] ;  /* 0x00000000fffff984 */ /* 0x000fe20000000800 */
[----:B------:R1:W-:Y:S01]  /*2c00*/  LDGSTS.E.BYPASS.LTC128B.128 [R136], [R132.64], !P0 ;  /* 0x0000000084887fae */ /* 0x0003e2000c101d50 */
[----:B------:R-:W-:Y:S02]  /*2c10*/  IADD3.X R135, R133, UR9, RZ, P1, !PT ;  /* 0x0000000985877c10 */ /* 0x000fe40008ffe4ff */
[----:B------:R-:W-:Y:S01]  /*2c20*/  ISETP.LT.OR P1, PT, R137, 0x61, P6 ;  /* 0x000000618900780c */ /* 0x000fe20003721670 */
[----:B-----5:R-:W-:Y:S02]  /*2c30*/  @!P4 IMAD R137, R138, 0x80, R216 ;  /* 0x000000808a89c824 */ /* 0x020fe400078e02d8 */
[----:B------:R2:W-:Y:S02]  /*2c40*/  LDGSTS.E.BYPASS.LTC128B.128 [R136+0x1000], [R134.64], !P3 ;  /* 0x0100000086887fae */ /* 0x0005e4000d901d50 */
[----:B------:R-:W-:Y:S01]  /*2c50*/  @!P4 IMAD.SHL.U32 R137, R137, 0x4, RZ ;  /* 0x000000048989c824 */ /* 0x000fe200078e00ff */
[----:B-1----:R-:W-:Y:S04]  /*2c60*/  IADD3 R132, P0, R134, UR6, RZ ;  /* 0x0000000686847c10 */ /* 0x002fe8000ff1e0ff */
[----:B------:R-:W-:Y:S02]  /*2c70*/  IADD3.X R133, R135, UR9, RZ, P0, !PT ;  /* 0x0000000987857c10 */ /* 0x000fe400087fe4ff */
[----:B------:R-:W-:Y:S01]  /*2c80*/  IADD3 R138, P0, R132, UR6, RZ ;  /* 0x00000006848a7c10 */ /* 0x000fe2000ff1e0ff */
[----:B--2---:R-:W-:Y:S02]  /*2c90*/  @!P4 IMAD.WIDE R134, R140, 0x4, R214 ;  /* 0x000000048c86c825 */ /* 0x004fe400078e02d6 */
[----:B------:R1:W-:Y:S01]  /*2ca0*/  LDGSTS.E.BYPASS.LTC128B.128 [R136+0x2000], [R132.64], !P2 ;  /* 0x0200000084887fae */ /* 0x0003e2000d101d50 */
[----:B------:R-:W-:Y:S05]  /*2cb0*/  IADD3.X R139, R133, UR9, RZ, P0, !PT ;  /* 0x00000009858b7c10 */ /* 0x000fea00087fe4ff */
[----:B------:R1:W-:Y:S04]  /*2cc0*/  LDGSTS.E.BYPASS.LTC128B.128 [R136+0x3000], [R138.64], !P1 ;  /* 0x030000008a887fae */ /* 0x0003e8000c901d50 */
[----:B------:R1:W-:Y:S02]  /*2cd0*/  @!P4 LDGSTS.E.BYPASS.LTC128B.128 [R137+0x18080], [R134.64] ;  /* 0x180800008689cfae */ /* 0x0003e4000b901d50 */
.L_x_977:
[C---:B-12-4-:R-:W-:Y:S01]  /*2ce0*/  ISETP.GT.AND P3, PT, R212.reuse, RZ, PT ;  /* 0x000000ffd400720c */ /* 0x056fe20003f64270 */
[----:B------:R-:W0:Y:S01]  /*2cf0*/  LDGDEPBAR ;  /* 0x00000000000079af */ /* 0x000e220000000000 */
[----:B------:R-:W-:Y:S01]  /*2d00*/  ISETP.GT.AND P2, PT, R212, 0x1, PT ;  /* 0x00000001d400780c */ /* 0x000fe20003f44270 */
[----:B------:R-:W-:Y:S01]  /*2d10*/  UIADD3 UR19, UR5, 0x2, URZ ;  /* 0x0000000205137890 */ /* 0x000fe2000fffe03f */
[----:B------:R-:W-:Y:S02]  /*2d20*/  FSEL R148, R4, -INF , P3 ;  /* 0xff80000004947808 */ /* 0x000fe40001800000 */
[----:B------:R-:W-:Y:S01]  /*2d30*/  FSEL R151, R5, -INF , P2 ;  /* 0xff80000005977808 */ /* 0x000fe20001000000 */
[----:B------:R-:W-:Y:S01]  /*2d40*/  UISETP.GE.AND UP0, UPT, UR19, UR8, UPT ;  /* 0x000000081300728c */ /* 0x000fe2000bf06270 */
[----:B------:R-:W-:Y:S01]  /*2d50*/  FSEL R216, R6, -INF , P3 ;  /* 0xff80000006d87808 */ /* 0x000fe20001800000 */
[----:B------:R-:W-:Y:S01]  /*2d60*/  FFMA.FTZ R227, R148, c[0x0][0x29c], -R2 ;  /* 0x0000a70094e37a23 */ /* 0x000fe20000010802 */
[----:B------:R-:W-:Y:S02]  /*2d70*/  FSEL R215, R7, -INF , P2 ;  /* 0xff80000007d77808 */ /* 0x000fe40001000000 */
[-C--:B------:R-:W-:Y:S03]  /*2d80*/  HMMA.16816.F32 R4, R144, R152.reuse, RZ ;  /* 0x000000989004723c */ /* 0x080fe600000018ff */
[----:B------:R-:W-:Y:S01]  /*2d90*/  FSEL R222, R8, -INF , P3 ;  /* 0xff80000008de7808 */ /* 0x000fe20001800000 */
[--C-:B------:R-:W-:Y:S01]  /*2da0*/  FFMA.FTZ R237, R216, c[0x0][0x29c], -R3.reuse ;  /* 0x0000a700d8ed7a23 */ /* 0x100fe20000010803 */
[----:B------:R-:W-:Y:S01]  /*2db0*/  FSEL R217, R9, -INF , P2 ;  /* 0xff80000009d97808 */ /* 0x000fe20001000000 */
[----:B------:R-:W-:Y:S01]  /*2dc0*/  FFMA.FTZ R236, R215, c[0x0][0x29c], -R3 ;  /* 0x0000a700d7ec7a23 */ /* 0x000fe20000010803 */
[----:B------:R-:W-:Y:S01]  /*2dd0*/  FSEL R226, R11, -INF , P2 ;  /* 0xff8000000be27808 */ /* 0x000fe20001000000 */
[--C-:B------:R-:W-:Y:S01]  /*2de0*/  FFMA.FTZ R249, R222, c[0x0][0x29c], -R210.reuse ;  /* 0x0000a700def97a23 */ /* 0x100fe200000108d2 */
[----:B------:R-:W-:Y:S02]  /*2df0*/  FSEL R224, R10, -INF , P3 ;  /* 0xff8000000ae07808 */ /* 0x000fe40001800000 */
[C---:B------:R-:W-:Y:S02]  /*2e00*/  HMMA.16816.F32 R8, R156.reuse, R152, RZ ;  /* 0x000000989c08723c */ /* 0x040fe400000018ff */
[C---:B------:R-:W-:Y:S01]  /*2e10*/  ISETP.GT.AND P1, PT, R212.reuse, 0x10, PT ;  /* 0x00000010d400780c */ /* 0x040fe20003f24270 */
[--C-:B------:R-:W-:Y:S01]  /*2e20*/  FFMA.FTZ R248, R217, c[0x0][0x29c], -R210.reuse ;  /* 0x0000a700d9f87a23 */ /* 0x100fe200000108d2 */
[----:B------:R-:W-:Y:S01]  /*2e30*/  ISETP.GT.AND P0, PT, R212, 0x11, PT ;  /* 0x00000011d400780c */ /* 0x000fe20003f04270 */
[--C-:B------:R-:W-:Y:S01]  /*2e40*/  FFMA.FTZ R226, R226, c[0x0][0x29c], -R211.reuse ;  /* 0x0000a700e2e27a23 */ /* 0x100fe200000108d3 */
[----:B------:R-:W-:Y:S01]  /*2e50*/  FSEL R214, R12, -INF , P1 ;  /* 0xff8000000cd67808 */ /* 0x000fe20000800000 */
[--C-:B------:R-:W-:Y:S01]  /*2e60*/  FFMA.FTZ R224, R224, c[0x0][0x29c], -R211.reuse ;  /* 0x0000a700e0e07a23 */ /* 0x100fe200000108d3 */
[----:B------:R-:W-:Y:S02]  /*2e70*/  FSEL R213, R13, -INF , P0 ;  /* 0xff8000000dd57808 */ /* 0x000fe40000000000 */
[----:B------:R-:W-:Y:S02]  /*2e80*/  ISETP.GT.AND P3, PT, R212, 0x20, PT ;  /* 0x00000020d400780c */ /* 0x000fe40003f64270 */
[----:B------:R-:W-:Y:S01]  /*2e90*/  FSEL R225, R14, -INF , P1 ;  /* 0xff8000000ee17808 */ /* 0x000fe20000800000 */
[--C-:B------:R-:W-:Y:S01]  /*2ea0*/  FFMA.FTZ R247, R214, c[0x0][0x29c], -R210.reuse ;  /* 0x0000a700d6f77a23 */ /* 0x100fe200000108d2 */
[----:B------:R-:W-:Y:S01]  /*2eb0*/  FSEL R223, R15, -INF , P0 ;  /* 0xff8000000fdf7808 */ /* 0x000fe20000000000 */
[----:B------:R-:W-:Y:S01]  /*2ec0*/  FFMA.FTZ R246, R213, c[0x0][0x29c], -R210 ;  /* 0x0000a700d5f67a23 */ /* 0x000fe200000108d2 */
[-C--:B------:R-:W-:Y:S01]  /*2ed0*/  HMMA.16816.F32 R12, R156, R154.reuse, RZ ;  /* 0x0000009a9c0c723c */ /* 0x080fe200000018ff */
[----:B------:R-:W-:Y:S01]  /*2ee0*/  FSEL R143, R16, -INF , P1 ;  /* 0xff800000108f7808 */ /* 0x000fe20000800000 */
[--C-:B------:R-:W-:Y:S01]  /*2ef0*/  FFMA.FTZ R225, R225, c[0x0][0x29c], -R211.reuse ;  /* 0x0000a700e1e17a23 */ /* 0x100fe200000108d3 */
[----:B------:R-:W-:Y:S01]  /*2f00*/  FSEL R141, R17, -INF , P0 ;  /* 0xff800000118d7808 */ /* 0x000fe20000000000 */
[----:B------:R-:W-:Y:S01]  /*2f10*/  FFMA.FTZ R223, R223, c[0x0][0x29c], -R211 ;  /* 0x0000a700dfdf7a23 */ /* 0x000fe200000108d3 */
[----:B------:R-:W-:Y:S01]  /*2f20*/  FSEL R183, R18, -INF , P1 ;  /* 0xff80000012b77808 */ /* 0x000fe20000800000 */
[--C-:B------:R-:W-:Y:S01]  /*2f30*/  FFMA.FTZ R153, R143, c[0x0][0x29c], -R2.reuse ;  /* 0x0000a7008f997a23 */ /* 0x100fe20000010802 */
[----:B------:R-:W-:Y:S01]  /*2f40*/  FSEL R181, R19, -INF , P0 ;  /* 0xff80000013b57808 */ /* 0x000fe20000000000 */
[--C-:B------:R-:W-:Y:S01]  /*2f50*/  FFMA.FTZ R152, R141, c[0x0][0x29c], -R2.reuse ;  /* 0x0000a7008d987a23 */ /* 0x100fe20000010802 */
[C---:B------:R-:W-:Y:S02]  /*2f60*/  HMMA.16816.F32 R16, R144.reuse, R154, RZ ;  /* 0x0000009a9010723c */ /* 0x040fe400000018ff */
[----:B------:R-:W-:Y:S01]  /*2f70*/  ISETP.GT.AND P2, PT, R212, 0x21, PT ;  /* 0x00000021d400780c */ /* 0x000fe20003f44270 */
[--C-:B------:R-:W-:Y:S01]  /*2f80*/  FFMA.FTZ R235, R183, c[0x0][0x29c], -R3.reuse ;  /* 0x0000a700b7eb7a23 */ /* 0x100fe20000010803 */
[----:B------:R-:W-:Y:S01]  /*2f90*/  FSEL R20, R20, -INF , P3 ;  /* 0xff80000014147808 */ /* 0x000fe20001800000 */
[--C-:B------:R-:W-:Y:S01]  /*2fa0*/  FFMA.FTZ R181, R181, c[0x0][0x29c], -R3.reuse ;  /* 0x0000a700b5b57a23 */ /* 0x100fe20000010803 */
[----:B------:R-:W-:Y:S01]  /*2fb0*/  FSEL R21, R21, -INF , P2 ;  /* 0xff80000015157808 */ /* 0x000fe20001000000 */
[--C-:B------:R-:W-:Y:S01]  /*2fc0*/  FFMA.FTZ R154, R151, c[0x0][0x29c], -R2.reuse ;  /* 0x0000a700979a7a23 */ /* 0x100fe20000010802 */
[----:B------:R-:W-:Y:S01]  /*2fd0*/  FSEL R137, R22, -INF , P3 ;  /* 0xff80000016897808 */ /* 0x000fe20001800000 */
[--C-:B------:R-:W-:Y:S01]  /*2fe0*/  FFMA.FTZ R155, R20, c[0x0][0x29c], -R2.reuse ;  /* 0x0000a700149b7a23 */ /* 0x100fe20000010802 */
[----:B------:R-:W-:Y:S01]  /*2ff0*/  ISETP.GT.AND P1, PT, R212, 0x30, PT ;  /* 0x00000030d400780c */ /* 0x000fe20003f24270 */
[----:B------:R-:W-:Y:S01]  /*3000*/  MUFU.EX2 R181, R181 ;  /* 0x000000b500b57308 */ /* 0x000fe20000000800 */
[----:B------:R-:W-:Y:S01]  /*3010*/  FSEL R136, R23, -INF , P2 ;  /* 0xff80000017887808 */ /* 0x000fe20001000000 */
[----:B------:R-:W-:Y:S01]  /*3020*/  FFMA.FTZ R228, R21, c[0x0][0x29c], -R2 ;  /* 0x0000a70015e47a23 */ /* 0x000fe20000010802 */
[----:B------:R-:W-:Y:S01]  /*3030*/  FSEL R139, R28, -INF , P1 ;  /* 0xff8000001c8b7808 */ /* 0x000fe20000800000 */
        /* <DEDUP_REMOVED lines=9> */
[C---:B------:R-:W-:Y:S01]  /*30d0*/  HMMA.16816.F32 R24, R156.reuse, R160, RZ ;  /* 0x000000a09c18723c */ /* 0x040fe200000018ff */
[----:B------:R-:W-:Y:S01]  /*30e0*/  MUFU.EX2 R183, R183 ;  /* 0x000000b700b77308 */ /* 0x000fe20000000800 */
[----:B------:R-:W-:Y:S01]  /*30f0*/  ISETP.GT.AND P0, PT, R212, 0x31, PT ;  /* 0x00000031d400780c */ /* 0x000fe20003f04270 */
[--C-:B------:R-:W-:Y:S01]  /*3100*/  FFMA.FTZ R151, R180, c[0x0][0x29c], -R211.reuse ;  /* 0x0000a700b4977a23 */ /* 0x100fe200000108d3 */
[----:B------:R-:W-:Y:S01]  /*3110*/  FSEL R150, R30, -INF , P1 ;  /* 0xff8000001e967808 */ /* 0x000fe20000800000 */
[--C-:B------:R-:W-:Y:S01]  /*3120*/  FFMA.FTZ R217, R140, c[0x0][0x29c], -R210.reuse ;  /* 0x0000a7008cd97a23 */ /* 0x100fe200000108d2 */
[----:B------:R-:W-:Y:S02]  /*3130*/  FSEL R138, R29, -INF , P0 ;  /* 0xff8000001d8a7808 */ /* 0x000fe40000000000 */
[----:B------:R-:W-:Y:S01]  /*3140*/  FSEL R149, R31, -INF , P0 ;  /* 0xff8000001f957808 */ /* 0x000fe20000000000 */
[--C-:B------:R-:W-:Y:S01]  /*3150*/  FFMA.FTZ R141, R150, c[0x0][0x29c], -R211.reuse ;  /* 0x0000a700968d7a23 */ /* 0x100fe200000108d3 */
[-C--:B------:R-:W-:Y:S01]  /*3160*/  HMMA.16816.F32 R28, R156, R162.reuse, RZ ;  /* 0x000000a29c1c723c */ /* 0x080fe200000018ff */
[----:B------:R-:W-:Y:S01]  /*3170*/  ISETP.GT.AND P3, PT, R212, 0x40, PT ;  /* 0x00000040d400780c */ /* 0x000fe20003f64270 */
[----:B------:R-:W-:Y:S01]  /*3180*/  FFMA.FTZ R214, R138, c[0x0][0x29c], -R210 ;  /* 0x0000a7008ad67a23 */ /* 0x000fe200000108d2 */
[----:B------:R-:W-:Y:S01]  /*3190*/  FSEL R32, R32, -INF , P1 ;  /* 0xff80000020207808 */ /* 0x000fe20000800000 */
[----:B------:R-:W-:Y:S01]  /*31a0*/  FFMA.FTZ R149, R149, c[0x0][0x29c], -R211 ;  /* 0x0000a70095957a23 */ /* 0x000fe200000108d3 */
[----:B------:R-:W-:Y:S01]  /*31b0*/  FSEL R33, R33, -INF , P0 ;  /* 0xff80000021217808 */ /* 0x000fe20000000000 */
[----:B------:R-:W-:Y:S01]  /*31c0*/  MUFU.EX2 R213, R213 ;  /* 0x000000d500d57308 */ /* 0x000fe20000000800 */
[----:B------:R-:W-:Y:S01]  /*31d0*/  FSEL R34, R34, -INF , P1 ;  /* 0xff80000022227808 */ /* 0x000fe20000800000 */
[--C-:B------:R-:W-:Y:S01]  /*31e0*/  FFMA.FTZ R229, R32, c[0x0][0x29c], -R2.reuse ;  /* 0x0000a70020e57a23 */ /* 0x100fe20000010802 */
[----:B------:R-:W-:Y:S02]  /*31f0*/  FSEL R35, R35, -INF , P0 ;  /* 0xff80000023237808 */ /* 0x000fe40000000000 */
[----:B------:R-:W-:Y:S01]  /*3200*/  ISETP.GT.AND P2, PT, R212, 0x41, PT ;  /* 0x00000041d400780c */ /* 0x000fe20003f44270 */
[--C-:B------:R-:W-:Y:S01]  /*3210*/  FFMA.FTZ R230, R33, c[0x0][0x29c], -R2.reuse ;  /* 0x0000a70021e67a23 */ /* 0x100fe20000010802 */
[----:B------:R-:W-:Y:S01]  /*3220*/  MOV R161, R233 ;  /* 0x000000e900a17202 */ /* 0x000fe20000000f00 */
[--C-:B------:R-:W-:Y:S01]  /*3230*/  FFMA.FTZ R233, R34, c[0x0][0x29c], -R3.reuse ;  /* 0x0000a70022e97a23 */ /* 0x100fe20000010803 */
[----:B------:R-:W-:Y:S01]  /*3240*/  FSEL R36, R36, -INF , P3 ;  /* 0xff80000024247808 */ /* 0x000fe20001800000 */
[--C-:B------:R-:W-:Y:S01]  /*3250*/  FFMA.FTZ R216, R35, c[0x0][0x29c], -R3.reuse ;  /* 0x0000a70023d87a23 */ /* 0x100fe20000010803 */
[----:B------:R-:W-:Y:S01]  /*3260*/  FSEL R37, R37, -INF , P2 ;  /* 0xff80000025257808 */ /* 0x000fe20001000000 */
[C---:B------:R-:W-:Y:S01]  /*3270*/  HMMA.16816.F32 R32, R144.reuse, R162, RZ ;  /* 0x000000a29020723c */ /* 0x040fe200000018ff */
[----:B------:R-:W-:Y:S01]  /*3280*/  MUFU.EX2 R214, R214 ;  /* 0x000000d600d67308 */ /* 0x000fe20000000800 */
[----:B------:R-:W-:Y:S01]  /*3290*/  FSEL R38, R38, -INF , P3 ;  /* 0xff80000026267808 */ /* 0x000fe20001800000 */
[--C-:B------:R-:W-:Y:S01]  /*32a0*/  FFMA.FTZ R231, R36, c[0x0][0x29c], -R2.reuse ;  /* 0x0000a70024e77a23 */ /* 0x100fe20000010802 */
[----:B------:R-:W-:Y:S01]  /*32b0*/  FSEL R39, R39, -INF , P2 ;  /* 0xff80000027277808 */ /* 0x000fe20001000000 */
[----:B------:R-:W-:Y:S01]  /*32c0*/  FFMA.FTZ R232, R37, c[0x0][0x29c], -R2 ;  /* 0x0000a70025e87a23 */ /* 0x000fe20000010802 */
[----:B------:R-:W-:Y:S01]  /*32d0*/  FSEL R41, R41, -INF , P2 ;  /* 0xff80000029297808 */ /* 0x000fe20001000000 */
[--C-:B------:R-:W-:Y:S01]  /*32e0*/  FFMA.FTZ R215, R38, c[0x0][0x29c], -R3.reuse ;  /* 0x0000a70026d77a23 */ /* 0x100fe20000010803 */
[----:B------:R-:W-:Y:S01]  /*32f0*/  FSEL R40, R40, -INF , P3 ;  /* 0xff80000028287808 */ /* 0x000fe20001800000 */
[----:B------:R-:W-:Y:S01]  /*3300*/  FFMA.FTZ R243, R39, c[0x0][0x29c], -R3 ;  /* 0x0000a70027f37a23 */ /* 0x000fe20000010803 */
[C---:B------:R-:W-:Y:S01]  /*3310*/  ISETP.GT.AND P1, PT, R212.reuse, 0x50, PT ;  /* 0x00000050d400780c */ /* 0x040fe20003f24270 */
[-C--:B------:R-:W-:Y:S01]  /*3320*/  HMMA.16816.F32 R36, R144, R164.reuse, RZ ;  /* 0x000000a49024723c */ /* 0x080fe200000018ff */
[--C-:B------:R-:W-:Y:S01]  /*3330*/  FFMA.FTZ R136, R41, c[0x0][0x29c], -R210.reuse ;  /* 0x0000a70029887a23 */ /* 0x100fe200000108d2 */
[----:B------:R-:W-:Y:S01]  /*3340*/  ISETP.GT.AND P0, PT, R212, 0x51, PT ;  /* 0x00000051d400780c */ /* 0x000fe20003f04270 */
[--C-:B------:R-:W-:Y:S01]  /*3350*/  FFMA.FTZ R163, R40, c[0x0][0x29c], -R210.reuse ;  /* 0x0000a70028a37a23 */ /* 0x100fe200000108d2 */
[----:B------:R-:W-:Y:S01]  /*3360*/  FSEL R134, R42, -INF , P3 ;  /* 0xff8000002a867808 */ /* 0x000fe20001800000 */
[--C-:B------:R-:W-:Y:S01]  /*3370*/  FFMA.FTZ R162, R182, c[0x0][0x29c], -R211.reuse ;  /* 0x0000a700b6a27a23 */ /* 0x100fe200000108d3 */
[----:B------:R-:W-:Y:S02]  /*3380*/  FSEL R135, R43, -INF , P2 ;  /* 0xff8000002b877808 */ /* 0x000fe40001000000 */
[C---:B------:R-:W-:Y:S02]  /*3390*/  HMMA.16816.F32 R40, R156.reuse, R164, RZ ;  /* 0x000000a49c28723c */ /* 0x040fe400000018ff */
[----:B------:R-:W-:Y:S02]  /*33a0*/  ISETP.GT.AND P3, PT, R212, 0x60, PT ;  /* 0x00000060d400780c */ /* 0x000fe40003f64270 */
[----:B------:R-:W-:Y:S01]  /*33b0*/  FSEL R44, R44, -INF , P1 ;  /* 0xff8000002c2c7808 */ /* 0x000fe20000800000 */
[--C-:B------:R-:W-:Y:S01]  /*33c0*/  FFMA.FTZ R134, R134, c[0x0][0x29c], -R211.reuse ;  /* 0x0000a70086867a23 */ /* 0x100fe200000108d3 */
[----:B------:R-:W-:Y:S01]  /*33d0*/  FSEL R45, R45, -INF , P0 ;  /* 0xff8000002d2d7808 */ /* 0x000fe20000000000 */
[--C-:B------:R-:W-:Y:S01]  /*33e0*/  FFMA.FTZ R135, R135, c[0x0][0x29c], -R211.reuse ;  /* 0x0000a70087877a23 */ /* 0x100fe200000108d3 */
[----:B------:R-:W-:Y:S01]  /*33f0*/  FSEL R133, R46, -INF , P1 ;  /* 0xff8000002e857808 */ /* 0x000fe20000800000 */
[--C-:B------:R-:W-:Y:S01]  /*3400*/  FFMA.FTZ R148, R44, c[0x0][0x29c], -R210.reuse ;  /* 0x0000a7002c947a23 */ /* 0x100fe200000108d2 */
[----:B------:R-:W-:Y:S02]  /*3410*/  ISETP.GT.AND P2, PT, R212, 0x61, PT ;  /* 0x00000061d400780c */ /* 0x000fe40003f44270 */
[----:B------:R-:W-:Y:S01]  /*3420*/  FSEL R132, R47, -INF , P0 ;  /* 0xff8000002f847808 */ /* 0x000fe20000000000 */
[----:B------:R-:W-:Y:S01]  /*3430*/  FFMA.FTZ R164, R45, c[0x0][0x29c], -R210 ;  /* 0x0000a7002da47a23 */ /* 0x000fe200000108d2 */
[----:B------:R-:W-:Y:S01]  /*3440*/  MOV R182, R136 ;  /* 0x0000008800b67202 */ /* 0x000fe20000000f00 */
        /* <DEDUP_REMOVED lines=9> */
[----:B------:R-:W-:Y:S02]  /*34e0*/  FSEL R52, R52, -INF , P3 ;  /* 0xff80000034347808 */ /* 0x000fe40001800000 */
[----:B------:R-:W-:Y:S01]  /*34f0*/  ISETP.GT.AND P1, PT, R212, 0x70, PT ;  /* 0x00000070d400780c */ /* 0x000fe20003f24270 */
        /* <DEDUP_REMOVED lines=8> */
[----:B------:R-:W-:Y:S01]  /*3580*/  ISETP.GT.AND P0, PT, R212, 0x71, PT ;  /* 0x00000071d400780c */ /* 0x000fe20003f04270 */
[----:B------:R-:W-:Y:S01]  /*3590*/  FFMA.FTZ R239, R53, c[0x0][0x29c], -R2 ;  /* 0x0000a70035ef7a23 */ /* 0x000fe20000010802 */
[----:B------:R-:W-:Y:S01]  /*35a0*/  FSEL R66, R66, -INF , P1 ;  /* 0xff80000042427808 */ /* 0x000fe20000800000 */
[--C-:B------:R-:W-:Y:S01]  /*35b0*/  FFMA.FTZ R160, R54, c[0x0][0x29c], -R3.reuse ;  /* 0x0000a70036a07a23 */ /* 0x100fe20000010803 */
[----:B------:R-:W-:Y:S01]  /*35c0*/  FSEL R67, R67, -INF , P0 ;  /* 0xff80000043437808 */ /* 0x000fe20000000000 */
[--C-:B------:R-:W-:Y:S02]  /*35d0*/  FFMA.FTZ R252, R55, c[0x0][0x29c], -R3.reuse ;  /* 0x0000a70037fc7a23 */ /* 0x100fe40000010803 */
        /* <DEDUP_REMOVED lines=9> */
[----:B------:R-:W-:Y:S03]  /*3670*/  FSEL R60, R60, -INF , P1 ;  /* 0xff8000003c3c7808 */ /* 0x000fe60000800000 */
[--C-:B------:R-:W-:Y:S01]  /*3680*/  FFMA.FTZ R3, R57, c[0x0][0x29c], -R210.reuse ;  /* 0x0000a70039037a23 */ /* 0x100fe200000108d2 */
[----:B------:R-:W-:Y:S01]  /*3690*/  FSEL R61, R61, -INF , P0 ;  /* 0xff8000003d3d7808 */ /* 0x000fe20000000000 */
[--C-:B------:R-:W-:Y:S01]  /*36a0*/  FFMA.FTZ R180, R59, c[0x0][0x29c], -R211.reuse ;  /* 0x0000a7003bb47a23 */ /* 0x100fe200000108d3 */
[----:B------:R-:W-:Y:S01]  /*36b0*/  FSEL R64, R64, -INF , P1 ;  /* 0xff80000040407808 */ /* 0x000fe20000800000 */
[C---:B------:R-:W-:Y:S01]  /*36c0*/  HMMA.16816.F32 R56, R156.reuse, R168, RZ ;  /* 0x000000a89c38723c */ /* 0x040fe200000018ff */
[----:B------:R1:W-:Y:S01]  /*36d0*/  MUFU.EX2 R169, R229 ;  /* 0x000000e500a97308 */ /* 0x0003e20000000800 */
[----:B------:R-:W-:Y:S01]  /*36e0*/  FSEL R62, R62, -INF , P1 ;  /* 0xff8000003e3e7808 */ /* 0x000fe20000800000 */
[--C-:B------:R-:W-:Y:S01]  /*36f0*/  FFMA.FTZ R142, R60, c[0x0][0x29c], -R210.reuse ;  /* 0x0000a7003c8e7a23 */ /* 0x100fe200000108d2 */
[----:B------:R-:W-:Y:S01]  /*3700*/  FSEL R63, R63, -INF , P0 ;  /* 0xff8000003f3f7808 */ /* 0x000fe20000000000 */
[----:B------:R-:W-:Y:S01]  /*3710*/  FFMA.FTZ R210, R61, c[0x0][0x29c], -R210 ;  /* 0x0000a7003dd27a23 */ /* 0x000fe200000108d2 */
[----:B------:R-:W-:Y:S01]  /*3720*/  FSEL R65, R65, -INF , P0 ;  /* 0xff80000041417808 */ /* 0x000fe20000000000 */
[--C-:B------:R-:W-:Y:S01]  /*3730*/  FFMA.FTZ R167, R62, c[0x0][0x29c], -R211.reuse ;  /* 0x0000a7003ea77a23 */ /* 0x100fe200000108d3 */
[----:B------:R-:W-:Y:S01]  /*3740*/  MOV R168, R160 ;  /* 0x000000a000a87202 */ /* 0x000fe20000000f00 */
[----:B------:R-:W-:Y:S01]  /*3750*/  FFMA.FTZ R211, R63, c[0x0][0x29c], -R211 ;  /* 0x0000a7003fd37a23 */ /* 0x000fe200000108d3 */
[----:B------:R-:W-:Y:S01]  /*3760*/  PLOP3.LUT P0, PT, PT, PT, UP0, 0x80, 0x0 ;  /* 0x000000000000781c */ /* 0x000fe20003f0f008 */
[-C--:B------:R-:W-:Y:S01]  /*3770*/  HMMA.16816.F32 R60, R156, R170.reuse, RZ ;  /* 0x000000aa9c3c723c */ /* 0x080fe200000018ff */
[--C-:B------:R-:W-:Y:S01]  /*3780*/  FFMA.FTZ R238, R64, c[0x0][0x29c], -R2.reuse ;  /* 0x0000a70040ee7a23 */ /* 0x100fe20000010802 */
[----:B------:R-:W-:Y:S01]  /*3790*/  MUFU.EX2 R160, R240 ;  /* 0x000000f000a07308 */ /* 0x000fe20000000800 */
[----:B------:R-:W-:Y:S05]  /*37a0*/  FFMA.FTZ R2, R65, c[0x0][0x29c], -R2 ;  /* 0x0000a70041027a23 */ /* 0x000fea0000010802 */
[----:B------:R-:W-:Y:S01]  /*37b0*/  HMMA.16816.F32 R64, R144, R170, RZ ;  /* 0x000000aa9040723c */ /* 0x000fe200000018ff */
[----:B------:R-:W-:Y:S03]  /*37c0*/  LDSM.16.M88.4 R144, [R202+0x5080] ;  /* 0x00508000ca90783b */ /* 0x000fe60000000200 */
[----:B------:R-:W-:Y:S01]  /*37d0*/  MUFU.EX2 R159, R231 ;  /* 0x000000e7009f7308 */ /* 0x000fe20000000800 */
[----:B-1----:R-:W-:Y:S03]  /*37e0*/  MOV R229, R162 ;  /* 0x000000a200e57202 */ /* 0x002fe60000000f00 */
[-C--:B------:R-:W-:Y:S05]  /*37f0*/  HMMA.16816.F32 R4, R172, R176.reuse, R4 ;  /* 0x000000b0ac04723c */ /* 0x080fea0000001804 */
[----:B------:R-:W-:Y:S01]  /*3800*/  MOV R170, R142 ;  /* 0x0000008e00aa7202 */ /* 0x000fe20000000f00 */
[----:B------:R1:W-:Y:S01]  /*3810*/  MUFU.EX2 R162, R230 ;  /* 0x000000e600a27308 */ /* 0x0003e20000000800 */
[----:B------:R-:W-:Y:S01]  /*3820*/  MOV R171, R143 ;  /* 0x0000008f00ab7202 */ /* 0x000fe20000000f00 */
[C---:B------:R-:W-:Y:S07]  /*3830*/  HMMA.16816.F32 R8, R184.reuse, R176, R8 ;  /* 0x000000b0b808723c */ /* 0x040fee0000001808 */
[----:B------:R-:W-:Y:S01]  /*3840*/  MOV R176, R148 ;  /* 0x0000009400b07202 */ /* 0x000fe20000000f00 */
[-C--:B------:R-:W-:Y:S01]  /*3850*/  HMMA.16816.F32 R12, R184, R178.reuse, R12 ;  /* 0x000000b2b80c723c */ /* 0x080fe2000000180c */
[----:B------:R2:W-:Y:S03]  /*3860*/  MUFU.EX2 R156, R232 ;  /* 0x000000e8009c7308 */ /* 0x0005e60000000800 */
[----:B------:R-:W-:Y:S02]  /*3870*/  MOV R177, R3 ;  /* 0x0000000300b17202 */ /* 0x000fe40000000f00 */
[----:B------:R-:W-:Y:S02]  /*3880*/  SHF.L.U32 R3, R208, 0x1, RZ ;  /* 0x00000001d0037819 */ /* 0x000fe400000006ff */
[C---:B------:R-:W-:Y:S03]  /*3890*/  HMMA.16816.F32 R16, R172.reuse, R178, R16 ;  /* 0x000000b2ac10723c */ /* 0x040fe60000001810 */
[----:B------:R3:W-:Y:S01]  /*38a0*/  MUFU.EX2 R157, R242 ;  /* 0x000000f2009d7308 */ /* 0x0007e20000000800 */
[----:B------:R-:W-:Y:S02]  /*38b0*/  IADD3 R140, R0, R3, RZ ;  /* 0x00000003008c7210 */ /* 0x000fe40007ffe0ff */
[----:B-1----:R-:W-:Y:S02]  /*38c0*/  MOV R230, R161 ;  /* 0x000000a100e67202 */ /* 0x002fe40000000f00 */
[-C--:B------:R-:W-:Y:S04]  /*38d0*/  HMMA.16816.F32 R20, R172, R188.reuse, R20 ;  /* 0x000000bcac14723c */ /* 0x080fe80000001814 */
[----:B------:R-:W-:Y:S01]  /*38e0*/  MOV R179, R135 ;  /* 0x0000008700b37202 */ /* 0x000fe20000000f00 */
[----:B------:R1:W-:Y:S01]  /*38f0*/  MUFU.EX2 R161, R239 ;  /* 0x000000ef00a17308 */ /* 0x0003e20000000800 */
[----:B------:R-:W-:Y:S02]  /*3900*/  MOV R237, R177 ;  /* 0x000000b100ed7202 */ /* 0x000fe40000000f00 */
[C---:B------:R-:W-:Y:S04]  /*3910*/  HMMA.16816.F32 R24, R184.reuse, R188, R24 ;  /* 0x000000bcb818723c */ /* 0x040fe80000001818 */
[----:B--2---:R-:W-:Y:S03]  /*3920*/  MOV R232, R179 ;  /* 0x000000b300e87202 */ /* 0x004fe60000000f00 */
[----:B------:R-:W-:Y:S01]  /*3930*/  MUFU.EX2 R189, R153 ;  /* 0x0000009900bd7308 */ /* 0x000fe20000000800 */
[-C--:B------:R-:W-:Y:S08]  /*3940*/  HMMA.16816.F32 R28, R184, R190.reuse, R28 ;  /* 0x000000beb81c723c */ /* 0x080ff0000000181c */
[C---:B------:R-:W-:Y:S01]  /*3950*/  HMMA.16816.F32 R32, R172.reuse, R190, R32 ;  /* 0x000000beac20723c */ /* 0x040fe20000001820 */
[----:B------:R2:W4:Y:S06]  /*3960*/  MUFU.EX2 R158, R241 ;  /* 0x000000f1009e7308 */ /* 0x00052c0000000800 */
[----:B------:R-:W-:Y:S01]  /*3970*/  MOV R191, R137 ;  /* 0x0000008900bf7202 */ /* 0x000fe20000000f00 */
[-C--:B------:R-:W-:Y:S01]  /*3980*/  HMMA.16816.F32 R36, R172, R192.reuse, R36 ;  /* 0x000000c0ac24723c */ /* 0x080fe20000001824 */
[----:B------:R-:W-:Y:S02]  /*3990*/  LDSM.16.M88.4 R136, [R202+0x4080] ;  /* 0x00408000ca88783b */ /* 0x000fe40000000200 */
[----:B------:R-:W-:Y:S01]  /*39a0*/  MUFU.EX2 R178, R244 ;  /* 0x000000f400b27308 */ /* 0x000fe20000000800 */
[----:B------:R-:W-:Y:S04]  /*39b0*/  MOV R190, R141 ;  /* 0x0000008d00be7202 */ /* 0x000fe80000000f00 */
[C---:B------:R-:W-:Y:S04]  /*39c0*/  HMMA.16816.F32 R40, R184.reuse, R192, R40 ;  /* 0x000000c0b828723c */ /* 0x040fe80000001828 */
[----:B------:R-:W-:Y:S01]  /*39d0*/  MOV R240, R190 ;  /* 0x000000be00f07202 */ /* 0x000fe20000000f00 */
[----:B------:R-:W5:Y:S03]  /*39e0*/  MUFU.EX2 R192, R152 ;  /* 0x0000009800c07308 */ /* 0x000f660000000800 */
[-C--:B------:R-:W-:Y:S07]  /*39f0*/  HMMA.16816.F32 R44, R184, R194.reuse, R44 ;  /* 0x000000c2b82c723c */ /* 0x080fee000000182c */
[----:B------:R-:W-:Y:S01]  /*3a00*/  MUFU.EX2 R190, R247 ;  /* 0x000000f700be7308 */ /* 0x000fe20000000800 */
[C---:B------:R-:W-:Y:S07]  /*3a10*/  HMMA.16816.F32 R48, R172.reuse, R194, R48 ;  /* 0x000000c2ac30723c */ /* 0x040fee0000001830 */
[----:B------:R-:W-:Y:S01]  /*3a20*/  MOV R194, R182 ;  /* 0x000000b600c27202 */ /* 0x000fe20000000f00 */
[-C--:B------:R-:W-:Y:S01]  /*3a30*/  HMMA.16816.F32 R52, R172, R196.reuse, R52 ;  /* 0x000000c4ac34723c */ /* 0x080fe20000001834 */
[----:B------:R-:W-:Y:S07]  /*3a40*/  MUFU.EX2 R182, R155 ;  /* 0x0000009b00b67308 */ /* 0x000fee0000000800 */
[C---:B------:R-:W-:Y:S03]  /*3a50*/  HMMA.16816.F32 R56, R184.reuse, R196, R56 ;  /* 0x000000c4b838723c */ /* 0x040fe60000001838 */
[----:B------:R-:W-:Y:S04]  /*3a60*/  MUFU.EX2 R193, R233 ;  /* 0x000000e900c17308 */ /* 0x000fe80000000800 */
[----:B------:R-:W-:Y:S01]  /*3a70*/  MOV R197, R134 ;  /* 0x0000008600c57202 */ /* 0x000fe20000000f00 */
[-C--:B------:R-:W-:Y:S01]  /*3a80*/  HMMA.16816.F32 R60, R184, R198.reuse, R60 ;  /* 0x000000c6b83c723c */ /* 0x080fe2000000183c */
[----:B------:R-:W4:Y:S03]  /*3a90*/  LDSM.16.M88.4 R132, [R140+0x10080] ;  /* 0x010080008c84783b */ /* 0x000f260000000200 */
[----:B---3--:R-:W-:Y:S01]  /*3aa0*/  MOV R242, R197 ;  /* 0x000000c500f27202 */ /* 0x008fe20000000f00 */
[----:B------:R-:W-:Y:S02]  /*3ab0*/  MUFU.EX2 R185, R234 ;  /* 0x000000ea00b97308 */ /* 0x000fe40000000800 */
[----:B------:R-:W-:Y:S01]  /*3ac0*/  MOV R184, R150 ;  /* 0x0000009600b87202 */ /* 0x000fe20000000f00 */
[----:B------:R-:W-:Y:S01]  /*3ad0*/  HMMA.16816.F32 R64, R172, R198, R64 ;  /* 0x000000c6ac40723c */ /* 0x000fe20000001840 */
[----:B------:R-:W3:Y:S03]  /*3ae0*/  LDSM.16.M88.4 R140, [R140+0x12080] ;  /* 0x012080008c8c783b */ /* 0x000ee60000000200 */
[----:B------:R-:W-:Y:S02]  /*3af0*/  MOV R186, R163 ;  /* 0x000000a300ba7202 */ /* 0x000fe40000000f00 */
[----:B------:R-:W-:Y:S01]  /*3b00*/  MOV R187, R167 ;  /* 0x000000a700bb7202 */ /* 0x000fe20000000f00 */
[----:B------:R5:W-:Y:S01]  /*3b10*/  MUFU.EX2 R174, R154 ;  /* 0x0000009a00ae7308 */ /* 0x000be20000000800 */
[----:B------:R-:W-:Y:S04]  /*3b20*/  MOV R199, R151 ;  /* 0x0000009700c77202 */ /* 0x000fe80000000f00 */
[----:B------:R-:W-:Y:S02]  /*3b30*/  MOV R198, R149 ;  /* 0x0000009500c67202 */ /* 0x000fe40000000f00 */
[----:B------:R-:W3:Y:S01]  /*3b40*/  LDSM.16.M88.4 R148, [R202+0x6080] ;  /* 0x00608000ca94783b */ /* 0x000ee20000000200 */
[----:B-1----:R-:W-:Y:S02]  /*3b50*/  MOV R239, R199 ;  /* 0x000000c700ef7202 */ /* 0x002fe40000000f00 */
[----:B------:R1:W1:Y:S01]  /*3b60*/  MUFU.EX2 R172, R228 ;  /* 0x000000e400ac7308 */ /* 0x0002620000000800 */
[----:B--2---:R-:W-:Y:S09]  /*3b70*/  MOV R241, R198 ;  /* 0x000000c600f17202 */ /* 0x004ff20000000f00 */
[----:B------:R2:W2:Y:S01]  /*3b80*/  MUFU.EX2 R175, R227 ;  /* 0x000000e300af7308 */ /* 0x0004a20000000800 */
[----:B-----5:R-:W-:Y:S01]  /*3b90*/  LDSM.16.M88.4 R152, [R203+0x4080] ;  /* 0x00408000cb98783b */ /* 0x020fe20000000200 */
[-C--:B----4-:R-:W-:Y:S08]  /*3ba0*/  HMMA.16816.F32 R4, R132, R136.reuse, R4 ;  /* 0x000000888404723c */ /* 0x090ff00000001804 */
[----:B------:R4:W-:Y:S01]  /*3bb0*/  MUFU.EX2 R163, R238 ;  /* 0x000000ee00a37308 */ /* 0x0009e20000000800 */
[C---:B---3--:R-:W-:Y:S04]  /*3bc0*/  HMMA.16816.F32 R8, R140.reuse, R136, R8 ;  /* 0x000000888c08723c */ /* 0x048fe80000001808 */
[----:B-1----:R-:W-:Y:S05]  /*3bd0*/  MOV R228, R165 ;  /* 0x000000a500e47202 */ /* 0x002fea0000000f00 */
[----:B------:R1:W-:Y:S01]  /*3be0*/  MUFU.EX2 R165, R2 ;  /* 0x0000000200a57308 */ /* 0x0003e20000000800 */
[-C--:B------:R-:W-:Y:S03]  /*3bf0*/  HMMA.16816.F32 R12, R140, R138.reuse, R12 ;  /* 0x0000008a8c0c723c */ /* 0x080fe6000000180c */
[----:B------:R-:W-:Y:S02]  /*3c00*/  MOV R231, R228 ;  /* 0x000000e400e77202 */ /* 0x000fe40000000f00 */
[----:B--2---:R-:W-:Y:S03]  /*3c10*/  MOV R227, R180 ;  /* 0x000000b400e37202 */ /* 0x004fe60000000f00 */
[C---:B------:R-:W-:Y:S01]  /*3c20*/  HMMA.16816.F32 R16, R132.reuse, R138, R16 ;  /* 0x0000008a8410723c */ /* 0x040fe20000001810 */
[----:B------:R-:W2:Y:S01]  /*3c30*/  LDSM.16.M88.4 R136, [R202+0x7080] ;  /* 0x00708000ca88783b */ /* 0x000ea20000000200 */
[----:B------:R-:W-:Y:S02]  /*3c40*/  MUFU.EX2 R167, R236 ;  /* 0x000000ec00a77308 */ /* 0x000fe40000000800 */
[----:B------:R-:W-:Y:S02]  /*3c50*/  MOV R228, R227 ;  /* 0x000000e300e47202 */ /* 0x000fe40000000f00 */
[----:B------:R-:W-:Y:S02]  /*3c60*/  MOV R227, R187 ;  /* 0x000000bb00e37202 */ /* 0x000fe40000000f00 */
[-C--:B------:R-:W-:Y:S04]  /*3c70*/  HMMA.16816.F32 R20, R132, R144.reuse, R20 ;  /* 0x000000908414723c */ /* 0x080fe80000001814 */
[----:B------:R-:W3:Y:S01]  /*3c80*/  MUFU.EX2 R180, R235 ;  /* 0x000000eb00b47308 */ /* 0x000ee20000000800 */
[----:B----4-:R-:W-:Y:S02]  /*3c90*/  MOV R238, R229 ;  /* 0x000000e500ee7202 */ /* 0x010fe40000000f00 */
[----:B-1----:R-:W-:Y:S01]  /*3ca0*/  MOV R2, R170 ;  /* 0x000000aa00027202 */ /* 0x002fe20000000f00 */
[C---:B------:R-:W-:Y:S04]  /*3cb0*/  HMMA.16816.F32 R24, R140.reuse, R144, R24 ;  /* 0x000000908c18723c */ /* 0x040fe80000001818 */
[----:B------:R-:W-:Y:S02]  /*3cc0*/  MOV R229, R191 ;  /* 0x000000bf00e57202 */ /* 0x000fe40000000f00 */
[----:B------:R-:W-:Y:S02]  /*3cd0*/  MUFU.EX2 R191, R246 ;  /* 0x000000f600bf7308 */ /* 0x000fe40000000800 */
[-C--:B------:R-:W-:Y:S08]  /*3ce0*/  HMMA.16816.F32 R28, R140, R146.reuse, R28 ;  /* 0x000000928c1c723c */ /* 0x080ff0000000181c */
[C---:B------:R-:W-:Y:S01]  /*3cf0*/  HMMA.16816.F32 R32, R132.reuse, R146, R32 ;  /* 0x000000928420723c */ /* 0x040fe20000001820 */
[----:B------:R-:W-:Y:S07]  /*3d00*/  MUFU.EX2 R187, R248 ;  /* 0x000000f800bb7308 */ /* 0x000fee0000000800 */
[-C--:B------:R-:W-:Y:S03]  /*3d10*/  HMMA.16816.F32 R36, R132, R148.reuse, R36 ;  /* 0x000000948424723c */ /* 0x080fe60000001824 */
[----:B------:R-:W-:Y:S05]  /*3d20*/  MUFU.EX2 R195, R216 ;  /* 0x000000d800c37308 */ /* 0x000fea0000000800 */
[C---:B------:R-:W-:Y:S05]  /*3d30*/  HMMA.16816.F32 R40, R140.reuse, R148, R40 ;  /* 0x000000948c28723c */ /* 0x040fea0000001828 */
[----:B------:R-:W-:Y:S02]  /*3d40*/  MUFU.EX2 R197, R222 ;  /* 0x000000de00c57308 */ /* 0x000fe40000000800 */
[----:B------:R-:W-:Y:S01]  /*3d50*/  IADD3 R148, R3, R0, R205 ;  /* 0x0000000003947210 */ /* 0x000fe20007ffe0cd */
[-C--:B------:R-:W-:Y:S01]  /*3d60*/  HMMA.16816.F32 R44, R140, R150.reuse, R44 ;  /* 0x000000968c2c723c */ /* 0x080fe2000000182c */
[----:B------:R-:W-:Y:S03]  /*3d70*/  MOV R0, UR4 ;  /* 0x0000000400007c02 */ /* 0x000fe60008000f00 */
[----:B------:R-:W1:Y:S01]  /*3d80*/  LDSM.16.M88.4 R144, [R148+0x10080] ;  /* 0x010080009490783b */ /* 0x000e620000000200 */
[----:B------:R-:W-:Y:S02]  /*3d90*/  LEA R0, R0, R230, 0x7 ;  /* 0x000000e600007211 */ /* 0x000fe400078e38ff */
[----:B------:R-:W-:Y:S01]  /*3da0*/  MOV R230, R184 ;  /* 0x000000b800e67202 */ /* 0x000fe20000000f00 */
[C---:B------:R-:W-:Y:S01]  /*3db0*/  HMMA.16816.F32 R48, R132.reuse, R150, R48 ;  /* 0x000000968430723c */ /* 0x040fe20000001830 */
[----:B------:R-:W4:Y:S03]  /*3dc0*/  MUFU.EX2 R184, R249 ;  /* 0x000000f900b87308 */ /* 0x000f260000000800 */
[----:B------:R-:W5:Y:S04]  /*3dd0*/  LDSM.16.M88.4 R148, [R148+0x12080] ;  /* 0x012080009494783b */ /* 0x000f680000000200 */
[-C--:B--2---:R-:W-:Y:S03]  /*3de0*/  HMMA.16816.F32 R52, R132, R136.reuse, R52 ;  /* 0x000000888434723c */ /* 0x084fe60000001834 */
[----:B------:R-:W-:Y:S05]  /*3df0*/  MUFU.EX2 R199, R217 ;  /* 0x000000d900c77308 */ /* 0x000fea0000000800 */
[C---:B------:R-:W-:Y:S05]  /*3e00*/  HMMA.16816.F32 R56, R140.reuse, R136, R56 ;  /* 0x000000888c38723c */ /* 0x040fea0000001838 */
[----:B------:R-:W-:Y:S03]  /*3e10*/  MUFU.EX2 R173, R245 ;  /* 0x000000f500ad7308 */ /* 0x000fe60000000800 */
[-C--:B------:R-:W-:Y:S01]  /*3e20*/  HMMA.16816.F32 R60, R140, R138.reuse, R60 ;  /* 0x0000008a8c3c723c */ /* 0x080fe2000000183c */
[----:B------:R-:W-:Y:S06]  /*3e30*/  LDSM.16.M88.4 R140, [R203+0x7080] ;  /* 0x00708000cb8c783b */ /* 0x000fec0000000200 */
[----:B------:R-:W-:Y:S01]  /*3e40*/  MUFU.EX2 R168, R168 ;  /* 0x000000a800a87308 */ /* 0x000fe20000000800 */
[----:B------:R-:W-:Y:S01]  /*3e50*/  HMMA.16816.F32 R64, R132, R138, R64 ;  /* 0x0000008a8440723c */ /* 0x000fe20000001840 */
[----:B------:R-:W2:Y:S07]  /*3e60*/  LDSM.16.M88.4 R132, [R203+0x5080] ;  /* 0x00508000cb84783b */ /* 0x000eae0000000200 */
[-C--:B-1----:R-:W-:Y:S01]  /*3e70*/  HMMA.16816.F32 R4, R144, R152.reuse, R4 ;  /* 0x000000989004723c */ /* 0x082fe20000001804 */
[----:B------:R-:W-:Y:S01]  /*3e80*/  LDSM.16.M88.4 R136, [R203+0x6080] ;  /* 0x00608000cb88783b */ /* 0x000fe20000000200 */
[----:B------:R-:W-:Y:S06]  /*3e90*/  MUFU.EX2 R170, R252 ;  /* 0x000000fc00aa7308 */ /* 0x000fec0000000800 */
[C---:B-----5:R-:W-:Y:S04]  /*3ea0*/  HMMA.16816.F32 R8, R148.reuse, R152, R8 ;  /* 0x000000989408723c */ /* 0x060fe80000001808 */
[----:B------:R-:W-:Y:S03]  /*3eb0*/  MUFU.EX2 R153, R224 ;  /* 0x000000e000997308 */ /* 0x000fe60000000800 */
[----:B------:R-:W-:Y:S01]  /*3ec0*/  SHF.L.U32 R152, R0, 0x2, RZ ;  /* 0x0000000200987819 */ /* 0x000fe200000006ff */
[-C--:B------:R-:W-:Y:S04]  /*3ed0*/  HMMA.16816.F32 R12, R148, R154.reuse, R12 ;  /* 0x0000009a940c723c */ /* 0x080fe8000000180c */
[----:B------:R-:W1:Y:S02]  /*3ee0*/  LDS R0, [R152+0x18480] ;  /* 0x0184800098007984 */ /* 0x000e640000000800 */
[----:B------:R-:W-:Y:S02]  /*3ef0*/  MUFU.EX2 R196, R215 ;  /* 0x000000d700c47308 */ /* 0x000fe40000000800 */
[C---:B------:R-:W-:Y:S08]  /*3f00*/  HMMA.16816.F32 R16, R144.reuse, R154, R16 ;  /* 0x0000009a9010723c */ /* 0x040ff00000001810 */
[----:B------:R5:W-:Y:S01]  /*3f10*/  MUFU.EX2 R155, R2 ;  /* 0x00000002009b7308 */ /* 0x000be20000000800 */
[-C--:B--2---:R-:W-:Y:S08]  /*3f20*/  HMMA.16816.F32 R20, R144, R132.reuse, R20 ;  /* 0x000000849014723c */ /* 0x084ff00000001814 */
[C---:B------:R-:W-:Y:S01]  /*3f30*/  HMMA.16816.F32 R24, R148.reuse, R132, R24 ;  /* 0x000000849418723c */ /* 0x040fe20000001818 */
[----:B------:R-:W-:Y:S06]  /*3f40*/  MUFU.EX2 R154, R226 ;  /* 0x000000e2009a7308 */ /* 0x000fec0000000800 */
[----:B------:R-:W-:Y:S01]  /*3f50*/  F2FP.PACK_AB R133, R158, R157 ;  /* 0x0000009d9e85723e */ /* 0x000fe200000000ff */
[-C--:B------:R-:W-:Y:S03]  /*3f60*/  HMMA.16816.F32 R28, R148, R134.reuse, R28 ;  /* 0x00000086941c723c */ /* 0x080fe6000000181c */
[----:B------:R-:W-:Y:S01]  /*3f70*/  MUFU.EX2 R179, R250 ;  /* 0x000000fa00b37308 */ /* 0x000fe20000000800 */
[----:B------:R-:W-:Y:S01]  /*3f80*/  F2FP.PACK_AB R132, R161, R160 ;  /* 0x000000a0a184723e */ /* 0x000fe200000000ff */
[----:B-----5:R-:W2:Y:S03]  /*3f90*/  LDS R2, [R152+0x184a0] ;  /* 0x0184a00098027984 */ /* 0x020ea60000000800 */
[C---:B------:R-:W-:Y:S04]  /*3fa0*/  HMMA.16816.F32 R32, R144.reuse, R134, R32 ;  /* 0x000000869020723c */ /* 0x040fe80000001820 */
[--C-:B-1----:R-:W-:Y:S01]  /*3fb0*/  FADD.FTZ R4, R4, -R0.reuse ;  /* 0x8000000004047221 */ /* 0x102fe20000010000 */
[----:B------:R-:W1:Y:S01]  /*3fc0*/  MUFU.EX2 R188, R243 ;  /* 0x000000f300bc7308 */ /* 0x000e620000000800 */
[--C-:B------:R-:W-:Y:S01]  /*3fd0*/  FADD.FTZ R5, R5, -R0.reuse ;  /* 0x8000000005057221 */ /* 0x100fe20000010000 */
[----:B------:R-:W-:Y:S01]  /*3fe0*/  F2FP.PACK_AB R135, R162, R169 ;  /* 0x000000a9a287723e */ /* 0x000fe200000000ff */
[-C--:B------:R-:W-:Y:S04]  /*3ff0*/  HMMA.16816.F32 R36, R144, R136.reuse, R36 ;  /* 0x000000889024723c */ /* 0x080fe80000001824 */
[--C-:B------:R-:W-:Y:S01]  /*4000*/  FADD.FTZ R16, R16, -R0.reuse ;  /* 0x8000000010107221 */ /* 0x100fe20000010000 */
[----:B------:R-:W-:Y:S01]  /*4010*/  F2FP.PACK_AB R134, R156, R159 ;  /* 0x0000009f9c86723e */ /* 0x000fe200000000ff */
[--C-:B------:R-:W-:Y:S01]  /*4020*/  FADD.FTZ R17, R17, -R0.reuse ;  /* 0x8000000011117221 */ /* 0x100fe20000010000 */
[----:B------:R-:W-:Y:S01]  /*4030*/  MUFU.EX2 R198, R186 ;  /* 0x000000ba00c67308 */ /* 0x000fe20000000800 */
[C---:B------:R-:W-:Y:S04]  /*4040*/  HMMA.16816.F32 R40, R148.reuse, R136, R40 ;  /* 0x000000889428723c */ /* 0x040fe80000001828 */
[--C-:B------:R-:W-:Y:S02]  /*4050*/  FADD.FTZ R20, R20, -R0.reuse ;  /* 0x8000000014147221 */ /* 0x100fe40000010000 */
[--C-:B------:R-:W-:Y:S01]  /*4060*/  FADD.FTZ R21, R21, -R0.reuse ;  /* 0x8000000015157221 */ /* 0x100fe20000010000 */
[----:B------:R-:W-:Y:S01]  /*4070*/  F2FP.PACK_AB R137, R192, R189 ;  /* 0x000000bdc089723e */ /* 0x000fe200000000ff */
[-C--:B------:R-:W-:Y:S01]  /*4080*/  HMMA.16816.F32 R44, R148, R138.reuse, R44 ;  /* 0x0000008a942c723c */ /* 0x080fe2000000182c */
[----:B------:R-:W-:Y:S03]  /*4090*/  MUFU.EX2 R194, R194 ;  /* 0x000000c200c27308 */ /* 0x000fe60000000800 */
[--C-:B------:R-:W-:Y:S01]  /*40a0*/  FADD.FTZ R32, R32, -R0.reuse ;  /* 0x8000000020207221 */ /* 0x100fe20000010000 */
[----:B------:R-:W-:Y:S01]  /*40b0*/  F2FP.PACK_AB R136, R172, R182 ;  /* 0x000000b6ac88723e */ /* 0x000fe200000000ff */
[--C-:B------:R-:W-:Y:S02]  /*40c0*/  FADD.FTZ R33, R33, -R0.reuse ;  /* 0x8000000021217221 */ /* 0x100fe40000010000 */
[C---:B------:R-:W-:Y:S03]  /*40d0*/  HMMA.16816.F32 R48, R144.reuse, R138, R48 ;  /* 0x0000008a9030723c */ /* 0x040fe60000001830 */
[----:B------:R-:W-:Y:S01]  /*40e0*/  MUFU.EX2 R186, R176 ;  /* 0x000000b000ba7308 */ /* 0x000fe20000000800 */
[--C-:B------:R-:W-:Y:S02]  /*40f0*/  FADD.FTZ R36, R36, -R0.reuse ;  /* 0x8000000024247221 */ /* 0x100fe40000010000 */
[--C-:B------:R-:W-:Y:S02]  /*4100*/  FADD.FTZ R37, R37, -R0.reuse ;  /* 0x8000000025257221 */ /* 0x100fe40000010000 */
[-C--:B------:R-:W-:Y:S04]  /*4110*/  HMMA.16816.F32 R52, R144, R140.reuse, R52 ;  /* 0x0000008c9034723c */ /* 0x080fe80000001834 */
[----:B------:R-:W-:Y:S01]  /*4120*/  FMUL.FTZ R4, R175, R4 ;  /* 0x00000004af047220 */ /* 0x000fe20000410000 */
[----:B------:R-:W-:Y:S01]  /*4130*/  MUFU.EX2 R176, R164 ;  /* 0x000000a400b07308 */ /* 0x000fe20000000800 */
[----:B------:R-:W-:Y:S02]  /*4140*/  FMUL.FTZ R5, R174, R5 ;  /* 0x00000005ae057220 */ /* 0x000fe40000410000 */
[C---:B------:R-:W-:Y:S04]  /*4150*/  HMMA.16816.F32 R56, R148.reuse, R140, R56 ;  /* 0x0000008c9438723c */ /* 0x040fe80000001838 */
[----:B------:R-:W-:Y:S02]  /*4160*/  FMUL.FTZ R36, R159, R36 ;  /* 0x000000249f247220 */ /* 0x000fe40000410000 */
[----:B------:R-:W-:Y:S01]  /*4170*/  FMUL.FTZ R37, R156, R37 ;  /* 0x000000259c257220 */ /* 0x000fe20000410000 */
[----:B------:R-:W-:Y:S01]  /*4180*/  F2FP.PACK_AB R141, R174, R175 ;  /* 0x000000afae8d723e */ /* 0x000fe200000000ff */
[-C--:B------:R-:W-:Y:S01]  /*4190*/  HMMA.16816.F32 R60, R148, R142.reuse, R60 ;  /* 0x0000008e943c723c */ /* 0x080fe2000000183c */
[----:B------:R-:W-:Y:S03]  /*41a0*/  MUFU.EX2 R151, R225 ;  /* 0x000000e100977308 */ /* 0x000fe60000000800 */
[--C-:B------:R-:W-:Y:S01]  /*41b0*/  FADD.FTZ R48, R48, -R0.reuse ;  /* 0x8000000030307221 */ /* 0x100fe20000010000 */
[----:B------:R-:W-:Y:S01]  /*41c0*/  F2FP.PACK_AB R138, R37, R36 ;  /* 0x00000024258a723e */ /* 0x000fe200000000ff */
[--C-:B------:R-:W-:Y:S01]  /*41d0*/  FADD.FTZ R49, R49, -R0.reuse ;  /* 0x8000000031317221 */ /* 0x100fe20000010000 */
[----:B---3--:R-:W-:Y:S01]  /*41e0*/  F2FP.PACK_AB R36, R181, R180 ;  /* 0x000000b4b524723e */ /* 0x008fe200000000ff */
[----:B------:R-:W-:Y:S03]  /*41f0*/  HMMA.16816.F32 R64, R144, R142, R64 ;  /* 0x0000008e9040723c */ /* 0x000fe60000001840 */
[----:B------:R-:W-:Y:S01]  /*4200*/  MUFU.EX2 R150, R223 ;  /* 0x000000df00967308 */ /* 0x000fe20000000800 */
[--C-:B------:R-:W-:Y:S01]  /*4210*/  FADD.FTZ R52, R52, -R0.reuse ;  /* 0x8000000034347221 */ /* 0x100fe20000010000 */
[----:B------:R-:W-:Y:S01]  /*4220*/  F2FP.PACK_AB R37, R185, R183 ;  /* 0x000000b7b925723e */ /* 0x000fe200000000ff */
[----:B------:R-:W-:Y:S01]  /*4230*/  FADD.FTZ R53, R53, -R0 ;  /* 0x8000000035357221 */ /* 0x000fe20000010000 */
[----:B------:R-:W-:Y:S01]  /*4240*/  F2FP.PACK_AB R145, R5, R4 ;  /* 0x000000040591723e */ /* 0x000fe200000000ff */
[----:B------:R-:W-:Y:S01]  /*4250*/  FMUL.FTZ R20, R182, R20 ;  /* 0x00000014b6147220 */ /* 0x000fe20000410000 */
[----:B------:R-:W-:Y:S03]  /*4260*/  F2FP.PACK_AB R4, R167, R166 ;  /* 0x000000a6a704723e */ /* 0x000fe600000000ff */
[----:B------:R-:W-:Y:S01]  /*4270*/  FMUL.FTZ R21, R172, R21 ;  /* 0x00000015ac157220 */ /* 0x000fe20000410000 */
[----:B------:R-:W-:Y:S01]  /*4280*/  MUFU.EX2 R149, R238 ;  /* 0x000000ee00957308 */ /* 0x000fe20000000800 */
[----:B------:R-:W-:Y:S02]  /*4290*/  FMUL.FTZ R16, R189, R16 ;  /* 0x00000010bd107220 */ /* 0x000fe40000410000 */
[----:B------:R-:W-:Y:S01]  /*42a0*/  FMUL.FTZ R17, R192, R17 ;  /* 0x00000011c0117220 */ /* 0x000fe20000410000 */
[----:B------:R-:W-:Y:S01]  /*42b0*/  F2FP.PACK_AB R142, R21, R20 ;  /* 0x00000014158e723e */ /* 0x000fe200000000ff */
[--C-:B--2---:R-:W-:Y:S02]  /*42c0*/  FADD.FTZ R38, R38, -R2.reuse ;  /* 0x8000000226267221 */ /* 0x104fe40000010000 */
[--C-:B------:R-:W-:Y:S01]  /*42d0*/  FADD.FTZ R6, R6, -R2.reuse ;  /* 0x8000000206067221 */ /* 0x100fe20000010000 */
[----:B------:R-:W-:Y:S01]  /*42e0*/  F2FP.PACK_AB R144, R17, R16 ;  /* 0x000000101190723e */ /* 0x000fe200000000ff */
[----:B------:R-:W-:Y:S01]  /*42f0*/  FADD.FTZ R7, R7, -R2 ;  /* 0x8000000207077221 */ /* 0x000fe20000010000 */
[----:B----4-:R-:W-:Y:S01]  /*4300*/  F2FP.PACK_AB R17, R187, R184 ;  /* 0x000000b8bb11723e */ /* 0x010fe200000000ff */
[--C-:B------:R-:W-:Y:S01]  /*4310*/  FADD.FTZ R64, R64, -R0.reuse ;  /* 0x8000000040407221 */ /* 0x100fe20000010000 */
[----:B------:R-:W-:Y:S01]  /*4320*/  MUFU.EX2 R148, R239 ;  /* 0x000000ef00947308 */ /* 0x000fe20000000800 */
[----:B------:R-:W-:Y:S01]  /*4330*/  FADD.FTZ R65, R65, -R0 ;  /* 0x8000000041417221 */ /* 0x000fe20000010000 */
[----:B------:R-:W-:Y:S01]  /*4340*/  F2FP.PACK_AB R16, R191, R190 ;  /* 0x000000bebf10723e */ /* 0x000fe200000000ff */
[----:B------:R-:W2:Y:S01]  /*4350*/  LDS R0, [R152+0x18580] ;  /* 0x0185800098007984 */ /* 0x000ea20000000800 */
[--C-:B------:R-:W-:Y:S02]  /*4360*/  FADD.FTZ R18, R18, -R2.reuse ;  /* 0x8000000212127221 */ /* 0x100fe40000010000 */
[--C-:B------:R-:W-:Y:S02]  /*4370*/  FADD.FTZ R19, R19, -R2.reuse ;  /* 0x8000000213137221 */ /* 0x100fe40000010000 */
[--C-:B------:R-:W-:Y:S02]  /*4380*/  FADD.FTZ R22, R22, -R2.reuse ;  /* 0x8000000216167221 */ /* 0x100fe40000010000 */
[--C-:B------:R-:W-:Y:S01]  /*4390*/  FADD.FTZ R23, R23, -R2.reuse ;  /* 0x8000000217177221 */ /* 0x100fe20000010000 */
[----:B------:R-:W-:Y:S01]  /*43a0*/  MUFU.EX2 R147, R240 ;  /* 0x000000f000937308 */ /* 0x000fe20000000800 */
        /* <DEDUP_REMOVED lines=9> */
[----:B------:R-:W-:Y:S02]  /*4440*/  FADD.FTZ R67, R67, -R2 ;  /* 0x8000000243437221 */ /* 0x000fe40000010000 */
[----:B------:R-:W-:Y:S01]  /*4450*/  FMUL.FTZ R32, R169, R32 ;  /* 0x00000020a9207220 */ /* 0x000fe20000410000 */
[----:B------:R-:W3:Y:S01]  /*4460*/  MUFU.EX2 R177, R251 ;  /* 0x000000fb00b17308 */ /* 0x000ee20000000800 */
[----:B------:R-:W-:Y:S02]  /*4470*/  FMUL.FTZ R33, R162, R33 ;  /* 0x00000021a2217220 */ /* 0x000fe40000410000 */
[----:B------:R-:W-:Y:S01]  /*4480*/  FMUL.FTZ R5, R157, R48 ;  /* 0x000000309d057220 */ /* 0x000fe20000410000 */
[----:B------:R-:W-:Y:S01]  /*4490*/  F2FP.PACK_AB R48, R165, R163 ;  /* 0x000000a3a530723e */ /* 0x000fe200000000ff */
[----:B------:R-:W-:Y:S01]  /*44a0*/  FMUL.FTZ R49, R158, R49 ;  /* 0x000000319e317220 */ /* 0x000fe20000410000 */
[----:B------:R-:W-:Y:S01]  /*44b0*/  F2FP.PACK_AB R143, R33, R32 ;  /* 0x00000020218f723e */ /* 0x000fe200000000ff */
[----:B------:R-:W-:Y:S01]  /*44c0*/  FMUL.FTZ R64, R163, R64 ;  /* 0x00000040a3407220 */ /* 0x000fe20000410000 */
[----:B------:R-:W-:Y:S01]  /*44d0*/  F2FP.PACK_AB R33, R195, R193 ;  /* 0x000000c1c321723e */ /* 0x000fe200000000ff */
[----:B------:R-:W-:Y:S01]  /*44e0*/  FMUL.FTZ R65, R165, R65 ;  /* 0x00000041a5417220 */ /* 0x000fe20000410000 */
[----:B------:R-:W-:Y:S01]  /*44f0*/  F2FP.PACK_AB R139, R49, R5 ;  /* 0x00000005318b723e */ /* 0x000fe200000000ff */
[----:B------:R-:W-:Y:S01]  /*4500*/  FMUL.FTZ R34, R193, R34 ;  /* 0x00000022c1227220 */ /* 0x000fe20000410000 */
[----:B-1----:R-:W-:Y:S01]  /*4510*/  F2FP.PACK_AB R32, R188, R196 ;  /* 0x000000c4bc20723e */ /* 0x002fe200000000ff */
[--C-:B--2---:R-:W-:Y:S01]  /*4520*/  FADD.FTZ R8, R8, -R0.reuse ;  /* 0x8000000008087221 */ /* 0x104fe20000010000 */
[----:B------:R-:W-:Y:S01]  /*4530*/  F2FP.PACK_AB R64, R65, R64 ;  /* 0x000000404140723e */ /* 0x000fe200000000ff */
[--C-:B------:R-:W-:Y:S01]  /*4540*/  FADD.FTZ R9, R9, -R0.reuse ;  /* 0x8000000009097221 */ /* 0x100fe20000010000 */
[----:B------:R-:W-:Y:S01]  /*4550*/  MUFU.EX2 R65, R232 ;  /* 0x000000e800417308 */ /* 0x000fe20000000800 */
[--C-:B------:R-:W-:Y:S02]  /*4560*/  FADD.FTZ R12, R12, -R0.reuse ;  /* 0x800000000c0c7221 */ /* 0x100fe40000010000 */
[--C-:B------:R-:W-:Y:S02]  /*4570*/  FADD.FTZ R13, R13, -R0.reuse ;  /* 0x800000000d0d7221 */ /* 0x100fe40000010000 */
[--C-:B------:R-:W-:Y:S02]  /*4580*/  FADD.FTZ R24, R24, -R0.reuse ;  /* 0x8000000018187221 */ /* 0x100fe40000010000 */
[--C-:B------:R-:W-:Y:S01]  /*4590*/  FADD.FTZ R25, R25, -R0.reuse ;  /* 0x8000000019197221 */ /* 0x100fe20000010000 */
[----:B---3--:R-:W-:Y:S01]  /*45a0*/  F2FP.PACK_AB R21, R179, R177 ;  /* 0x000000b1b315723e */ /* 0x008fe200000000ff */
[--C-:B------:R-:W-:Y:S01]  /*45b0*/  FADD.FTZ R28, R28, -R0.reuse ;  /* 0x800000001c1c7221 */ /* 0x100fe20000010000 */
[----:B------:R-:W-:Y:S01]  /*45c0*/  MUFU.EX2 R171, R171 ;  /* 0x000000ab00ab7308 */ /* 0x000fe20000000800 */
[--C-:B------:R-:W-:Y:S02]  /*45d0*/  FADD.FTZ R29, R29, -R0.reuse ;  /* 0x800000001d1d7221 */ /* 0x100fe40000010000 */
[--C-:B------:R-:W-:Y:S02]  /*45e0*/  FADD.FTZ R40, R40, -R0.reuse ;  /* 0x8000000028287221 */ /* 0x100fe40000010000 */
[--C-:B------:R-:W-:Y:S02]  /*45f0*/  FADD.FTZ R41, R41, -R0.reuse ;  /* 0x8000000029297221 */ /* 0x100fe40000010000 */
[--C-:B------:R-:W-:Y:S02]  /*4600*/  FADD.FTZ R44, R44, -R0.reuse ;  /* 0x800000002c2c7221 */ /* 0x100fe40000010000 */
[--C-:B------:R-:W-:Y:S01]  /*4610*/  FADD.FTZ R45, R45, -R0.reuse ;  /* 0x800000002d2d7221 */ /* 0x100fe20000010000 */
[----:B------:R-:W1:Y:S01]  /*4620*/  MUFU.EX2 R164, R237 ;  /* 0x000000ed00a47308 */ /* 0x000e620000000800 */
[--C-:B------:R-:W-:Y:S02]  /*4630*/  FADD.FTZ R56, R56, -R0.reuse ;  /* 0x8000000038387221 */ /* 0x100fe40000010000 */
[--C-:B------:R-:W-:Y:S02]  /*4640*/  FADD.FTZ R57, R57, -R0.reuse ;  /* 0x8000000039397221 */ /* 0x100fe40000010000 */
[--C-:B------:R-:W-:Y:S02]  /*4650*/  FADD.FTZ R60, R60, -R0.reuse ;  /* 0x800000003c3c7221 */ /* 0x100fe40000010000 */
[----:B------:R-:W-:Y:S02]  /*4660*/  FADD.FTZ R61, R61, -R0 ;  /* 0x800000003d3d7221 */ /* 0x000fe40000010000 */
[----:B------:R-:W2:Y:S01]  /*4670*/  LDS R0, [R152+0x185a0] ;  /* 0x0185a00098007984 */ /* 0x000ea20000000800 */
[----:B------:R-:W-:Y:S01]  /*4680*/  FMUL.FTZ R40, R198, R40 ;  /* 0x00000028c6287220 */ /* 0x000fe20000410000 */
[----:B------:R-:W-:Y:S01]  /*4690*/  MUFU.EX2 R210, R210 ;  /* 0x000000d200d27308 */ /* 0x000fe20000000800 */
[----:B------:R-:W-:Y:S01]  /*46a0*/  FMUL.FTZ R44, R186, R44 ;  /* 0x0000002cba2c7220 */ /* 0x000fe20000410000 */
[----:B------:R3:W-:Y:S01]  /*46b0*/  STS [R218+0x400], R4 ;  /* 0x00040004da007388 */ /* 0x0007e20000000800 */
[----:B------:R-:W-:Y:S02]  /*46c0*/  FMUL.FTZ R12, R190, R12 ;  /* 0x0000000cbe0c7220 */ /* 0x000fe40000410000 */
[----:B------:R-:W-:Y:S01]  /*46d0*/  FMUL.FTZ R13, R191, R13 ;  /* 0x0000000dbf0d7220 */ /* 0x000fe20000410000 */
[----:B------:R-:W-:Y:S01]  /*46e0*/  STS [R218], R141 ;  /* 0x0000008dda007388 */ /* 0x000fe20000000800 */
[----:B------:R-:W-:Y:S02]  /*46f0*/  FMUL.FTZ R2, R213, R28 ;  /* 0x0000001cd5027220 */ /* 0x000fe40000410000 */
[----:B------:R-:W-:Y:S01]  /*4700*/  FMUL.FTZ R35, R195, R35 ;  /* 0x00000023c3237220 */ /* 0x000fe20000410000 */
[----:B------:R-:W-:Y:S01]  /*4710*/  STS [R219], R137 ;  /* 0x00000089db007388 */ /* 0x000fe20000000800 */
[----:B------:R-:W-:Y:S01]  /*4720*/  F2FP.PACK_AB R20, R13, R12 ;  /* 0x0000000c0d14723e */ /* 0x000fe200000000ff */
[----:B------:R-:W-:Y:S01]  /*4730*/  FMUL.FTZ R12, R214, R29 ;  /* 0x0000001dd60c7220 */ /* 0x000fe20000410000 */
[----:B------:R-:W-:Y:S01]  /*4740*/  F2FP.PACK_AB R13, R199, R197 ;  /* 0x000000c5c70d723e */ /* 0x000fe200000000ff */
[----:B------:R-:W-:Y:S01]  /*4750*/  STS [R219+0x400], R36 ;  /* 0x00040024db007388 */ /* 0x000fe20000000800 */
[----:B------:R-:W-:Y:S01]  /*4760*/  FMUL.FTZ R50, R178, R50 ;  /* 0x00000032b2327220 */ /* 0x000fe20000410000 */
[----:B------:R-:W-:Y:S01]  /*4770*/  MUFU.EX2 R211, R211 ;  /* 0x000000d300d37308 */ /* 0x000fe20000000800 */
[----:B------:R-:W-:Y:S01]  /*4780*/  F2FP.PACK_AB R12, R12, R2 ;  /* 0x000000020c0c723e */ /* 0x000fe200000000ff */
[----:B------:R4:W-:Y:S01]  /*4790*/  STS [R218+0x2000], R17 ;  /* 0x00200011da007388 */ /* 0x0009e20000000800 */
[----:B------:R-:W-:Y:S01]  /*47a0*/  F2FP.PACK_AB R2, R150, R151 ;  /* 0x000000979602723e */ /* 0x000fe200000000ff */
[----:B------:R-:W-:Y:S02]  /*47b0*/  FMUL.FTZ R51, R173, R51 ;  /* 0x00000033ad337220 */ /* 0x000fe40000410000 */
[----:B------:R-:W-:Y:S02]  /*47c0*/  FMUL.FTZ R54, R168, R54 ;  /* 0x00000036a8367220 */ /* 0x000fe40000410000 */
[----:B------:R-:W-:Y:S01]  /*47d0*/  FMUL.FTZ R55, R170, R55 ;  /* 0x00000037aa377220 */ /* 0x000fe20000410000 */
[----:B------:R-:W-:Y:S01]  /*47e0*/  F2FP.PACK_AB R50, R51, R50 ;  /* 0x000000323332723e */ /* 0x000fe200000000ff */
[----:B------:R-:W-:Y:S01]  /*47f0*/  FMUL.FTZ R5, R196, R38 ;  /* 0x00000026c4057220 */ /* 0x000fe20000410000 */
[----:B---3--:R-:W-:Y:S01]  /*4800*/  F2FP.PACK_AB R4, R154, R153 ;  /* 0x000000999a04723e */ /* 0x008fe200000000ff */
[----:B------:R-:W-:Y:S01]  /*4810*/  MUFU.EX2 R51, R230 ;  /* 0x000000e600337308 */ /* 0x000fe20000000800 */
[----:B------:R-:W-:Y:S01]  /*4820*/  F2FP.PACK_AB R38, R35, R34 ;  /* 0x000000222326723e */ /* 0x000fe200000000ff */
[----:B------:R-:W-:Y:S01]  /*4830*/  FMUL.FTZ R34, R179, R67 ;  /* 0x00000043b3227220 */ /* 0x000fe20000410000 */
[----:B------:R-:W-:Y:S01]  /*4840*/  F2FP.PACK_AB R54, R55, R54 ;  /* 0x000000363736723e */ /* 0x000fe200000000ff */
[----:B------:R3:W-:Y:S01]  /*4850*/  STS [R218+0x2400], R4 ;  /* 0x00240004da007388 */ /* 0x0007e20000000800 */
[----:B------:R-:W-:Y:S02]  /*4860*/  FMUL.FTZ R52, R160, R52 ;  /* 0x00000034a0347220 */ /* 0x000fe40000410000 */
[----:B------:R-:W-:Y:S01]  /*4870*/  FMUL.FTZ R53, R161, R53 ;  /* 0x00000035a1357220 */ /* 0x000fe20000410000 */
[----:B------:R5:W-:Y:S01]  /*4880*/  STS [R219+0x2400], R2 ;  /* 0x00240002db007388 */ /* 0x000be20000000800 */
[----:B------:R-:W-:Y:S01]  /*4890*/  FMUL.FTZ R18, R180, R18 ;  /* 0x00000012b4127220 */ /* 0x000fe20000410000 */
[----:B------:R-:W-:Y:S01]  /*48a0*/  MUFU.EX2 R55, R231 ;  /* 0x000000e700377308 */ /* 0x000fe20000000800 */
[--C-:B--2---:R-:W-:Y:S01]  /*48b0*/  FADD.FTZ R11, R11, -R0.reuse ;  /* 0x800000000b0b7221 */ /* 0x104fe20000010000 */
[----:B------:R-:W-:Y:S01]  /*48c0*/  STS [R219+0x2000], R16 ;  /* 0x00200010db007388 */ /* 0x000fe20000000800 */
[----:B------:R-:W-:Y:S01]  /*48d0*/  F2FP.PACK_AB R140, R53, R52 ;  /* 0x00000034358c723e */ /* 0x000fe200000000ff */
[--C-:B------:R-:W-:Y:S02]  /*48e0*/  FADD.FTZ R15, R15, -R0.reuse ;  /* 0x800000000f0f7221 */ /* 0x100fe40000010000 */
[----:B------:R-:W-:Y:S01]  /*48f0*/  STS [R221], R136 ;  /* 0x00000088dd007388 */ /* 0x000fe20000000800 */
[--C-:B------:R-:W-:Y:S02]  /*4900*/  FADD.FTZ R27, R27, -R0.reuse ;  /* 0x800000001b1b7221 */ /* 0x100fe40000010000 */
[--C-:B------:R-:W-:Y:S01]  /*4910*/  FADD.FTZ R31, R31, -R0.reuse ;  /* 0x800000001f1f7221 */ /* 0x100fe20000010000 */
[----:B------:R-:W-:Y:S01]  /*4920*/  STS [R221+0x400], R37 ;  /* 0x00040025dd007388 */ /* 0x000fe20000000800 */
[----:B----4-:R-:W-:Y:S01]  /*4930*/  MUFU.EX2 R17, R227 ;  /* 0x000000e300117308 */ /* 0x010fe20000000800 */
[--C-:B------:R-:W-:Y:S02]  /*4940*/  FADD.FTZ R43, R43, -R0.reuse ;  /* 0x800000002b2b7221 */ /* 0x100fe40000010000 */
[----:B------:R-:W-:Y:S01]  /*4950*/  STS [R220], R135 ;  /* 0x00000087dc007388 */ /* 0x000fe20000000800 */
[--C-:B------:R-:W-:Y:S02]  /*4960*/  FADD.FTZ R47, R47, -R0.reuse ;  /* 0x800000002f2f7221 */ /* 0x100fe40000010000 */
[----:B------:R-:W-:Y:S01]  /*4970*/  FMUL.FTZ R19, R181, R19 ;  /* 0x00000013b5137220 */ /* 0x000fe20000410000 */
[----:B------:R-:W-:Y:S01]  /*4980*/  STS [R220+0x400], R33 ;  /* 0x00040021dc007388 */ /* 0x000fe20000000800 */
[----:B---3--:R-:W-:Y:S01]  /*4990*/  F2FP.PACK_AB R4, R148, R149 ;  /* 0x000000959404723e */ /* 0x008fe200000000ff */
[----:B------:R-:W-:Y:S01]  /*49a0*/  FMUL.FTZ R8, R184, R8 ;  /* 0x00000008b8087220 */ /* 0x000fe20000410000 */
[----:B------:R-:W2:Y:S01]  /*49b0*/  MUFU.EX2 R67, R242 ;  /* 0x000000f200437308 */ /* 0x000ea20000000800 */
[----:B------:R-:W-:Y:S01]  /*49c0*/  STS [R221+0x2000], R13 ;  /* 0x0020000ddd007388 */ /* 0x000fe20000000800 */
[----:B-----5:R-:W-:Y:S01]  /*49d0*/  F2FP.PACK_AB R2, R146, R147 ;  /* 0x000000939202723e */ /* 0x020fe200000000ff */
[----:B------:R-:W-:Y:S01]  /*49e0*/  FMUL.FTZ R9, R187, R9 ;  /* 0x00000009bb097220 */ /* 0x000fe20000410000 */
[----:B------:R-:W-:Y:S01]  /*49f0*/  F2FP.PACK_AB R52, R19, R18 ;  /* 0x000000121334723e */ /* 0x000fe200000000ff */
[----:B------:R2:W-:Y:S01]  /*4a00*/  STS [R221+0x2400], R4 ;  /* 0x00240004dd007388 */ /* 0x0005e20000000800 */
[----:B------:R-:W-:Y:S02]  /*4a10*/  FMUL.FTZ R22, R183, R22 ;  /* 0x00000016b7167220 */ /* 0x000fe40000410000 */
[----:B------:R-:W-:Y:S01]  /*4a20*/  F2FP.PACK_AB R19, R9, R8 ;  /* 0x000000080913723e */ /* 0x000fe200000000ff */
[----:B------:R3:W-:Y:S01]  /*4a30*/  STS [R220+0x2400], R2 ;  /* 0x00240002dc007388 */ /* 0x0007e20000000800 */
[----:B------:R-:W-:Y:S01]  /*4a40*/  F2FP.PACK_AB R9, R214, R213 ;  /* 0x000000d5d609723e */ /* 0x000fe200000000ff */
[----:B------:R-:W-:Y:S01]  /*4a50*/  FMUL.FTZ R23, R185, R23 ;  /* 0x00000017b9177220 */ /* 0x000fe20000410000 */
[----:B------:R-:W-:Y:S01]  /*4a60*/  F2FP.PACK_AB R8, R194, R198 ;  /* 0x000000c6c208723e */ /* 0x000fe200000000ff */
[----:B------:R-:W-:Y:S02]  /*4a70*/  FMUL.FTZ R39, R188, R39 ;  /* 0x00000027bc277220 */ /* 0x000fe40000410000 */
[----:B------:R-:W-:Y:S01]  /*4a80*/  STS [R220+0x2000], R9 ;  /* 0x00200009dc007388 */ /* 0x000fe20000000800 */
[----:B------:R-:W-:Y:S01]  /*4a90*/  F2FP.PACK_AB R49, R23, R22 ;  /* 0x000000161731723e */ /* 0x000fe200000000ff */
[----:B------:R-:W-:Y:S01]  /*4aa0*/  FMUL.FTZ R24, R197, R24 ;  /* 0x00000018c5187220 */ /* 0x000fe20000410000 */
[----:B------:R-:W-:Y:S01]  /*4ab0*/  F2FP.PACK_AB R23, R173, R178 ;  /* 0x000000b2ad17723e */ /* 0x000fe200000000ff */
[----:B------:R-:W-:Y:S01]  /*4ac0*/  STS [R218+0x4000], R134 ;  /* 0x00400086da007388 */ /* 0x000fe20000000800 */
[----:B------:R-:W-:Y:S01]  /*4ad0*/  F2FP.PACK_AB R35, R39, R5 ;  /* 0x000000052723723e */ /* 0x000fe200000000ff */
[----:B------:R-:W-:Y:S01]  /*4ae0*/  FMUL.FTZ R18, R199, R25 ;  /* 0x00000019c7127220 */ /* 0x000fe20000410000 */
[----:B------:R-:W-:Y:S01]  /*4af0*/  MUFU.EX2 R39, R228 ;  /* 0x000000e400277308 */ /* 0x000fe20000000800 */
[----:B------:R-:W-:Y:S01]  /*4b00*/  STS [R218+0x4400], R32 ;  /* 0x00440020da007388 */ /* 0x000fe20000000800 */
[----:B------:R-:W-:Y:S01]  /*4b10*/  F2FP.PACK_AB R22, R170, R168 ;  /* 0x000000a8aa16723e */ /* 0x000fe200000000ff */
[----:B------:R-:W-:Y:S01]  /*4b20*/  FMUL.FTZ R25, R176, R45 ;  /* 0x0000002db0197220 */ /* 0x000fe20000410000 */
[----:B------:R-:W-:Y:S01]  /*4b30*/  F2FP.PACK_AB R18, R18, R24 ;  /* 0x000000181212723e */ /* 0x000fe200000000ff */
[----:B------:R-:W-:Y:S01]  /*4b40*/  STS [R219+0x4000], R133 ;  /* 0x00400085db007388 */ /* 0x000fe20000000800 */
[----:B-1----:R-:W-:Y:S01]  /*4b50*/  F2FP.PACK_AB R5, R164, R171 ;  /* 0x000000aba405723e */ /* 0x002fe200000000ff */
[----:B------:R-:W-:Y:S01]  /*4b60*/  FMUL.FTZ R24, R194, R41 ;  /* 0x00000029c2187220 */ /* 0x000fe20000410000 */
[----:B--2---:R-:W-:Y:S01]  /*4b70*/  F2FP.PACK_AB R4, R65, R67 ;  /* 0x000000434104723e */ /* 0x004fe200000000ff */
[----:B------:R-:W-:Y:S01]  /*4b80*/  STS [R219+0x4400], R23 ;  /* 0x00440017db007388 */ /* 0x000fe20000000800 */
[----:B------:R-:W1:Y:S01]  /*4b90*/  MUFU.EX2 R41, R229 ;  /* 0x000000e500297308 */ /* 0x000e620000000800 */
[----:B------:R-:W-:Y:S01]  /*4ba0*/  FMUL.FTZ R6, R166, R6 ;  /* 0x00000006a6067220 */ /* 0x000fe20000410000 */
[----:B---3--:R-:W-:Y:S01]  /*4bb0*/  F2FP.PACK_AB R2, R51, R55 ;  /* 0x000000373302723e */ /* 0x008fe200000000ff */
[----:B------:R-:W-:Y:S01]  /*4bc0*/  STS [R218+0x6000], R8 ;  /* 0x00600008da007388 */ /* 0x000fe20000000800 */
[----:B------:R-:W-:Y:S01]  /*4bd0*/  FMUL.FTZ R7, R167, R7 ;  /* 0x00000007a7077220 */ /* 0x000fe20000410000 */
[----:B------:R-:W-:Y:S01]  /*4be0*/  F2FP.PACK_AB R24, R24, R40 ;  /* 0x000000281818723e */ /* 0x000fe200000000ff */
[--C-:B------:R-:W-:Y:S01]  /*4bf0*/  FADD.FTZ R10, R10, -R0.reuse ;  /* 0x800000000a0a7221 */ /* 0x100fe20000010000 */
[----:B------:R2:W-:Y:S01]  /*4c00*/  STS [R218+0x6400], R4 ;  /* 0x00640004da007388 */ /* 0x0005e20000000800 */
[--C-:B------:R-:W-:Y:S01]  /*4c10*/  FADD.FTZ R14, R14, -R0.reuse ;  /* 0x800000000e0e7221 */ /* 0x100fe20000010000 */
[----:B------:R-:W-:Y:S01]  /*4c20*/  F2FP.PACK_AB R53, R7, R6 ;  /* 0x000000060735723e */ /* 0x000fe200000000ff */
[----:B------:R-:W-:Y:S01]  /*4c30*/  FMUL.FTZ R10, R153, R10 ;  /* 0x0000000a990a7220 */ /* 0x000fe20000410000 */
[----:B------:R1:W-:Y:S01]  /*4c40*/  STS [R219+0x6400], R2 ;  /* 0x00640002db007388 */ /* 0x0003e20000000800 */
[----:B------:R-:W-:Y:S01]  /*4c50*/  F2FP.PACK_AB R7, R176, R186 ;  /* 0x000000bab007723e */ /* 0x000fe200000000ff */
[----:B------:R-:W-:Y:S01]  /*4c60*/  FMUL.FTZ R14, R151, R14 ;  /* 0x0000000e970e7220 */ /* 0x000fe20000410000 */
[----:B------:R-:W-:Y:S01]  /*4c70*/  F2FP.PACK_AB R6, R210, R155 ;  /* 0x0000009bd206723e */ /* 0x000fe200000000ff */
[--C-:B------:R-:W-:Y:S01]  /*4c80*/  FADD.FTZ R26, R26, -R0.reuse ;  /* 0x800000001a1a7221 */ /* 0x100fe20000010000 */
        /* <DEDUP_REMOVED lines=8> */
[--C-:B------:R-:W-:Y:S02]  /*4d10*/  FADD.FTZ R46, R46, -R0.reuse ;  /* 0x800000002e2e7221 */ /* 0x100fe40000010000 */
[----:B------:R-:W-:Y:S01]  /*4d20*/  FMUL.FTZ R42, R67, R42 ;  /* 0x0000002a432a7220 */ /* 0x000fe20000410000 */
[----:B------:R-:W-:Y:S01]  /*4d30*/  STS [R220+0x4000], R48 ;  /* 0x00400030dc007388 */ /* 0x000fe20000000800 */
[----:B------:R-:W-:Y:S02]  /*4d40*/  FMUL.FTZ R46, R55, R46 ;  /* 0x0000002e372e7220 */ /* 0x000fe40000410000 */
[----:B--2---:R-:W-:Y:S01]  /*4d50*/  FMUL.FTZ R4, R148, R27 ;  /* 0x0000001b94047220 */ /* 0x004fe20000410000 */
[----:B------:R-:W-:Y:S01]  /*4d60*/  STS [R220+0x4400], R21 ;  /* 0x00440015dc007388 */ /* 0x000fe20000000800 */
[----:B------:R-:W-:Y:S01]  /*4d70*/  FMUL.FTZ R66, R177, R66 ;  /* 0x00000042b1427220 */ /* 0x000fe20000410000 */
[----:B-1----:R-:W-:Y:S02]  /*4d80*/  F2FP.PACK_AB R2, R39, R41 ;  /* 0x000000292702723e */ /* 0x002fe400000000ff */
[----:B------:R1:W-:Y:S01]  /*4d90*/  STS [R221+0x6000], R5 ;  /* 0x00600005dd007388 */ /* 0x0003e20000000800 */
[----:B------:R-:W-:Y:S01]  /*4da0*/  F2FP.PACK_AB R4, R4, R26 ;  /* 0x0000001a0404723e */ /* 0x000fe200000000ff */
[--C-:B------:R-:W-:Y:S01]  /*4db0*/  FADD.FTZ R58, R58, -R0.reuse ;  /* 0x800000003a3a7221 */ /* 0x100fe20000010000 */
[----:B------:R-:W-:Y:S01]  /*4dc0*/  F2FP.PACK_AB R34, R34, R66 ;  /* 0x000000422222723e */ /* 0x000fe200000000ff */
[----:B------:R2:W-:Y:S01]  /*4dd0*/  STS [R221+0x6400], R2 ;  /* 0x00640002dd007388 */ /* 0x0005e20000000800 */
[--C-:B------:R-:W-:Y:S02]  /*4de0*/  FADD.FTZ R59, R59, -R0.reuse ;  /* 0x800000003b3b7221 */ /* 0x100fe40000010000 */
[----:B------:R-:W-:Y:S01]  /*4df0*/  FMUL.FTZ R58, R41, R58 ;  /* 0x0000003a293a7220 */ /* 0x000fe20000410000 */
[----:B------:R3:W-:Y:S01]  /*4e00*/  STS [R220+0x6000], R6 ;  /* 0x00600006dc007388 */ /* 0x0007e20000000800 */
[----:B------:R-:W-:Y:S02]  /*4e10*/  FMUL.FTZ R56, R171, R56 ;  /* 0x00000038ab387220 */ /* 0x000fe40000410000 */
[----:B------:R-:W-:Y:S02]  /*4e20*/  FMUL.FTZ R28, R164, R57 ;  /* 0x00000039a41c7220 */ /* 0x000fe40000410000 */
[--C-:B------:R-:W-:Y:S02]  /*4e30*/  FADD.FTZ R62, R62, -R0.reuse ;  /* 0x800000003e3e7221 */ /* 0x100fe40000010000 */
[----:B------:R-:W-:Y:S01]  /*4e40*/  FADD.FTZ R63, R63, -R0 ;  /* 0x800000003f3f7221 */ /* 0x000fe20000010000 */
[----:B------:R-:W-:Y:S01]  /*4e50*/  F2FP.PACK_AB R28, R28, R56 ;  /* 0x000000381c1c723e */ /* 0x000fe200000000ff */
[----:B------:R-:W-:Y:S01]  /*4e60*/  FMUL.FTZ R62, R17, R62 ;  /* 0x0000003e113e7220 */ /* 0x000fe20000410000 */
[----:B------:R-:W-:Y:S01]  /*4e70*/  MOV R0, UR4 ;  /* 0x0000000400007c02 */ /* 0x000fe20008000f00 */
[----:B------:R-:W-:Y:S02]  /*4e80*/  FMUL.FTZ R60, R155, R60 ;  /* 0x0000003c9b3c7220 */ /* 0x000fe40000410000 */
[----:B------:R-:W-:Y:S01]  /*4e90*/  FMUL.FTZ R29, R210, R61 ;  /* 0x0000003dd21d7220 */ /* 0x000fe20000410000 */
[----:B------:R-:W-:Y:S01]  /*4ea0*/  LEA R0, R0, R206, 0xd ;  /* 0x000000ce00007211 */ /* 0x000fe200078e68ff */
[----:B------:R-:W-:Y:S02]  /*4eb0*/  FMUL.FTZ R63, R211, R63 ;  /* 0x0000003fd33f7220 */ /* 0x000fe40000410000 */
[----:B-1----:R-:W-:Y:S01]  /*4ec0*/  FMUL.FTZ R5, R154, R11 ;  /* 0x0000000b9a057220 */ /* 0x002fe20000410000 */
[----:B------:R-:W-:Y:S02]  /*4ed0*/  F2FP.PACK_AB R29, R29, R60 ;  /* 0x0000003c1d1d723e */ /* 0x000fe400000000ff */
[----:B------:R-:W-:Y:S02]  /*4ee0*/  SHF.L.U32 R141, R0, 0x1, RZ ;  /* 0x00000001008d7819 */ /* 0x000fe400000006ff */
[----:B--2---:R-:W-:Y:S02]  /*4ef0*/  F2FP.PACK_AB R2, R211, R17 ;  /* 0x00000011d302723e */ /* 0x004fe400000000ff */
[----:B------:R-:W-:Y:S01]  /*4f00*/  F2FP.PACK_AB R5, R5, R10 ;  /* 0x0000000a0505723e */ /* 0x000fe200000000ff */
[----:B---3--:R-:W-:Y:S01]  /*4f10*/  FMUL.FTZ R6, R146, R31 ;  /* 0x0000001f92067220 */ /* 0x008fe20000410000 */
[----:B------:R-:W-:Y:S01]  /*4f20*/  IADD3 R0, R3, R141, RZ ;  /* 0x0000008d03007210 */ /* 0x000fe20007ffe0ff */
[----:B------:R1:W-:Y:S03]  /*4f30*/  STS [R220+0x6400], R2 ;  /* 0x00640002dc007388 */ /* 0x0003e60000000800 */
[----:B------:R-:W-:Y:S01]  /*4f40*/  F2FP.PACK_AB R6, R6, R30 ;  /* 0x0000001e0606723e */ /* 0x000fe200000000ff */
        /* <DEDUP_REMOVED lines=45> */
[----:B-1----:R-:W-:Y:S07]  /*5220*/  SHF.L.U32 R2, R207, 0x1, RZ ;  /* 0x00000001cf027819 */ /* 0x002fee00000006ff */
[----:B------:R-:W1:Y:S01]  /*5230*/  LDSM.16.MT88.4 R16, [R0+0x10080] ;  /* 0x010080000010783b */ /* 0x000e620000004200 */
[----:B------:R-:W-:Y:S07]  /*5240*/  IADD3 R140, R205, R2, RZ ;  /* 0x00000002cd8c7210 */ /* 0x000fee0007ffe0ff */
[----:B------:R-:W-:Y:S08]  /*5250*/  LDSM.16.MT88.4 R20, [R200+0x19080] ;  /* 0x01908000c814783b */ /* 0x000ff00000004200 */
[----:B------:R-:W4:Y:S01]  /*5260*/  LDSM.16.MT88.4 R24, [R141+0x10880] ;  /* 0x010880008d18783b */ /* 0x000f220000004200 */
[-C--:B--2---:R-:W-:Y:S07]  /*5270*/  HMMA.16816.F32 R68, R4, R8.reuse, R68 ;  /* 0x000000080444723c */ /* 0x084fee0000001844 */
[----:B------:R-:W2:Y:S01]  /*5280*/  LDSM.16.MT88.4 R28, [R200+0x1d080] ;  /* 0x01d08000c81c783b */ /* 0x000ea20000004200 */
[C---:B---3--:R-:W-:Y:S07]  /*5290*/  HMMA.16816.F32 R72, R12.reuse, R8, R72 ;  /* 0x000000080c48723c */ /* 0x048fee0000001848 */
[----:B------:R-:W3:Y:S01]  /*52a0*/  LDSM.16.MT88.4 R32, [R0+0x10880] ;  /* 0x010880000020783b */ /* 0x000ee20000004200 */
[-C--:B------:R-:W-:Y:S07]  /*52b0*/  HMMA.16816.F32 R76, R12, R10.reuse, R76 ;  /* 0x0000000a0c4c723c */ /* 0x080fee000000184c */
[----:B------:R-:W-:Y:S01]  /*52c0*/  LDSM.16.MT88.4 R36, [R141+0x11080] ;  /* 0x011080008d24783b */ /* 0x000fe20000004200 */
[C---:B------:R-:W-:Y:S07]  /*52d0*/  HMMA.16816.F32 R80, R4.reuse, R10, R80 ;  /* 0x0000000a0450723c */ /* 0x040fee0000001850 */
[----:B------:R-:W5:Y:S01]  /*52e0*/  LDSM.16.MT88.4 R8, [R200+0x19880] ;  /* 0x01988000c808783b */ /* 0x000f620000004200 */
[-C--:B-1----:R-:W-:Y:S07]  /*52f0*/  HMMA.16816.F32 R84, R4, R16.reuse, R84 ;  /* 0x000000100454723c */ /* 0x082fee0000001854 */
[----:B------:R-:W1:Y:S01]  /*5300*/  LDSM.16.MT88.4 R40, [R200+0x1d880] ;  /* 0x01d88000c828783b */ /* 0x000e620000004200 */
        /* <DEDUP_REMOVED lines=10> */
[----:B------:R-:W2:Y:S07]  /*53b0*/  LDSM.16.MT88.4 R24, [R200+0x1e080] ;  /* 0x01e08000c818783b */ /* 0x000eae0000004200 */
[-C--:B---3--:R-:W-:Y:S08]  /*53c0*/  HMMA.16816.F32 R84, R20, R32.reuse, R84 ;  /* 0x000000201454723c */ /* 0x088ff00000001854 */
[C---:B------:R-:W-:Y:S08]  /*53d0*/  HMMA.16816.F32 R88, R28.reuse, R32, R88 ;  /* 0x000000201c58723c */ /* 0x040ff00000001858 */
[-C--:B------:R-:W-:Y:S01]  /*53e0*/  HMMA.16816.F32 R92, R28, R34.reuse, R92 ;  /* 0x000000221c5c723c */ /* 0x080fe2000000185c */
[----:B------:R-:W-:Y:S07]  /*53f0*/  LDSM.16.MT88.4 R28, [R200+0x1a880] ;  /* 0x01a88000c81c783b */ /* 0x000fee0000004200 */
[----:B------:R-:W-:Y:S01]  /*5400*/  HMMA.16816.F32 R96, R20, R34, R96 ;  /* 0x000000221460723c */ /* 0x000fe20000001860 */
[----:B------:R-:W3:Y:S07]  /*5410*/  LDSM.16.MT88.4 R20, [R0+0x11880] ;  /* 0x011880000014783b */ /* 0x000eee0000004200 */
[-C--:B-----5:R-:W-:Y:S01]  /*5420*/  HMMA.16816.F32 R68, R8, R36.reuse, R68 ;  /* 0x000000240844723c */ /* 0x0a0fe20000001844 */
[----:B------:R-:W5:Y:S07]  /*5430*/  LDSM.16.MT88.4 R32, [R141+0x12080] ;  /* 0x012080008d20783b */ /* 0x000f6e0000004200 */
[C---:B-1----:R-:W-:Y:S08]  /*5440*/  HMMA.16816.F32 R72, R40.reuse, R36, R72 ;  /* 0x000000242848723c */ /* 0x042ff00000001848 */
[-C--:B------:R-:W-:Y:S08]  /*5450*/  HMMA.16816.F32 R76, R40, R38.reuse, R76 ;  /* 0x00000026284c723c */ /* 0x080ff0000000184c */
[C---:B------:R-:W-:Y:S01]  /*5460*/  HMMA.16816.F32 R80, R8.reuse, R38, R80 ;  /* 0x000000260850723c */ /* 0x040fe20000001850 */
[----:B------:R-:W1:Y:S07]  /*5470*/  LDSM.16.MT88.4 R36, [R200+0x1e880] ;  /* 0x01e88000c824783b */ /* 0x000e6e0000004200 */
[-C--:B------:R-:W-:Y:S08]  /*5480*/  HMMA.16816.F32 R84, R8, R4.reuse, R84 ;  /* 0x000000040854723c */ /* 0x080ff00000001854 */
[C---:B------:R-:W-:Y:S08]  /*5490*/  HMMA.16816.F32 R88, R40.reuse, R4, R88 ;  /* 0x000000042858723c */ /* 0x040ff00000001858 */
[-C--:B------:R-:W-:Y:S01]  /*54a0*/  HMMA.16816.F32 R92, R40, R6.reuse, R92 ;  /* 0x00000006285c723c */ /* 0x080fe2000000185c */
[----:B------:R-:W-:Y:S07]  /*54b0*/  LDSM.16.MT88.4 R40, [R200+0x1f080] ;  /* 0x01f08000c828783b */ /* 0x000fee0000004200 */
[----:B------:R-:W-:Y:S01]  /*54c0*/  HMMA.16816.F32 R96, R8, R6, R96 ;  /* 0x000000060860723c */ /* 0x000fe20000001860 */
[----:B------:R-:W1:Y:S07]  /*54d0*/  LDSM.16.MT88.4 R4, [R0+0x12080] ;  /* 0x012080000004783b */ /* 0x000e6e0000004200 */
[-C--:B----4-:R-:W-:Y:S01]  /*54e0*/  HMMA.16816.F32 R68, R12, R16.reuse, R68 ;  /* 0x000000100c44723c */ /* 0x090fe20000001844 */
[----:B------:R-:W-:Y:S07]  /*54f0*/  LDSM.16.MT88.4 R8, [R200+0x1b080] ;  /* 0x01b08000c808783b */ /* 0x000fee0000004200 */
        /* <DEDUP_REMOVED lines=11> */
[----:B------:R-:W4:Y:S07]  /*55b0*/  LDSM.16.MT88.4 R20, [R200+0x1b880] ;  /* 0x01b88000c814783b */ /* 0x000f2e0000004200 */
[C---:B-1----:R-:W-:Y:S08]  /*55c0*/  HMMA.16816.F32 R72, R36.reuse, R32, R72 ;  /* 0x000000202448723c */ /* 0x042ff00000001848 */
[-C--:B------:R-:W-:Y:S08]  /*55d0*/  HMMA.16816.F32 R76, R36, R34.reuse, R76 ;  /* 0x00000022244c723c */ /* 0x080ff0000000184c */
[C---:B------:R-:W-:Y:S01]  /*55e0*/  HMMA.16816.F32 R80, R28.reuse, R34, R80 ;  /* 0x000000221c50723c */ /* 0x040fe20000001850 */
[----:B------:R-:W1:Y:S07]  /*55f0*/  LDSM.16.MT88.4 R32, [R200+0x1f880] ;  /* 0x01f88000c820783b */ /* 0x000e6e0000004200 */
[-C--:B------:R-:W-:Y:S08]  /*5600*/  HMMA.16816.F32 R84, R28, R4.reuse, R84 ;  /* 0x000000041c54723c */ /* 0x080ff00000001854 */
[C---:B------:R-:W-:Y:S08]  /*5610*/  HMMA.16816.F32 R88, R36.reuse, R4, R88 ;  /* 0x000000042458723c */ /* 0x040ff00000001858 */
[-C--:B------:R-:W-:Y:S08]  /*5620*/  HMMA.16816.F32 R92, R36, R6.reuse, R92 ;  /* 0x00000006245c723c */ /* 0x080ff0000000185c */
[----:B------:R-:W-:Y:S01]  /*5630*/  HMMA.16816.F32 R96, R28, R6, R96 ;  /* 0x000000061c60723c */ /* 0x000fe20000001860 */
[----:B------:R-:W5:Y:S07]  /*5640*/  LDSM.16.MT88.4 R4, [R0+0x13080] ;  /* 0x013080000004783b */ /* 0x000f6e0000004200 */
[-C--:B--2---:R-:W-:Y:S08]  /*5650*/  HMMA.16816.F32 R68, R8, R16.reuse, R68 ;  /* 0x000000100844723c */ /* 0x084ff00000001844 */
[C---:B------:R-:W-:Y:S08]  /*5660*/  HMMA.16816.F32 R72, R40.reuse, R16, R72 ;  /* 0x000000102848723c */ /* 0x040ff00000001848 */
[-C--:B------:R-:W-:Y:S08]  /*5670*/  HMMA.16816.F32 R76, R40, R18.reuse, R76 ;  /* 0x00000012284c723c */ /* 0x080ff0000000184c */
[C---:B------:R-:W-:Y:S01]  /*5680*/  HMMA.16816.F32 R80, R8.reuse, R18, R80 ;  /* 0x000000120850723c */ /* 0x040fe20000001850 */
[----:B------:R-:W-:Y:S07]  /*5690*/  LDSM.16.MT88.4 R16, [R200+0x20080] ;  /* 0x02008000c810783b */ /* 0x000fee0000004200 */
[-C--:B---3--:R-:W-:Y:S08]  /*56a0*/  HMMA.16816.F32 R84, R8, R12.reuse, R84 ;  /* 0x0000000c0854723c */ /* 0x088ff00000001854 */
[C---:B------:R-:W-:Y:S08]  /*56b0*/  HMMA.16816.F32 R88, R40.reuse, R12, R88 ;  /* 0x0000000c2858723c */ /* 0x040ff00000001858 */
[-C--:B------:R-:W-:Y:S08]  /*56c0*/  HMMA.16816.F32 R92, R40, R14.reuse, R92 ;  /* 0x0000000e285c723c */ /* 0x080ff0000000185c */
[----:B------:R-:W-:Y:S01]  /*56d0*/  HMMA.16816.F32 R96, R8, R14, R96 ;  /* 0x0000000e0860723c */ /* 0x000fe20000001860 */
[----:B------:R-:W-:Y:S07]  /*56e0*/  LDSM.16.MT88.4 R8, [R200+0x1c080] ;  /* 0x01c08000c808783b */ /* 0x000fee0000004200 */
[-C--:B----4-:R-:W-:Y:S01]  /*56f0*/  HMMA.16816.F32 R68, R20, R24.reuse, R68 ;  /* 0x000000181444723c */ /* 0x090fe20000001844 */
[----:B------:R-:W2:Y:S07]  /*5700*/  LDSM.16.MT88.4 R12, [R141+0x13880] ;  /* 0x013880008d0c783b */ /* 0x000eae0000004200 */
[C---:B-1----:R-:W-:Y:S08]  /*5710*/  HMMA.16816.F32 R72, R32.reuse, R24, R72 ;  /* 0x000000182048723c */ /* 0x042ff00000001848 */
[-C--:B------:R-:W-:Y:S08]  /*5720*/  HMMA.16816.F32 R76, R32, R26.reuse, R76 ;  /* 0x0000001a204c723c */ /* 0x080ff0000000184c */
[C---:B------:R-:W-:Y:S01]  /*5730*/  HMMA.16816.F32 R80, R20.reuse, R26, R80 ;  /* 0x0000001a1450723c */ /* 0x040fe20000001850 */
[----:B------:R1:W3:Y:S07]  /*5740*/  LDSM.16.MT88.4 R24, [R0+0x13880] ;  /* 0x013880000018783b */ /* 0x0002ee0000004200 */
[-C--:B-----5:R-:W-:Y:S01]  /*5750*/  HMMA.16816.F32 R84, R20, R4.reuse, R84 ;  /* 0x000000041454723c */ /* 0x0a0fe20000001854 */
[----:B------:R-:W-:Y:S07]  /*5760*/  BAR.SYNC.DEFER_BLOCKING 0x0 ;  /* 0x0000000000007b1d */ /* 0x000fee0000010000 */
[C---:B------:R-:W-:Y:S08]  /*5770*/  HMMA.16816.F32 R88, R32.reuse, R4, R88 ;  /* 0x000000042058723c */ /* 0x040ff00000001858 */
[-C--:B------:R-:W-:Y:S04]  /*5780*/  HMMA.16816.F32 R92, R32, R6.reuse, R92 ;  /* 0x00000006205c723c */ /* 0x080fe8000000185c */
[----:B-1----:R-:W-:Y:S04]  /*5790*/  SHF.L.U32 R0, R206, 0x1, RZ ;  /* 0x00000001ce007819 */ /* 0x002fe800000006ff */
[----:B------:R-:W-:Y:S01]  /*57a0*/  HMMA.16816.F32 R96, R20, R6, R96 ;  /* 0x000000061460723c */ /* 0x000fe20000001860 */
[----:B------:R1:W4:Y:S03]  /*57b0*/  LDSM.16.M88.4 R32, [R2+0x20880] ;  /* 0x020880000220783b */ /* 0x0003260000000200 */
[----:B------:R-:W-:Y:S04]  /*57c0*/  IADD3 R52, R0, R3, RZ ;  /* 0x0000000300347210 */ /* 0x000fe80007ffe0ff */
[-C--:B--2---:R-:W-:Y:S01]  /*57d0*/  HMMA.16816.F32 R68, R8, R12.reuse, R68 ;  /* 0x0000000c0844723c */ /* 0x084fe20000001844 */
[----:B------:R1:W2:Y:S07]  /*57e0*/  LDSM.16.MT88.4 R36, [R52+0x80] ;  /* 0x000080003424783b */ /* 0x0002ae0000004200 */
[C---:B------:R-:W-:Y:S01]  /*57f0*/  HMMA.16816.F32 R72, R16.reuse, R12, R72 ;  /* 0x0000000c1048723c */ /* 0x040fe20000001848 */
[----:B------:R-:W1:Y:S07]  /*5800*/  LDSM.16.MT88.4 R52, [R52+0x880] ;  /* 0x000880003434783b */ /* 0x000e6e0000004200 */
[-C--:B------:R-:W-:Y:S01]  /*5810*/  HMMA.16816.F32 R76, R16, R14.reuse, R76 ;  /* 0x0000000e104c723c */ /* 0x080fe2000000184c */
[----:B------:R1:W1:Y:S07]  /*5820*/  LDSM.16.M88.4 R28, [R2+0x22880] ;  /* 0x02288000021c783b */ /* 0x00026e0000000200 */
[C---:B------:R-:W-:Y:S01]  /*5830*/  HMMA.16816.F32 R80, R8.reuse, R14, R80 ;  /* 0x0000000e0850723c */ /* 0x040fe20000001850 */
[----:B------:R1:W1:Y:S07]  /*5840*/  LDSM.16.MT88.4 R20, [R0+0x80] ;  /* 0x000080000014783b */ /* 0x00026e0000004200 */
[-C--:B---3--:R-:W-:Y:S01]  /*5850*/  HMMA.16816.F32 R84, R8, R24.reuse, R84 ;  /* 0x000000180854723c */ /* 0x088fe20000001854 */
[----:B------:R3:W1:Y:S07]  /*5860*/  LDSM.16.M88.4 R40, [R140+0x20880] ;  /* 0x020880008c28783b */ /* 0x00066e0000000200 */
[C---:B------:R-:W-:Y:S01]  /*5870*/  HMMA.16816.F32 R88, R16.reuse, R24, R88 ;  /* 0x000000181058723c */ /* 0x040fe20000001858 */
[----:B------:R3:W1:Y:S07]  /*5880*/  LDSM.16.M88.4 R48, [R140+0x22880] ;  /* 0x022880008c30783b */ /* 0x00066e0000000200 */
[-C--:B------:R-:W-:Y:S01]  /*5890*/  HMMA.16816.F32 R92, R16, R26.reuse, R92 ;  /* 0x0000001a105c723c */ /* 0x080fe2000000185c */
[----:B------:R3:W1:Y:S07]  /*58a0*/  LDSM.16.MT88.4 R44, [R0+0x880] ;  /* 0x00088000002c783b */ /* 0x00066e0000004200 */
[----:B------:R-:W-:Y:S01]  /*58b0*/  HMMA.16816.F32 R96, R8, R26, R96 ;  /* 0x0000001a0860723c */ /* 0x000fe20000001860 */
[----:B------:R-:W-:-:S07]  /*58c0*/  @P0 BRA `(.L_x_978) ;  /* 0x000002c000000947 */ /* 0x000fce0003800000 */
[----:B--2-4-:R-:W2:Y:S01]  /*58d0*/  LDL R227, [R1] ;  /* 0x0000000001e37983 */ /* 0x014ea20000100800 */
[----:B------:R-:W-:Y:S01]  /*58e0*/  ULDC.64 UR6, c[0x0][0x208] ;  /* 0x0000820000067ab9 */ /* 0x000fe20000000a00 */
[----:B------:R-:W-:Y:S01]  /*58f0*/  IMAD.U32 R8, RZ, RZ, UR11 ;  /* 0x0000000bff087e24 */ /* 0x000fe2000f8e00ff */
[----:B------:R-:W-:Y:S01]  /*5900*/  USHF.L.U32 UR18, UR19, 0x7, URZ ;  /* 0x0000000713127899 */ /* 0x000fe2000800063f */
[----:B------:R-:W4:Y:S01]  /*5910*/  LDL.64 R156, [R1+0x8] ;  /* 0x00000800019c7983 */ /* 0x000f220000100a00 */
[----:B------:R-:W-:Y:S02]  /*5920*/  UIMAD.WIDE.U32 UR22, UR19, UR6, URZ ;  /* 0x00000006131672a5 */ /* 0x000fe4000f8e003f */
[----:B------:R-:W-:Y:S01]  /*5930*/  USHF.R.S32.HI UR20, URZ, 0x1f, UR19 ;  /* 0x0000001f3f147899 */ /* 0x000fe20008011413 */
[----:B------:R-:W5:Y:S01]  /*5940*/  LDL R60, [R1+0x34] ;  /* 0x00003400013c7983 */ /* 0x000f620000100800 */
[----:B------:R-:W-:Y:S02]  /*5950*/  IMAD.U32 R12, RZ, RZ, UR18 ;  /* 0x00000012ff0c7e24 */ /* 0x000fe4000f8e00ff */
[----:B------:R-:W-:Y:S01]  /*5960*/  IMAD.U32 R6, RZ, RZ, UR22 ;  /* 0x00000016ff067e24 */ /* 0x000fe2000f8e00ff */
[----:B---3--:R-:W3:Y:S01]  /*5970*/  LDL.64 R228, [R1+0x18] ;  /* 0x0000180001e47983 */ /* 0x008ee20000100a00 */
[----:B------:R-:W-:Y:S01]  /*5980*/  UIMAD UR20, UR20, UR6, URZ ;  /* 0x00000006141472a4 */ /* 0x000fe2000f8e023f */
[----:B------:R-:W-:Y:S01]  /*5990*/  IMAD.U32 R7, RZ, RZ, UR23 ;  /* 0x00000017ff077e24 */ /* 0x000fe2000f8e00ff */
[----:B------:R-:W-:Y:S01]  /*59a0*/  USHF.L.U32 UR6, UR6, 0x6, URZ ;  /* 0x0000000606067899 */ /* 0x000fe2000800063f */
[----:B------:R-:W3:Y:S01]  /*59b0*/  LDL.64 R56, [R1+0x20] ;  /* 0x0000200001387983 */ /* 0x000ee20000100a00 */
[----:B------:R-:W-:Y:S04]  /*59c0*/  UIMAD UR20, UR19, UR7, UR20 ;  /* 0x00000007131472a4 */ /* 0x000fe8000f8e0214 */
[----:B------:R-:W-:Y:S06]  /*59d0*/  UIADD3 UR20, UR23, UR20, URZ ;  /* 0x0000001417147290 */ /* 0x000fec000fffe03f */
[----:B------:R-:W-:Y:S01]  /*59e0*/  IMAD.U32 R5, RZ, RZ, UR20 ;  /* 0x00000014ff057e24 */ /* 0x000fe2000f8e00ff */
[----:B--2---:R-:W-:Y:S04]  /*59f0*/  IADD3 R9, -R227, UR13, -R12 ;  /* 0x0000000de3097c10 */ /* 0x004fe8000fffe90c */
[C---:B------:R-:W-:Y:S02]  /*5a00*/  ISETP.LT.OR P0, PT, R9.reuse, 0x1, P5 ;  /* 0x000000010900780c */ /* 0x040fe40002f01670 */
[----:B----4-:R-:W-:Y:S01]  /*5a10*/  LEA R4, P1, R6, R156, 0x8 ;  /* 0x0000009c06047211 */ /* 0x010fe200078240ff */
[----:B-----5:R-:W-:Y:S01]  /*5a20*/  IMAD R8, R8, 0x4000, R60 ;  /* 0x0000400008087824 */ /* 0x020fe200078e023c */
        /* <DEDUP_REMOVED lines=10> */
[----:B------:R-:W-:Y:S02]  /*5ad0*/  IMAD.U32 R9, RZ, RZ, UR11 ;  /* 0x0000000bff097e24 */ /* 0x000fe4000f8e00ff */
[----:B------:R4:W-:Y:S02]  /*5ae0*/  LDGSTS.E.BYPASS.LTC128B.128 [R8+0x1000], [R6.64], !P3 ;  /* 0x0100000006087fae */ /* 0x0009e4000d901d4e */
[----:B---3--:R-:W-:Y:S04]  /*5af0*/  @!P4 IMAD R9, R9, 0x80, R228 ;  /* 0x000000800909c824 */ /* 0x008fe800078e02e4 */
[----:B------:R-:W-:Y:S01]  /*5b00*/  @!P4 IMAD.SHL.U32 R9, R9, 0x4, RZ ;  /* 0x000000040909c824 */ /* 0x000fe200078e00ff */
[----:B--2---:R-:W-:Y:S04]  /*5b10*/  IADD3 R4, P0, R6, UR6, RZ ;  /* 0x0000000606047c10 */ /* 0x004fe8000ff1e0ff */
[----:B------:R-:W-:Y:S02]  /*5b20*/  IADD3.X R5, R7, UR10, RZ, P0, !PT ;  /* 0x0000000a07057c10 */ /* 0x000fe400087fe4ff */
[----:B------:R-:W-:Y:S01]  /*5b30*/  IADD3 R10, P0, R4, UR6, RZ ;  /* 0x00000006040a7c10 */ /* 0x000fe2000ff1e0ff */
[----:B----4-:R-:W-:Y:S02]  /*5b40*/  @!P4 IMAD.WIDE R6, R12, 0x4, R56 ;  /* 0x000000040c06c825 */ /* 0x010fe400078e0238 */
[----:B------:R2:W-:Y:S01]  /*5b50*/  LDGSTS.E.BYPASS.LTC128B.128 [R8+0x2000], [R4.64], !P2 ;  /* 0x0200000004087fae */ /* 0x0005e2000d101d4e */
[----:B------:R-:W-:Y:S05]  /*5b60*/  IADD3.X R11, R5, UR10, RZ, P0, !PT ;  /* 0x0000000a050b7c10 */ /* 0x000fea00087fe4ff */
[----:B------:R2:W-:Y:S04]  /*5b70*/  LDGSTS.E.BYPASS.LTC128B.128 [R8+0x3000], [R10.64], !P1 ;  /* 0x030000000a087fae */ /* 0x0005e8000c901d4e */
[----:B------:R2:W-:Y:S02]  /*5b80*/  @!P4 LDGSTS.E.BYPASS.LTC128B.128 [R9+0x18480], [R6.64] ;  /* 0x184800000609cfae */ /* 0x0005e4000b901d4e */
.L_x_978:
[-C--:B-12-4-:R-:W-:Y:S01]  /*5b90*/  HMMA.16816.F32 R4, R32, R20.reuse, RZ ;  /* 0x000000142004723c */ /* 0x096fe200000018ff */
[----:B------:R-:W2:Y:S01]  /*5ba0*/  LDL R172, [R1+0x30] ;  /* 0x0000300001ac7983 */ /* 0x000ea20000100800 */
[----:B------:R-:W-:Y:S02]  /*5bb0*/  USHF.L.U32 UR6, UR5, 0xd, URZ ;  /* 0x0000000d05067899 */ /* 0x000fe4000800063f */
[----:B------:R-:W-:Y:S01]  /*5bc0*/  IMAD.IADD R3, R3, 0x1, R140 ;  /* 0x0000000103037824 */ /* 0x000fe200078e028c */
[----:B------:R-:W-:Y:S01]  /*5bd0*/  UIADD3 UR5, UR5, 0x1, URZ ;  /* 0x0000000105057890 */ /* 0x000fe2000fffe03f */
[----:B------:R-:W-:Y:S01]  /*5be0*/  LDSM.16.MT88.4 R60, [R0+0x1080] ;  /* 0x00108000003c783b */ /* 0x000fe20000004200 */
[----:B------:R-:W-:Y:S01]  /*5bf0*/  UIADD3 UR18, UR4, 0x1, URZ ;  /* 0x0000000104127890 */ /* 0x000fe2000fffe03f */
[C---:B------:R-:W-:Y:S01]  /*5c00*/  HMMA.16816.F32 R8, R28.reuse, R20, RZ ;  /* 0x000000141c08723c */ /* 0x040fe200000018ff */
[----:B------:R-:W-:Y:S02]  /*5c10*/  UISETP.GE.AND UP0, UPT, UR5, UR8, UPT ;  /* 0x000000080500728c */ /* 0x000fe4000bf06270 */
[----:B------:R-:W4:Y:S01]  /*5c20*/  LDL R145, [R1+0x40] ;  /* 0x0000400001917983 */ /* 0x000f220000100800 */
[----:B------:R-:W-:Y:S02]  /*5c30*/  UISETP.GE.AND UP3, UPT, UR4, 0x1, UPT ;  /* 0x000000010400788c */ /* 0x000fe4000bf66270 */
[----:B------:R-:W-:Y:S02]  /*5c40*/  UIADD3 UR7, UR12, 0x1, URZ ;  /* 0x000000010c077890 */ /* 0x000fe4000fffe03f */
[-C--:B------:R-:W-:Y:S01]  /*5c50*/  HMMA.16816.F32 R12, R28, R22.reuse, RZ ;  /* 0x000000161c0c723c */ /* 0x080fe200000018ff */
[----:B------:R-:W5:Y:S01]  /*5c60*/  LDL R144, [R1+0x3c] ;  /* 0x00003c0001907983 */ /* 0x000f620000100800 */
[----:B------:R-:W-:Y:S02]  /*5c70*/  UISETP.GE.AND UP2, UPT, UR12, 0x1, UPT ;  /* 0x000000010c00788c */ /* 0x000fe4000bf46270 */
[----:B------:R-:W-:Y:S02]  /*5c80*/  UISETP.GE.AND UP1, UPT, UR11, 0x1, UPT ;  /* 0x000000010b00788c */ /* 0x000fe4000bf26270 */
[----:B------:R-:W0:Y:S01]  /*5c90*/  LDGDEPBAR ;  /* 0x00000000000079af */ /* 0x000e220000000000 */
[----:B------:R-:W-:Y:S01]  /*5ca0*/  USEL UR12, UR7, URZ, !UP2 ;  /* 0x0000003f070c7287 */ /* 0x000fe2000d000000 */
[C---:B------:R-:W-:Y:S08]  /*5cb0*/  HMMA.16816.F32 R16, R32.reuse, R22, RZ ;  /* 0x000000162010723c */ /* 0x040ff000000018ff */
[-C--:B------:R-:W-:Y:S08]  /*5cc0*/  HMMA.16816.F32 R20, R32, R36.reuse, RZ ;  /* 0x000000242014723c */ /* 0x080ff000000018ff */
[C---:B------:R-:W-:Y:S08]  /*5cd0*/  HMMA.16816.F32 R24, R28.reuse, R36, RZ ;  /* 0x000000241c18723c */ /* 0x040ff000000018ff */
[-C--:B------:R-:W-:Y:S08]  /*5ce0*/  HMMA.16816.F32 R28, R28, R38.reuse, RZ ;  /* 0x000000261c1c723c */ /* 0x080ff000000018ff */
[----:B------:R-:W-:Y:S01]  /*5cf0*/  HMMA.16816.F32 R32, R32, R38, RZ ;  /* 0x000000262020723c */ /* 0x000fe200000018ff */
[----:B------:R-:W-:Y:S07]  /*5d00*/  LDSM.16.M88.4 R36, [R3+0x20880] ;  /* 0x020880000324783b */ /* 0x000fee0000000200 */
[-C--:B------:R-:W-:Y:S08]  /*5d10*/  HMMA.16816.F32 R4, R40, R44.reuse, R4 ;  /* 0x0000002c2804723c */ /* 0x080ff00000001804 */
[C---:B------:R-:W-:Y:S08]  /*5d20*/  HMMA.16816.F32 R8, R48.reuse, R44, R8 ;  /* 0x0000002c3008723c */ /* 0x040ff00000001808 */
[-C--:B------:R-:W-:Y:S08]  /*5d30*/  HMMA.16816.F32 R12, R48, R46.reuse, R12 ;  /* 0x0000002e300c723c */ /* 0x080ff0000000180c */
[C---:B------:R-:W-:Y:S01]  /*5d40*/  HMMA.16816.F32 R16, R40.reuse, R46, R16 ;  /* 0x0000002e2810723c */ /* 0x040fe20000001810 */
[----:B------:R-:W-:Y:S07]  /*5d50*/  LDSM.16.MT88.4 R44, [R0+0x1880] ;  /* 0x00188000002c783b */ /* 0x000fee0000004200 */
[-C--:B------:R-:W-:Y:S08]  /*5d60*/  HMMA.16816.F32 R20, R40, R52.reuse, R20 ;  /* 0x000000342814723c */ /* 0x080ff00000001814 */
[C---:B------:R-:W-:Y:S08]  /*5d70*/  HMMA.16816.F32 R24, R48.reuse, R52, R24 ;  /* 0x000000343018723c */ /* 0x040ff00000001818 */
[-C--:B------:R-:W-:Y:S01]  /*5d80*/  HMMA.16816.F32 R28, R48, R54.reuse, R28 ;  /* 0x00000036301c723c */ /* 0x080fe2000000181c */
[----:B------:R1:W-:Y:S07]  /*5d90*/  LDSM.16.M88.4 R48, [R3+0x22880] ;  /* 0x022880000330783b */ /* 0x0003ee0000000200 */
[----:B------:R-:W-:Y:S01]  /*5da0*/  HMMA.16816.F32 R32, R40, R54, R32 ;  /* 0x000000362820723c */ /* 0x000fe20000001820 */
[----:B------:R-:W-:Y:S05]  /*5db0*/  LDSM.16.M88.4 R40, [R2+0x24880] ;  /* 0x024880000228783b */ /* 0x000fea0000000200 */
[----:B------:R-:W-:Y:S01]  /*5dc0*/  LDSM.16.MT88.4 R52, [R0+0x2080] ;  /* 0x002080000034783b */ /* 0x000fe20000004200 */
[----:B-1----:R-:W-:Y:S02]  /*5dd0*/  IMAD.U32 R3, RZ, RZ, UR6 ;  /* 0x00000006ff037e24 */ /* 0x002fe4000f8e00ff */
[----:B--2---:R-:W-:Y:S03]  /*5de0*/  IMAD.IADD R143, R172, 0x1, R2 ;  /* 0x00000001ac8f7824 */ /* 0x004fe600078e0202 */
[----:B------:R-:W-:Y:S02]  /*5df0*/  IMAD.IADD R142, R0, 0x1, R172 ;  /* 0x00000001008e7824 */ /* 0x000fe400078e02ac */
[----:B------:R-:W1:Y:S05]  /*5e00*/  LDSM.16.M88.4 R56, [R143+0x20880] ;  /* 0x020880008f38783b */ /* 0x000e6a0000000200 */
[----:B------:R-:W2:Y:S05]  /*5e10*/  LDSM.16.M88.4 R64, [R143+0x22880] ;  /* 0x022880008f40783b */ /* 0x000eaa0000000200 */
[----:B------:R-:W3:Y:S05]  /*5e20*/  LDSM.16.MT88.4 R132, [R142+0x1080] ;  /* 0x001080008e84783b */ /* 0x000eea0000004200 */
[----:B------:R-:W3:Y:S01]  /*5e30*/  LDSM.16.MT88.4 R136, [R142+0x1880] ;  /* 0x001880008e88783b */ /* 0x000ee20000004200 */
[-C--:B-1----:R-:W-:Y:S08]  /*5e40*/  HMMA.16816.F32 R4, R56, R60.reuse, R4 ;  /* 0x0000003c3804723c */ /* 0x082ff00000001804 */
[C---:B--2---:R-:W-:Y:S08]  /*5e50*/  HMMA.16816.F32 R8, R64.reuse, R60, R8 ;  /* 0x0000003c4008723c */ /* 0x044ff00000001808 */
[-C--:B------:R-:W-:Y:S08]  /*5e60*/  HMMA.16816.F32 R12, R64, R62.reuse, R12 ;  /* 0x0000003e400c723c */ /* 0x080ff0000000180c */
[C---:B------:R-:W-:Y:S01]  /*5e70*/  HMMA.16816.F32 R16, R56.reuse, R62, R16 ;  /* 0x0000003e3810723c */ /* 0x040fe20000001810 */
[----:B------:R-:W1:Y:S07]  /*5e80*/  LDSM.16.M88.4 R60, [R2+0x26880] ;  /* 0x02688000023c783b */ /* 0x000e6e0000000200 */
[-C--:B---3--:R-:W-:Y:S08]  /*5e90*/  HMMA.16816.F32 R20, R56, R132.reuse, R20 ;  /* 0x000000843814723c */ /* 0x088ff00000001814 */
[C---:B------:R-:W-:Y:S08]  /*5ea0*/  HMMA.16816.F32 R24, R64.reuse, R132, R24 ;  /* 0x000000844018723c */ /* 0x040ff00000001818 */
[-C--:B------:R-:W-:Y:S01]  /*5eb0*/  HMMA.16816.F32 R28, R64, R134.reuse, R28 ;  /* 0x00000086401c723c */ /* 0x080fe2000000181c */
[----:B------:R-:W-:Y:S07]  /*5ec0*/  LDSM.16.M88.4 R64, [R140+0x26880] ;  /* 0x026880008c40783b */ /* 0x000fee0000000200 */
[----:B------:R-:W-:Y:S01]  /*5ed0*/  HMMA.16816.F32 R32, R56, R134, R32 ;  /* 0x000000863820723c */ /* 0x000fe20000001820 */
[----:B------:R-:W2:Y:S05]  /*5ee0*/  LDSM.16.MT88.4 R56, [R142+0x2080] ;  /* 0x002080008e38783b */ /* 0x000eaa0000004200 */
[----:B------:R-:W-:Y:S02]  /*5ef0*/  LDSM.16.MT88.4 R132, [R0+0x3080] ;  /* 0x003080000084783b */ /* 0x000fe40000004200 */
[-C--:B------:R-:W-:Y:S08]  /*5f00*/  HMMA.16816.F32 R4, R36, R44.reuse, R4 ;  /* 0x0000002c2404723c */ /* 0x080ff00000001804 */
[C---:B------:R-:W-:Y:S08]  /*5f10*/  HMMA.16816.F32 R8, R48.reuse, R44, R8 ;  /* 0x0000002c3008723c */ /* 0x040ff00000001808 */
[-C--:B------:R-:W-:Y:S08]  /*5f20*/  HMMA.16816.F32 R12, R48, R46.reuse, R12 ;  /* 0x0000002e300c723c */ /* 0x080ff0000000180c */
[C---:B------:R-:W-:Y:S01]  /*5f30*/  HMMA.16816.F32 R16, R36.reuse, R46, R16 ;  /* 0x0000002e2410723c */ /* 0x040fe20000001810 */
[----:B------:R-:W-:Y:S07]  /*5f40*/  LDSM.16.M88.4 R44, [R140+0x24880] ;  /* 0x024880008c2c783b */ /* 0x000fee0000000200 */
[-C--:B------:R-:W-:Y:S08]  /*5f50*/  HMMA.16816.F32 R20, R36, R136.reuse, R20 ;  /* 0x000000882414723c */ /* 0x080ff00000001814 */
[C---:B------:R-:W-:Y:S08]  /*5f60*/  HMMA.16816.F32 R24, R48.reuse, R136, R24 ;  /* 0x000000883018723c */ /* 0x040ff00000001818 */
[-C--:B------:R-:W-:Y:S01]  /*5f70*/  HMMA.16816.F32 R28, R48, R138.reuse, R28 ;  /* 0x0000008a301c723c */ /* 0x080fe2000000181c */
[----:B------:R-:W3:Y:S07]  /*5f80*/  LDSM.16.MT88.4 R48, [R0+0x2880] ;  /* 0x002880000030783b */ /* 0x000eee0000004200 */
[----:B------:R-:W-:Y:S01]  /*5f90*/  HMMA.16816.F32 R32, R36, R138, R32 ;  /* 0x0000008a2420723c */ /* 0x000fe20000001820 */
[----:B------:R-:W3:Y:S05]  /*5fa0*/  LDSM.16.MT88.4 R36, [R142+0x2880] ;  /* 0x002880008e24783b */ /* 0x000eea0000004200 */
[----:B------:R-:W-:Y:S02]  /*5fb0*/  LDSM.16.M88.4 R136, [R143+0x26880] ;  /* 0x026880008f88783b */ /* 0x000fe40000000200 */
[-C--:B------:R-:W-:Y:S08]  /*5fc0*/  HMMA.16816.F32 R4, R40, R52.reuse, R4 ;  /* 0x000000342804723c */ /* 0x080ff00000001804 */
[C---:B-1----:R-:W-:Y:S08]  /*5fd0*/  HMMA.16816.F32 R8, R60.reuse, R52, R8 ;  /* 0x000000343c08723c */ /* 0x042ff00000001808 */
[-C--:B------:R-:W-:Y:S08]  /*5fe0*/  HMMA.16816.F32 R12, R60, R54.reuse, R12 ;  /* 0x000000363c0c723c */ /* 0x080ff0000000180c */
[C---:B------:R-:W-:Y:S01]  /*5ff0*/  HMMA.16816.F32 R16, R40.reuse, R54, R16 ;  /* 0x000000362810723c */ /* 0x040fe20000001810 */
[----:B------:R-:W1:Y:S07]  /*6000*/  LDSM.16.M88.4 R52, [R143+0x24880] ;  /* 0x024880008f34783b */ /* 0x000e6e0000000200 */
[-C--:B--2---:R-:W-:Y:S08]  /*6010*/  HMMA.16816.F32 R20, R40, R56.reuse, R20 ;  /* 0x000000382814723c */ /* 0x084ff00000001814 */
[C---:B------:R-:W-:Y:S08]  /*6020*/  HMMA.16816.F32 R24, R60.reuse, R56, R24 ;  /* 0x000000383c18723c */ /* 0x040ff00000001818 */
[-C--:B------:R-:W-:Y:S07]  /*6030*/  HMMA.16816.F32 R28, R60, R58.reuse, R28 ;  /* 0x0000003a3c1c723c */ /* 0x080fee000000181c */
[----:B------:R-:W-:Y:S01]  /*6040*/  IMAD.IADD R60, R205, 0x1, R143 ;  /* 0x00000001cd3c7824 */ /* 0x000fe200078e028f */
[----:B------:R-:W-:Y:S01]  /*6050*/  HMMA.16816.F32 R32, R40, R58, R32 ;  /* 0x0000003a2820723c */ /* 0x000fe20000001820 */
[----:B------:R-:W2:Y:S05]  /*6060*/  LDSM.16.MT88.4 R40, [R142+0x3080] ;  /* 0x003080008e28783b */ /* 0x000eaa0000004200 */
[----:B------:R4:W-:Y:S02]  /*6070*/  LDSM.16.MT88.4 R56, [R0+0x3880] ;  /* 0x003880000038783b */ /* 0x0009e40000004200 */
[-C--:B---3--:R-:W-:Y:S03]  /*6080*/  HMMA.16816.F32 R4, R44, R48.reuse, R4 ;  /* 0x000000302c04723c */ /* 0x088fe60000001804 */
[----:B------:R-:W-:Y:S05]  /*6090*/  LDSM.16.M88.4 R60, [R60+0x26880] ;  /* 0x026880003c3c783b */ /* 0x000fea0000000200 */
[C---:B------:R-:W-:Y:S07]  /*60a0*/  HMMA.16816.F32 R8, R64.reuse, R48, R8 ;  /* 0x000000304008723c */ /* 0x040fee0000001808 */
[----:B------:R-:W-:Y:S01]  /*60b0*/  IADD3 R48, R172, R140, RZ ;  /* 0x0000008cac307210 */ /* 0x000fe20007ffe0ff */
[-C--:B------:R-:W-:Y:S04]  /*60c0*/  HMMA.16816.F32 R12, R64, R50.reuse, R12 ;  /* 0x00000032400c723c */ /* 0x080fe8000000180c */
[----:B----4-:R-:W-:Y:S01]  /*60d0*/  IADD3 R0, P0, R145, UR6, RZ ;  /* 0x0000000691007c10 */ /* 0x010fe2000ff1e0ff */
[----:B------:R-:W-:Y:S03]  /*60e0*/  UIADD3 UR6, UR11, 0x1, URZ ;  /* 0x000000010b067890 */ /* 0x000fe6000fffe03f */
[C---:B------:R-:W-:Y:S01]  /*60f0*/  HMMA.16816.F32 R16, R44.reuse, R50, R16 ;  /* 0x000000322c10723c */ /* 0x040fe20000001810 */
[----:B------:R-:W3:Y:S01]  /*6100*/  LDSM.16.M88.4 R48, [R48+0x24880] ;  /* 0x024880003030783b */ /* 0x000ee20000000200 */
[----:B------:R-:W-:Y:S02]  /*6110*/  USEL UR11, UR6, URZ, !UP1 ;  /* 0x0000003f060b7287 */ /* 0x000fe4000c800000 */
[----:B-----5:R-:W-:Y:S02]  /*6120*/  LEA.HI.X.SX32 R3, R3, R144, 0x1, P0 ;  /* 0x0000009003037211 */ /* 0x020fe400000f0eff */
[C---:B------:R-:W-:Y:S02]  /*6130*/  LEA R2, P0, R0.reuse, c[0x0][0x220], 0x2 ;  /* 0x0000880000027a11 */ /* 0x040fe400078010ff */
[-C--:B------:R-:W-:Y:S04]  /*6140*/  HMMA.16816.F32 R20, R44, R36.reuse, R20 ;  /* 0x000000242c14723c */ /* 0x080fe80000001814 */
[----:B------:R-:W-:Y:S02]  /*6150*/  LEA.HI.X R3, R0, c[0x0][0x224], R3, 0x2, P0 ;  /* 0x0000890000037a11 */ /* 0x000fe400000f1403 */
[----:B------:R-:W-:Y:S01]  /*6160*/  MOV R0, UR4 ;  /* 0x0000000400007c02 */ /* 0x000fe20008000f00 */
[----:B------:R-:W-:Y:S01]  /*6170*/  USEL UR4, UR18, URZ, !UP3 ;  /* 0x0000003f12047287 */ /* 0x000fe2000d800000 */
[C---:B------:R-:W-:Y:S01]  /*6180*/  HMMA.16816.F32 R24, R64.reuse, R36, R24 ;  /* 0x000000244018723c */ /* 0x040fe20000001818 */
[----:B------:R-:W-:Y:S03]  /*6190*/  PLOP3.LUT P0, PT, PT, PT, UP0, 0x80, 0x0 ;  /* 0x000000000000781c */ /* 0x000fe60003f0f008 */
[----:B------:R-:W-:Y:S04]  /*61a0*/  IMAD R0, R0, 0x2000, R209 ;  /* 0x0000200000007824 */ /* 0x000fe800078e02d1 */
[-C--:B------:R-:W-:Y:S04]  /*61b0*/  HMMA.16816.F32 R28, R64, R38.reuse, R28 ;  /* 0x00000026401c723c */ /* 0x080fe8000000181c */
[----:B------:R-:W-:Y:S04]  /*61c0*/  SHF.L.U32 R0, R0, 0x1, RZ ;  /* 0x0000000100007819 */ /* 0x000fe800000006ff */
[----:B------:R-:W-:Y:S01]  /*61d0*/  HMMA.16816.F32 R32, R44, R38, R32 ;  /* 0x000000262c20723c */ /* 0x000fe20000001820 */
[----:B------:R-:W4:Y:S07]  /*61e0*/  LDSM.16.MT88.4 R36, [R142+0x3880] ;  /* 0x003880008e24783b */ /* 0x000f2e0000004200 */
        /* <DEDUP_REMOVED lines=10> */
[-C--:B------:R-:W-:Y:S07]  /*6290*/  HMMA.16816.F32 R12, R60, R58.reuse, R12 ;  /* 0x0000003a3c0c723c */ /* 0x080fee000000180c */
[----:B------:R-:W-:Y:S01]  /*62a0*/  RED.E.ADD.F32.FTZ.RN.STRONG.GPU [R2.64], R4 ;  /* 0x000000040200798e */ /* 0x000fe2000c10e78e */
[C---:B------:R-:W-:Y:S04]  /*62b0*/  HMMA.16816.F32 R16, R48.reuse, R58, R16 ;  /* 0x0000003a3010723c */ /* 0x040fe80000001810 */
[----:B------:R-:W-:Y:S04]  /*62c0*/  RED.E.ADD.F32.FTZ.RN.STRONG.GPU [R2.64+0x400], R5 ;  /* 0x000400050200798e */ /* 0x000fe8000c10e78e */
[-C--:B----4-:R-:W-:Y:S01]  /*62d0*/  HMMA.16816.F32 R20, R48, R36.reuse, R20 ;  /* 0x000000243014723c */ /* 0x090fe20000001814 */
[----:B------:R-:W-:Y:S05]  /*62e0*/  RED.E.ADD.F32.FTZ.RN.STRONG.GPU [R2.64+0x800], R6 ;  /* 0x000800060200798e */ /* 0x000fea000c10e78e */
[----:B------:R-:W-:Y:S02]  /*62f0*/  RED.E.ADD.F32.FTZ.RN.STRONG.GPU [R2.64+0xc00], R7 ;  /* 0x000c00070200798e */ /* 0x000fe4000c10e78e */
[C---:B------:R-:W-:Y:S03]  /*6300*/  HMMA.16816.F32 R24, R60.reuse, R36, R24 ;  /* 0x000000243c18723c */ /* 0x040fe60000001818 */
[----:B------:R-:W-:Y:S05]  /*6310*/  RED.E.ADD.F32.FTZ.RN.STRONG.GPU [R2.64+0x1000], R8 ;  /* 0x001000080200798e */ /* 0x000fea000c10e78e */
[-C--:B------:R-:W-:Y:S01]  /*6320*/  HMMA.16816.F32 R28, R60, R38.reuse, R28 ;  /* 0x000000263c1c723c */ /* 0x080fe2000000181c */
[----:B------:R-:W-:Y:S05]  /*6330*/  RED.E.ADD.F32.FTZ.RN.STRONG.GPU [R2.64+0x1400], R9 ;  /* 0x001400090200798e */ /* 0x000fea000c10e78e */
[----:B------:R-:W-:Y:S02]  /*6340*/  RED.E.ADD.F32.FTZ.RN.STRONG.GPU [R2.64+0x1800], R10 ;  /* 0x0018000a0200798e */ /* 0x000fe4000c10e78e */
[----:B------:R-:W-:Y:S03]  /*6350*/  HMMA.16816.F32 R32, R48, R38, R32 ;  /* 0x000000263020723c */ /* 0x000fe60000001820 */
        /* <DEDUP_REMOVED lines=155> */
.L_x_974:
[----:B------:R-:W-:Y:S01]  /*6d10*/  ULDC.64 UR4, c[0x0][0x118] ;  /* 0x0000460000047ab9 */ /* 0x000fe20000000a00 */
[----:B------:R-:W-:Y:S05]  /*6d20*/  @P1 BRA `(.L_x_980) ;  /* 0x0000120000001947 */ /* 0x000fea0003800000 */
[----:B------:R-:W2:Y:S01]  /*6d30*/  LDL R52, [R1+0x44] ;  /* 0x0000440001347983 */ /* 0x000ea20000100800 */
[----:B------:R-:W-:-:S02]  /*6d40*/  F2FP.PACK_AB R68, R69, R68 ;  /* 0x000000444544723e */ /* 0x000fc400000000ff */
[----:B------:R-:W-:Y:S01]  /*6d50*/  F2FP.PACK_AB R70, R71, R70 ;  /* 0x000000464746723e */ /* 0x000fe200000000ff */
[----:B------:R-:W3:Y:S01]  /*6d60*/  S2R R22, SR_TID.X ;  /* 0x0000000000167919 */ /* 0x000ee20000002100 */
        /* <DEDUP_REMOVED lines=12> */
[----:B---3--:R-:W-:Y:S02]  /*6e30*/  SHF.R.S32.HI R21, RZ, 0x1f, R22 ;  /* 0x0000001fff157819 */ /* 0x008fe40000011416 */
[----:B------:R-:W-:Y:S02]  /*6e40*/  F2FP.PACK_AB R92, R93, R92 ;  /* 0x0000005c5d5c723e */ /* 0x000fe400000000ff */
[CC--:B------:R-:W-:Y:S02]  /*6e50*/  LEA.HI R5, R21.reuse, R22.reuse, RZ, 0x2 ;  /* 0x0000001615057211 */ /* 0x0c0fe400078f10ff */
[----:B-1----:R-:W-:Y:S02]  /*6e60*/  LEA.HI R3, R21, R22, RZ, 0x5 ;  /* 0x0000001615037211 */ /* 0x002fe400078f28ff */
[----:B------:R-:W-:-:S02]  /*6e70*/  SHF.R.S32.HI R7, RZ, 0x2, R5 ;  /* 0x00000002ff077819 */ /* 0x000fc40000011405 */
[----:B------:R-:W-:Y:S02]  /*6e80*/  SHF.R.S32.HI R0, RZ, 0x1f, R5 ;  /* 0x0000001fff007819 */ /* 0x000fe40000011405 */
[--C-:B------:R-:W-:Y:S02]  /*6e90*/  SHF.R.S32.HI R4, RZ, 0x5, R3.reuse ;  /* 0x00000005ff047819 */ /* 0x100fe40000011403 */
[----:B------:R-:W-:Y:S02]  /*6ea0*/  LEA.HI R0, R0, R7, RZ, 0x3 ;  /* 0x0000000700007211 */ /* 0x000fe400078f18ff */
[----:B------:R-:W-:Y:S02]  /*6eb0*/  LEA.HI R6, R21, R22, RZ, 0x7 ;  /* 0x0000001615067211 */ /* 0x000fe400078f38ff */
[----:B------:R-:W-:Y:S02]  /*6ec0*/  LOP3.LUT R2, R0, 0xfffffff8, RZ, 0xc0, !PT ;  /* 0xfffffff800027812 */ /* 0x000fe400078ec0ff */
[----:B------:R-:W-:-:S02]  /*6ed0*/  SHF.R.S32.HI R0, RZ, 0x1f, R3 ;  /* 0x0000001fff007819 */ /* 0x000fc40000011403 */
[----:B------:R-:W-:Y:S01]  /*6ee0*/  SHF.R.U32.HI R6, RZ, 0x4, R6 ;  /* 0x00000004ff067819 */ /* 0x000fe20000011606 */
[----:B------:R-:W-:Y:S01]  /*6ef0*/  IMAD.IADD R7, R7, 0x1, -R2 ;  /* 0x0000000107077824 */ /* 0x000fe200078e0a02 */
[----:B------:R-:W-:Y:S02]  /*6f00*/  LEA.HI R0, R0, R4, RZ, 0x2 ;  /* 0x0000000400007211 */ /* 0x000fe400078f10ff */
[----:B------:R-:W-:Y:S01]  /*6f10*/  LOP3.LUT R5, R5, 0x3ffffffc, RZ, 0xc0, !PT ;  /* 0x3ffffffc05057812 */ /* 0x000fe200078ec0ff */
[C---:B------:R-:W-:Y:S01]  /*6f20*/  IMAD.SHL.U32 R2, R7.reuse, 0x40, RZ ;  /* 0x0000004007027824 */ /* 0x040fe200078e00ff */
[----:B------:R-:W-:Y:S02]  /*6f30*/  LOP3.LUT R3, R0, 0x1ffffc, RZ, 0xc0, !PT ;  /* 0x001ffffc00037812 */ /* 0x000fe400078ec0ff */
[----:B------:R-:W-:Y:S02]  /*6f40*/  R2P PR, R7, 0x6 ;  /* 0x0000000607007804 */ /* 0x000fe40000000000 */
[----:B------:R-:W-:Y:S01]  /*6f50*/  LOP3.LUT R0, R2, 0x1c0, RZ, 0xc0, !PT ;  /* 0x000001c002007812 */ /* 0x000fe200078ec0ff */
[----:B------:R-:W-:Y:S01]  /*6f60*/  IMAD.IADD R3, R4, 0x1, -R3 ;  /* 0x0000000104037824 */ /* 0x000fe200078e0a03 */
[----:B------:R-:W-:Y:S01]  /*6f70*/  F2FP.PACK_AB R94, R95, R94 ;  /* 0x0000005e5f5e723e */ /* 0x000fe200000000ff */
[----:B------:R-:W-:Y:S01]  /*6f80*/  IMAD.IADD R2, R22, 0x1, -R5 ;  /* 0x0000000116027824 */ /* 0x000fe200078e0a05 */
[----:B------:R-:W-:-:S02]  /*6f90*/  LOP3.LUT R4, R0, 0x8, R6, 0xf8, !PT ;  /* 0x0000000800047812 */ /* 0x000fc400078ef806 */
[----:B------:R-:W-:Y:S01]  /*6fa0*/  SHF.R.U32.HI R0, RZ, 0x3, R0 ;  /* 0x00000003ff007819 */ /* 0x000fe20000011600 */
[----:B------:R-:W-:Y:S01]  /*6fb0*/  IMAD R2, R3, 0x200, R2 ;  /* 0x0000020003027824 */ /* 0x000fe200078e0202 */
[----:B------:R-:W-:Y:S01]  /*6fc0*/  F2FP.PACK_AB R20, R20, R100 ;  /* 0x000000641414723e */ /* 0x000fe200000000ff */
[----:B------:R-:W-:Y:S01]  /*6fd0*/  IMAD.MOV.U32 R3, RZ, RZ, 0x20 ;  /* 0x00000020ff037424 */ /* 0x000fe200078e00ff */
[----:B------:R-:W-:Y:S02]  /*6fe0*/  LOP3.LUT R0, R4, R0, RZ, 0x3c, !PT ;  /* 0x0000000004007212 */ /* 0x000fe400078e3cff */
[----:B------:R-:W-:Y:S02]  /*6ff0*/  F2FP.PACK_AB R19, R19, R102 ;  /* 0x000000661313723e */ /* 0x000fe400000000ff */
[----:B------:R-:W-:Y:S01]  /*7000*/  SEL R3, R3, 0xffffffe0, !P1 ;  /* 0xffffffe003037807 */ /* 0x000fe20004800000 */
[----:B------:R-:W-:Y:S01]  /*7010*/  IMAD.U32 R0, R2, 0x2, R0 ;  /* 0x0000000202007824 */ /* 0x000fe200078e0000 */
[----:B------:R-:W-:-:S02]  /*7020*/  F2FP.PACK_AB R16, R16, R112 ;  /* 0x000000701010723e */ /* 0x000fc400000000ff */
[----:B------:R-:W-:Y:S01]  /*7030*/  F2FP.PACK_AB R15, R15, R114 ;  /* 0x000000720f0f723e */ /* 0x000fe200000000ff */
[----:B------:R-:W-:Y:S01]  /*7040*/  IMAD.SHL.U32 R0, R0, 0x2, RZ ;  /* 0x0000000200007824 */ /* 0x000fe200078e00ff */
[----:B------:R-:W-:Y:S01]  /*7050*/  BAR.SYNC.DEFER_BLOCKING 0x1, 0x100 ;  /* 0x0044000000007b1d */ /* 0x000fe20000010000 */
[----:B------:R-:W-:Y:S02]  /*7060*/  F2FP.PACK_AB R18, R18, R104 ;  /* 0x000000681212723e */ /* 0x000fe400000000ff */
[C---:B------:R-:W-:Y:S01]  /*7070*/  IMAD.IADD R4, R0.reuse, 0x1, R3 ;  /* 0x0000000100047824 */ /* 0x040fe200078e0203 */
[C---:B------:R-:W-:Y:S02]  /*7080*/  IADD3 R2, R0.reuse, 0x40, RZ ;  /* 0x0000004000027810 */ /* 0x040fe40007ffe0ff */
[----:B------:R-:W-:Y:S02]  /*7090*/  @P2 IADD3 R2, R0, -0x40, RZ ;  /* 0xffffffc000022810 */ /* 0x000fe40007ffe0ff */
[----:B------:R-:W-:-:S02]  /*70a0*/  F2FP.PACK_AB R17, R17, R106 ;  /* 0x0000006a1111723e */ /* 0x000fc400000000ff */
[----:B------:R-:W-:Y:S01]  /*70b0*/  F2FP.PACK_AB R14, R14, R108 ;  /* 0x0000006c0e0e723e */ /* 0x000fe200000000ff */
[----:B------:R-:W-:Y:S01]  /*70c0*/  IMAD.IADD R3, R3, 0x1, R2 ;  /* 0x0000000103037824 */ /* 0x000fe200078e0202 */
[----:B------:R-:W-:Y:S02]  /*70d0*/  F2FP.PACK_AB R13, R13, R110 ;  /* 0x0000006e0d0d723e */ /* 0x000fe400000000ff */
[----:B-----5:R-:W-:Y:S02]  /*70e0*/  F2FP.PACK_AB R12, R117, R116 ;  /* 0x00000074750c723e */ /* 0x020fe400000000ff */
[----:B------:R-:W-:Y:S02]  /*70f0*/  F2FP.PACK_AB R11, R119, R118 ;  /* 0x00000076770b723e */ /* 0x000fe400000000ff */
[----:B------:R-:W-:Y:S02]  /*7100*/  F2FP.PACK_AB R6, R129, R128 ;  /* 0x000000808106723e */ /* 0x000fe400000000ff */
[----:B------:R-:W-:-:S02]  /*7110*/  F2FP.PACK_AB R5, R131, R130 ;  /* 0x000000828305723e */ /* 0x000fc400000000ff */
[----:B------:R-:W-:Y:S01]  /*7120*/  F2FP.PACK_AB R10, R121, R120 ;  /* 0x00000078790a723e */ /* 0x000fe200000000ff */
[----:B------:R-:W-:Y:S01]  /*7130*/  STS [R0+0x4080], R68 ;  /* 0x0040804400007388 */ /* 0x000fe20000000800 */
[----:B------:R-:W-:Y:S02]  /*7140*/  F2FP.PACK_AB R9, R9, R122 ;  /* 0x0000007a0909723e */ /* 0x000fe400000000ff */
[----:B------:R-:W-:Y:S01]  /*7150*/  F2FP.PACK_AB R8, R8, R124 ;  /* 0x0000007c0808723e */ /* 0x000fe200000000ff */
[----:B------:R-:W-:Y:S01]  /*7160*/  STS [R0+0x4480], R70 ;  /* 0x0044804600007388 */ /* 0x000fe20000000800 */
[----:B------:R-:W-:Y:S02]  /*7170*/  F2FP.PACK_AB R7, R127, R126 ;  /* 0x0000007e7f07723e */ /* 0x000fe400000000ff */
[----:B------:R-:W-:Y:S01]  /*7180*/  ISETP.NE.U32.AND P0, PT, RZ, c[0x0][0x360], PT ;  /* 0x0000d800ff007a0c */ /* 0x000fe20003f05070 */
[----:B------:R-:W-:Y:S01]  /*7190*/  STS [R4+0x4080], R80 ;  /* 0x0040805004007388 */ /* 0x000fe20000000800 */
[----:B------:R-:W-:-:S02]  /*71a0*/  ISETP.NE.U32.AND P1, PT, RZ, c[0x0][0x358], PT ;  /* 0x0000d600ff007a0c */ /* 0x000fc40003f25070 */
        /* <DEDUP_REMOVED lines=29> */
[----:B------:R3:W-:Y:S04]  /*7380*/  STS [R3+0x2080], R8 ;  /* 0x0020800803007388 */ /* 0x0007e80000000800 */
[----:B------:R4:W-:Y:S01]  /*7390*/  STS [R3+0x2480], R7 ;  /* 0x0024800703007388 */ /* 0x0009e20000000800 */
[----:B-1----:R-:W-:-:S02]  /*73a0*/  IMAD.MOV.U32 R11, RZ, RZ, 0x4 ;  /* 0x00000004ff0b7424 */ /* 0x002fc400078e00ff */
[----:B---3--:R-:W-:Y:S02]  /*73b0*/  IMAD.MOV.U32 R8, RZ, RZ, c[0x0][0x2f0] ;  /* 0x0000bc00ff087624 */ /* 0x008fe400078e00ff */
[CC--:B--2---:R-:W-:Y:S01]  /*73c0*/  IMAD.WIDE R4, R52.reuse, R11.reuse, c[0x0][0x358] ;  /* 0x0000d60034047625 */ /* 0x0c4fe200078e020b */
[----:B------:R-:W-:Y:S03]  /*73d0*/  BAR.SYNC.DEFER_BLOCKING 0x1, 0x100 ;  /* 0x0044000000007b1d */ /* 0x000fe60000010000 */
[----:B----4-:R-:W-:-:S03]  /*73e0*/  @P0 IMAD.WIDE R2, R52, R11, c[0x0][0x360] ;  /* 0x0000d80034020625 */ /* 0x010fc600078e020b */
[----:B------:R-:W2:Y:S04]  /*73f0*/  @P1 LDG.E R0, [R4.64] ;  /* 0x0000000404001981 */ /* 0x000ea8000c1e1900 */
[----:B------:R1:W5:Y:S01]  /*7400*/  @P0 LDG.E R8, [R2.64] ;  /* 0x0000000402080981 */ /* 0x000362000c1e1900 */
[----:B------:R-:W-:Y:S02]  /*7410*/  CS2R R6, SRZ ;  /* 0x0000000000067805 */ /* 0x000fe4000001ff00 */
[--C-:B--2---:R-:W-:Y:S01]  /*7420*/  @P1 SHF.R.S32.HI R7, RZ, 0x1f, R0.reuse ;  /* 0x0000001fff071819 */ /* 0x104fe20000011400 */
[----:B------:R-:W-:Y:S01]  /*7430*/  @P1 IMAD.MOV.U32 R6, RZ, RZ, R0 ;  /* 0x000000ffff061224 */ /* 0x000fe200078e0000 */
[----:B------:R-:W-:Y:S05]  /*7440*/  @P0 BRA `(.L_x_981) ;  /* 0x0000004000000947 */ /* 0x000fea0003800000 */
[----:B-1----:R-:W-:Y:S05]  /*7450*/  @!P1 BRA `(.L_x_981) ;  /* 0x0000003000009947 */ /* 0x002fea0003800000 */
[----:B------:R-:W2:Y:S04]  /*7460*/  LDG.E R2, [R4.64] ;  /* 0x0000000404027981 */ /* 0x000ea8000c1e1900 */
[----:B------:R-:W2:Y:S02]  /*7470*/  LDG.E R0, [R4.64+0x4] ;  /* 0x0000040404007981 */ /* 0x000ea4000c1e1900 */
[----:B--2--5:R-:W-:-:S02]  /*7480*/  IADD3 R8, -R2, R0, RZ ;  /* 0x0000000002087210 */ /* 0x024fc40007ffe1ff */
.L_x_981:
[----:B-1----:R-:W-:Y:S01]  /*7490*/  LEA.HI R2, R21, R22, RZ, 0x3 ;  /* 0x0000001615027211 */ /* 0x002fe200078f18ff */
[----:B------:R-:W1:Y:S01]  /*74a0*/  S2R R9, SR_CTAID.X ;  /* 0x0000000000097919 */ /* 0x000e620000002500 */
[----:B------:R-:W-:Y:S01]  /*74b0*/  SHF.R.S32.HI R4, RZ, 0x1f, R52 ;  /* 0x0000001fff047819 */ /* 0x000fe20000011434 */
[----:B------:R-:W-:Y:S01]  /*74c0*/  BSSY B0, `(.L_x_982) ;  /* 0x0000033000007945 */ /* 0x000fe20003800000 */
[----:B------:R-:W-:-:S02]  /*74d0*/  LOP3.LUT R0, R2, 0x1ffffff8, RZ, 0xc0, !PT ;  /* 0x1ffffff802007812 */ /* 0x000fc400078ec0ff */
[----:B------:R-:W-:Y:S02]  /*74e0*/  SHF.R.S32.HI R14, RZ, 0x3, R2 ;  /* 0x00000003ff0e7819 */ /* 0x000fe40000011402 */
[----:B------:R-:W-:Y:S01]  /*74f0*/  SEL R20, R52, RZ, !P1 ;  /* 0x000000ff34147207 */ /* 0x000fe20004800000 */
[----:B------:R-:W-:Y:S02]  /*7500*/  IMAD.IADD R0, R22, 0x1, -R0 ;  /* 0x0000000116007824 */ /* 0x000fe400078e0a00 */
[----:B------:R-:W-:Y:S02]  /*7510*/  IMAD.SHL.U32 R2, R14, 0x40, RZ ;  /* 0x000000400e027824 */ /* 0x000fe400078e00ff */
[----:B------:R-:W-:-:S03]  /*7520*/  IMAD.SHL.U32 R12, R0, 0x8, RZ ;  /* 0x00000008000c7824 */ /* 0x000fc600078e00ff */
[----:B------:R-:W-:Y:S02]  /*7530*/  LOP3.LUT R0, R2, 0x1c0, RZ, 0xc0, !PT ;  /* 0x000001c002007812 */ /* 0x000fe400078ec0ff */
[----:B------:R-:W-:Y:S02]  /*7540*/  LEA.HI R2, R21, R22, RZ, 0x6 ;  /* 0x0000001615027211 */ /* 0x000fe400078f30ff */
[----:B------:R-:W-:Y:S01]  /*7550*/  LOP3.LUT R3, R0, 0x38, R12, 0xf8, !PT ;  /* 0x0000003800037812 */ /* 0x000fe200078ef80c */
[----:B------:R-:W2:Y:S01]  /*7560*/  S2R R22, SR_CTAID.Y ;  /* 0x0000000000167919 */ /* 0x000ea20000002600 */
[----:B------:R-:W-:Y:S01]  /*7570*/  SHF.R.U32.HI R0, RZ, 0x3, R0 ;  /* 0x00000003ff007819 */ /* 0x000fe20000011600 */
[----:B------:R-:W-:Y:S01]  /*7580*/  IMAD.SHL.U32 R2, R2, 0x8, RZ ;  /* 0x0000000802027824 */ /* 0x000fe200078e00ff */
[----:B------:R-:W-:Y:S01]  /*7590*/  SEL R21, R4, RZ, !P1 ;  /* 0x000000ff04157207 */ /* 0x000fe20004800000 */
[----:B-1---5:R-:W-:Y:S01]  /*75a0*/  IMAD R5, R9, -0x80, R8 ;  /* 0xffffff8009057824 */ /* 0x022fe200078e0208 */
[----:B------:R-:W-:-:S02]  /*75b0*/  LOP3.LUT R0, R3, R0, RZ, 0x3c, !PT ;  /* 0x0000000003007212 */ /* 0x000fc400078e3cff */
[----:B------:R-:W-:Y:S01]  /*75c0*/  IADD3 R4, P0, R14, R6, RZ ;  /* 0x000000060e047210 */ /* 0x000fe20007f1e0ff */
[----:B------:R-:W-:Y:S01]  /*75d0*/  IMAD R6, R21, c[0x0][0x340], RZ ;  /* 0x0000d00015067a24 */ /* 0x000fe200078e02ff */
[----:B------:R-:W-:Y:S02]  /*75e0*/  LOP3.LUT R0, R0, 0x7ffffe00, R2, 0xf8, !PT ;  /* 0x7ffffe0000007812 */ /* 0x000fe400078ef802 */
[----:B------:R-:W-:Y:S01]  /*75f0*/  IMNMX R15, R5, 0x80, PT ;  /* 0x00000080050f7817 */ /* 0x000fe20003800200 */
[----:B------:R-:W-:Y:S01]  /*7600*/  IMAD R6, R20, c[0x0][0x344], R6 ;  /* 0x0000d10014067a24 */ /* 0x000fe200078e0206 */
[----:B------:R-:W-:Y:S01]  /*7610*/  SHF.R.S32.HI R13, RZ, 0x1f, R12 ;  /* 0x0000001fff0d7819 */ /* 0x000fe2000001140c */
[----:B------:R-:W-:Y:S01]  /*7620*/  IMAD.SHL.U32 R0, R0, 0x2, RZ ;  /* 0x0000000200007824 */ /* 0x000fe200078e00ff */
[C---:B------:R-:W-:Y:S02]  /*7630*/  ISETP.GE.AND P3, PT, R14.reuse, R15, PT ;  /* 0x0000000f0e00720c */ /* 0x040fe40003f66270 */
[----:B------:R-:W-:-:S02]  /*7640*/  LEA.HI.X.SX32 R5, R14, R7, 0x1, P0 ;  /* 0x000000070e057211 */ /* 0x000fc400000f0eff */
[----:B------:R1:W3:Y:S01]  /*7650*/  LDS.128 R24, [R0+0x5080] ;  /* 0x0050800000187984 */ /* 0x0002e20000000c00 */
[----:B------:R-:W-:-:S03]  /*7660*/  ISETP.GE.OR P0, PT, R12, c[0x0][0x324], P3 ;  /* 0x0000c9000c007a0c */ /* 0x000fc60001f06670 */
[----:B------:R1:W4:Y:S01]  /*7670*/  LDS.128 R28, [R0+0x6080] ;  /* 0x00608000001c7984 */ /* 0x0003220000000c00 */
[----:B--2---:R-:W-:-:S03]  /*7680*/  SHF.R.S32.HI R23, RZ, 0x1f, R22 ;  /* 0x0000001fff177819 */ /* 0x004fc60000011416 */
[----:B------:R1:W2:Y:S02]  /*7690*/  LDS.128 R32, [R0+0x7080] ;  /* 0x0070800000207984 */ /* 0x0002a40000000c00 */
[----:B------:R-:W-:Y:S02]  /*76a0*/  IMAD R2, R23, c[0x0][0x338], RZ ;  /* 0x0000ce0017027a24 */ /* 0x000fe400078e02ff */
[----:B------:R1:W1:Y:S02]  /*76b0*/  LDS.128 R36, [R0+0x80] ;  /* 0x0000800000247984 */ /* 0x0002640000000c00 */
[C---:B------:R-:W-:Y:S02]  /*76c0*/  IMAD R8, R22.reuse, c[0x0][0x33c], R2 ;  /* 0x0000cf0016087a24 */ /* 0x040fe400078e0202 */
[----:B------:R1:W1:Y:S01]  /*76d0*/  LDS.128 R40, [R0+0x1080] ;  /* 0x0010800000287984 */ /* 0x0002620000000c00 */
[----:B------:R-:W-:-:S03]  /*76e0*/  IMAD.WIDE.U32 R2, R22, c[0x0][0x338], R12 ;  /* 0x0000ce0016027a25 */ /* 0x000fc600078e000c */
[----:B------:R1:W1:Y:S01]  /*76f0*/  LDS.128 R44, [R0+0x2080] ;  /* 0x00208000002c7984 */ /* 0x0002620000000c00 */
[----:B------:R-:W-:-:S03]  /*7700*/  IMAD.IADD R3, R3, 0x1, R8 ;  /* 0x0000000103037824 */ /* 0x000fc600078e0208 */
[----:B------:R1:W1:Y:S01]  /*7710*/  LDS.128 R48, [R0+0x3080] ;  /* 0x0030800000307984 */ /* 0x0002620000000c00 */
[----:B------:R-:W-:-:S04]  /*7720*/  IMAD.WIDE.U32 R10, R20, c[0x0][0x340], R2 ;  /* 0x0000d000140a7a25 */ /* 0x000fc800078e0002 */
[----:B------:R-:W-:-:S04]  /*7730*/  IMAD.WIDE R2, R9, 0x80, R4 ;  /* 0x0000008009027825 */ /* 0x000fc800078e0204 */
[----:B------:R-:W-:Y:S01]  /*7740*/  IMAD.IADD R9, R11, 0x1, R6 ;  /* 0x000000010b097824 */ /* 0x000fe200078e0206 */
[----:B------:R-:W-:Y:S05]  /*7750*/  @P0 BRA `(.L_x_983) ;  /* 0x0000009000000947 */ /* 0x000fea0003800000 */
[----:B------:R5:W4:Y:S01]  /*7760*/  LDS.128 R16, [R0+0x4080] ;  /* 0x0040800000107984 */ /* 0x000b220000000c00 */
[----:B------:R-:W-:-:S05]  /*7770*/  MOV R8, R10 ;  /* 0x0000000a00087202 */ /* 0x000fca0000000f00 */
[----:B------:R-:W-:-:S05]  /*7780*/  IMAD.WIDE.U32 R4, R2, c[0x0][0x330], R8 ;  /* 0x0000cc0002047a25 */ /* 0x000fca00078e0008 */
[----:B------:R-:W-:Y:S01]  /*7790*/  LEA R6, P0, R4, c[0x0][0x318], 0x1 ;  /* 0x0000c60004067a11 */ /* 0x000fe200078008ff */
[----:B-1---5:R-:W-:-:S04]  /*77a0*/  IMAD R0, R3, c[0x0][0x330], RZ ;  /* 0x0000cc0003007a24 */ /* 0x022fc800078e02ff */
[----:B------:R-:W-:-:S05]  /*77b0*/  IMAD R0, R2, c[0x0][0x334], R0 ;  /* 0x0000cd0002007a24 */ /* 0x000fca00078e0200 */
[----:B------:R-:W-:-:S04]  /*77c0*/  IADD3 R0, R5, R0, RZ ;  /* 0x0000000005007210 */ /* 0x000fc80007ffe0ff */
[----:B------:R-:W-:-:S05]  /*77d0*/  LEA.HI.X R7, R4, c[0x0][0x31c], R0, 0x1, P0 ;  /* 0x0000c70004077a11 */ /* 0x000fca00000f0c00 */
[----:B----4-:R1:W-:Y:S02]  /*77e0*/  STG.E.128 [R6.64], R16 ;  /* 0x0000001006007986 */ /* 0x0103e4000c101d04 */
.L_x_983:
[----:B------:R-:W-:Y:S05]  /*77f0*/  BSYNC B0 ;  /* 0x0000000000007941 */ /* 0x000fea0003800000 */
.L_x_982:
[----:B-1----:R-:W-:Y:S01]  /*7800*/  IADD3 R0, R14, 0x20, RZ ;  /* 0x000000200e007810 */ /* 0x002fe20007ffe0ff */
[----:B------:R-:W-:Y:S03]  /*7810*/  BSSY B0, `(.L_x_984) ;  /* 0x000000f000007945 */ /* 0x000fe60003800000 */
[----:B------:R-:W-:-:S04]  /*7820*/  ISETP.GE.AND P2, PT, R0, R15, PT ;  /* 0x0000000f0000720c */ /* 0x000fc80003f46270 */
[----:B------:R-:W-:-:S13]  /*7830*/  ISETP.GE.OR P0, PT, R12, c[0x0][0x324], P2 ;  /* 0x0000c9000c007a0c */ /* 0x000fda0001706670 */
[----:B------:R-:W-:Y:S05]  /*7840*/  @P0 BRA `(.L_x_985) ;  /* 0x000000b000000947 */ /* 0x000fea0003800000 */
[----:B------:R-:W-:Y:S02]  /*7850*/  IADD3 R0, P0, R2, 0x20, RZ ;  /* 0x0000002002007810 */ /* 0x000fe40007f1e0ff */
[----:B------:R-:W-:-:S03]  /*7860*/  MOV R5, R9 ;  /* 0x0000000900057202 */ /* 0x000fc60000000f00 */
[----:B------:R-:W-:-:S04]  /*7870*/  IMAD.X R4, RZ, RZ, R3, P0 ;  /* 0x000000ffff047224 */ /* 0x000fc800000e0603 */
[----:B------:R-:W-:Y:S02]  /*7880*/  IMAD R6, R4, c[0x0][0x330], RZ ;  /* 0x0000cc0004067a24 */ /* 0x000fe400078e02ff */
[----:B------:R-:W-:-:S04]  /*7890*/  IMAD.MOV.U32 R4, RZ, RZ, R10 ;  /* 0x000000ffff047224 */ /* 0x000fc800078e000a */
[----:B------:R-:W-:-:S04]  /*78a0*/  IMAD.WIDE.U32 R4, R0, c[0x0][0x330], R4 ;  /* 0x0000cc0000047a25 */ /* 0x000fc800078e0004 */
[----:B------:R-:W-:Y:S01]  /*78b0*/  IMAD R0, R0, c[0x0][0x334], R6 ;  /* 0x0000cd0000007a24 */ /* 0x000fe200078e0206 */
[----:B------:R-:W-:-:S04]  /*78c0*/  LEA R6, P0, R4, c[0x0][0x318], 0x1 ;  /* 0x0000c60004067a11 */ /* 0x000fc800078008ff */
[----:B------:R-:W-:-:S04]  /*78d0*/  IADD3 R0, R5, R0, RZ ;  /* 0x0000000005007210 */ /* 0x000fc80007ffe0ff */
[----:B------:R-:W-:-:S05]  /*78e0*/  LEA.HI.X R7, R4, c[0x0][0x31c], R0, 0x1, P0 ;  /* 0x0000c70004077a11 */ /* 0x000fca00000f0c00 */
[----:B---3--:R1:W-:Y:S02]  /*78f0*/  STG.E.128 [R6.64], R24 ;  /* 0x0000001806007986 */ /* 0x0083e4000c101d04 */
.L_x_985:
[----:B------:R-:W-:Y:S05]  /*7900*/  BSYNC B0 ;  /* 0x0000000000007941 */ /* 0x000fea0003800000 */
.L_x_984:
[----:B------:R-:W-:Y:S01]  /*7910*/  IADD3 R0, R14, 0x40, RZ ;  /* 0x000000400e007810 */ /* 0x000fe20007ffe0ff */
[----:B------:R-:W-:Y:S03]  /*7920*/  BSSY B0, `(.L_x_986) ;  /* 0x000000f000007945 */ /* 0x000fe60003800000 */
[----:B------:R-:W-:-:S04]  /*7930*/  ISETP.GE.AND P1, PT, R0, R15, PT ;  /* 0x0000000f0000720c */ /* 0x000fc80003f26270 */
[----:B------:R-:W-:-:S13]  /*7940*/  ISETP.GE.OR P0, PT, R12, c[0x0][0x324], P1 ;  /* 0x0000c9000c007a0c */ /* 0x000fda0000f06670 */
[----:B------:R-:W-:Y:S05]  /*7950*/  @P0 BRA `(.L_x_987) ;  /* 0x000000b000000947 */ /* 0x000fea0003800000 */
[----:B------:R-:W-:Y:S02]  /*7960*/  IADD3 R0, P0, R2, 0x40, RZ ;  /* 0x0000004002007810 */ /* 0x000fe40007f1e0ff */
[----:B------:R-:W-:-:S03]  /*7970*/  MOV R5, R9 ;  /* 0x0000000900057202 */ /* 0x000fc60000000f00 */
[----:B------:R-:W-:-:S04]  /*7980*/  IMAD.X R4, RZ, RZ, R3, P0 ;  /* 0x000000ffff047224 */ /* 0x000fc800000e0603 */
[----:B-1----:R-:W-:Y:S02]  /*7990*/  IMAD R6, R4, c[0x0][0x330], RZ ;  /* 0x0000cc0004067a24 */ /* 0x002fe400078e02ff */
[----:B------:R-:W-:-:S04]  /*79a0*/  IMAD.MOV.U32 R4, RZ, RZ, R10 ;  /* 0x000000ffff047224 */ /* 0x000fc800078e000a */
[----:B------:R-:W-:-:S04]  /*79b0*/  IMAD.WIDE.U32 R4, R0, c[0x0][0x330], R4 ;  /* 0x0000cc0000047a25 */ /* 0x000fc800078e0004 */
[----:B------:R-:W-:Y:S01]  /*79c0*/  IMAD R0, R0, c[0x0][0x334], R6 ;  /* 0x0000cd0000007a24 */ /* 0x000fe200078e0206 */
[----:B------:R-:W-:-:S04]  /*79d0*/  LEA R6, P0, R4, c[0x0][0x318], 0x1 ;  /* 0x0000c60004067a11 */ /* 0x000fc800078008ff */
[----:B------:R-:W-:-:S04]  /*79e0*/  IADD3 R0, R5, R0, RZ ;  /* 0x0000000005007210 */ /* 0x000fc80007ffe0ff */
[----:B------:R-:W-:-:S05]  /*79f0*/  LEA.HI.X R7, R4, c[0x0][0x31c], R0, 0x1, P0 ;  /* 0x0000c70004077a11 */ /* 0x000fca00000f0c00 */
[----:B----4-:R1:W-:Y:S02]  /*7a00*/  STG.E.128 [R6.64], R28 ;  /* 0x0000001c06007986 */ /* 0x0103e4000c101d04 */
.L_x_987:
[----:B------:R-:W-:Y:S05]  /*7a10*/  BSYNC B0 ;  /* 0x0000000000007941 */ /* 0x000fea0003800000 */
.L_x_986:
        /* <DEDUP_REMOVED lines=10> */
[----:B-1----:R-:W-:-:S04]  /*7ac0*/  IMAD.WIDE.U32 R6, R0, c[0x0][0x330], R4 ;  /* 0x0000cc0000067a25 */ /* 0x002fc800078e0004 */
[----:B------:R-:W-:Y:S01]  /*7ad0*/  IMAD R0, R0, c[0x0][0x334], R8 ;  /* 0x0000cd0000007a24 */ /* 0x000fe200078e0208 */
[----:B------:R-:W-:-:S04]  /*7ae0*/  LEA R4, P4, R6, c[0x0][0x318], 0x1 ;  /* 0x0000c60006047a11 */ /* 0x000fc800078808ff */
[----:B------:R-:W-:-:S04]  /*7af0*/  IADD3 R0, R7, R0, RZ ;  /* 0x0000000007007210 */ /* 0x000fc80007ffe0ff */
[----:B------:R-:W-:-:S05]  /*7b00*/  LEA.HI.X R5, R6, c[0x0][0x31c], R0, 0x1, P4 ;  /* 0x0000c70006057a11 */ /* 0x000fca00020f0c00 */
[----:B--2---:R1:W-:Y:S02]  /*7b10*/  STG.E.128 [R4.64], R32 ;  /* 0x0000002004007986 */ /* 0x0043e4000c101d04 */
.L_x_989:
[----:B------:R-:W-:Y:S05]  /*7b20*/  BSYNC B0 ;  /* 0x0000000000007941 */ /* 0x000fea0003800000 */
.L_x_988:
        /* <DEDUP_REMOVED lines=19> */
.L_x_991:
[----:B------:R-:W-:Y:S05]  /*7c60*/  BSYNC B0 ;  /* 0x0000000000007941 */ /* 0x000fea0003800000 */
.L_x_990:
[----:B------:R-:W-:Y:S01]  /*7c70*/  ISETP.GE.OR P2, PT, R12, c[0x0][0x2f4], P2 ;  /* 0x0000bd000c007a0c */ /* 0x000fe20001746670 */
[----:B------:R-:W-:-:S12]  /*7c80*/  BSSY B0, `(.L_x_992) ;  /* 0x000000d000007945 */ /* 0x000fd80003800000 */
        /* <DEDUP_REMOVED lines=11> */
[----:B------:R1:W-:Y:S02]  /*7d40*/  STG.E.128 [R10.64], R40 ;  /* 0x000000280a007986 */ /* 0x0003e4000c101d04 */
.L_x_993:
[----:B------:R-:W-:Y:S05]  /*7d50*/  BSYNC B0 ;  /* 0x0000000000007941 */ /* 0x000fea0003800000 */
.L_x_992:
        /* <DEDUP_REMOVED lines=14> */
.L_x_995:
[----:B------:R-:W-:Y:S05]  /*7e40*/  BSYNC B0 ;  /* 0x0000000000007941 */ /* 0x000fea0003800000 */
.L_x_994:
[----:B------:R-:W-:-:S13]  /*7e50*/  ISETP.GE.OR P0, PT, R12, c[0x0][0x2f4], P0 ;  /* 0x0000bd000c007a0c */ /* 0x000fda0000706670 */
[----:B------:R-:W-:Y:S05]  /*7e60*/  @P0 EXIT ;  /* 0x000000000000094d */ /* 0x000fea0003800000 */
[----:B------:R-:W-:-:S05]  /*7e70*/  IADD3 R0, P0, R2, 0x60, RZ ;  /* 0x0000006002007810 */ /* 0x000fca0007f1e0ff */
[----:B------:R-:W-:Y:S01]  /*7e80*/  IMAD.X R2, RZ, RZ, R3, P0 ;  /* 0x000000ffff027224 */ /* 0x000fe200000e0603 */
[----:B------:R-:W-:-:S03]  /*7e90*/  MOV R3, R5 ;  /* 0x0000000500037202 */ /* 0x000fc60000000f00 */
[----:B------:R-:W-:Y:S02]  /*7ea0*/  IMAD R7, R2, c[0x0][0x300], RZ ;  /* 0x0000c00002077a24 */ /* 0x000fe400078e02ff */
[----:B------:R-:W-:-:S04]  /*7eb0*/  IMAD.MOV.U32 R2, RZ, RZ, R6 ;  /* 0x000000ffff027224 */ /* 0x000fc800078e0006 */
[----:B------:R-:W-:-:S04]  /*7ec0*/  IMAD.WIDE.U32 R4, R0, c[0x0][0x300], R2 ;  /* 0x0000c00000047a25 */ /* 0x000fc800078e0002 */
[----:B------:R-:W-:Y:S01]  /*7ed0*/  IMAD R0, R0, c[0x0][0x304], R7 ;  /* 0x0000c10000007a24 */ /* 0x000fe200078e0207 */
[----:B------:R-:W-:-:S04]  /*7ee0*/  LEA R2, P0, R4, c[0x0][0x2e8], 0x1 ;  /* 0x0000ba0004027a11 */ /* 0x000fc800078008ff */
[----:B------:R-:W-:-:S04]  /*7ef0*/  IADD3 R0, R5, R0, RZ ;  /* 0x0000000005007210 */ /* 0x000fc80007ffe0ff */
[----:B------:R-:W-:-:S05]  /*7f00*/  LEA.HI.X R3, R4, c[0x0][0x2ec], R0, 0x1, P0 ;  /* 0x0000bb0004037a11 */ /* 0x000fca00000f0c00 */
[----:B------:R-:W-:Y:S01]  /*7f10*/  STG.E.128 [R2.64], R48 ;  /* 0x0000003002007986 */ /* 0x000fe2000c101d04 */
[----:B------:R-:W-:Y:S05]  /*7f20*/  EXIT ;  /* 0x000000000000794d */ /* 0x000fea0003800000 */
.L_x_980:
[----:B-----5:R-:W2:Y:S01]  /*7f30*/  LDL R12, [R1+0x44] ;  /* 0x00004400010c7983 */ /* 0x020ea20000100800 */
[----:B------:R-:W-:Y:S01]  /*7f40*/  ISETP.NE.U32.AND P1, PT, RZ, c[0x0][0x358], PT ;  /* 0x0000d600ff007a0c */ /* 0x000fe20003f25070 */
[----:B-1----:R-:W-:Y:S01]  /*7f50*/  IMAD.MOV.U32 R2, RZ, RZ, 0x4 ;  /* 0x00000004ff027424 */ /* 0x002fe200078e00ff */
[----:B------:R-:W-:Y:S02]  /*7f60*/  ISETP.NE.U32.AND P0, PT, RZ, c[0x0][0x360], PT ;  /* 0x0000d800ff007a0c */ /* 0x000fe40003f05070 */
[----:B------:R-:W-:Y:S02]  /*7f70*/  ISETP.NE.AND.EX P1, PT, RZ, c[0x0][0x35c], PT, P1 ;  /* 0x0000d700ff007a0c */ /* 0x000fe40003f25310 */
[----:B------:R-:W-:Y:S01]  /*7f80*/  ISETP.NE.AND.EX P0, PT, RZ, c[0x0][0x364], PT, P0 ;  /* 0x0000d900ff007a0c */ /* 0x000fe20003f05300 */
[----:B--2---:R-:W-:-:S10]  /*7f90*/  IMAD.WIDE R4, R12, R2, c[0x0][0x358] ;  /* 0x0000d6000c047625 */ /* 0x004fd400078e0202 */
[----:B------:R-:W2:Y:S01]  /*7fa0*/  @P1 LDG.E R0, [R4.64] ;  /* 0x0000000404001981 */ /* 0x000ea2000c1e1900 */
[----:B------:R-:W-:Y:S02]  /*7fb0*/  IMAD.MOV.U32 R8, RZ, RZ, c[0x0][0x2f0] ;  /* 0x0000bc00ff087624 */ /* 0x000fe400078e00ff */
[----:B------:R-:W-:-:S05]  /*7fc0*/  @P0 IMAD.WIDE R2, R12, R2, c[0x0][0x360] ;  /* 0x0000d8000c020625 */ /* 0x000fca00078e0202 */
[----:B------:R1:W5:Y:S02]  /*7fd0*/  @P0 LDG.E R8, [R2.64] ;  /* 0x0000000402080981 */ /* 0x000364000c1e1900 */
[----:B-1----:R-:W-:Y:S02]  /*7fe0*/  CS2R R2, SRZ ;  /* 0x0000000000027805 */ /* 0x002fe4000001ff00 */
[--C-:B--2---:R-:W-:Y:S01]  /*7ff0*/  @P1 SHF.R.S32.HI R3, RZ, 0x1f, R0.reuse ;  /* 0x0000001fff031819 */ /* 0x104fe20000011400 */
[----:B------:R-:W-:Y:S01]  /*8000*/  @P1 IMAD.MOV.U32 R2, RZ, RZ, R0 ;  /* 0x000000ffff021224 */ /* 0x000fe200078e0000 */
[----:B------:R-:W-:Y:S05]  /*8010*/  @P0 BRA `(.L_x_996) ;  /* 0x0000004000000947 */ /* 0x000fea0003800000 */
[----:B------:R-:W-:Y:S05]  /*8020*/  @!P1 BRA `(.L_x_996) ;  /* 0x0000003000009947 */ /* 0x000fea0003800000 */
[----:B------:R1:W2:Y:S04]  /*8030*/  LDG.E R0, [R4.64] ;  /* 0x0000000404007981 */ /* 0x0002a8000c1e1900 */
[----:B-1----:R-:W2:Y:S02]  /*8040*/  LDG.E R4, [R4.64+0x4] ;  /* 0x0000040404047981 */ /* 0x002ea4000c1e1900 */
[----:B--2--5:R-:W-:-:S02]  /*8050*/  IADD3 R8, -R0, R4, RZ ;  /* 0x0000000400087210 */ /* 0x024fc40007ffe1ff */
.L_x_996:
[----:B------:R-:W1:Y:S01]  /*8060*/  S2R R4, SR_TID.X ;  /* 0x0000000000047919 */ /* 0x000e620000002100 */
[----:B------:R-:W-:Y:S01]  /*8070*/  SEL R16, R12, RZ, !P1 ;  /* 0x000000ff0c107207 */ /* 0x000fe20004800000 */
[----:B------:R-:W-:Y:S02]  /*8080*/  BSSY B0, `(.L_x_997) ;  /* 0x0000024000007945 */ /* 0x000fe40003800000 */
[----:B------:R-:W2:Y:S04]  /*8090*/  S2R R9, SR_CTAID.X ;  /* 0x0000000000097919 */ /* 0x000ea80000002500 */
        /* <DEDUP_REMOVED lines=9> */
[----:B------:R-:W-:Y:S01]  /*8130*/  ISETP.GE.AND P3, PT, R14, R15, PT ;  /* 0x0000000f0e00720c */ /* 0x000fe20003f66270 */
[----:B------:R-:W-:Y:S01]  /*8140*/  IMAD.SHL.U32 R10, R10, 0x8, RZ ;  /* 0x000000080a0a7824 */ /* 0x000fe200078e00ff */
[----:B------:R-:W-:Y:S01]  /*8150*/  SHF.R.S32.HI R4, RZ, 0x1f, R12 ;  /* 0x0000001fff047819 */ /* 0x000fe2000001140c */
[----:B------:R-:W-:Y:S01]  /*8160*/  IMAD R5, R19, c[0x0][0x308], RZ ;  /* 0x0000c20013057a24 */ /* 0x000fe200078e02ff */
[----:B------:R-:W-:-:S02]  /*8170*/  LEA.HI.X.SX32 R3, R14, R3, 0x1, P0 ;  /* 0x000000030e037211 */ /* 0x000fc400000f0eff */
[----:B------:R-:W-:Y:S01]  /*8180*/  SHF.R.S32.HI R11, RZ, 0x1f, R10 ;  /* 0x0000001fff0b7819 */ /* 0x000fe2000001140a */
[----:B------:R-:W-:Y:S01]  /*8190*/  IMAD R0, R18, c[0x0][0x30c], R5 ;  /* 0x0000c30012007a24 */ /* 0x000fe200078e0205 */
[----:B------:R-:W-:Y:S01]  /*81a0*/  ISETP.GE.OR P0, PT, R10, c[0x0][0x2f4], P3 ;  /* 0x0000bd000a007a0c */ /* 0x000fe20001f06670 */
[----:B------:R-:W-:Y:S01]  /*81b0*/  IMAD.WIDE R2, R9, 0x80, R2 ;  /* 0x0000008009027825 */ /* 0x000fe200078e0202 */
[----:B------:R-:W-:-:S03]  /*81c0*/  SEL R17, R4, RZ, !P1 ;  /* 0x000000ff04117207 */ /* 0x000fc60004800000 */
        /* <DEDUP_REMOVED lines=15> */
.L_x_998:
[----:B------:R-:W-:Y:S05]  /*82c0*/  BSYNC B0 ;  /* 0x0000000000007941 */ /* 0x000fea0003800000 */
.L_x_997:
        /* <DEDUP_REMOVED lines=15> */
[----:B------:R1:W-:Y:S02]  /*83c0*/  STG.E.128 [R12.64], RZ ;  /* 0x000000ff0c007986 */ /* 0x0003e4000c101d04 */
.L_x_1000:
[----:B------:R-:W-:Y:S05]  /*83d0*/  BSYNC B0 ;  /* 0x0000000000007941 */ /* 0x000fea0003800000 */
.L_x_999:
        /* <DEDUP_REMOVED lines=16> */
.L_x_1002:
[----:B------:R-:W-:Y:S05]  /*84e0*/  BSYNC B0 ;  /* 0x0000000000007941 */ /* 0x000fea0003800000 */
.L_x_1001:
[----:B------:R-:W-:Y:S01]  /*84f0*/  IADD3 R14, R14, 0x60, RZ ;  /* 0x000000600e0e7810 */ /* 0x000fe20007ffe0ff */
[----:B------:R-:W-:Y:S03]  /*8500*/  BSSY B0, `(.L_x_1003) ;  /* 0x000000e000007945 */ /* 0x000fe60003800000 */
[----:B------:R-:W-:-:S04]  /*8510*/  ISETP.GE.AND P0, PT, R14, R15, PT ;  /* 0x0000000f0e00720c */ /* 0x000fc80003f06270 */
[----:B------:R-:W-:-:S13]  /*8520*/  ISETP.GE.OR P4, PT, R10, c[0x0][0x2f4], P0 ;  /* 0x0000bd000a007a0c */ /* 0x000fda0000786670 */
[----:B------:R-:W-:Y:S05]  /*8530*/  @P4 BRA `(.L_x_1004) ;  /* 0x000000a000004947 */ /* 0x000fea0003800000 */
[----:B------:R-:W-:-:S04]  /*8540*/  IADD3 R0, P4, R2, 0x60, RZ ;  /* 0x0000006002007810 */ /* 0x000fc80007f9e0ff */
[----:B------:R-:W-:-:S05]  /*8550*/  IADD3.X R4, RZ, R3, RZ, P4, !PT ;  /* 0x00000003ff047210 */ /* 0x000fca00027fe4ff */
[----:B------:R-:W-:Y:S01]  /*8560*/  IMAD R8, R4, c[0x0][0x300], RZ ;  /* 0x0000c00004087a24 */ /* 0x000fe200078e02ff */
[----:B------:R-:W-:-:S05]  /*8570*/  MOV R4, R6 ;  /* 0x0000000600047202 */ /* 0x000fca0000000f00 */
[----:B------:R-:W-:-:S04]  /*8580*/  IMAD.WIDE.U32 R6, R0, c[0x0][0x300], R4 ;  /* 0x0000c00000067a25 */ /* 0x000fc800078e0004 */
[----:B------:R-:W-:Y:S01]  /*8590*/  IMAD R0, R0, c[0x0][0x304], R8 ;  /* 0x0000c10000007a24 */ /* 0x000fe200078e0208 */
[----:B------:R-:W-:-:S04]  /*85a0*/  LEA R4, P4, R6, c[0x0][0x2e8], 0x1 ;  /* 0x0000ba0006047a11 */ /* 0x000fc800078808ff */
[----:B------:R-:W-:-:S04]  /*85b0*/  IADD3 R0, R7, R0, RZ ;  /* 0x0000000007007210 */ /* 0x000fc80007ffe0ff */
[----:B------:R-:W-:-:S05]  /*85c0*/  LEA.HI.X R5, R6, c[0x0][0x2ec], R0, 0x1, P4 ;  /* 0x0000bb0006057a11 */ /* 0x000fca00020f0c00 */
[----:B------:R2:W-:Y:S02]  /*85d0*/  STG.E.128 [R4.64], RZ ;  /* 0x000000ff04007986 */ /* 0x0005e4000c101d04 */
.L_x_1004:
[----:B------:R-:W-:Y:S05]  /*85e0*/  BSYNC B0 ;  /* 0x0000000000007941 */ /* 0x000fea0003800000 */
.L_x_1003:
[----:B------:R-:W-:Y:S01]  /*85f0*/  IMAD R0, R19, c[0x0][0x338], RZ ;  /* 0x0000ce0013007a24 */ /* 0x000fe200078e02ff */
[----:B------:R-:W-:Y:S01]  /*8600*/  ISETP.GE.OR P3, PT, R10, c[0x0][0x324], P3 ;  /* 0x0000c9000a007a0c */ /* 0x000fe20001f66670 */
[C---:B------:R-:W-:Y:S01]  /*8610*/  IMAD.WIDE.U32 R6, R18.reuse, c[0x0][0x338], R10 ;  /* 0x0000ce0012067a25 */ /* 0x040fe200078e000a */
[----:B------:R-:W-:Y:S03]  /*8620*/  BSSY B0, `(.L_x_1005) ;  /* 0x0000010000007945 */ /* 0x000fe60003800000 */
[----:B------:R-:W-:Y:S02]  /*8630*/  IMAD R0, R18, c[0x0][0x33c], R0 ;  /* 0x0000cf0012007a24 */ /* 0x000fe400078e0200 */
[----:B--2---:R-:W-:-:S03]  /*8640*/  IMAD R4, R17, c[0x0][0x340], RZ ;  /* 0x0000d00011047a24 */ /* 0x004fc600078e02ff */
        /* <DEDUP_REMOVED lines=9> */
[----:B-1----:R-:W-:-:S04]  /*86e0*/  LEA R12, P3, R8, c[0x0][0x318], 0x1 ;  /* 0x0000c600080c7a11 */ /* 0x002fc800078608ff */
[----:B------:R-:W-:-:S04]  /*86f0*/  IADD3 R0, R9, R0, RZ ;  /* 0x0000000009007210 */ /* 0x000fc80007ffe0ff */
[----:B------:R-:W-:-:S05]  /*8700*/  LEA.HI.X R13, R8, c[0x0][0x31c], R0, 0x1, P3 ;  /* 0x0000c700080d7a11 */ /* 0x000fca00018f0c00 */
[----:B------:R1:W-:Y:S02]  /*8710*/  STG.E.128 [R12.64], RZ ;  /* 0x000000ff0c007986 */ /* 0x0003e4000c101d04 */
.L_x_1006:
[----:B------:R-:W-:Y:S05]  /*8720*/  BSYNC B0 ;  /* 0x0000000000007941 */ /* 0x000fea0003800000 */
.L_x_1005:
        /* <DEDUP_REMOVED lines=14> */
.L_x_1008:
[----:B------:R-:W-:Y:S05]  /*8810*/  BSYNC B0 ;  /* 0x0000000000007941 */ /* 0x000fea0003800000 */
.L_x_1007:
        /* <DEDUP_REMOVED lines=14> */
.L_x_1010:
[----:B------:R-:W-:Y:S05]  /*8900*/  BSYNC B0 ;  /* 0x0000000000007941 */ /* 0x000fea0003800000 */
.L_x_1009:
[----:B------:R-:W-:-:S13]  /*8910*/  ISETP.GE.OR P0, PT, R10, c[0x0][0x324], P0 ;  /* 0x0000c9000a007a0c */ /* 0x000fda0000706670 */
[----:B------:R-:W-:Y:S05]  /*8920*/  @P0 EXIT ;  /* 0x000000000000094d */ /* 0x000fea0003800000 */
[----:B------:R-:W-:Y:S02]  /*8930*/  IADD3 R0, P0, R2, 0x60, RZ ;  /* 0x0000006002007810 */ /* 0x000fe40007f1e0ff */
[----:B------:R-:W-:Y:S02]  /*8940*/  MOV R4, R6 ;  /* 0x0000000600047202 */ /* 0x000fe40000000f00 */
[----:B------:R-:W-:-:S03]  /*8950*/  IADD3.X R2, RZ, R3, RZ, P0, !PT ;  /* 0x00000003ff027210 */ /* 0x000fc600007fe4ff */
[----:B------:R-:W-:-:S04]  /*8960*/  IMAD.WIDE.U32 R4, R0, c[0x0][0x330], R4 ;  /* 0x0000cc0000047a25 */ /* 0x000fc800078e0004 */
[----:B------:R-:W-:-:S04]  /*8970*/  IMAD R2, R2, c[0x0][0x330], RZ ;  /* 0x0000cc0002027a24 */ /* 0x000fc800078e02ff */
[----:B------:R-:W-:Y:S01]  /*8980*/  IMAD R0, R0, c[0x0][0x334], R2 ;  /* 0x0000cd0000007a24 */ /* 0x000fe200078e0202 */
[----:B------:R-:W-:-:S04]  /*8990*/  LEA R2, P0, R4, c[0x0][0x318], 0x1 ;  /* 0x0000c60004027a11 */ /* 0x000fc800078008ff */
[----:B------:R-:W-:-:S04]  /*89a0*/  IADD3 R0, R5, R0, RZ ;  /* 0x0000000005007210 */ /* 0x000fc80007ffe0ff */
[----:B------:R-:W-:-:S05]  /*89b0*/  LEA.HI.X R3, R4, c[0x0][0x31c], R0, 0x1, P0 ;  /* 0x0000c70004037a11 */ /* 0x000fca00000f0c00 */
[----:B------:R-:W-:Y:S01]  /*89c0*/  STG.E.128 [R2.64], RZ ;  /* 0x000000ff02007986 */ /* 0x000fe2000c101d04 */
[----:B------:R-:W-:Y:S05]  /*89d0*/  EXIT ;  /* 0x000000000000794d */ /* 0x000fea0003800000 */
.L_x_1011:
        /* <DEDUP_REMOVED lines=10> */
.L_x_1830:


//--------------------- .text._ZN7cutlass13device_kernelIN5flash19enable_sm80_to_sm89INS1_16FlashAttnBwdSm80INS1_25CollectiveMainloopBwdSm80ILi2ELi2EN4cute5tupleIJNS5_1CILi128EEES8_NS7_ILi64EEEEEENS_6half_tEfNS_4arch4Sm80ELb0ELb0ELb0ELb1ELb1ELb0ELb0ELb0ELi2ELi4ELi4ELi4ELb0EEENS1_21CollectiveEpilogueBwdISA_SB_SD_Li256ELb1ELb0ELi2EEENS1_19SingleTileSchedulerILb1ELb0ELb0ELi128EEEEEEEEEvNT_6ParamsE --------------------------
	.section	.text._ZN7cutlass13device_kernelIN5flash19enable_sm80_to_sm89INS1_16FlashAttnBwdSm80INS1_25CollectiveMainloopBwdSm80ILi2ELi2EN4cute5tupleIJNS5_1CILi128EEES8_NS7_ILi64EEEEEENS_6half_tEfNS_4arch4Sm80ELb0ELb0ELb0ELb1ELb1ELb0ELb0ELb0ELi2ELi4ELi4ELi4ELb0EEENS1_21CollectiveEpilogueBwdISA_SB_SD_Li256ELb1ELb0ELi2EEENS1_19SingleTileSchedulerILb1ELb0ELb0ELi128EEEEEEEEEvNT_6ParamsE,"ax",@progbits
	.sectioninfo	@"SHI_REGISTERS=255"
	.align	128
.text._ZN7cutlass13device_kernelIN5flash19enable_sm80_to_sm89INS1_16FlashAttnBwdSm80INS1_25CollectiveMainloopBwdSm80ILi2ELi2EN4cute5tupleIJNS5_1CILi128EEES8_NS7_ILi64EEEEEENS_6half_tEfNS_4arch4Sm80ELb0ELb0ELb0ELb1ELb1ELb0ELb0ELb0ELi2ELi4ELi4ELi4ELb0EEENS1_21CollectiveEpilogueBwdISA_SB_SD_Li256ELb1ELb0ELi2EEENS1_19SingleTileSchedulerILb1ELb0ELb0ELi128EEEEEEEEEvNT_6ParamsE:
        .type           _ZN7cutlass13device_kernelIN5flash19enable_sm80_to_sm89INS1_16FlashAttnBwdSm80INS1_25CollectiveMainloopBwdSm80ILi2ELi2EN4cute5tupleIJNS5_1CILi128EEES8_NS7_ILi64EEEEEENS_6half_tEfNS_4arch4Sm80ELb0ELb0ELb0ELb1ELb1ELb0ELb0ELb0ELi2ELi4ELi4ELi4ELb0EEENS1_21CollectiveEpilogueBwdISA_SB_SD_Li256ELb1ELb0ELi2EEENS1_19SingleTileSchedulerILb1ELb0ELb0ELi128EEEEEEEEEvNT_6ParamsE,@function
        .size           _ZN7cutlass13device_kernelIN5flash19enable_sm80_to_sm89INS1_16FlashAttnBwdSm80INS1_25CollectiveMainloopBwdSm80ILi2ELi2EN4cute5tupleIJNS5_1CILi128EEES8_NS7_ILi64EEEEEENS_6half_tEfNS_4arch4Sm80ELb0ELb0ELb0ELb1ELb1ELb0ELb0ELb0ELi2ELi4ELi4ELi4ELb0EEENS1_21CollectiveEpilogueBwdISA_SB_SD_Li256ELb1ELb0ELi2EEENS1_19SingleTileSchedulerILb1ELb0ELb0ELi128EEEEEEEEEvNT_6ParamsE,(.L_x_1831 - _ZN7cutlass13device_kernelIN5flash19enable_sm80_to_sm89INS1_16FlashAttnBwdSm80INS1_25CollectiveMainloopBwdSm80ILi2ELi2EN4cute5tupleIJNS5_1CILi128EEES8_NS7_ILi64EEEEEENS_6half_tEfNS_4arch4Sm80ELb0ELb0ELb0ELb1ELb1ELb0ELb0ELb0ELi2ELi4ELi4ELi4ELb0EEENS1_21CollectiveEpilogueBwdISA_SB_SD_Li256ELb1ELb0ELi2EEENS1_19SingleTileSchedulerILb1ELb0ELb0ELi128EEEEEEEEEvNT_6ParamsE)
        .other          _ZN7cutlass13device_kernelIN5flash19enable_sm80_to_sm89INS1_16FlashAttnBwdSm80INS1_25CollectiveMainloopBwdSm80ILi2ELi2EN4cute5tupleIJNS5_1CILi128EEES8_NS7_ILi64EEEEEENS_6half_tEfNS_4arch4Sm80ELb0ELb0ELb0ELb1ELb1ELb0ELb0ELb0ELi2ELi4ELi4ELi4ELb0EEENS1_21CollectiveEpilogueBwdISA_SB_SD_Li256ELb1ELb0ELi2EEENS1_19SingleTileSchedulerILb1ELb0ELb0ELi128EEEEEEEEEvNT_6ParamsE,@"STO_CUDA_ENTRY STV_DEFAULT"
_ZN7cutlass13device_kernelIN5flash19enable_sm80_to_sm89INS1_16FlashAttnBwdSm80INS1_25CollectiveMainloopBwdSm80ILi2ELi2EN4cute5tupleIJNS5_1CILi128EEES8_NS7_ILi64EEEEEENS_6half_tEfNS_4arch4Sm80ELb0ELb0ELb0ELb1ELb1ELb0ELb0ELb0ELi2ELi4ELi4ELi4ELb0EEENS1_21CollectiveEpilogueBwdISA_SB_SD_Li256ELb1ELb0ELi2EEENS1_19SingleTileSchedulerILb1ELb0ELb0ELi128EEEEEEEEEvNT_6ParamsE:
        /* <DEDUP_REMOVED lines=18> */
.L_x_1013:
        /* <DEDUP_REMOVED lines=8> */
.L_x_1015:
[----:B------:R-:W-:Y:S02]  /*01a0*/  MOV R0, c[0x0][0x3a4] ;  /* 0x0000e90000007a02 */ /* 0x000fe40000000f00 */
.L_x_1014:
[----:B-1----:R-:W-:-:S05]  /*01b0*/  IMAD.SHL.U32 R2, R24, 0x80, RZ ;  /* 0x0000008018027824 */ /* 0x002fca00078e00ff */
[----:B-----5:R-:W-:-:S04]  /*01c0*/  ISETP.GE.AND P0, PT, R2, R0, PT ;  /* 0x000000000200720c */ /* 0x020fc80003f06270 */
[----:B------:R-:W-:-:S05]  /*01d0*/  SEL R0, R5, 0xffffffff, !P0 ;  /* 0xffffffff05007807 */ /* 0x000fca0004000000 */
[----:B------:R1:W-:Y:S01]  /*01e0*/  STL [R1+0x44], R0 ;  /* 0x0000440001007387 */ /* 0x0003e20000100800 */
[----:B------:R-:W-:Y:S05]  /*01f0*/  BRA `(.L_x_1016) ;  /* 0x0000012000007947 */ /* 0x000fea0003800000 */
.L_x_1012:
[----:B---34-:R-:W-:-:S04]  /*0200*/  ISETP.NE.U32.AND P0, PT, RZ, c[0x0][0x3c0], PT ;  /* 0x0000f000ff007a0c */ /* 0x018fc80003f05070 */
[----:B------:R-:W-:-:S13]  /*0210*/  ISETP.NE.AND.EX P0, PT, RZ, c[0x0][0x3c4], PT, P0 ;  /* 0x0000f100ff007a0c */ /* 0x000fda0003f05300 */
[----:B------:R-:W-:Y:S05]  /*0220*/  @!P0 BRA `(.L_x_1017) ;  /* 0x0000002000008947 */ /* 0x000fea0003800000 */
[----:B------:R1:W5:Y:S01]  /*0230*/  LDG.E R0, [R2.64] ;  /* 0x0000000602007981 */ /* 0x000362000c1e1900 */
[----:B------:R-:W-:Y:S05]  /*0240*/  BRA `(.L_x_1018) ;  /* 0x0000009000007947 */ /* 0x000fea0003800000 */
.L_x_1017:
        /* <DEDUP_REMOVED lines=8> */
.L_x_1019:
[----:B------:R-:W-:Y:S02]  /*02d0*/  MOV R0, c[0x0][0x3a4] ;  /* 0x0000e90000007a02 */ /* 0x000fe40000000f00 */
.L_x_1018:
[----:B-1----:R-:W-:-:S05]  /*02e0*/  IMAD.SHL.U32 R2, R24, 0x80, RZ ;  /* 0x0000008018027824 */ /* 0x002fca00078e00ff */
[----:B-----5:R-:W-:-:S04]  /*02f0*/  ISETP.GE.AND P0, PT, R2, R0, PT ;  /* 0x000000000200720c */ /* 0x020fc80003f06270 */
[----:B------:R-:W-:-:S05]  /*0300*/  SEL R0, R5, 0xffffffff, !P0 ;  /* 0xffffffff05007807 */ /* 0x000fca0004000000 */
[----:B------:R1:W-:Y:S04]  /*0310*/  STL [R1+0x44], R0 ;  /* 0x0000440001007387 */ /* 0x0003e80000100800 */
.L_x_1016:
        /* <DEDUP_REMOVED lines=33> */
.L_x_1020:
[----:B-1-3--:R-:W-:-:S04]  /*0530*/  ISETP.NE.U32.AND P0, PT, RZ, c[0x0][0x2e0], PT ;  /* 0x0000b800ff007a0c */ /* 0x00afc80003f05070 */
[----:B------:R-:W-:-:S13]  /*0540*/  ISETP.NE.AND.EX P0, PT, RZ, c[0x0][0x2e4], PT, P0 ;  /* 0x0000b900ff007a0c */ /* 0x000fda0003f05300 */
[----:B------:R-:W-:Y:S05]  /*0550*/  @!P0 BRA `(.L_x_1021) ;  /* 0x0000003000008947 */ /* 0x000fea0003800000 */
[----:B------:R-:W-:-:S05]  /*0560*/  IMAD.WIDE R2, R40, R8, c[0x0][0x2e0] ;  /* 0x0000b80028027625 */ /* 0x000fca00078e0208 */
[----:B------:R1:W5:Y:S01]  /*0570*/  LDG.E R10, [R2.64] ;  /* 0x00000006020a7981 */ /* 0x000362000c1e1900 */
[----:B------:R-:W-:Y:S05]  /*0580*/  BRA `(.L_x_1022) ;  /* 0x0000004000007947 */ /* 0x000fea0003800000 */
.L_x_1021:
[----:B------:R-:W-:Y:S05]  /*0590*/  @!P2 BRA `(.L_x_1022) ;  /* 0x000000300000a947 */ /* 0x000fea0003800000 */
[----:B------:R-:W2:Y:S04]  /*05a0*/  LDG.E R0, [R4.64] ;  /* 0x0000000604007981 */ /* 0x000ea8000c1e1900 */
[----:B------:R-:W2:Y:S02]  /*05b0*/  LDG.E R2, [R4.64+0x4] ;  /* 0x0000040604027981 */ /* 0x000ea4000c1e1900 */
[----:B--2---:R-:W-:Y:S02]  /*05c0*/  IADD3 R10, -R0, R2, RZ ;  /* 0x00000002000a7210 */ /* 0x004fe40007ffe1ff */
.L_x_1022:
        /* <DEDUP_REMOVED lines=348> */
.L_x_1025:
[----:B------:R-:W-:Y:S05]  /*1b90*/  BSYNC B0 ;  /* 0x0000000000007941 */ /* 0x000fea0003800000 */
.L_x_1024:
        /* <DEDUP_REMOVED lines=109> */
.L_x_1028:
        /* <DEDUP_REMOVED lines=167> */
.L_x_1026:
        /* <DEDUP_REMOVED lines=747> */
.L_x_1027:
        /* <DEDUP_REMOVED lines=280> */
.L_x_1023:
        /* <DEDUP_REMOVED lines=120> */
.L_x_1030:
        /* <DEDUP_REMOVED lines=54> */
.L_x_1032:
[----:B------:R-:W-:Y:S05]  /*77f0*/  BSYNC B0 ;  /* 0x0000000000007941 */ /* 0x000fea0003800000 */
.L_x_1031:
        /* <DEDUP_REMOVED lines=16> */
.L_x_1034:
[----:B------:R-:W-:Y:S05]  /*7900*/  BSYNC B0 ;  /* 0x0000000000007941 */ /* 0x000fea0003800000 */
.L_x_1033:
        /* <DEDUP_REMOVED lines=16> */
.L_x_1036:
[----:B------:R-:W-:Y:S05]  /*7a10*/  BSYNC B0 ;  /* 0x0000000000007941 */ /* 0x000fea0003800000 */
.L_x_1035:
        /* <DEDUP_REMOVED lines=16> */
.L_x_1038:
[----:B------:R-:W-:Y:S05]  /*7b20*/  BSYNC B0 ;  /* 0x0000000000007941 */ /* 0x000fea0003800000 */
.L_x_1037:
        /* <DEDUP_REMOVED lines=19> */
.L_x_1040:
[----:B------:R-:W-:Y:S05]  /*7c60*/  BSYNC B0 ;  /* 0x0000000000007941 */ /* 0x000fea0003800000 */
.L_x_1039:
        /* <DEDUP_REMOVED lines=14> */
.L_x_1042:
[----:B------:R-:W-:Y:S05]  /*7d50*/  BSYNC B0 ;  /* 0x0000000000007941 */ /* 0x000fea0003800000 */
.L_x_1041:
        /* <DEDUP_REMOVED lines=14> */
.L_x_1044:
[----:B------:R-:W-:Y:S05]  /*7e40*/  BSYNC B0 ;  /* 0x0000000000007941 */ /* 0x000fea0003800000 */
.L_x_1043:
        /* <DEDUP_REMOVED lines=14> */
.L_x_1029:
        /* <DEDUP_REMOVED lines=19> */
.L_x_1045:
        /* <DEDUP_REMOVED lines=38> */
.L_x_1047:
[----:B------:R-:W-:Y:S05]  /*82c0*/  BSYNC B0 ;  /* 0x0000000000007941 */ /* 0x000fea0003800000 */
.L_x_1046:
        /* <DEDUP_REMOVED lines=16> */
.L_x_1049:
[----:B------:R-:W-:Y:S05]  /*83d0*/  BSYNC B0 ;  /* 0x0000000000007941 */ /* 0x000fea0003800000 */
.L_x_1048:
        /* <DEDUP_REMOVED lines=16> */
.L_x_1051:
[----:B------:R-:W-:Y:S05]  /*84e0*/  BSYNC B0 ;  /* 0x0000000000007941 */ /* 0x000fea0003800000 */
.L_x_1050:
        /* <DEDUP_REMOVED lines=15> */
.L_x_1053:
[----:B------:R-:W-:Y:S05]  /*85e0*/  BSYNC B0 ;  /* 0x0000000000007941 */ /* 0x000fea0003800000 */
.L_x_1052:
        /* <DEDUP_REMOVED lines=19> */
.L_x_1055:
[----:B------:R-:W-:Y:S05]  /*8720*/  BSYNC B0 ;  /* 0x0000000000007941 */ /* 0x000fea0003800000 */
.L_x_1054:
        /* <DEDUP_REMOVED lines=14> */
.L_x_1057:
[----:B------:R-:W-:Y:S05]  /*8810*/  BSYNC B0 ;  /* 0x0000000000007941 */ /* 0x000fea0003800000 */
.L_x_1056:
        /* <DEDUP_REMOVED lines=14> */
.L_x_1059:
[----:B------:R-:W-:Y:S05]  /*8900*/  BSYNC B0 ;  /* 0x0000000000007941 */ /* 0x000fea0003800000 */
.L_x_1058:
        /* <DEDUP_REMOVED lines=13> */
.L_x_1060:
        /* <DEDUP_REMOVED lines=10> */
.L_x_1831:


//--------------------- .text._ZN7cutlass13device_kernelIN5flash19enable_sm80_to_sm89INS1_16FlashAttnBwdSm80INS1_25CollectiveMainloopBwdSm80ILi2ELi2EN4cute5tupleIJNS5_1CILi128EEES8_NS7_ILi64EEEEEENS_6half_tEfNS_4arch4Sm80ELb0ELb0ELb0ELb1ELb0ELb0ELb0ELb0ELi2ELi4ELi4ELi4ELb0EEENS1_24CollectiveEpilogueBwdGQAISA_fSD_Li256ELb1ELb0EEENS1_19SingleTileSchedulerILb1ELb0ELb0ELi128EEEEEEEEEvNT_6ParamsE --------------------------
	.section	.text._ZN7cutlass13device_kernelIN5flash19enable_sm80_to_sm89INS1_16FlashAttnBwdSm80INS1_25CollectiveMainloopBwdSm80ILi2ELi2EN4cute5tupleIJNS5_1CILi128EEES8_NS7_ILi64EEEEEENS_6half_tEfNS_4arch4Sm80ELb0ELb0ELb0ELb1ELb0ELb0ELb0ELb0ELi2ELi4ELi4ELi4ELb0EEENS1_24CollectiveEpilogueBwdGQAISA_fSD_Li256ELb1ELb0EEENS1_19SingleTileSchedulerILb1ELb0ELb0ELi128EEEEEEEEEvNT_6ParamsE,"ax",@progbits
	.sectioninfo	@"SHI_REGISTERS=255"
	.align	128
.text._ZN7cutlass13device_kernelIN5flash19enable_sm80_to_sm89INS1_16FlashAttnBwdSm80INS1_25CollectiveMainloopBwdSm80ILi2ELi2EN4cute5tupleIJNS5_1CILi128EEES8_NS7_ILi64EEEEEENS_6half_tEfNS_4arch4Sm80ELb0ELb0ELb0ELb1ELb0ELb0ELb0ELb0ELi2ELi4ELi4ELi4ELb0EEENS1_24CollectiveEpilogueBwdGQAISA_fSD_Li256ELb1ELb0EEENS1_19SingleTileSchedulerILb1ELb0ELb0ELi128EEEEEEEEEvNT_6ParamsE:
        .type           _ZN7cutlass13device_kernelIN5flash19enable_sm80_to_sm89INS1_16FlashAttnBwdSm80INS1_25CollectiveMainloopBwdSm80ILi2ELi2EN4cute5tupleIJNS5_1CILi128EEES8_NS7_ILi64EEEEEENS_6half_tEfNS_4arch4Sm80ELb0ELb0ELb0ELb1ELb0ELb0ELb0ELb0ELi2ELi4ELi4ELi4ELb0EEENS1_24CollectiveEpilogueBwdGQAISA_fSD_Li256ELb1ELb0EEENS1_19SingleTileSchedulerILb1ELb0ELb0ELi128EEEEEEEEEvNT_6ParamsE,@function
        .size           _ZN7cutlass13device_kernelIN5flash19enable_sm80_to_sm89INS1_16FlashAttnBwdSm80INS1_25CollectiveMainloopBwdSm80ILi2ELi2EN4cute5tupleIJNS5_1CILi128EEES8_NS7_ILi64EEEEEENS_6half_tEfNS_4arch4Sm80ELb0ELb0ELb0ELb1ELb0ELb0ELb0ELb0ELi2ELi4ELi4ELi4ELb0EEENS1_24CollectiveEpilogueBwdGQAISA_fSD_Li256ELb1ELb0EEENS1_19SingleTileSchedulerILb1ELb0ELb0ELi128EEEEEEEEEvNT_6ParamsE,(.L_x_1832 - _ZN7cutlass13device_kernelIN5flash19enable_sm80_to_sm89INS1_16FlashAttnBwdSm80INS1_25CollectiveMainloopBwdSm80ILi2ELi2EN4cute5tupleIJNS5_1CILi128EEES8_NS7_ILi64EEEEEENS_6half_tEfNS_4arch4Sm80ELb0ELb0ELb0ELb1ELb0ELb0ELb0ELb0ELi2ELi4ELi4ELi4ELb0EEENS1_24CollectiveEpilogueBwdGQAISA_fSD_Li256ELb1ELb0EEENS1_19SingleTileSchedulerILb1ELb0ELb0ELi128EEEEEEEEEvNT_6ParamsE)
        .other          _ZN7cutlass13device_kernelIN5flash19enable_sm80_to_sm89INS1_16FlashAttnBwdSm80INS1_25CollectiveMainloopBwdSm80ILi2ELi2EN4cute5tupleIJNS5_1CILi128EEES8_NS7_ILi64EEEEEENS_6half_tEfNS_4arch4Sm80ELb0ELb0ELb0ELb1ELb0ELb0ELb0ELb0ELi2ELi4ELi4ELi4ELb0EEENS1_24CollectiveEpilogueBwdGQAISA_fSD_Li256ELb1ELb0EEENS1_19SingleTileSchedulerILb1ELb0ELb0ELi128EEEEEEEEEvNT_6ParamsE,@"STO_CUDA_ENTRY STV_DEFAULT"
_ZN7cutlass13device_kernelIN5flash19enable_sm80_to_sm89INS1_16FlashAttnBwdSm80INS1_25CollectiveMainloopBwdSm80ILi2ELi2EN4cute5tupleIJNS5_1CILi128EEES8_NS7_ILi64EEEEEENS_6half_tEfNS_4arch4Sm80ELb0ELb0ELb0ELb1ELb0ELb0ELb0ELb0ELi2ELi4ELi4ELi4ELb0EEENS1_24CollectiveEpilogueBwdGQAISA_fSD_Li256ELb1ELb0EEENS1_19SingleTileSchedulerILb1ELb0ELb0ELi128EEEEEEEEEvNT_6ParamsE:
        /* <DEDUP_REMOVED lines=18> */
.L_x_1062:
        /* <DEDUP_REMOVED lines=8> */
.L_x_1064:
[----:B------:R-:W-:Y:S02]  /*01a0*/  MOV R0, c[0x0][0x3ac] ;  /* 0x0000eb0000007a02 */ /* 0x000fe40000000f00 */
.L_x_1063:
[----:B-1----:R-:W-:-:S05]  /*01b0*/  IMAD.SHL.U32 R2, R16, 0x80, RZ ;  /* 0x0000008010027824 */ /* 0x002fca00078e00ff */
[----:B-----5:R-:W-:-:S04]  /*01c0*/  ISETP.GE.AND P0, PT, R2, R0, PT ;  /* 0x000000000200720c */ /* 0x020fc80003f06270 */
[----:B------:R-:W-:-:S05]  /*01d0*/  SEL R0, R5, 0xffffffff, !P0 ;  /* 0xffffffff05007807 */ /* 0x000fca0004000000 */
[----:B------:R1:W-:Y:S01]  /*01e0*/  STL [R1+0x44], R0 ;  /* 0x0000440001007387 */ /* 0x0003e20000100800 */
[----:B------:R-:W-:Y:S05]  /*01f0*/  BRA `(.L_x_1065) ;  /* 0x0000012000007947 */ /* 0x000fea0003800000 */
.L_x_1061:
[----:B---34-:R-:W-:-:S04]  /*0200*/  ISETP.NE.U32.AND P0, PT, RZ, c[0x0][0x3c8], PT ;  /* 0x0000f200ff007a0c */ /* 0x018fc80003f05070 */
[----:B------:R-:W-:-:S13]  /*0210*/  ISETP.NE.AND.EX P0, PT, RZ, c[0x0][0x3cc], PT, P0 ;  /* 0x0000f300ff007a0c */ /* 0x000fda0003f05300 */
[----:B------:R-:W-:Y:S05]  /*0220*/  @!P0 BRA `(.L_x_1066) ;  /* 0x0000002000008947 */ /* 0x000fea0003800000 */
[----:B------:R1:W5:Y:S01]  /*0230*/  LDG.E R0, [R2.64] ;  /* 0x0000000e02007981 */ /* 0x000362000c1e1900 */
[----:B------:R-:W-:Y:S05]  /*0240*/  BRA `(.L_x_1067) ;  /* 0x0000009000007947 */ /* 0x000fea0003800000 */
.L_x_1066:
        /* <DEDUP_REMOVED lines=8> */
.L_x_1068:
[----:B------:R-:W-:Y:S02]  /*02d0*/  MOV R0, c[0x0][0x3ac] ;  /* 0x0000eb0000007a02 */ /* 0x000fe40000000f00 */
.L_x_1067:
[----:B-1----:R-:W-:-:S05]  /*02e0*/  IMAD.SHL.U32 R2, R16, 0x80, RZ ;  /* 0x0000008010027824 */ /* 0x002fca00078e00ff */
[----:B-----5:R-:W-:-:S04]  /*02f0*/  ISETP.GE.AND P0, PT, R2, R0, PT ;  /* 0x000000000200720c */ /* 0x020fc80003f06270 */
[----:B------:R-:W-:-:S05]  /*0300*/  SEL R0, R5, 0xffffffff, !P0 ;  /* 0xffffffff05007807 */ /* 0x000fca0004000000 */
[----:B------:R1:W-:Y:S04]  /*0310*/  STL [R1+0x44], R0 ;  /* 0x0000440001007387 */ /* 0x0003e80000100800 */
.L_x_1065:
        /* <DEDUP_REMOVED lines=10> */
[CC--:B------:R-:W-:Y:S02]  /*03c0*/  @P0 IMAD.WIDE R2, R40.reuse, R13.reuse, c[0x0][0x2d8] ;  /* 0x0000b60028020625 */ /* 0x0c0fe400078e020d */
[----:B-1----:R-:W2:Y:S04]  /*03d0*/  @P3 LDG.E R0, [R4.64] ;  /* 0x0000000e04003981 */ /* 0x002ea8000c1e1900 */
[----:B------:R1:W3:Y:S04]  /*03e0*/  @P0 LDG.E R8, [R2.64] ;  /* 0x0000000e02080981 */ /* 0x0002e8000c1e1900 */
[----:B------:R-:W4:Y:S01]  /*03f0*/  @P3 LDG.E R7, [R4.64] ;  /* 0x0000000e04073981 */ /* 0x000f22000c1e1900 */
[----:B-1----:R-:W-:-:S05]  /*0400*/  IMAD.WIDE R2, R40, R13, c[0x0][0x2d0] ;  /* 0x0000b40028027625 */ /* 0x002fca00078e020d */
[----:B------:R-:W5:Y:S01]  /*0410*/  @P2 LDG.E R6, [R2.64] ;  /* 0x0000000e02062981 */ /* 0x000f62000c1e1900 */
[----:B------:R-:W-:Y:S01]  /*0420*/  ULDC UR13, c[0x0][0x168] ;  /* 0x00005a00000d7ab9 */ /* 0x000fe20000000800 */
[----:B------:R-:W-:Y:S01]  /*0430*/  CS2R R10, SRZ ;  /* 0x00000000000a7805 */ /* 0x000fe2000001ff00 */
[----:B------:R-:W-:Y:S02]  /*0440*/  IMAD.MOV.U32 R35, RZ, RZ, RZ ;  /* 0x000000ffff237224 */ /* 0x000fe400078e00ff */
[----:B------:R-:W-:Y:S02]  /*0450*/  IMAD.MOV.U32 R12, RZ, RZ, c[0x0][0x198] ;  /* 0x00006600ff0c7624 */ /* 0x000fe400078e00ff */
[----:B--2---:R-:W-:Y:S01]  /*0460*/  @P3 IMAD R0, R40, 0x80, R0 ;  /* 0x0000008028003824 */ /* 0x004fe200078e0200 */
[----:B---3--:R1:W2:Y:S04]  /*0470*/  @P0 R2UR UR13, R8 ;  /* 0x00000000080d03c2 */ /* 0x0082a800000e0000 */
[----:B-1----:R-:W-:-:S04]  /*0480*/  @P3 SHF.R.S32.HI R8, RZ, 0x1f, R0 ;  /* 0x0000001fff083819 */ /* 0x002fc80000011400 */
[----:B------:R-:W-:Y:S02]  /*0490*/  @P3 LEA.HI R0, R8, R0, RZ, 0x7 ;  /* 0x0000000008003211 */ /* 0x000fe400078f38ff */
[----:B------:R-:W-:Y:S01]  /*04a0*/  CS2R R8, SRZ ;  /* 0x0000000000087805 */ /* 0x000fe2000001ff00 */
[--C-:B-----5:R-:W-:Y:S01]  /*04b0*/  @P2 SHF.R.S32.HI R11, RZ, 0x1f, R6.reuse ;  /* 0x0000001fff0b2819 */ /* 0x120fe20000011406 */
[--C-:B----4-:R-:W-:Y:S01]  /*04c0*/  @P3 IMAD.MOV.U32 R8, RZ, RZ, R7.reuse ;  /* 0x000000ffff083224 */ /* 0x110fe200078e0007 */
[----:B------:R-:W-:Y:S01]  /*04d0*/  @P3 SHF.R.S32.HI R9, RZ, 0x1f, R7 ;  /* 0x0000001fff093819 */ /* 0x000fe20000011407 */
[----:B------:R-:W-:Y:S01]  /*04e0*/  @P2 IMAD.MOV.U32 R10, RZ, RZ, R6 ;  /* 0x000000ffff0a2224 */ /* 0x000fe200078e0006 */
[----:B------:R-:W-:Y:S01]  /*04f0*/  @P3 LOP3.LUT R35, R0, 0xffffff80, RZ, 0xc0, !PT ;  /* 0xffffff8000233812 */ /* 0x000fe200078ec0ff */
[----:B------:R-:W-:Y:S05]  /*0500*/  @P0 BRA `(.L_x_1069) ;  /* 0x0000006000000947 */ /* 0x000fea0003800000 */
[----:B--2---:R-:W-:Y:S05]  /*0510*/  @!P3 BRA `(.L_x_1069) ;  /* 0x000000500000b947 */ /* 0x004fea0003800000 */
[----:B------:R1:W2:Y:S04]  /*0520*/  LDG.E R0, [R4.64] ;  /* 0x0000000e04007981 */ /* 0x0002a8000c1e1900 */
[----:B-1----:R-:W3:Y:S01]  /*0530*/  LDG.E R4, [R4.64+0x4] ;  /* 0x0000040e04047981 */ /* 0x002ee2000c1e1900 */
[----:B--2---:R-:W1:Y:S08]  /*0540*/  R2UR UR13, R0 ;  /* 0x00000000000d73c2 */ /* 0x004e7000000e0000 */
[----:B---3--:R-:W1:Y:S02]  /*0550*/  R2UR UR4, R4 ;  /* 0x00000000040473c2 */ /* 0x008e6400000e0000 */
[----:B-1----:R-:W-:-:S06]  /*0560*/  UIADD3 UR13, -UR13, UR4, URZ ;  /* 0x000000040d0d7290 */ /* 0x002fcc000fffe13f */
.L_x_1069:
[----:B--2---:R-:W-:-:S04]  /*0570*/  ISETP.NE.U32.AND P0, PT, RZ, c[0x0][0x2e0], PT ;  /* 0x0000b800ff007a0c */ /* 0x004fc80003f05070 */
[----:B------:R-:W-:-:S13]  /*0580*/  ISETP.NE.AND.EX P0, PT, RZ, c[0x0][0x2e4], PT, P0 ;  /* 0x0000b900ff007a0c */ /* 0x000fda0003f05300 */
[----:B------:R-:W-:Y:S05]  /*0590*/  @!P0 BRA `(.L_x_1070) ;  /* 0x0000003000008947 */ /* 0x000fea0003800000 */
[----:B------:R-:W-:-:S05]  /*05a0*/  IMAD.WIDE R2, R40, R13, c[0x0][0x2e0] ;  /* 0x0000b80028027625 */ /* 0x000fca00078e020d */
[----:B------:R1:W5:Y:S01]  /*05b0*/  LDG.E R12, [R2.64] ;  /* 0x0000000e020c7981 */ /* 0x000362000c1e1900 */
[----:B------:R-:W-:Y:S05]  /*05c0*/  BRA `(.L_x_1071) ;  /* 0x0000004000007947 */ /* 0x000fea0003800000 */
.L_x_1070:
[----:B------:R-:W-:Y:S05]  /*05d0*/  @!P2 BRA `(.L_x_1071) ;  /* 0x000000300000a947 */ /* 0x000fea0003800000 */
[----:B------:R1:W2:Y:S04]  /*05e0*/  LDG.E R0, [R2.64] ;  /* 0x0000000e02007981 */ /* 0x0002a8000c1e1900 */
[----:B-1----:R-:W2:Y:S02]  /*05f0*/  LDG.E R2, [R2.64+0x4] ;  /* 0x0000040e02027981 */ /* 0x002ea4000c1e1900 */
[----:B--2---:R-:W-:Y:S02]  /*0600*/  IADD3 R12, -R0, R2, RZ ;  /* 0x00000002000c7210 */ /* 0x004fe40007ffe1ff */
.L_x_1071:
[----:B------:R-:W-:Y:S01]  /*0610*/  UISETP.GE.AND UP0, UPT, UR13, 0x1, UPT ;  /* 0x000000010d00788c */ /* 0x000fe2000bf06270 */
[----:B------:R-:W-:Y:S01]  /*0620*/  PLOP3.LUT P1, PT, PT, PT, PT, 0x80, 0x0 ;  /* 0x000000000000781c */ /* 0x000fe20003f2f070 */
        /* <DEDUP_REMOVED lines=40> */
[----:B-----5:R-:W-:Y:S01]  /*08b0*/  IMAD R212, R16, -0x80, R12 ;  /* 0xffffff8010d47824 */ /* 0x020fe200078e020c */
[----:B-1----:R-:W-:Y:S01]  /*08c0*/  LEA.HI R2, R32, R22, RZ, 0x3 ;  /* 0x0000001620027211 */ /* 0x002fe200078f18ff */
[C---:B------:R-:W-:Y:S01]  /*08d0*/  IMAD R5, R13.reuse, c[0x0][0x270], RZ ;  /* 0x00009c000d057a24 */ /* 0x040fe200078e02ff */
[----:B------:R-:W-:Y:S01]  /*08e0*/  SHF.R.S32.HI R23, RZ, 0x1f, R22 ;  /* 0x0000001fff177819 */ /* 0x000fe20000011416 */
[----:B------:R-:W-:Y:S01]  /*08f0*/  IMAD R18, R13, c[0x0][0x288], RZ ;  /* 0x0000a2000d127a24 */ /* 0x000fe200078e02ff */
[----:B------:R-:W-:Y:S01]  /*0900*/  SHF.R.S32.HI R39, RZ, 0x3, R2 ;  /* 0x00000003ff277819 */ /* 0x000fe20000011402 */
[C---:B------:R-:W-:Y:S01]  /*0910*/  IMAD R5, R15.reuse, c[0x0][0x274], R5 ;  /* 0x00009d000f057a24 */ /* 0x040fe200078e0205 */
[----:B------:R-:W-:Y:S01]  /*0920*/  LOP3.LUT R4, R2, 0xfffffff8, RZ, 0xc0, !PT ;  /* 0xfffffff802047812 */ /* 0x000fe200078ec0ff */
[----:B------:R-:W-:Y:S01]  /*0930*/  IMAD.WIDE.U32 R2, R15, c[0x0][0x238], R22 ;  /* 0x00008e000f027a25 */ /* 0x000fe200078e0016 */
[----:B------:R-:W-:Y:S01]  /*0940*/  IADD3 R30, P1, R39, R8, RZ ;  /* 0x00000008271e7210 */ /* 0x000fe20007f3e0ff */
[----:B------:R-:W-:Y:S01]  /*0950*/  STL [R1], R39 ;  /* 0x0000002701007387 */ /* 0x000fe20000100800 */
[----:B------:R-:W-:Y:S01]  /*0960*/  SHF.R.S32.HI R21, RZ, 0x1f, R20 ;  /* 0x0000001fff157819 */ /* 0x000fe20000011414 */
[----:B------:R-:W-:Y:S01]  /*0970*/  @P0 IMAD.HI.U32 R0, R15, c[0x0][0x24c], RZ ;  /* 0x000093000f000a27 */ /* 0x000fe200078e00ff */
[----:B------:R-:W-:Y:S01]  /*0980*/  SEL R33, R40, RZ, !P3 ;  /* 0x000000ff28217207 */ /* 0x000fe20005800000 */
[----:B------:R-:W-:Y:S01]  /*0990*/  ULDC.64 UR4, c[0x0][0x1d8] ;  /* 0x0000760000047ab9 */ /* 0x000fe20000000a00 */
[----:B------:R-:W-:Y:S01]  /*09a0*/  SHF.R.S32.HI R24, RZ, 0x1f, R40 ;  /* 0x0000001fff187819 */ /* 0x000fe20000011428 */
[----:B------:R-:W-:Y:S01]  /*09b0*/  IMAD.IADD R36, R22, 0x1, -R4 ;  /* 0x0000000116247824 */ /* 0x000fe200078e0a04 */
[----:B------:R-:W-:Y:S01]  /*09c0*/  @P0 SHF.R.U32.HI R14, RZ, c[0x0][0x250], R0 ;  /* 0x00009400ff0e0a19 */ /* 0x000fe20000011600 */
[----:B------:R-:W-:Y:S01]  /*09d0*/  IMAD.SHL.U32 R4, R39, 0x40, RZ ;  /* 0x0000004027047824 */ /* 0x000fe200078e00ff */
[----:B------:R-:W-:Y:S01]  /*09e0*/  SHF.R.S32.HI R0, RZ, 0x1f, R39 ;  /* 0x0000001fff007819 */ /* 0x000fe20000011427 */
[----:B------:R-:W-:Y:S01]  /*09f0*/  IMAD.WIDE.U32 R6, R15, c[0x0][0x270], R20 ;  /* 0x00009c000f067a25 */ /* 0x000fe200078e0014 */
[----:B------:R-:W-:Y:S01]  /*0a00*/  IADD3 R10, P0, R39, R10, RZ ;  /* 0x0000000a270a7210 */ /* 0x000fe20007f1e0ff */
[----:B------:R1:W-:Y:S01]  /*0a10*/  STL.64 [R1+0x18], R20 ;  /* 0x0000181401007387 */ /* 0x0003e20000100a00 */
[----:B------:R-:W-:Y:S01]  /*0a20*/  SEL R25, R24, RZ, !P3 ;  /* 0x000000ff18197207 */ /* 0x000fe20005800000 */
[C---:B------:R-:W-:Y:S01]  /*0a30*/  IMAD.X R34, R0.reuse, 0x1, R9, P1 ;  /* 0x0000000100227824 */ /* 0x040fe200008e0609 */
[----:B------:R-:W-:Y:S01]  /*0a40*/  SHF.R.S32.HI R31, RZ, 0x1f, R35 ;  /* 0x0000001fff1f7819 */ /* 0x000fe20000011423 */
[----:B------:R-:W-:Y:S01]  /*0a50*/  IMAD.X R11, R0, 0x1, R11, P0 ;  /* 0x00000001000b7824 */ /* 0x000fe200000e060b */
[----:B------:R-:W-:Y:S01]  /*0a60*/  USHF.L.U32 UR6, UR4, 0x6, URZ ;  /* 0x0000000604067899 */ /* 0x000fe2000800063f */
[----:B------:R-:W-:Y:S01]  /*0a70*/  IMAD R0, R13, c[0x0][0x238], RZ ;  /* 0x00008e000d007a24 */ /* 0x000fe200078e02ff */
[----:B------:R-:W-:Y:S01]  /*0a80*/  UMOV UR10, 0x6 ;  /* 0x00000006000a7882 */ /* 0x000fe20000000000 */
[----:B------:R-:W-:Y:S01]  /*0a90*/  IMAD.WIDE R16, R16, 0x80, R10 ;  /* 0x0000008010107825 */ /* 0x000fe200078e020a */
[----:B------:R-:W-:-:S02]  /*0aa0*/  USHF.L.U64.HI UR7, UR4, UR10, UR5 ;  /* 0x0000000a04077299 */ /* 0x000fc40008010205 */
[----:B------:R-:W-:Y:S01]  /*0ab0*/  ULDC.64 UR8, c[0x0][0x178] ;  /* 0x00005e0000087ab9 */ /* 0x000fe20000000a00 */
[C---:B------:R-:W-:Y:S01]  /*0ac0*/  IMAD R0, R15.reuse, c[0x0][0x23c], R0 ;  /* 0x00008f000f007a24 */ /* 0x040fe200078e0200 */
[----:B------:R-:W-:Y:S01]  /*0ad0*/  ULDC.64 UR4, c[0x0][0x1a8] ;  /* 0x00006a0000047ab9 */ /* 0x000fe20000000a00 */
[----:B------:R-:W-:Y:S01]  /*0ae0*/  IMAD R18, R15, c[0x0][0x28c], R18 ;  /* 0x0000a3000f127a24 */ /* 0x000fe200078e0212 */
[----:B------:R-:W-:Y:S01]  /*0af0*/  USHF.L.U64.HI UR5, UR4, UR10, UR5 ;  /* 0x0000000a04057299 */ /* 0x000fe20008010205 */
[----:B------:R-:W-:Y:S01]  /*0b00*/  IMAD.IADD R29, R3, 0x1, R0 ;  /* 0x00000001031d7824 */ /* 0x000fe200078e0200 */
[----:B------:R-:W-:Y:S01]  /*0b10*/  LOP3.LUT R0, R4, 0x1c0, RZ, 0xc0, !PT ;  /* 0x000001c004007812 */ /* 0x000fe200078ec0ff */
[----:B------:R-:W-:Y:S01]  /*0b20*/  IMAD.SHL.U32 R4, R36, 0x8, RZ ;  /* 0x0000000824047824 */ /* 0x000fe200078e00ff */
[----:B------:R-:W-:Y:S01]  /*0b30*/  USHF.L.U64.HI UR9, UR8, UR10, UR9 ;  /* 0x0000000a08097299 */ /* 0x000fe20008010209 */
[----:B------:R-:W-:Y:S01]  /*0b40*/  IMAD.IADD R3, R7, 0x1, R5 ;  /* 0x0000000107037824 */ /* 0x000fe200078e0205 */
[----:B------:R-:W-:Y:S01]  /*0b50*/  UISETP.GE.AND UP0, UPT, UR13, 0x81, UPT ;  /* 0x000000810d00788c */ /* 0x000fe2000bf06270 */
[----:B------:R-:W-:Y:S01]  /*0b60*/  IMAD.WIDE.U32 R8, R15, c[0x0][0x288], R20 ;  /* 0x0000a2000f087a25 */ /* 0x000fe200078e0014 */
[----:B------:R-:W-:-:S02]  /*0b70*/  LOP3.LUT R5, R0, 0x38, R4, 0xf8, !PT ;  /* 0x0000003800057812 */ /* 0x000fc400078ef804 */
[----:B------:R-:W-:Y:S01]  /*0b80*/  SHF.R.U32.HI R0, RZ, 0x3, R0 ;  /* 0x00000003ff007819 */ /* 0x000fe20000011600 */
[----:B------:R-:W-:Y:S02]  /*0b90*/  IMAD.IADD R19, R9, 0x1, R18 ;  /* 0x0000000109137824 */ /* 0x000fe400078e0212 */
[----:B------:R-:W-:Y:S01]  /*0ba0*/  IMAD.MOV.U32 R28, RZ, RZ, R2 ;  /* 0x000000ffff1c7224 */ /* 0x000fe200078e0002 */
[----:B------:R-:W-:Y:S01]  /*0bb0*/  LOP3.LUT R11, R5, R0, RZ, 0x3c, !PT ;  /* 0x00000000050b7212 */ /* 0x000fe200078e3cff */
[----:B------:R-:W-:Y:S01]  /*0bc0*/  IMAD.MOV.U32 R2, RZ, RZ, R6 ;  /* 0x000000ffff027224 */ /* 0x000fe200078e0006 */
[----:B------:R-:W-:Y:S01]  /*0bd0*/  LEA.HI R5, R32, R22, RZ, 0x6 ;  /* 0x0000001620057211 */ /* 0x000fe200078f30ff */
[C---:B------:R-:W-:Y:S01]  /*0be0*/  IMAD R26, R13.reuse, c[0x0][0x180], RZ ;  /* 0x000060000d1a7a24 */ /* 0x040fe200078e02ff */
[----:B------:R-:W-:Y:S01]  /*0bf0*/  SHF.R.S32.HI R0, RZ, 0x1f, R14 ;  /* 0x0000001fff007819 */ /* 0x000fe2000001140e */
[----:B------:R-:W-:Y:S02]  /*0c00*/  IMAD R27, R13, c[0x0][0x210], RZ ;  /* 0x000084000d1b7a24 */ /* 0x000fe400078e02ff */
[----:B------:R-:W-:Y:S01]  /*0c10*/  IMAD.SHL.U32 R9, R5, 0x8, RZ ;  /* 0x0000000805097824 */ /* 0x000fe200078e00ff */
[----:B------:R-:W-:Y:S01]  /*0c20*/  SHF.R.S32.HI R5, RZ, 0x1f, R4 ;  /* 0x0000001fff057819 */ /* 0x000fe20000011404 */
[----:B------:R-:W-:-:S02]  /*0c30*/  IMAD R6, R0, c[0x0][0x1e0], RZ ;  /* 0x0000780000067a24 */ /* 0x000fc400078e02ff */
[----:B------:R-:W-:Y:S01]  /*0c40*/  IMAD R0, R0, c[0x0][0x1b0], RZ ;  /* 0x00006c0000007a24 */ /* 0x000fe200078e02ff */
[----:B------:R-:W-:Y:S01]  /*0c50*/  LOP3.LUT R38, R11, 0xfffffe00, R9, 0xf8, !PT ;  /* 0xfffffe000b267812 */ /* 0x000fe200078ef809 */
[----:B-1----:R-:W-:-:S04]  /*0c60*/  IMAD.WIDE.U32 R20, R33, c[0x0][0x278], R2 ;  /* 0x00009e0021147a25 */ /* 0x002fc800078e0002 */
[C---:B------:R-:W-:Y:S01]  /*0c70*/  IMAD R10, R14.reuse, c[0x0][0x1e4], R6 ;  /* 0x000079000e0a7a24 */ /* 0x040fe200078e0206 */
[----:B------:R-:W-:Y:S01]  /*0c80*/  IADD3 R37, P0, R35, R20, RZ ;  /* 0x0000001423257210 */ /* 0x000fe20007f1e0ff */
[C---:B------:R-:W-:Y:S02]  /*0c90*/  IMAD R26, R15.reuse, c[0x0][0x184], R26 ;  /* 0x000061000f1a7a24 */ /* 0x040fe400078e021a */
[C---:B------:R-:W-:Y:S02]  /*0ca0*/  IMAD R27, R15.reuse, c[0x0][0x214], R27 ;  /* 0x000085000f1b7a24 */ /* 0x040fe400078e021b */
[----:B------:R-:W-:Y:S02]  /*0cb0*/  IMAD R0, R14, c[0x0][0x1b4], R0 ;  /* 0x00006d000e007a24 */ /* 0x000fe400078e0200 */
[----:B------:R-:W-:-:S04]  /*0cc0*/  IMAD.WIDE.U32 R6, R15, c[0x0][0x180], R4 ;  /* 0x000060000f067a25 */ /* 0x000fc800078e0004 */
[----:B------:R-:W-:-:S04]  /*0cd0*/  IMAD.WIDE.U32 R2, R15, c[0x0][0x210], R4 ;  /* 0x000084000f027a25 */ /* 0x000fc800078e0004 */
[----:B------:R-:W-:-:S04]  /*0ce0*/  IMAD.WIDE.U32 R12, R14, c[0x0][0x1e0], R4 ;  /* 0x000078000e0c7a25 */ /* 0x000fc800078e0004 */
[----:B------:R-:W-:Y:S01]  /*0cf0*/  IMAD.WIDE.U32 R14, R14, c[0x0][0x1b0], R4 ;  /* 0x00006c000e0e7a25 */ /* 0x000fe200078e0004 */
[----:B------:R-:W-:-:S03]  /*0d00*/  SEL R5, R40, RZ, !P2 ;  /* 0x000000ff28057207 */ /* 0x000fc60005000000 */
[----:B------:R-:W-:Y:S02]  /*0d10*/  IMAD.MOV.U32 R18, RZ, RZ, R8 ;  /* 0x000000ffff127224 */ /* 0x000fe400078e0008 */
[----:B------:R-:W-:Y:S02]  /*0d20*/  IMAD R8, R25, c[0x0][0x278], RZ ;  /* 0x00009e0019087a24 */ /* 0x000fe400078e02ff */
[----:B------:R-:W-:Y:S02]  /*0d30*/  IMAD.IADD R9, R3, 0x1, R27 ;  /* 0x0000000103097824 */ /* 0x000fe400078e021b */
[----:B------:R-:W-:Y:S01]  /*0d40*/  IMAD.IADD R3, R15, 0x1, R0 ;  /* 0x000000010f037824 */ /* 0x000fe200078e0200 */
[----:B------:R-:W-:Y:S01]  /*0d50*/  SEL R0, R24, RZ, !P2 ;  /* 0x000000ff18007207 */ /* 0x000fe20005000000 */
[----:B------:R-:W-:Y:S02]  /*0d60*/  IMAD.IADD R11, R7, 0x1, R26 ;  /* 0x00000001070b7824 */ /* 0x000fe400078e021a */
[----:B------:R-:W-:-:S02]  /*0d70*/  IMAD R8, R33, c[0x0][0x27c], R8 ;  /* 0x00009f0021087a24 */ /* 0x000fc400078e0208 */
[----:B------:R-:W-:Y:S02]  /*0d80*/  IMAD.IADD R7, R13, 0x1, R10 ;  /* 0x000000010d077824 */ /* 0x000fe400078e020a */
[----:B------:R-:W-:Y:S01]  /*0d90*/  IMAD.MOV.U32 R10, RZ, RZ, R6 ;  /* 0x000000ffff0a7224 */ /* 0x000fe200078e0006 */
[----:B------:R-:W-:Y:S01]  /*0da0*/  IADD3.X R26, R31, R21, R8, P0, !PT ;  /* 0x000000151f1a7210 */ /* 0x000fe200007fe408 */
[----:B------:R-:W-:Y:S02]  /*0db0*/  IMAD.MOV.U32 R6, RZ, RZ, R12 ;  /* 0x000000ffff067224 */ /* 0x000fe400078e000c */
[C---:B------:R-:W-:Y:S02]  /*0dc0*/  IMAD R12, R0.reuse, c[0x0][0x1e8], RZ ;  /* 0x00007a00000c7a24 */ /* 0x040fe400078e02ff */
[----:B------:R-:W-:Y:S02]  /*0dd0*/  IMAD R0, R0, c[0x0][0x1b8], RZ ;  /* 0x00006e0000007a24 */ /* 0x000fe400078e02ff */
[----:B------:R-:W-:-:S02]  /*0de0*/  IMAD R15, R25, c[0x0][0x290], RZ ;  /* 0x0000a400190f7a24 */ /* 0x000fc400078e02ff */
[----:B------:R-:W-:-:S04]  /*0df0*/  IMAD.WIDE.U32 R18, R33, c[0x0][0x290], R18 ;  /* 0x0000a40021127a25 */ /* 0x000fc800078e0012 */
[----:B------:R-:W-:Y:S01]  /*0e00*/  IMAD.MOV.U32 R8, RZ, RZ, R2 ;  /* 0x000000ffff087224 */ /* 0x000fe200078e0002 */
[----:B------:R-:W-:Y:S01]  /*0e10*/  IADD3 R24, P0, R35, R18, RZ ;  /* 0x0000001223187210 */ /* 0x000fe20007f1e0ff */
[----:B------:R-:W-:Y:S02]  /*0e20*/  IMAD.MOV.U32 R2, RZ, RZ, R14 ;  /* 0x000000ffff027224 */ /* 0x000fe400078e000e */
[C---:B------:R-:W-:Y:S02]  /*0e30*/  IMAD R13, R25.reuse, c[0x0][0x218], RZ ;  /* 0x00008600190d7a24 */ /* 0x040fe400078e02ff */
[----:B------:R-:W-:Y:S02]  /*0e40*/  IMAD R14, R25, c[0x0][0x188], RZ ;  /* 0x00006200190e7a24 */ /* 0x000fe400078e02ff */
[C---:B------:R-:W-:Y:S02]  /*0e50*/  IMAD R12, R5.reuse, c[0x0][0x1ec], R12 ;  /* 0x00007b00050c7a24 */ /* 0x040fe400078e020c */
[----:B------:R-:W-:-:S02]  /*0e60*/  IMAD R21, R5, c[0x0][0x1bc], R0 ;  /* 0x00006f0005157a24 */ /* 0x000fc400078e0200 */
[----:B------:R-:W-:-:S04]  /*0e70*/  IMAD.WIDE.U32 R6, R5, c[0x0][0x1e8], R6 ;  /* 0x00007a0005067a25 */ /* 0x000fc800078e0006 */
[----:B------:R-:W-:-:S04]  /*0e80*/  IMAD.WIDE.U32 R10, R33, c[0x0][0x188], R10 ;  /* 0x00006200210a7a25 */ /* 0x000fc800078e000a */
[C---:B------:R-:W-:Y:S02]  /*0e90*/  IMAD R0, R33.reuse, c[0x0][0x294], R15 ;  /* 0x0000a50021007a24 */ /* 0x040fe400078e020f */
[C---:B------:R-:W-:Y:S02]  /*0ea0*/  IMAD R20, R33.reuse, c[0x0][0x21c], R13 ;  /* 0x0000870021147a24 */ /* 0x040fe400078e020d */
[----:B------:R-:W-:Y:S01]  /*0eb0*/  IMAD.WIDE.U32 R8, R33, c[0x0][0x218], R8 ;  /* 0x0000860021087a25 */ /* 0x000fe200078e0008 */
[----:B------:R-:W-:-:S03]  /*0ec0*/  IADD3.X R19, R31, R19, R0, P0, !PT ;  /* 0x000000131f137210 */ /* 0x000fc600007fe400 */
[----:B------:R-:W-:Y:S02]  /*0ed0*/  IMAD R14, R33, c[0x0][0x18c], R14 ;  /* 0x00006300210e7a24 */ /* 0x000fe400078e020e */
[----:B------:R-:W-:Y:S02]  /*0ee0*/  IMAD.IADD R7, R7, 0x1, R12 ;  /* 0x0000000107077824 */ /* 0x000fe400078e020c */
[----:B------:R-:W-:Y:S02]  /*0ef0*/  IMAD.MOV.U32 R12, RZ, RZ, R10 ;  /* 0x000000ffff0c7224 */ /* 0x000fe400078e000a */
[----:B------:R-:W-:-:S04]  /*0f00*/  IMAD.WIDE.U32 R2, R5, c[0x0][0x1b8], R2 ;  /* 0x00006e0005027a25 */ /* 0x000fc800078e0002 */
[----:B------:R-:W-:Y:S02]  /*0f10*/  IMAD R10, R17, c[0x0][0x1d8], RZ ;  /* 0x00007600110a7a24 */ /* 0x000fe400078e02ff */
[----:B------:R-:W-:Y:S02]  /*0f20*/  IMAD.IADD R9, R9, 0x1, R20 ;  /* 0x0000000109097824 */ /* 0x000fe400078e0214 */
[----:B------:R-:W-:Y:S02]  /*0f30*/  IMAD R0, R34, c[0x0][0x208], RZ ;  /* 0x0000820022007a24 */ /* 0x000fe400078e02ff */
[----:B------:R-:W-:Y:S02]  /*0f40*/  IMAD.IADD R13, R11, 0x1, R14 ;  /* 0x000000010b0d7824 */ /* 0x000fe400078e020e */
[----:B------:R-:W-:Y:S02]  /*0f50*/  IMAD R14, R17, c[0x0][0x1a8], RZ ;  /* 0x00006a00110e7a24 */ /* 0x000fe400078e02ff */
[----:B------:R-:W-:-:S02]  /*0f60*/  IMAD.IADD R3, R3, 0x1, R21 ;  /* 0x0000000103037824 */ /* 0x000fc400078e0215 */
        /* <DEDUP_REMOVED lines=8> */
[----:B------:R-:W-:Y:S02]  /*0ff0*/  IMAD.IADD R2, R11, 0x1, R0 ;  /* 0x000000010b027824 */ /* 0x000fe400078e0200 */
[----:B------:R-:W-:Y:S02]  /*1000*/  IMAD.IADD R0, R212, 0x1, -R39 ;  /* 0x00000001d4007824 */ /* 0x000fe400078e0a27 */
[----:B------:R-:W-:Y:S01]  /*1010*/  IMAD R5, R34, c[0x0][0x178], RZ ;  /* 0x00005e0022057a24 */ /* 0x000fe200078e02ff */
[----:B------:R-:W-:Y:S01]  /*1020*/  LEA.HI.X R41, R10, c[0x0][0x1f4], R2, 0x1, P0 ;  /* 0x00007d000a297a11 */ /* 0x000fe200000f0c02 */
[----:B------:R-:W-:Y:S01]  /*1030*/  IMAD.IADD R2, R9, 0x1, R15 ;  /* 0x0000000109027824 */ /* 0x000fe200078e020f */
[----:B------:R-:W-:Y:S01]  /*1040*/  ISETP.GE.AND P0, PT, R0, 0x1, PT ;  /* 0x000000010000780c */ /* 0x000fe20003f06270 */
[----:B------:R-:W-:Y:S01]  /*1050*/  IMAD.SHL.U32 R14, R38, 0x2, RZ ;  /* 0x00000002260e7824 */ /* 0x000fe200078e00ff */
[----:B------:R-:W-:Y:S01]  /*1060*/  ISETP.GE.AND P4, PT, R0, 0x21, PT ;  /* 0x000000210000780c */ /* 0x000fe20003f86270 */
[----:B------:R-:W-:Y:S01]  /*1070*/  IMAD R5, R30, c[0x0][0x17c], R5 ;  /* 0x00005f001e057a24 */ /* 0x000fe200078e0205 */
[----:B------:R-:W-:Y:S01]  /*1080*/  ISETP.GE.OR P6, PT, R4, c[0x0][0x1cc], !P0 ;  /* 0x0000730004007a0c */ /* 0x000fe200047c6670 */
[----:B------:R-:W-:Y:S01]  /*1090*/  IMAD.WIDE.U32 R12, R30, c[0x0][0x178], R12 ;  /* 0x00005e001e0c7a25 */ /* 0x000fe200078e000c */
[----:B------:R-:W-:Y:S01]  /*10a0*/  ISETP.GE.OR P5, PT, R4, c[0x0][0x1cc], !P4 ;  /* 0x0000730004007a0c */ /* 0x000fe200067a6670 */
[----:B------:R-:W-:Y:S01]  /*10b0*/  STL.64 [R1+0x8], R40 ;  /* 0x0000082801007387 */ /* 0x000fe20000100a00 */
[----:B------:R-:W-:Y:S01]  /*10c0*/  LEA.HI.X R7, R8, c[0x0][0x1c4], R2, 0x1, P1 ;  /* 0x0000710008077a11 */ /* 0x000fe200008f0c02 */
[----:B------:R-:W-:Y:S01]  /*10d0*/  IMAD.IADD R5, R13, 0x1, R5 ;  /* 0x000000010d057824 */ /* 0x000fe200078e0205 */
[----:B------:R-:W-:Y:S01]  /*10e0*/  IADD3 R2, P2, R6, UR6, RZ ;  /* 0x0000000606027c10 */ /* 0x000fe2000ff5e0ff */
[----:B------:R-:W-:Y:S01]  /*10f0*/  IMAD.WIDE.U32 R10, R33, c[0x0][0x240], R28 ;  /* 0x00009000210a7a25 */ /* 0x000fe200078e001c */
[----:B------:R-:W-:-:S02]  /*1100*/  LEA R42, P1, R12, c[0x0][0x160], 0x1 ;  /* 0x000058000c2a7a11 */ /* 0x000fc400078208ff */
[----:B------:R-:W-:Y:S02]  /*1110*/  IADD3.X R3, R7, UR7, RZ, P2, !PT ;  /* 0x0000000707037c10 */ /* 0x000fe400097fe4ff */
[C---:B------:R-:W-:Y:S01]  /*1120*/  ISETP.GE.AND P3, PT, R0.reuse, 0x41, PT ;  /* 0x000000410000780c */ /* 0x040fe20003f66270 */
[----:B------:R-:W-:Y:S01]  /*1130*/  @!PT LDS RZ, [RZ] ;  /* 0x00000000fffff984 */ /* 0x000fe20000000800 */
[----:B------:R-:W-:Y:S01]  /*1140*/  @!PT LDS RZ, [RZ] ;  /* 0x00000000fffff984 */ /* 0x000fe20000000800 */
[----:B------:R-:W-:Y:S01]  /*1150*/  @!PT LDS RZ, [RZ] ;  /* 0x00000000fffff984 */ /* 0x000fe20000000800 */
[----:B------:R1:W-:Y:S01]  /*1160*/  LDGSTS.E.BYPASS.LTC128B.128 [R14+0x4080], [R6.64], !P6 ;  /* 0x04080000060e7fae */ /* 0x0003e2000f101d4e */
[----:B------:R-:W-:Y:S01]  /*1170*/  ISETP.GE.AND P2, PT, R0, 0x61, PT ;  /* 0x000000610000780c */ /* 0x000fe20003f46270 */
[----:B------:R-:W-:Y:S01]  /*1180*/  IMAD.IADD R0, R17, 0x1, R18 ;  /* 0x0000000111007824 */ /* 0x000fe200078e0212 */
[----:B------:R-:W-:Y:S01]  /*1190*/  LEA.HI.X R43, R12, c[0x0][0x164], R5, 0x1, P1 ;  /* 0x000059000c2b7a11 */ /* 0x000fe200008f0c05 */
[----:B------:R2:W-:Y:S01]  /*11a0*/  LDGSTS.E.BYPASS.LTC128B.128 [R14+0x5080], [R2.64], !P5 ;  /* 0x05080000020e7fae */ /* 0x0005e2000e901d4e */
[----:B------:R-:W-:Y:S02]  /*11b0*/  LEA R8, P1, R16, c[0x0][0x190], 0x1 ;  /* 0x0000640010087a11 */ /* 0x000fe400078208ff */
[----:B------:R-:W-:Y:S01]  /*11c0*/  ISETP.GE.OR P6, PT, R4, c[0x0][0x1cc], !P3 ;  /* 0x0000730004007a0c */ /* 0x000fe20005fc6670 */
[----:B------:R-:W-:Y:S01]  /*11d0*/  STL.64 [R1+0x10], R42 ;  /* 0x0000102a01007387 */ /* 0x000fe20000100a00 */
[----:B------:R-:W-:Y:S01]  /*11e0*/  LEA.HI.X R9, R16, c[0x0][0x194], R0, 0x1, P1 ;  /* 0x0000650010097a11 */ /* 0x000fe200008f0c00 */
[----:B------:R-:W-:Y:S01]  /*11f0*/  IMAD R0, R25, c[0x0][0x240], RZ ;  /* 0x0000900019007a24 */ /* 0x000fe200078e02ff */
[----:B------:R-:W-:-:S02]  /*1200*/  ISETP.GE.OR P0, PT, R4, c[0x0][0x19c], !P0 ;  /* 0x0000670004007a0c */ /* 0x000fc40004706670 */
[C---:B------:R-:W-:Y:S01]  /*1210*/  ISETP.GE.OR P4, PT, R4.reuse, c[0x0][0x19c], !P4 ;  /* 0x0000670004007a0c */ /* 0x040fe20006786670 */
[----:B------:R-:W-:Y:S01]  /*1220*/  IMAD R16, R33, c[0x0][0x244], R0 ;  /* 0x0000910021107a24 */ /* 0x000fe200078e0200 */
[----:B------:R-:W-:Y:S02]  /*1230*/  ISETP.GE.OR P3, PT, R4, c[0x0][0x19c], !P3 ;  /* 0x0000670004007a0c */ /* 0x000fe40005f66670 */
[----:B------:R-:W-:Y:S02]  /*1240*/  LEA.HI R12, R32, R22, RZ, 0x5 ;  /* 0x00000016200c7211 */ /* 0x000fe400078f28ff */
[----:B--2---:R-:W-:-:S04]  /*1250*/  IADD3 R2, P5, R2, UR6, RZ ;  /* 0x0000000602027c10 */ /* 0x004fc8000ffbe0ff */
[----:B------:R-:W-:Y:S02]  /*1260*/  IADD3.X R3, R3, UR7, RZ, P5, !PT ;  /* 0x0000000703037c10 */ /* 0x000fe4000affe4ff */
[----:B------:R-:W-:Y:S02]  /*1270*/  ISETP.GE.OR P5, PT, R4, c[0x0][0x1cc], !P2 ;  /* 0x0000730004007a0c */ /* 0x000fe400057a6670 */
[----:B-1----:R-:W-:Y:S01]  /*1280*/  IADD3 R6, P1, R2, UR6, RZ ;  /* 0x0000000602067c10 */ /* 0x002fe2000ff3e0ff */
[----:B------:R-:W-:Y:S01]  /*1290*/  USHF.L.U32 UR6, UR4, 0x6, URZ ;  /* 0x0000000604067899 */ /* 0x000fe2000800063f */
[----:B------:R1:W-:Y:S01]  /*12a0*/  LDGSTS.E.BYPASS.LTC128B.128 [R14+0x6080], [R2.64], !P6 ;  /* 0x06080000020e7fae */ /* 0x0003e2000f101d4e */
[C---:B------:R-:W-:Y:S01]  /*12b0*/  ISETP.GE.OR P2, PT, R4.reuse, c[0x0][0x19c], !P2 ;  /* 0x0000670004007a0c */ /* 0x040fe20005746670 */
[----:B------:R-:W-:Y:S01]  /*12c0*/  USHF.L.U32 UR4, UR8, 0x6, URZ ;  /* 0x0000000608047899 */ /* 0x000fe2000800063f */
[----:B------:R-:W-:Y:S02]  /*12d0*/  IADD3.X R7, R3, UR7, RZ, P1, !PT ;  /* 0x0000000703077c10 */ /* 0x000fe40008ffe4ff */
[----:B------:R-:W-:-:S04]  /*12e0*/  ISETP.GE.AND P6, PT, R4, c[0x0][0x16c], PT ;  /* 0x00005b0004007a0c */ /* 0x000fc80003fc6270 */
[----:B------:R2:W-:Y:S01]  /*12f0*/  LDGSTS.E.BYPASS.LTC128B.128 [R14+0x7080], [R6.64], !P5 ;  /* 0x07080000060e7fae */ /* 0x0005e2000e901d4e */
[----:B------:R-:W-:-:S03]  /*1300*/  ISETP.GE.AND P5, PT, R4, c[0x0][0x1fc], PT ;  /* 0x00007f0004007a0c */ /* 0x000fc60003fa6270 */
[----:B------:R3:W-:Y:S01]  /*1310*/  LDGSTS.E.BYPASS.LTC128B.128 [R14+0x80], [R8.64], !P0 ;  /* 0x00080000080e7fae */ /* 0x0007e2000c101d4e */
[----:B--2---:R-:W-:-:S04]  /*1320*/  IADD3 R6, P1, R8, UR6, RZ ;  /* 0x0000000608067c10 */ /* 0x004fc8000ff3e0ff */
[----:B------:R-:W-:Y:S02]  /*1330*/  IADD3.X R7, R9, UR5, RZ, P1, !PT ;  /* 0x0000000509077c10 */ /* 0x000fe40008ffe4ff */
[----:B-1----:R-:W-:Y:S02]  /*1340*/  IADD3 R2, P0, R6, UR6, RZ ;  /* 0x0000000606027c10 */ /* 0x002fe4000ff1e0ff */
[----:B---3--:R-:W-:Y:S01]  /*1350*/  IADD3 R8, -R39, UR13, RZ ;  /* 0x0000000d27087c10 */ /* 0x008fe2000fffe1ff */
[----:B------:R1:W-:Y:S01]  /*1360*/  LDGSTS.E.BYPASS.LTC128B.128 [R14+0x1080], [R6.64], !P4 ;  /* 0x01080000060e7fae */ /* 0x0003e2000e101d4e */
[----:B------:R-:W-:Y:S02]  /*1370*/  IADD3.X R3, R7, UR5, RZ, P0, !PT ;  /* 0x0000000507037c10 */ /* 0x000fe400087fe4ff */
[----:B------:R-:W-:Y:S02]  /*1380*/  IADD3 R4, P0, R2, UR6, RZ ;  /* 0x0000000602047c10 */ /* 0x000fe4000ff1e0ff */
[----:B------:R-:W-:Y:S01]  /*1390*/  ISETP.LT.OR P1, PT, R8, 0x1, P6 ;  /* 0x000000010800780c */ /* 0x000fe20003721670 */
[----:B------:R2:W-:Y:S01]  /*13a0*/  LDGSTS.E.BYPASS.LTC128B.128 [R14+0x2080], [R2.64], !P3 ;  /* 0x02080000020e7fae */ /* 0x0005e2000d901d4e */
[----:B------:R-:W-:-:S02]  /*13b0*/  IADD3.X R5, R3, UR5, RZ, P0, !PT ;  /* 0x0000000503057c10 */ /* 0x000fc400087fe4ff */
[----:B------:R-:W-:Y:S02]  /*13c0*/  ISETP.LT.OR P3, PT, R8, 0x21, P6 ;  /* 0x000000210800780c */ /* 0x000fe40003761670 */
[----:B------:R-:W-:Y:S01]  /*13d0*/  ISETP.GT.AND P4, PT, R22, 0x1f, PT ;  /* 0x0000001f1600780c */ /* 0x000fe20003f84270 */
[----:B------:R3:W-:Y:S01]  /*13e0*/  LDGSTS.E.BYPASS.LTC128B.128 [R14+0x3080], [R4.64], !P2 ;  /* 0x03080000040e7fae */ /* 0x0007e2000d101d4e */
[----:B------:R-:W-:-:S03]  /*13f0*/  ISETP.LT.OR P2, PT, R8, 0x61, P6 ;  /* 0x000000610800780c */ /* 0x000fc60003741670 */
[----:B------:R-:W0:Y:S04]  /*1400*/  LDGDEPBAR ;  /* 0x00000000000079af */ /* 0x000e280000000000 */
[----:B------:R4:W-:Y:S01]  /*1410*/  LDGSTS.E.BYPASS.LTC128B.128 [R14+0x8080], [R42.64], !P1 ;  /* 0x080800002a0e7fae */ /* 0x0009e2000c901d4e */
[----:B------:R-:W-:-:S04]  /*1420*/  LEA R20, P1, R37, c[0x0][0x258], 0x2 ;  /* 0x0000960025147a11 */ /* 0x000fc800078210ff */
[----:B------:R-:W-:Y:S02]  /*1430*/  LEA.HI.X R21, R37, c[0x0][0x25c], R26, 0x2, P1 ;  /* 0x0000970025157a11 */ /* 0x000fe400008f141a */
[----:B-1----:R-:W-:Y:S02]  /*1440*/  LEA.HI R6, R32, R22, RZ, 0x4 ;  /* 0x0000001620067211 */ /* 0x002fe400078f20ff */
[----:B------:R-:W-:Y:S01]  /*1450*/  SHF.R.S32.HI R7, RZ, 0x5, R12 ;  /* 0x00000005ff077819 */ /* 0x000fe2000001140c */
[----:B------:R1:W-:Y:S01]  /*1460*/  STL.64 [R1+0x28], R20 ;  /* 0x0000281401007387 */ /* 0x0003e20000100a00 */
[----:B------:R-:W-:Y:S02]  /*1470*/  ISETP.LT.OR P1, PT, R8, 0x21, P5 ;  /* 0x000000210800780c */ /* 0x000fe40002f21670 */
[----:B--2---:R-:W-:-:S04]  /*1480*/  IADD3 R2, P0, R42, UR4, RZ ;  /* 0x000000042a027c10 */ /* 0x004fc8000ff1e0ff */
[----:B------:R-:W-:Y:S02]  /*1490*/  IADD3.X R3, R43, UR9, RZ, P0, !PT ;  /* 0x000000092b037c10 */ /* 0x000fe400087fe4ff */
[----:B---3--:R-:W-:Y:S02]  /*14a0*/  SHF.R.S32.HI R4, RZ, 0x4, R6 ;  /* 0x00000004ff047819 */ /* 0x008fe40000011406 */
[----:B------:R-:W-:Y:S01]  /*14b0*/  SHF.R.S32.HI R5, RZ, 0x1f, R12 ;  /* 0x0000001fff057819 */ /* 0x000fe2000001140c */
[----:B------:R2:W-:Y:S01]  /*14c0*/  LDGSTS.E.BYPASS.LTC128B.128 [R14+0x9080], [R2.64], !P3 ;  /* 0x09080000020e7fae */ /* 0x0005e2000d901d4e */
[----:B------:R-:W-:Y:S02]  /*14d0*/  LEA.HI R0, R6, R4, RZ, 0x1 ;  /* 0x0000000406007211 */ /* 0x000fe400078f08ff */
[----:B------:R-:W-:Y:S02]  /*14e0*/  LEA.HI R5, R5, R7, RZ, 0x2 ;  /* 0x0000000705057211 */ /* 0x000fe400078f10ff */
[----:B------:R-:W-:-:S02]  /*14f0*/  LOP3.LUT R0, R0, 0xfffffffe, RZ, 0xc0, !PT ;  /* 0xfffffffe00007812 */ /* 0x000fc400078ec0ff */
[----:B------:R-:W-:Y:S02]  /*1500*/  ISETP.LT.OR P3, PT, R8, 0x41, P6 ;  /* 0x000000410800780c */ /* 0x000fe40003761670 */
[----:B------:R-:W-:Y:S01]  /*1510*/  LOP3.LUT R5, R5, 0xfffffffc, RZ, 0xc0, !PT ;  /* 0xfffffffc05057812 */ /* 0x000fe200078ec0ff */
[----:B------:R-:W-:Y:S01]  /*1520*/  IMAD.IADD R200, R4, 0x1, -R0 ;  /* 0x0000000104c87824 */ /* 0x000fe200078e0a00 */
[----:B------:R-:W-:-:S03]  /*1530*/  LOP3.LUT R0, R6, 0xfffffff0, RZ, 0xc0, !PT ;  /* 0xfffffff006007812 */ /* 0x000fc600078ec0ff */
[----:B------:R-:W-:Y:S02]  /*1540*/  IMAD.IADD R13, R7, 0x1, -R5 ;  /* 0x00000001070d7824 */ /* 0x000fe400078e0a05 */
[----:B------:R-:W-:-:S05]  /*1550*/  IMAD.IADD R6, R22, 0x1, -R0 ;  /* 0x0000000116067824 */ /* 0x000fca00078e0a00 */
[----:B------:R-:W-:-:S04]  /*1560*/  SHF.R.S32.HI R0, RZ, 0x1f, R6 ;  /* 0x0000001fff007819 */ /* 0x000fc80000011406 */
[----:B------:R-:W-:Y:S02]  /*1570*/  LEA.HI R7, R0, R6, RZ, 0x3 ;  /* 0x0000000600077211 */ /* 0x000fe400078f18ff */
[----:B--2---:R-:W-:Y:S02]  /*1580*/  IADD3 R2, P0, R2, UR4, RZ ;  /* 0x0000000402027c10 */ /* 0x004fe4000ff1e0ff */
[----:B------:R-:W-:Y:S02]  /*1590*/  LOP3.LUT R0, R7, 0xfffffff8, RZ, 0xc0, !PT ;  /* 0xfffffff807007812 */ /* 0x000fe400078ec0ff */
[----:B------:R-:W-:Y:S02]  /*15a0*/  IADD3.X R3, R3, UR9, RZ, P0, !PT ;  /* 0x0000000903037c10 */ /* 0x000fe400087fe4ff */
[----:B------:R-:W-:Y:S01]  /*15b0*/  IADD3 R4, P0, R2, UR4, RZ ;  /* 0x0000000402047c10 */ /* 0x000fe2000ff1e0ff */
[----:B------:R-:W-:Y:S01]  /*15c0*/  ULDC.64 UR4, c[0x0][0x208] ;  /* 0x0000820000047ab9 */ /* 0x000fe20000000a00 */
[----:B------:R-:W-:Y:S01]  /*15d0*/  IMAD.IADD R9, R6, 0x1, -R0 ;  /* 0x0000000106097824 */ /* 0x000fe200078e0a00 */
[----:B------:R2:W-:Y:S01]  /*15e0*/  LDGSTS.E.BYPASS.LTC128B.128 [R14+0xa080], [R2.64], !P3 ;  /* 0x0a080000020e7fae */ /* 0x0005e2000d901d4e */
[----:B------:R-:W-:Y:S01]  /*15f0*/  IADD3.X R5, R3, UR9, RZ, P0, !PT ;  /* 0x0000000903057c10 */ /* 0x000fe200087fe4ff */
[----:B------:R-:W-:Y:S01]  /*1600*/  USHF.L.U32 UR6, UR4, 0x6, URZ ;  /* 0x0000000604067899 */ /* 0x000fe2000800063f */
[C---:B------:R-:W-:Y:S01]  /*1610*/  ISETP.LT.OR P0, PT, R8.reuse, 0x1, P5 ;  /* 0x000000010800780c */ /* 0x040fe20002f01670 */
[----:B------:R-:W-:Y:S01]  /*1620*/  USHF.L.U64.HI UR10, UR4, UR10, UR5 ;  /* 0x0000000a040a7299 */ /* 0x000fe20008010205 */
[----:B------:R-:W-:Y:S01]  /*1630*/  ISETP.LT.OR P3, PT, R8, 0x41, P5 ;  /* 0x000000410800780c */ /* 0x000fe20002f61670 */
[----:B------:R3:W-:Y:S01]  /*1640*/  LDGSTS.E.BYPASS.LTC128B.128 [R14+0xb080], [R4.64], !P2 ;  /* 0x0b080000040e7fae */ /* 0x0007e2000d101d4e */
[----:B------:R-:W-:Y:S01]  /*1650*/  LEA.HI R0, R32, R22, RZ, 0x7 ;  /* 0x0000001620007211 */ /* 0x000fe200078f38ff */
[----:B------:R-:W-:-:S03]  /*1660*/  IMAD.SHL.U32 R6, R35, 0x40, RZ ;  /* 0x0000004023067824 */ /* 0x000fc600078e00ff */
[----:B------:R-:W-:-:S05]  /*1670*/  SHF.R.S32.HI R201, RZ, 0x7, R0 ;  /* 0x00000007ffc97819 */ /* 0x000fca0000011400 */
[----:B------:R-:W-:-:S05]  /*1680*/  IMAD.SHL.U32 R0, R201, 0x8, RZ ;  /* 0x00000008c9007824 */ /* 0x000fca00078e00ff */
[----:B------:R-:W-:Y:S01]  /*1690*/  LOP3.LUT R15, R0, 0x8, RZ, 0xc0, !PT ;  /* 0x00000008000f7812 */ /* 0x000fe200078ec0ff */
[----:B------:R-:W-:Y:S02]  /*16a0*/  IMAD.SHL.U32 R0, R200, 0x10, RZ ;  /* 0x00000010c8007824 */ /* 0x000fe400078e00ff */
[----:B--2---:R-:W-:-:S03]  /*16b0*/  @!P4 IMAD.SHL.U32 R2, R22, 0x10, RZ ;  /* 0x000000101602c824 */ /* 0x004fc600078e00ff */
[----:B------:R-:W-:Y:S02]  /*16c0*/  LOP3.LUT R0, R15, 0x10, R0, 0xf8, !PT ;  /* 0x000000100f007812 */ /* 0x000fe400078ef800 */
[----:B------:R2:W-:Y:S04]  /*16d0*/  @!P4 LDGSTS.E.BYPASS.LTC128B.128 [R2+0x18080], [R20.64] ;  /* 0x180800001402cfae */ /* 0x0005e8000b901d4e */
[----:B------:R-:W0:Y:S04]  /*16e0*/  LDGDEPBAR ;  /* 0x00000000000079af */ /* 0x000e280000000000 */
[----:B------:R4:W-:Y:S01]  /*16f0*/  LDGSTS.E.BYPASS.LTC128B.128 [R14+0x10080], [R40.64], !P0 ;  /* 0x10080000280e7fae */ /* 0x0009e2000c101d4e */
[----:B--2---:R-:W-:-:S04]  /*1700*/  IADD3 R2, P2, R40, UR6, RZ ;  /* 0x0000000628027c10 */ /* 0x004fc8000ff5e0ff */
[----:B------:R-:W-:Y:S02]  /*1710*/  IADD3.X R3, R41, UR10, RZ, P2, !PT ;  /* 0x0000000a29037c10 */ /* 0x000fe400097fe4ff */
[----:B---3--:R-:W-:Y:S02]  /*1720*/  IADD3 R4, P0, R2, UR6, RZ ;  /* 0x0000000602047c10 */ /* 0x008fe4000ff1e0ff */
[----:B------:R-:W-:Y:S01]  /*1730*/  ISETP.LT.OR P2, PT, R8, 0x61, P5 ;  /* 0x000000610800780c */ /* 0x000fe20002f41670 */
[----:B------:R2:W-:Y:S01]  /*1740*/  LDGSTS.E.BYPASS.LTC128B.128 [R14+0x11080], [R2.64], !P1 ;  /* 0x11080000020e7fae */ /* 0x0005e2000c901d4e */
[----:B------:R-:W-:Y:S01]  /*1750*/  IADD3.X R5, R3, UR10, RZ, P0, !PT ;  /* 0x0000000a03057c10 */ /* 0x000fe200087fe4ff */
[----:B------:R-:W-:Y:S01]  /*1760*/  IMAD.IADD R8, R11, 0x1, R16 ;  /* 0x000000010b087824 */ /* 0x000fe200078e0210 */
[----:B-1----:R-:W-:-:S03]  /*1770*/  LEA R20, P1, R24, c[0x0][0x280], 0x2 ;  /* 0x0000a00018147a11 */ /* 0x002fc600078210ff */
[----:B------:R1:W-:Y:S01]  /*1780*/  LDGSTS.E.BYPASS.LTC128B.128 [R14+0x12080], [R4.64], !P3 ;  /* 0x12080000040e7fae */ /* 0x0003e2000d901d4e */
[----:B------:R-:W-:-:S05]  /*1790*/  LEA.HI.X R21, R24, c[0x0][0x284], R19, 0x2, P1 ;  /* 0x0000a10018157a11 */ /* 0x000fca00008f1413 */
[----:B------:R-:W-:Y:S01]  /*17a0*/  STL.64 [R1+0x20], R20 ;  /* 0x0000201401007387 */ /* 0x000fe20000100a00 */
[----:B--2---:R-:W-:-:S04]  /*17b0*/  IADD3 R2, P0, R4, UR6, RZ ;  /* 0x0000000604027c10 */ /* 0x004fc8000ff1e0ff */
[----:B------:R-:W-:Y:S01]  /*17c0*/  IADD3.X R3, R5, UR10, RZ, P0, !PT ;  /* 0x0000000a05037c10 */ /* 0x000fe200087fe4ff */
[----:B-1----:R-:W-:Y:S01]  /*17d0*/  @!P4 IMAD.SHL.U32 R4, R22, 0x10, RZ ;  /* 0x000000101604c824 */ /* 0x002fe200078e00ff */
[----:B------:R-:W-:-:S03]  /*17e0*/  IADD3 R5, P1, R6, R10, RZ ;  /* 0x0000000a06057210 */ /* 0x000fc60007f3e0ff */
[----:B------:R1:W-:Y:S01]  /*17f0*/  LDGSTS.E.BYPASS.LTC128B.128 [R14+0x13080], [R2.64], !P2 ;  /* 0x13080000020e7fae */ /* 0x0003e2000d101d4e */
[----:B------:R-:W-:-:S03]  /*1800*/  PLOP3.LUT P0, PT, PT, PT, UP0, 0x80, 0x0 ;  /* 0x000000000000781c */ /* 0x000fc60003f0f008 */
[----:B------:R2:W-:Y:S04]  /*1810*/  @!P4 LDGSTS.E.BYPASS.LTC128B.128 [R4+0x18480], [R20.64] ;  /* 0x184800001404cfae */ /* 0x0005e8000b901d4e */
[----:B------:R3:W-:Y:S04]  /*1820*/  STL [R1+0x40], R5 ;  /* 0x0000400501007387 */ /* 0x0007e80000100800 */
[----:B------:R-:W0:Y:S04]  /*1830*/  LDGDEPBAR ;  /* 0x00000000000079af */ /* 0x000e280000000000 */
[----:B------:R-:W0:Y:S01]  /*1840*/  LDGDEPBAR ;  /* 0x00000000000079af */ /* 0x000e220000000000 */
[----:B-1----:R-:W-:-:S02]  /*1850*/  IMAD.SHL.U32 R3, R9, 0x40, RZ ;  /* 0x0000004009037824 */ /* 0x002fc400078e00ff */
[----:B------:R-:W-:-:S03]  /*1860*/  IMAD.SHL.U32 R2, R200, 0x8, RZ ;  /* 0x00000008c8027824 */ /* 0x000fc600078e00ff */
[----:B------:R-:W-:Y:S01]  /*1870*/  LOP3.LUT R3, R3, 0x1c0, RZ, 0xc0, !PT ;  /* 0x000001c003037812 */ /* 0x000fe200078ec0ff */
[----:B---3--:R-:W-:-:S03]  /*1880*/  IMAD.SHL.U32 R5, R7, 0x40, RZ ;  /* 0x0000004007057824 */ /* 0x008fc600078e00ff */
[--C-:B--2---:R-:W-:Y:S02]  /*1890*/  SHF.R.U32.HI R4, RZ, 0x3, R3.reuse ;  /* 0x00000003ff047819 */ /* 0x104fe40000011603 */
[----:B------:R-:W-:Y:S02]  /*18a0*/  LOP3.LUT R2, R3, 0x8, R2, 0xf8, !PT ;  /* 0x0000000803027812 */ /* 0x000fe400078ef802 */
[----:B------:R-:W-:Y:S01]  /*18b0*/  LOP3.LUT R3, R4, R0, R3, 0x1e, !PT ;  /* 0x0000000004037212 */ /* 0x000fe200078e1e03 */
[----:B------:R-:W-:Y:S01]  /*18c0*/  IMAD.SHL.U32 R0, R13, 0x400, RZ ;  /* 0x000004000d007824 */ /* 0x000fe200078e00ff */
[----:B------:R-:W-:Y:S02]  /*18d0*/  LOP3.LUT R4, R2, R4, RZ, 0x3c, !PT ;  /* 0x0000000402047212 */ /* 0x000fe400078e3cff */
[----:B------:R-:W-:Y:S02]  /*18e0*/  LOP3.LUT R2, R5, 0xfffffe00, RZ, 0xc0, !PT ;  /* 0xfffffe0005027812 */ /* 0x000fe400078ec0ff */
[----:B------:R-:W-:-:S02]  /*18f0*/  LEA.HI.X.SX32 R5, R6, R8, 0x1, P1 ;  /* 0x0000000806057211 */ /* 0x000fc400008f0eff */
        /* <DEDUP_REMOVED lines=9> */
[----:B----4-:R-:W-:Y:S01]  /*1990*/  IMAD.U32 R2, RZ, RZ, UR13 ;  /* 0x0000000dff027e24 */ /* 0x010fe2000f8e00ff */
        /* <DEDUP_REMOVED lines=30> */
.L_x_1074:
[----:B------:R-:W-:Y:S05]  /*1b80*/  BSYNC B0 ;  /* 0x0000000000007941 */ /* 0x000fea0003800000 */
.L_x_1073:
[----:B-12-4-:R-:W-:Y:S01]  /*1b90*/  LEA.HI R2, R32, R22, RZ, 0x2 ;  /* 0x0000001620027211 */ /* 0x016fe200078f10ff */
[----:B------:R-:W-:Y:S01]  /*1ba0*/  IMAD.SHL.U32 R8, R13, 0x10, RZ ;  /* 0x000000100d087824 */ /* 0x000fe200078e00ff */
[----:B------:R-:W-:Y:S01]  /*1bb0*/  LOP3.LUT R4, R12, 0xffffffe0, RZ, 0xc0, !PT ;  /* 0xffffffe00c047812 */ /* 0x000fe200078ec0ff */
[----:B------:R-:W-:Y:S01]  /*1bc0*/  IMAD.MOV.U32 R220, RZ, RZ, 0x40 ;  /* 0x00000040ffdc7424 */ /* 0x000fe200078e00ff */
[----:B------:R-:W-:Y:S01]  /*1bd0*/  LOP3.LUT R3, R2, 0x3ffffffc, RZ, 0xc0, !PT ;  /* 0x3ffffffc02037812 */ /* 0x000fe200078ec0ff */
[----:B------:R-:W-:Y:S01]  /*1be0*/  IMAD.MOV.U32 R205, RZ, RZ, 0x20 ;  /* 0x00000020ffcd7424 */ /* 0x000fe200078e00ff */
[----:B------:R-:W-:Y:S01]  /*1bf0*/  SHF.R.S32.HI R6, RZ, 0x2, R2 ;  /* 0x00000002ff067819 */ /* 0x000fe20000011402 */
[----:B------:R-:W-:Y:S01]  /*1c00*/  IMAD.IADD R11, R22, 0x1, -R4 ;  /* 0x00000001160b7824 */ /* 0x000fe200078e0a04 */
[----:B------:R-:W-:Y:S01]  /*1c10*/  SHF.R.S32.HI R5, RZ, 0x1f, R2 ;  /* 0x0000001fff057819 */ /* 0x000fe20000011402 */
[----:B------:R-:W-:Y:S01]  /*1c20*/  IMAD.SHL.U32 R4, R36, 0x40, RZ ;  /* 0x0000004024047824 */ /* 0x000fe200078e00ff */
[C---:B------:R-:W-:Y:S01]  /*1c30*/  LOP3.LUT P3, RZ, R9.reuse, 0x4, RZ, 0xc0, !PT ;  /* 0x0000000409ff7812 */ /* 0x040fe2000786c0ff */
[----:B------:R-:W-:Y:S01]  /*1c40*/  IMAD.IADD R22, R22, 0x1, -R3 ;  /* 0x0000000116167824 */ /* 0x000fe200078e0a03 */
[----:B------:R-:W-:Y:S01]  /*1c50*/  LOP3.LUT P0, RZ, R9, 0x2, RZ, 0xc0, !PT ;  /* 0x0000000209ff7812 */ /* 0x000fe2000780c0ff */
[----:B------:R-:W-:Y:S01]  /*1c60*/  IMAD.SHL.U32 R3, R39, 0x8, RZ ;  /* 0x0000000827037824 */ /* 0x000fe200078e00ff */
[----:B------:R-:W-:Y:S01]  /*1c70*/  LOP3.LUT R10, R4, 0x1c0, RZ, 0xc0, !PT ;  /* 0x000001c0040a7812 */ /* 0x000fe200078ec0ff */
[----:B------:R-:W-:Y:S01]  /*1c80*/  IMAD R22, R22, 0x2, R0 ;  /* 0x0000000216167824 */ /* 0x000fe200078e0200 */
[----:B------:R-:W-:Y:S01]  /*1c90*/  LEA.HI R7, R201, R201, RZ, 0x1 ;  /* 0x000000c9c9077211 */ /* 0x000fe200078f08ff */
[----:B------:R-:W0:Y:S01]  /*1ca0*/  LDGDEPBAR ;  /* 0x00000000000079af */ /* 0x000e220000000000 */
[----:B------:R-:W-:Y:S01]  /*1cb0*/  LOP3.LUT R3, R3, 0x8, RZ, 0xc0, !PT ;  /* 0x0000000803037812 */ /* 0x000fe200078ec0ff */
[----:B------:R-:W-:Y:S01]  /*1cc0*/  UIADD3 UR6, UR13, 0x7f, URZ ;  /* 0x0000007f0d067890 */ /* 0x000fe2000fffe03f */
[----:B------:R-:W-:Y:S01]  /*1cd0*/  SHF.R.U32.HI R9, RZ, 0x3, R10 ;  /* 0x00000003ff097819 */ /* 0x000fe2000001160a */
[----:B------:R-:W-:Y:S01]  /*1ce0*/  CS2R R126, SRZ ;  /* 0x00000000007e7805 */ /* 0x000fe2000001ff00 */
[----:B------:R-:W-:Y:S01]  /*1cf0*/  LOP3.LUT R4, R10, 0x30, R8, 0xf8, !PT ;  /* 0x000000300a047812 */ /* 0x000fe200078ef808 */
[----:B------:R-:W-:Y:S01]  /*1d00*/  USHF.R.S32.HI UR4, URZ, 0x1f, UR6 ;  /* 0x0000001f3f047899 */ /* 0x000fe20008011406 */
[----:B------:R-:W-:Y:S01]  /*1d10*/  LEA.HI R5, R5, R6, RZ, 0x3 ;  /* 0x0000000605057211 */ /* 0x000fe200078f18ff */
[----:B------:R-:W-:Y:S01]  /*1d20*/  CS2R R124, SRZ ;  /* 0x00000000007c7805 */ /* 0x000fe2000001ff00 */
[----:B------:R-:W-:Y:S01]  /*1d30*/  LOP3.LUT R2, R7, 0xfffffffe, RZ, 0xc0, !PT ;  /* 0xfffffffe07027812 */ /* 0x000fe200078ec0ff */
[----:B------:R-:W-:Y:S01]  /*1d40*/  ULEA.HI UR4, UR4, UR6, URZ, 0x7 ;  /* 0x0000000604047291 */ /* 0x000fe2000f8f383f */
[C---:B------:R-:W-:Y:S01]  /*1d50*/  LOP3.LUT R7, R9.reuse, R3, R10, 0x1e, !PT ;  /* 0x0000000309077212 */ /* 0x040fe200078e1e0a */
[----:B------:R-:W-:Y:S01]  /*1d60*/  CS2R R130, SRZ ;  /* 0x0000000000827805 */ /* 0x000fe2000001ff00 */
[----:B------:R-:W-:Y:S01]  /*1d70*/  LOP3.LUT R4, R9, R4, R3, 0x1e, !PT ;  /* 0x0000000409047212 */ /* 0x000fe200078e1e03 */
[----:B------:R-:W-:Y:S01]  /*1d80*/  IMAD.IADD R2, R201, 0x1, -R2 ;  /* 0x00000001c9027824 */ /* 0x000fe200078e0a02 */
[----:B------:R-:W-:Y:S01]  /*1d90*/  LOP3.LUT R3, R5, 0xfffffff8, RZ, 0xc0, !PT ;  /* 0xfffffff805037812 */ /* 0x000fe200078ec0ff */
[----:B------:R-:W-:Y:S01]  /*1da0*/  IMAD R201, R200, 0x2, R201 ;  /* 0x00000002c8c97824 */ /* 0x000fe200078e02c9 */
[----:B------:R-:W-:Y:S01]  /*1db0*/  SHF.R.S32.HI R0, RZ, 0x1f, R11 ;  /* 0x0000001fff007819 */ /* 0x000fe2000001140b */
[----:B------:R-:W-:Y:S01]  /*1dc0*/  IMAD R212, R2, -0x8, R212 ;  /* 0xfffffff802d47824 */ /* 0x000fe200078e02d4 */
[----:B------:R-:W-:Y:S01]  /*1dd0*/  LOP3.LUT P2, RZ, R36, 0x2, RZ, 0xc0, !PT ;  /* 0x0000000224ff7812 */ /* 0x000fe2000784c0ff */
[----:B------:R-:W-:Y:S01]  /*1de0*/  IMAD.IADD R6, R6, 0x1, -R3 ;  /* 0x0000000106067824 */ /* 0x000fe200078e0a03 */
[----:B------:R-:W-:Y:S01]  /*1df0*/  LEA.HI R0, R0, R11, RZ, 0x2 ;  /* 0x0000000b00007211 */ /* 0x000fe200078f10ff */
[----:B------:R-:W-:Y:S01]  /*1e00*/  IMAD R200, R200, 0x200, R4 ;  /* 0x00000200c8c87824 */ /* 0x000fe200078e0204 */
[----:B------:R-:W-:Y:S01]  /*1e10*/  LOP3.LUT P1, RZ, R36, 0x4, RZ, 0xc0, !PT ;  /* 0x0000000424ff7812 */ /* 0x000fe2000782c0ff */
[----:B------:R-:W-:Y:S01]  /*1e20*/  IMAD.SHL.U32 R2, R6, 0x40, RZ ;  /* 0x0000004006027824 */ /* 0x000fe200078e00ff */
[C---:B------:R-:W-:Y:S01]  /*1e30*/  LEA.HI.SX32 R4, R0.reuse, R8, 0x1e ;  /* 0x0000000800047211 */ /* 0x040fe200078ff2ff */
[----:B------:R-:W-:Y:S01]  /*1e40*/  IMAD.U32 R201, R201, 0x200, R7 ;  /* 0x00000200c9c97824 */ /* 0x000fe200078e0007 */
[----:B------:R-:W-:Y:S01]  /*1e50*/  LOP3.LUT R3, R0, 0xfffffffc, RZ, 0xc0, !PT ;  /* 0xfffffffc00037812 */ /* 0x000fe200078ec0ff */
[----:B------:R-:W-:Y:S01]  /*1e60*/  CS2R R128, SRZ ;  /* 0x0000000000807805 */ /* 0x000fe2000001ff00 */
[----:B------:R-:W-:Y:S01]  /*1e70*/  LOP3.LUT R0, R2, 0x1c0, RZ, 0xc0, !PT ;  /* 0x000001c002007812 */ /* 0x000fe200078ec0ff */
[----:B------:R1:W-:Y:S01]  /*1e80*/  STL [R1+0x4], R4 ;  /* 0x0000040401007387 */ /* 0x0003e20000100800 */
[----:B------:R-:W-:Y:S01]  /*1e90*/  SEL R202, R220, 0xffffffc0, !P1 ;  /* 0xffffffc0dcca7807 */ /* 0x000fe20004800000 */
[----:B------:R-:W-:Y:S01]  /*1ea0*/  IMAD.SHL.U32 R201, R201, 0x2, RZ ;  /* 0x00000002c9c97824 */ /* 0x000fe200078e00ff */
[----:B------:R-:W-:Y:S01]  /*1eb0*/  SHF.R.U32.HI R2, RZ, 0x3, R0 ;  /* 0x00000003ff027819 */ /* 0x000fe20000011600 */
[----:B------:R-:W-:Y:S01]  /*1ec0*/  IMAD.IADD R3, R11, 0x1, -R3 ;  /* 0x000000010b037824 */ /* 0x000fe200078e0a03 */
[----:B------:R-:W-:Y:S01]  /*1ed0*/  SEL R203, R205, 0xffffffe0, !P2 ;  /* 0xffffffe0cdcb7807 */ /* 0x000fe20005000000 */
[C---:B------:R-:W-:Y:S01]  /*1ee0*/  IMAD.IADD R202, R201.reuse, 0x1, R202 ;  /* 0x00000001c9ca7824 */ /* 0x040fe200078e02ca */
[----:B------:R-:W-:Y:S01]  /*1ef0*/  LOP3.LUT R0, R2, R0, R15, 0x1e, !PT ;  /* 0x0000000002007212 */ /* 0x000fe200078e1e0f */
[----:B------:R-:W-:Y:S01]  /*1f00*/  IMAD.MOV.U32 R2, RZ, RZ, 0x40 ;  /* 0x00000040ff027424 */ /* 0x000fe200078e00ff */
[----:B------:R-:W-:Y:S01]  /*1f10*/  R2P PR, R6, 0x6 ;  /* 0x0000000606007804 */ /* 0x000fe20000000000 */
[----:B------:R-:W-:Y:S01]  /*1f20*/  IMAD.IADD R204, R201, 0x1, R203 ;  /* 0x00000001c9cc7824 */ /* 0x000fe200078e02cb */
[----:B------:R-:W-:Y:S01]  /*1f30*/  SEL R172, R220, 0xffffffc0, !P3 ;  /* 0xffffffc0dcac7807 */ /* 0x000fe20005800000 */
[----:B------:R-:W-:Y:S01]  /*1f40*/  IMAD.IADD R0, R0, 0x1, R22 ;  /* 0x0000000100007824 */ /* 0x000fe200078e0216 */
[----:B------:R-:W-:Y:S01]  /*1f50*/  SEL R2, R2, 0xffffffc0, !P3 ;  /* 0xffffffc002027807 */ /* 0x000fe20005800000 */
[----:B------:R-:W-:Y:S01]  /*1f60*/  IMAD R212, R3, -0x2, R212 ;  /* 0xfffffffe03d47824 */ /* 0x000fe200078e02d4 */
[----:B------:R-:W-:Y:S01]  /*1f70*/  SEL R220, R220, 0xffffffc0, !P2 ;  /* 0xffffffc0dcdc7807 */ /* 0x000fe20005000000 */
[----:B------:R-:W-:Y:S01]  /*1f80*/  CS2R R122, SRZ ;  /* 0x00000000007a7805 */ /* 0x000fe2000001ff00 */
[----:B------:R-:W-:Y:S01]  /*1f90*/  LEA R218, R0, 0x18880, 0x1 ;  /* 0x0001888000da7811 */ /* 0x000fe200078e08ff */
[----:B------:R1:W-:Y:S01]  /*1fa0*/  STL [R1+0x30], R2 ;  /* 0x0000300201007387 */ /* 0x0003e20000100800 */
[C---:B------:R-:W-:Y:S01]  /*1fb0*/  SEL R208, R205.reuse, 0xffffffe0, !P3 ;  /* 0xffffffe0cdd07807 */ /* 0x040fe20005800000 */
[----:B------:R-:W-:Y:S01]  /*1fc0*/  CS2R R120, SRZ ;  /* 0x0000000000787805 */ /* 0x000fe2000001ff00 */
[C---:B------:R-:W-:Y:S01]  /*1fd0*/  IADD3 R219, R218.reuse, 0x20, RZ ;  /* 0x00000020dadb7810 */ /* 0x040fe20007ffe0ff */
[C---:B------:R-:W-:Y:S01]  /*1fe0*/  IMAD.IADD R221, R218.reuse, 0x1, R220 ;  /* 0x00000001dadd7824 */ /* 0x040fe200078e02dc */
[----:B------:R-:W-:Y:S01]  /*1ff0*/  @P1 IADD3 R219, R218, -0x20, RZ ;  /* 0xffffffe0dadb1810 */ /* 0x000fe20007ffe0ff */
        /* <DEDUP_REMOVED lines=28> */
[----:B------:R-:W-:Y:S01]  /*21c0*/  USHF.R.S32.HI UR8, URZ, 0x7, UR4 ;  /* 0x000000073f087899 */ /* 0x000fe20008011404 */
[----:B------:R-:W-:Y:S01]  /*21d0*/  IMAD.IADD R203, R203, 0x1, R202 ;  /* 0x00000001cbcb7824 */ /* 0x000fe200078e02ca */
[----:B------:R-:W-:Y:S01]  /*21e0*/  UMOV UR5, URZ ;  /* 0x0000003f00057c82 */ /* 0x000fe20008000000 */
[----:B------:R-:W-:Y:S01]  /*21f0*/  IMAD.IADD R220, R220, 0x1, R219 ;  /* 0x00000001dcdc7824 */ /* 0x000fe200078e02db */
[----:B------:R-:W-:Y:S01]  /*2200*/  UMOV UR12, 0x1 ;  /* 0x00000001000c7882 */ /* 0x000fe20000000000 */
[----:B------:R-:W-:Y:S01]  /*2210*/  IMAD.IADD R209, R206, 0x1, R208 ;  /* 0x00000001ced17824 */ /* 0x000fe200078e02d0 */
[----:B------:R-:W-:-:S02]  /*2220*/  UMOV UR11, URZ ;  /* 0x0000003f000b7c82 */ /* 0x000fc40008000000 */
[----:B-1----:R-:W-:Y:S02]  /*2230*/  UMOV UR4, URZ ;  /* 0x0000003f00047c82 */ /* 0x002fe40008000000 */
.L_x_1077:
        /* <DEDUP_REMOVED lines=167> */
.L_x_1075:
        /* <DEDUP_REMOVED lines=747> */
.L_x_1076:
        /* <DEDUP_REMOVED lines=280> */
.L_x_1072:
[----:B------:R-:W-:Y:S05]  /*6ce0*/  @P1 EXIT ;  /* 0x000000000000194d */ /* 0x000fea0003800000 */
[----:B------:R-:W2:Y:S01]  /*6cf0*/  LDL.LU R9, [R1+0x44] ;  /* 0x0000440001097983 */ /* 0x000ea20000300800 */
[----:B------:R-:W-:-:S04]  /*6d00*/  ISETP.NE.U32.AND P2, PT, RZ, c[0x0][0x360], PT ;  /* 0x0000d800ff007a0c */ /* 0x000fc80003f45070 */
[----:B------:R-:W-:-:S13]  /*6d10*/  ISETP.NE.AND.EX P2, PT, RZ, c[0x0][0x364], PT, P2 ;  /* 0x0000d900ff007a0c */ /* 0x000fda0003f45320 */
[----:B-1----:R-:W-:-:S04]  /*6d20*/  @P2 IMAD.MOV.U32 R2, RZ, RZ, 0x4 ;  /* 0x00000004ff022424 */ /* 0x002fc800078e00ff */
[----:B--2---:R-:W-:-:S05]  /*6d30*/  @P2 IMAD.WIDE R2, R9, R2, c[0x0][0x360] ;  /* 0x0000d80009022625 */ /* 0x004fca00078e0202 */
[----:B------:R1:W2:Y:S01]  /*6d40*/  @P2 LDG.E R0, [R2.64] ;  /* 0x0000000e02002981 */ /* 0x0002a2000c1e1900 */
[----:B------:R-:W3:Y:S03]  /*6d50*/  S2UR UR5, SR_CTAID.X ;  /* 0x00000000000579c3 */ /* 0x000ee60000002500 */
[----:B------:R-:W4:Y:S04]  /*6d60*/  S2R R5, SR_TID.X ;  /* 0x0000000000057919 */ /* 0x000f280000002100 */
[----:B-1----:R-:W1:Y:S01]  /*6d70*/  S2R R3, SR_CTAID.Y ;  /* 0x0000000000037919 */ /* 0x002e620000002600 */
[----:B------:R-:W-:Y:S01]  /*6d80*/  IMAD.MOV.U32 R2, RZ, RZ, 0x1 ;  /* 0x00000001ff027424 */ /* 0x000fe200078e00ff */
[----:B---3--:R-:W-:Y:S01]  /*6d90*/  USHF.L.U32 UR5, UR5, 0xd, URZ ;  /* 0x0000000d05057899 */ /* 0x008fe2000800063f */
[----:B----4-:R-:W-:Y:S01]  /*6da0*/  SHF.R.S32.HI R6, RZ, 0x1f, R5 ;  /* 0x0000001fff067819 */ /* 0x010fe20000011405 */
[----:B------:R-:W-:Y:S02]  /*6db0*/  BAR.SYNC.DEFER_BLOCKING 0x1, 0x100 ;  /* 0x0044000000007b1d */ /* 0x000fe40000010000 */
[----:B------:R-:W-:Y:S01]  /*6dc0*/  ISETP.NE.AND P0, PT, R2, c[0x0][0x338], PT ;  /* 0x0000ce0002007a0c */ /* 0x000fe20003f05270 */
[----:B------:R-:W-:-:S12]  /*6dd0*/  USHF.R.S32.HI UR4, URZ, 0x1f, UR5 ;  /* 0x0000001f3f047899 */ /* 0x000fd80008011405 */
[----:B-1----:R-:W-:-:S04]  /*6de0*/  @P0 IMAD.HI.U32 R4, R3, c[0x0][0x33c], RZ ;  /* 0x0000cf0003040a27 */ /* 0x002fc800078e00ff */
[----:B--2---:R-:W-:-:S05]  /*6df0*/  @P2 IMAD R0, R9, 0x80, R0 ;  /* 0x0000008009002824 */ /* 0x004fca00078e0200 */
[----:B------:R-:W-:-:S04]  /*6e00*/  @P2 SHF.R.S32.HI R2, RZ, 0x1f, R0 ;  /* 0x0000001fff022819 */ /* 0x000fc80000011400 */
[----:B------:R-:W-:Y:S01]  /*6e10*/  @P2 LEA.HI R2, R2, R0, RZ, 0x7 ;  /* 0x0000000002022211 */ /* 0x000fe200078f38ff */
[----:B------:R-:W-:Y:S01]  /*6e20*/  IMAD.MOV.U32 R0, RZ, RZ, R3 ;  /* 0x000000ffff007224 */ /* 0x000fe200078e0003 */
[----:B------:R-:W-:Y:S02]  /*6e30*/  @P0 SHF.R.U32.HI R0, RZ, c[0x0][0x340], R4 ;  /* 0x0000d000ff000a19 */ /* 0x000fe40000011604 */
[----:B------:R-:W-:Y:S02]  /*6e40*/  @P2 SHF.L.U32 R2, R2, 0x6, RZ ;  /* 0x0000000602022819 */ /* 0x000fe400000006ff */
[----:B------:R-:W-:Y:S02]  /*6e50*/  SHF.R.S32.HI R4, RZ, 0x1f, R0 ;  /* 0x0000001fff047819 */ /* 0x000fe40000011400 */
[----:B------:R-:W-:-:S04]  /*6e60*/  @P2 LOP3.LUT R2, R2, 0xffffe000, RZ, 0xc0, !PT ;  /* 0xffffe00002022812 */ /* 0x000fc800078ec0ff */
[----:B------:R-:W-:Y:S02]  /*6e70*/  @P2 SHF.R.S32.HI R3, RZ, 0x1f, R2 ;  /* 0x0000001fff032819 */ /* 0x000fe40000011402 */
[----:B------:R-:W-:-:S06]  /*6e80*/  @!P2 CS2R R2, SRZ ;  /* 0x000000000002a805 */ /* 0x000fcc000001ff00 */
[----:B------:R-:W-:Y:S01]  /*6e90*/  IADD3 R2, P1, P0, R2, UR5, R5 ;  /* 0x0000000502027c10 */ /* 0x000fe2000f83e005 */
[C---:B------:R-:W-:Y:S02]  /*6ea0*/  IMAD R5, R4.reuse, c[0x0][0x328], RZ ;  /* 0x0000ca0004057a24 */ /* 0x040fe400078e02ff */
[----:B------:R-:W-:Y:S01]  /*6eb0*/  IMAD R4, R4, c[0x0][0x300], RZ ;  /* 0x0000c00004047a24 */ /* 0x000fe200078e02ff */
[----:B------:R-:W-:Y:S01]  /*6ec0*/  IADD3.X R3, R3, UR4, R6, P1, P0 ;  /* 0x0000000403037c10 */ /* 0x000fe20008fe0406 */
[C---:B------:R-:W-:Y:S01]  /*6ed0*/  IMAD R7, R0.reuse, c[0x0][0x32c], R5 ;  /* 0x0000cb0000077a24 */ /* 0x040fe200078e0205 */
[----:B------:R-:W-:Y:S01]  /*6ee0*/  SHF.R.S32.HI R6, RZ, 0x1f, R9 ;  /* 0x0000001fff067819 */ /* 0x000fe20000011409 */
[C---:B------:R-:W-:Y:S02]  /*6ef0*/  IMAD R8, R0.reuse, c[0x0][0x304], R4 ;  /* 0x0000c10000087a24 */ /* 0x040fe400078e0204 */
[----:B------:R-:W-:-:S04]  /*6f00*/  IMAD.WIDE.U32 R4, R0, c[0x0][0x328], R2 ;  /* 0x0000ca0000047a25 */ /* 0x000fc800078e0002 */
[----:B------:R-:W-:Y:S01]  /*6f10*/  IMAD.WIDE.U32 R2, R0, c[0x0][0x300], R2 ;  /* 0x0000c00000027a25 */ /* 0x000fe200078e0002 */
[----:B------:R-:W-:Y:S02]  /*6f20*/  SEL R0, R6, RZ, !P2 ;  /* 0x000000ff06007207 */ /* 0x000fe40005000000 */
[----:B------:R-:W-:Y:S01]  /*6f30*/  SEL R6, R9, RZ, !P2 ;  /* 0x000000ff09067207 */ /* 0x000fe20005000000 */
[----:B------:R-:W-:Y:S01]  /*6f40*/  IMAD.IADD R5, R5, 0x1, R7 ;  /* 0x0000000105057824 */ /* 0x000fe200078e0207 */
[----:B------:R-:W-:Y:S01]  /*6f50*/  IADD3 R3, R3, R8, RZ ;  /* 0x0000000803037210 */ /* 0x000fe20007ffe0ff */
[C---:B------:R-:W-:Y:S02]  /*6f60*/  IMAD R10, R0.reuse, c[0x0][0x330], RZ ;  /* 0x0000cc00000a7a24 */ /* 0x040fe400078e02ff */
[----:B------:R-:W-:Y:S02]  /*6f70*/  IMAD R0, R0, c[0x0][0x308], RZ ;  /* 0x0000c20000007a24 */ /* 0x000fe400078e02ff */
[----:B------:R-:W-:-:S02]  /*6f80*/  IMAD R10, R6, c[0x0][0x334], R10 ;  /* 0x0000cd00060a7a24 */ /* 0x000fc400078e020a */
[----:B------:R-:W-:-:S04]  /*6f90*/  IMAD.WIDE.U32 R8, R6, c[0x0][0x330], R4 ;  /* 0x0000cc0006087a25 */ /* 0x000fc800078e0004 */
[----:B------:R-:W-:Y:S01]  /*6fa0*/  IMAD R0, R6, c[0x0][0x30c], R0 ;  /* 0x0000c30006007a24 */ /* 0x000fe200078e0200 */
        /* <DEDUP_REMOVED lines=72> */
.L_x_1078:
        /* <DEDUP_REMOVED lines=13> */
.L_x_1832:


//--------------------- .text._ZN7cutlass13device_kernelIN5flash19enable_sm80_to_sm89INS1_16FlashAttnBwdSm80INS1_25CollectiveMainloopBwdSm80ILi2ELi2EN4cute5tupleIJNS5_1CILi128EEES8_NS7_ILi64EEEEEENS_6half_tEfNS_4arch4Sm80ELb0ELb0ELb0ELb1ELb1ELb0ELb0ELb0ELi2ELi4ELi4ELi4ELb0EEENS1_24CollectiveEpilogueBwdGQAISA_fSD_Li256ELb1ELb1EEENS1_19SingleTileSchedulerILb1ELb0ELb0ELi128EEEEEEEEEvNT_6ParamsE --------------------------
	.section	.text._ZN7cutlass13device_kernelIN5flash19enable_sm80_to_sm89INS1_16FlashAttnBwdSm80INS1_25CollectiveMainloopBwdSm80ILi2ELi2EN4cute5tupleIJNS5_1CILi128EEES8_NS7_ILi64EEEEEENS_6half_tEfNS_4arch4Sm80ELb0ELb0ELb0ELb1ELb1ELb0ELb0ELb0ELi2ELi4ELi4ELi4ELb0EEENS1_24CollectiveEpilogueBwdGQAISA_fSD_Li256ELb1ELb1EEENS1_19SingleTileSchedulerILb1ELb0ELb0ELi128EEEEEEEEEvNT_6ParamsE,"ax",@progbits
	.sectioninfo	@"SHI_REGISTERS=255"
	.align	128
.text._ZN7cutlass13device_kernelIN5flash19enable_sm80_to_sm89INS1_16FlashAttnBwdSm80INS1_25CollectiveMainloopBwdSm80ILi2ELi2EN4cute5tupleIJNS5_1CILi128EEES8_NS7_ILi64EEEEEENS_6half_tEfNS_4arch4Sm80ELb0ELb0ELb0ELb1ELb1ELb0ELb0ELb0ELi2ELi4ELi4ELi4ELb0EEENS1_24CollectiveEpilogueBwdGQAISA_fSD_Li256ELb1ELb1EEENS1_19SingleTileSchedulerILb1ELb0ELb0ELi128EEEEEEEEEvNT_6ParamsE:
        .type           _ZN7cutlass13device_kernelIN5flash19enable_sm80_to_sm89INS1_16FlashAttnBwdSm80INS1_25CollectiveMainloopBwdSm80ILi2ELi2EN4cute5tupleIJNS5_1CILi128EEES8_NS7_ILi64EEEEEENS_6half_tEfNS_4arch4Sm80ELb0ELb0ELb0ELb1ELb1ELb0ELb0ELb0ELi2ELi4ELi4ELi4ELb0EEENS1_24CollectiveEpilogueBwdGQAISA_fSD_Li256ELb1ELb1EEENS1_19SingleTileSchedulerILb1ELb0ELb0ELi128EEEEEEEEEvNT_6ParamsE,@function
        .size           _ZN7cutlass13device_kernelIN5flash19enable_sm80_to_sm89INS1_16FlashAttnBwdSm80INS1_25CollectiveMainloopBwdSm80ILi2ELi2EN4cute5tupleIJNS5_1CILi128EEES8_NS7_ILi64EEEEEENS_6half_tEfNS_4arch4Sm80ELb0ELb0ELb0ELb1ELb1ELb0ELb0ELb0ELi2ELi4ELi4ELi4ELb0EEENS1_24CollectiveEpilogueBwdGQAISA_fSD_Li256ELb1ELb1EEENS1_19SingleTileSchedulerILb1ELb0ELb0ELi128EEEEEEEEEvNT_6ParamsE,(.L_x_1833 - _ZN7cutlass13device_kernelIN5flash19enable_sm80_to_sm89INS1_16FlashAttnBwdSm80INS1_25CollectiveMainloopBwdSm80ILi2ELi2EN4cute5tupleIJNS5_1CILi128EEES8_NS7_ILi64EEEEEENS_6half_tEfNS_4arch4Sm80ELb0ELb0ELb0ELb1ELb1ELb0ELb0ELb0ELi2ELi4ELi4ELi4ELb0EEENS1_24CollectiveEpilogueBwdGQAISA_fSD_Li256ELb1ELb1EEENS1_19SingleTileSchedulerILb1ELb0ELb0ELi128EEEEEEEEEvNT_6ParamsE)
        .other          _ZN7cutlass13device_kernelIN5flash19enable_sm80_to_sm89INS1_16FlashAttnBwdSm80INS1_25CollectiveMainloopBwdSm80ILi2ELi2EN4cute5tupleIJNS5_1CILi128EEES8_NS7_ILi64EEEEEENS_6half_tEfNS_4arch4Sm80ELb0ELb0ELb0ELb1ELb1ELb0ELb0ELb0ELi2ELi4ELi4ELi4ELb0EEENS1_24CollectiveEpilogueBwdGQAISA_fSD_Li256ELb1ELb1EEENS1_19SingleTileSchedulerILb1ELb0ELb0ELi128EEEEEEEEEvNT_6ParamsE,@"STO_CUDA_ENTRY STV_DEFAULT"
_ZN7cutlass13device_kernelIN5flash19enable_sm80_to_sm89INS1_16FlashAttnBwdSm80INS1_25CollectiveMainloopBwdSm80ILi2ELi2EN4cute5tupleIJNS5_1CILi128EEES8_NS7_ILi64EEEEEENS_6half_tEfNS_4arch4Sm80ELb0ELb0ELb0ELb1ELb1ELb0ELb0ELb0ELi2ELi4ELi4ELi4ELb0EEENS1_24CollectiveEpilogueBwdGQAISA_fSD_Li256ELb1ELb1EEENS1_19SingleTileSchedulerILb1ELb0ELb0ELi128EEEEEEEEEvNT_6ParamsE:
        /* <DEDUP_REMOVED lines=18> */
.L_x_1080:
        /* <DEDUP_REMOVED lines=8> */
.L_x_1082:
[----:B------:R-:W-:Y:S02]  /*01a0*/  MOV R0, c[0x0][0x3ac] ;  /* 0x0000eb0000007a02 */ /* 0x000fe40000000f00 */
.L_x_1081:
[----:B-1----:R-:W-:-:S05]  /*01b0*/  IMAD.SHL.U32 R2, R16, 0x80, RZ ;  /* 0x0000008010027824 */ /* 0x002fca00078e00ff */
[----:B-----5:R-:W-:-:S04]  /*01c0*/  ISETP.GE.AND P0, PT, R2, R0, PT ;  /* 0x000000000200720c */ /* 0x020fc80003f06270 */
[----:B------:R-:W-:-:S05]  /*01d0*/  SEL R0, R5, 0xffffffff, !P0 ;  /* 0xffffffff05007807 */ /* 0x000fca0004000000 */
[----:B------:R1:W-:Y:S01]  /*01e0*/  STL [R1+0x44], R0 ;  /* 0x0000440001007387 */ /* 0x0003e20000100800 */
[----:B------:R-:W-:Y:S05]  /*01f0*/  BRA `(.L_x_1083) ;  /* 0x0000012000007947 */ /* 0x000fea0003800000 */
.L_x_1079:
[----:B---34-:R-:W-:-:S04]  /*0200*/  ISETP.NE.U32.AND P0, PT, RZ, c[0x0][0x3c8], PT ;  /* 0x0000f200ff007a0c */ /* 0x018fc80003f05070 */
[----:B------:R-:W-:-:S13]  /*0210*/  ISETP.NE.AND.EX P0, PT, RZ, c[0x0][0x3cc], PT, P0 ;  /* 0x0000f300ff007a0c */ /* 0x000fda0003f05300 */
[----:B------:R-:W-:Y:S05]  /*0220*/  @!P0 BRA `(.L_x_1084) ;  /* 0x0000002000008947 */ /* 0x000fea0003800000 */
[----:B------:R1:W5:Y:S01]  /*0230*/  LDG.E R0, [R2.64] ;  /* 0x0000001602007981 */ /* 0x000362000c1e1900 */
[----:B------:R-:W-:Y:S05]  /*0240*/  BRA `(.L_x_1085) ;  /* 0x0000009000007947 */ /* 0x000fea0003800000 */
.L_x_1084:
        /* <DEDUP_REMOVED lines=8> */
.L_x_1086:
[----:B------:R-:W-:Y:S02]  /*02d0*/  MOV R0, c[0x0][0x3ac] ;  /* 0x0000eb0000007a02 */ /* 0x000fe40000000f00 */
.L_x_1085:
[----:B-1----:R-:W-:-:S05]  /*02e0*/  IMAD.SHL.U32 R2, R16, 0x80, RZ ;  /* 0x0000008010027824 */ /* 0x002fca00078e00ff */
[----:B-----5:R-:W-:-:S04]  /*02f0*/  ISETP.GE.AND P0, PT, R2, R0, PT ;  /* 0x000000000200720c */ /* 0x020fc80003f06270 */
[----:B------:R-:W-:-:S05]  /*0300*/  SEL R0, R5, 0xffffffff, !P0 ;  /* 0xffffffff05007807 */ /* 0x000fca0004000000 */
[----:B------:R1:W-:Y:S04]  /*0310*/  STL [R1+0x44], R0 ;  /* 0x0000440001007387 */ /* 0x0003e80000100800 */
.L_x_1083:
        /* <DEDUP_REMOVED lines=37> */
.L_x_1087:
[----:B--2---:R-:W-:-:S04]  /*0570*/  ISETP.NE.U32.AND P0, PT, RZ, c[0x0][0x2e0], PT ;  /* 0x0000b800ff007a0c */ /* 0x004fc80003f05070 */
[----:B------:R-:W-:-:S13]  /*0580*/  ISETP.NE.AND.EX P0, PT, RZ, c[0x0][0x2e4], PT, P0 ;  /* 0x0000b900ff007a0c */ /* 0x000fda0003f05300 */
[----:B------:R-:W-:Y:S05]  /*0590*/  @!P0 BRA `(.L_x_1088) ;  /* 0x0000003000008947 */ /* 0x000fea0003800000 */
[----:B------:R-:W-:-:S05]  /*05a0*/  IMAD.WIDE R2, R40, R13, c[0x0][0x2e0] ;  /* 0x0000b80028027625 */ /* 0x000fca00078e020d */
[----:B------:R1:W5:Y:S01]  /*05b0*/  LDG.E R12, [R2.64] ;  /* 0x00000016020c7981 */ /* 0x000362000c1e1900 */
[----:B------:R-:W-:Y:S05]  /*05c0*/  BRA `(.L_x_1089) ;  /* 0x0000004000007947 */ /* 0x000fea0003800000 */
.L_x_1088:
[----:B------:R-:W-:Y:S05]  /*05d0*/  @!P2 BRA `(.L_x_1089) ;  /* 0x000000300000a947 */ /* 0x000fea0003800000 */
[----:B------:R1:W2:Y:S04]  /*05e0*/  LDG.E R0, [R2.64] ;  /* 0x0000001602007981 */ /* 0x0002a8000c1e1900 */
[----:B-1----:R-:W2:Y:S02]  /*05f0*/  LDG.E R2, [R2.64+0x4] ;  /* 0x0000041602027981 */ /* 0x002ea4000c1e1900 */
[----:B--2---:R-:W-:Y:S02]  /*0600*/  IADD3 R12, -R0, R2, RZ ;  /* 0x00000002000c7210 */ /* 0x004fe40007ffe1ff */
.L_x_1089:
        /* <DEDUP_REMOVED lines=117> */
[----:B------:R-:W-:Y:S02]  /*0d60*/  IMAD R8, R33, c[0x0][0x27c], R8 ;  /* 0x00009f0021087a24 */ /* 0x000fe400078e0208 */
[----:B------:R-:W-:-:S02]  /*0d70*/  IMAD.IADD R11, R7, 0x1, R26 ;  /* 0x00000001070b7824 */ /* 0x000fc400078e021a */
[----:B------:R-:W-:Y:S01]  /*0d80*/  IMAD.IADD R7, R13, 0x1, R10 ;  /* 0x000000010d077824 */ /* 0x000fe200078e020a */
[----:B------:R-:W-:Y:S01]  /*0d90*/  IADD3.X R26, R31, R21, R8, P0, !PT ;  /* 0x000000151f1a7210 */ /* 0x000fe200007fe408 */
[----:B------:R-:W-:Y:S02]  /*0da0*/  IMAD.MOV.U32 R10, RZ, RZ, R6 ;  /* 0x000000ffff0a7224 */ /* 0x000fe400078e0006 */
[----:B------:R-:W-:Y:S02]  /*0db0*/  IMAD.MOV.U32 R6, RZ, RZ, R12 ;  /* 0x000000ffff067224 */ /* 0x000fe400078e000c */
[C---:B------:R-:W-:Y:S02]  /*0dc0*/  IMAD R12, R0.reuse, c[0x0][0x1e8], RZ ;  /* 0x00007a00000c7a24 */ /* 0x040fe400078e02ff */
[----:B------:R-:W-:Y:S02]  /*0dd0*/  IMAD R0, R0, c[0x0][0x1b8], RZ ;  /* 0x00006e0000007a24 */ /* 0x000fe400078e02ff */
[----:B------:R-:W-:-:S02]  /*0de0*/  IMAD.MOV.U32 R8, RZ, RZ, R4 ;  /* 0x000000ffff087224 */ /* 0x000fc400078e0004 */
        /* <DEDUP_REMOVED lines=217> */
.L_x_1092:
[----:B------:R-:W-:Y:S05]  /*1b80*/  BSYNC B0 ;  /* 0x0000000000007941 */ /* 0x000fea0003800000 */
.L_x_1091:
        /* <DEDUP_REMOVED lines=109> */
.L_x_1095:
        /* <DEDUP_REMOVED lines=167> */
.L_x_1093:
        /* <DEDUP_REMOVED lines=747> */
.L_x_1094:
        /* <DEDUP_REMOVED lines=280> */
.L_x_1090:
[----:B------:R-:W-:Y:S05]  /*6d00*/  @P1 EXIT ;  /* 0x000000000000194d */ /* 0x000fea0003800000 */
[----:B------:R-:W2:Y:S01]  /*6d10*/  LDL.LU R8, [R1+0x44] ;  /* 0x0000440001087983 */ /* 0x000ea20000300800 */
[----:B------:R-:W-:Y:S01]  /*6d20*/  ISETP.NE.U32.AND P1, PT, RZ, c[0x0][0x360], PT ;  /* 0x0000d800ff007a0c */ /* 0x000fe20003f25070 */
[----:B------:R-:W-:-:S03]  /*6d30*/  ULDC.64 UR8, c[0x0][0x118] ;  /* 0x0000460000087ab9 */ /* 0x000fc60000000a00 */
[----:B------:R-:W-:-:S13]  /*6d40*/  ISETP.NE.AND.EX P1, PT, RZ, c[0x0][0x364], PT, P1 ;  /* 0x0000d900ff007a0c */ /* 0x000fda0003f25310 */
[----:B-1----:R-:W-:Y:S01]  /*6d50*/  @P1 IMAD.MOV.U32 R2, RZ, RZ, 0x4 ;  /* 0x00000004ff021424 */ /* 0x002fe200078e00ff */
[----:B------:R-:W1:Y:S01]  /*6d60*/  S2UR UR6, SR_CTAID.X ;  /* 0x00000000000679c3 */ /* 0x000e620000002500 */
[----:B------:R-:W3:Y:S02]  /*6d70*/  S2R R5, SR_CTAID.Y ;  /* 0x0000000000057919 */ /* 0x000ee40000002600 */
[----:B--2---:R-:W-:-:S06]  /*6d80*/  @P1 IMAD.WIDE R2, R8, R2, c[0x0][0x360] ;  /* 0x0000d80008021625 */ /* 0x004fcc00078e0202 */
[----:B------:R2:W4:Y:S01]  /*6d90*/  @P1 LDG.E R2, [R2.64] ;  /* 0x0000000802021981 */ /* 0x000522000c1e1900 */
[----:B------:R-:W-:Y:S01]  /*6da0*/  IMAD.MOV.U32 R0, RZ, RZ, 0x1 ;  /* 0x00000001ff007424 */ /* 0x000fe200078e00ff */
[----:B------:R-:W-:Y:S01]  /*6db0*/  ULDC UR5, c[0x0][0x358] ;  /* 0x0000d60000057ab9 */ /* 0x000fe20000000800 */
[----:B---3--:R-:W-:Y:S01]  /*6dc0*/  IMAD.MOV.U32 R7, RZ, RZ, R5 ;  /* 0x000000ffff077224 */ /* 0x008fe200078e0005 */
[----:B------:R-:W3:Y:S01]  /*6dd0*/  S2R R10, SR_TID.X ;  /* 0x00000000000a7919 */ /* 0x000ee20000002100 */
[----:B-1----:R-:W-:-:S03]  /*6de0*/  UIMAD UR5, UR6, UR5, URZ ;  /* 0x00000005060572a4 */ /* 0x002fc6000f8e023f */
[----:B------:R-:W-:Y:S01]  /*6df0*/  BAR.SYNC.DEFER_BLOCKING 0x1, 0x100 ;  /* 0x0044000000007b1d */ /* 0x000fe20000010000 */
[----:B------:R-:W-:Y:S01]  /*6e00*/  ISETP.NE.AND P0, PT, R0, c[0x0][0x338], PT ;  /* 0x0000ce0000007a0c */ /* 0x000fe20003f05270 */
[C---:B------:R-:W-:Y:S01]  /*6e10*/  IMAD R0, R8.reuse, c[0x0][0x2f4], RZ ;  /* 0x0000bd0008007a24 */ /* 0x040fe200078e02ff */
[----:B------:R-:W-:Y:S02]  /*6e20*/  SHF.R.S32.HI R16, RZ, 0x1f, R8 ;  /* 0x0000001fff107819 */ /* 0x000fe40000011408 */
[----:B-----5:R-:W-:Y:S01]  /*6e30*/  SEL R12, R8, RZ, !P1 ;  /* 0x000000ff080c7207 */ /* 0x020fe20004800000 */
[----:B------:R-:W-:Y:S01]  /*6e40*/  ULDC UR4, c[0x0][0x2f4] ;  /* 0x0000bd0000047ab9 */ /* 0x000fe20000000800 */
[----:B------:R-:W-:Y:S01]  /*6e50*/  SHF.R.S32.HI R4, RZ, 0x1f, R0 ;  /* 0x0000001fff047819 */ /* 0x000fe20000011400 */
[----:B------:R-:W-:Y:S01]  /*6e60*/  UIMAD UR5, UR5, UR4, URZ ;  /* 0x00000004050572a4 */ /* 0x000fe2000f8e023f */
[----:B------:R-:W-:Y:S01]  /*6e70*/  BSSY B0, `(.L_x_1096) ;  /* 0x000001c000007945 */ /* 0x000fe20003800000 */
[----:B------:R-:W-:-:S02]  /*6e80*/  SEL R16, R16, RZ, !P1 ;  /* 0x000000ff10107207 */ /* 0x000fc40004800000 */
[----:B------:R-:W-:Y:S02]  /*6e90*/  USHF.R.S32.HI UR4, URZ, 0x1f, UR5 ;  /* 0x0000001f3f047899 */ /* 0x000fe40008011405 */
[----:B--2---:R-:W-:-:S05]  /*6ea0*/  @P0 IMAD.HI.U32 R3, R5, c[0x0][0x33c], RZ ;  /* 0x0000cf0005030a27 */ /* 0x004fca00078e00ff */
[----:B------:R-:W-:-:S04]  /*6eb0*/  @P0 SHF.R.U32.HI R7, RZ, c[0x0][0x340], R3 ;  /* 0x0000d000ff070a19 */ /* 0x000fc80000011603 */
[--C-:B------:R-:W-:Y:S01]  /*6ec0*/  IADD3 R0, P2, P0, R0, UR5, R7.reuse ;  /* 0x0000000500007c10 */ /* 0x100fe2000f85e007 */
[--C-:B------:R-:W-:Y:S01]  /*6ed0*/  IMAD.MOV R6, RZ, RZ, -R7.reuse ;  /* 0x000000ffff067224 */ /* 0x100fe200078e0a07 */
[----:B------:R-:W-:-:S03]  /*6ee0*/  SHF.R.S32.HI R13, RZ, 0x1f, R7 ;  /* 0x0000001fff0d7819 */ /* 0x000fc60000011407 */
[----:B------:R-:W-:Y:S02]  /*6ef0*/  IMAD.SHL.U32 R14, R0, 0x4, RZ ;  /* 0x00000004000e7824 */ /* 0x000fe400078e00ff */
[----:B------:R-:W-:Y:S02]  /*6f00*/  IMAD R6, R6, c[0x0][0x338], R5 ;  /* 0x0000ce0006067a24 */ /* 0x000fe400078e0205 */
[----:B----4-:R-:W-:-:S05]  /*6f10*/  @P1 IMAD R2, R8, 0x80, R2 ;  /* 0x0000008008021824 */ /* 0x010fca00078e0202 */
[----:B------:R-:W-:-:S04]  /*6f20*/  @P1 SHF.R.S32.HI R3, RZ, 0x1f, R2 ;  /* 0x0000001fff031819 */ /* 0x000fc80000011402 */
[----:B------:R-:W-:Y:S02]  /*6f30*/  @P1 LEA.HI R3, R3, R2, RZ, 0x7 ;  /* 0x0000000203031211 */ /* 0x000fe400078f38ff */
[----:B------:R-:W-:Y:S02]  /*6f40*/  IADD3.X R2, R4, UR4, R13, P2, P0 ;  /* 0x0000000404027c10 */ /* 0x000fe400097e040d */
[----:B---3--:R-:W-:Y:S01]  /*6f50*/  ISETP.NE.AND P2, PT, R10, RZ, PT ;  /* 0x000000ff0a00720c */ /* 0x008fe20003f45270 */
[----:B------:R-:W-:Y:S01]  /*6f60*/  @P1 IMAD.SHL.U32 R3, R3, 0x40, RZ ;  /* 0x0000004003031824 */ /* 0x000fe200078e00ff */
[----:B------:R-:W-:Y:S02]  /*6f70*/  SHF.L.U64.HI R15, R0, 0x2, R2 ;  /* 0x00000002000f7819 */ /* 0x000fe40000010202 */
[----:B------:R-:W-:Y:S02]  /*6f80*/  IADD3 R4, P0, R14, c[0x0][0x350], RZ ;  /* 0x0000d4000e047a10 */ /* 0x000fe40007f1e0ff */
[----:B------:R-:W-:-:S02]  /*6f90*/  @P1 LOP3.LUT R2, R3, 0xffffe000, RZ, 0xc0, !PT ;  /* 0xffffe00003021812 */ /* 0x000fc400078ec0ff */
[----:B------:R-:W-:Y:S02]  /*6fa0*/  IADD3.X R5, R15, c[0x0][0x354], RZ, P0, !PT ;  /* 0x0000d5000f057a10 */ /* 0x000fe400007fe4ff */
[----:B------:R-:W-:Y:S02]  /*6fb0*/  @P1 SHF.R.S32.HI R3, RZ, 0x1f, R2 ;  /* 0x0000001fff031819 */ /* 0x000fe40000011402 */
[----:B------:R-:W-:Y:S01]  /*6fc0*/  @!P1 CS2R R2, SRZ ;  /* 0x0000000000029805 */ /* 0x000fe2000001ff00 */
[----:B------:R-:W-:Y:S05]  /*6fd0*/  @P2 BRA `(.L_x_1097) ;  /* 0x0000005000002947 */ /* 0x000fea0003800000 */
.L_x_1098:
[----:B------:R-:W2:Y:S01]  /*6fe0*/  LDG.E.STRONG.GPU R0, [R4.64] ;  /* 0x0000000804007981 */ /* 0x000ea2000c1ef900 */
[----:B------:R-:W-:Y:S01]  /*6ff0*/  YIELD ;  /* 0x0000000000007946 */ /* 0x000fe20003800000 */
[----:B--2---:R-:W-:Y:S01]  /*7000*/  ISETP.NE.AND P0, PT, R0, R6, PT ;  /* 0x000000060000720c */ /* 0x004fe20003f05270 */
[----:B------:R-:W-:-:S12]  /*7010*/  CCTL.IVALL ;  /* 0x00000000ff00798f */ /* 0x000fd80002000000 */
[----:B------:R-:W-:Y:S05]  /*7020*/  @P0 BRA `(.L_x_1098) ;  /* 0xffffffb000000947 */ /* 0x000fea000383ffff */
.L_x_1097:
[----:B------:R-:W-:Y:S05]  /*7030*/  BSYNC B0 ;  /* 0x0000000000007941 */ /* 0x000fea0003800000 */
.L_x_1096:
[----:B------:R-:W-:Y:S01]  /*7040*/  MOV R17, 0xffffffff ;  /* 0xffffffff00117802 */ /* 0x000fe20000000f00 */
[----:B------:R-:W-:Y:S05]  /*7050*/  BRA.CONV ~URZ, `(.L_x_1099) ;  /* 0x000000237f007947 */ /* 0x000fea000b800000 */
[----:B------:R-:W-:Y:S02]  /*7060*/  MOV R8, 0x7080 ;  /* 0x0000708000087802 */ /* 0x000fe40000000f00 */
[----:B------:R-:W-:Y:S05]  /*7070*/  CALL.REL.NOINC `($__internal_7_$__cuda_sm70_warpsync) ;  /* 0x0000089000007944 */ /* 0x000fea0003c00000 */
.L_x_1099:
[----:B------:R-:W-:Y:S01]  /*7080*/  USHF.L.U32 UR5, UR6, 0xd, URZ ;  /* 0x0000000d06057899 */ /* 0x000fe2000800063f */
[----:B------:R-:W-:Y:S01]  /*7090*/  SHF.R.S32.HI R8, RZ, 0x1f, R10 ;  /* 0x0000001fff087819 */ /* 0x000fe2000001140a */
[----:B------:R-:W-:Y:S01]  /*70a0*/  IMAD R0, R13, c[0x0][0x328], RZ ;  /* 0x0000ca000d007a24 */ /* 0x000fe200078e02ff */
[----:B------:R-:W-:-:S06]  /*70b0*/  NOP ;  /* 0x0000000000007918 */ /* 0x000fcc0000000000 */
[----:B------:R-:W-:Y:S01]  /*70c0*/  USHF.R.S32.HI UR4, URZ, 0x1f, UR5 ;  /* 0x0000001f3f047899 */ /* 0x000fe20008011405 */
[----:B------:R-:W-:Y:S01]  /*70d0*/  IADD3 R10, P1, P0, R2, UR5, R10 ;  /* 0x00000005020a7c10 */ /* 0x000fe2000f83e00a */
[----:B------:R-:W-:-:S04]  /*70e0*/  IMAD R0, R7, c[0x0][0x32c], R0 ;  /* 0x0000cb0007007a24 */ /* 0x000fc800078e0200 */
[----:B------:R-:W-:Y:S01]  /*70f0*/  IADD3.X R11, R3, UR4, R8, P1, P0 ;  /* 0x00000004030b7c10 */ /* 0x000fe20008fe0408 */
[----:B------:R-:W-:-:S04]  /*7100*/  IMAD R8, R16, c[0x0][0x330], RZ ;  /* 0x0000cc0010087a24 */ /* 0x000fc800078e02ff */
        /* <DEDUP_REMOVED lines=41> */
[----:B-1----:R-:W-:Y:S05]  /*73a0*/  CALL.REL.NOINC `($__internal_7_$__cuda_sm70_warpsync) ;  /* 0x0000056000007944 */ /* 0x002fea0003c00000 */
.L_x_1100:
        /* <DEDUP_REMOVED lines=12> */
.L_x_1102:
[----:B------:R-:W-:Y:S05]  /*7470*/  BSYNC B0 ;  /* 0x0000000000007941 */ /* 0x000fea0003800000 */
.L_x_1101:
[----:B--2---:R-:W-:Y:S01]  /*7480*/  IADD3 R4, P0, R14, c[0x0][0x348], RZ ;  /* 0x0000d2000e047a10 */ /* 0x004fe20007f1e0ff */
[----:B------:R-:W-:Y:S03]  /*7490*/  BSSY B0, `(.L_x_1103) ;  /* 0x0000008000007945 */ /* 0x000fe60003800000 */
[----:B------:R-:W-:Y:S01]  /*74a0*/  IADD3.X R5, R15, c[0x0][0x34c], RZ, P0, !PT ;  /* 0x0000d3000f057a10 */ /* 0x000fe200007fe4ff */
[----:B------:R-:W-:Y:S05]  /*74b0*/  @P2 BRA `(.L_x_1104) ;  /* 0x0000005000002947 */ /* 0x000fea0003800000 */
.L_x_1105:
[----:B------:R-:W2:Y:S01]  /*74c0*/  LDG.E.STRONG.GPU R0, [R4.64] ;  /* 0x0000000804007981 */ /* 0x000ea2000c1ef900 */
[----:B------:R-:W-:Y:S01]  /*74d0*/  YIELD ;  /* 0x0000000000007946 */ /* 0x000fe20003800000 */
[----:B--2---:R-:W-:Y:S01]  /*74e0*/  ISETP.NE.AND P0, PT, R0, R6, PT ;  /* 0x000000060000720c */ /* 0x004fe20003f05270 */
[----:B------:R-:W-:-:S12]  /*74f0*/  CCTL.IVALL ;  /* 0x00000000ff00798f */ /* 0x000fd80002000000 */
[----:B------:R-:W-:Y:S05]  /*7500*/  @P0 BRA `(.L_x_1105) ;  /* 0xffffffb000000947 */ /* 0x000fea000383ffff */
.L_x_1104:
[----:B------:R-:W-:Y:S05]  /*7510*/  BSYNC B0 ;  /* 0x0000000000007941 */ /* 0x000fea0003800000 */
.L_x_1103:
[----:B------:R-:W-:Y:S05]  /*7520*/  BRA.CONV ~URZ, `(.L_x_1106) ;  /* 0x000000237f007947 */ /* 0x000fea000b800000 */
[----:B------:R-:W-:Y:S02]  /*7530*/  MOV R8, 0x7550 ;  /* 0x0000755000087802 */ /* 0x000fe40000000f00 */
[----:B-1----:R-:W-:Y:S05]  /*7540*/  CALL.REL.NOINC `($__internal_7_$__cuda_sm70_warpsync) ;  /* 0x000003c000007944 */ /* 0x002fea0003c00000 */
.L_x_1106:
[----:B-1----:R-:W-:Y:S01]  /*7550*/  MOV R2, R10 ;  /* 0x0000000a00027202 */ /* 0x002fe20000000f00 */
[----:B------:R-:W-:Y:S01]  /*7560*/  IMAD R0, R13, c[0x0][0x300], RZ ;  /* 0x0000c0000d007a24 */ /* 0x000fe200078e02ff */
        /* <DEDUP_REMOVED lines=46> */
.L_x_1107:
        /* <DEDUP_REMOVED lines=12> */
        .weak           $__internal_7_$__cuda_sm70_warpsync
        .type           $__internal_7_$__cuda_sm70_warpsync,@function
        .size           $__internal_7_$__cuda_sm70_warpsync,(.L_x_1833 - $__internal_7_$__cuda_sm70_warpsync)
$__internal_7_$__cuda_sm70_warpsync:
[----:B------:R-:W-:Y:S01]  /*7910*/  MOV R9, 0x0 ;  /* 0x0000000000097802 */ /* 0x000fe20000000f00 */
[----:B------:R-:W-:Y:S04]  /*7920*/  WARPSYNC R17 ;  /* 0x0000001100007348 */ /* 0x000fe80003800000 */
[----:B------:R-:W-:Y:S05]  /*7930*/  RET.REL.NODEC R8 `(_ZN7cutlass13device_kernelIN5flash19enable_sm80_to_sm89INS1_16FlashAttnBwdSm80INS1_25CollectiveMainloopBwdSm80ILi2ELi2EN4cute5tupleIJNS5_1CILi128EEES8_NS7_ILi64EEEEEENS_6half_tEfNS_4arch4Sm80ELb0ELb0ELb0ELb1ELb1ELb0ELb0ELb0ELi2ELi4ELi4ELi4ELb0EEENS1_24CollectiveEpilogueBwdGQAISA_fSD_Li256ELb1ELb1EEENS1_19SingleTileSchedulerILb1ELb0ELb0ELi128EEEEEEEEEvNT_6ParamsE) ;  /* 0xffff86c008007950 */ /* 0x000fea0003c3ffff */
.L_x_1108:
        /* <DEDUP_REMOVED lines=12> */
.L_x_1833:


//--------------------- .text._ZN7cutlass13device_kernelIN5flash19enable_sm80_to_sm89INS1_16FlashAttnBwdSm80INS1_25CollectiveMainloopBwdSm80ILi2ELi2EN4cute5tupleIJNS5_1CILi128EEES8_NS7_ILi64EEEEEENS_6half_tEfNS_4arch4Sm80ELb0ELb1ELb0ELb0ELb0ELb0ELb0ELb0ELi2ELi4ELi4ELi4ELb0EEENS1_21CollectiveEpilogueBwdISA_SB_SD_Li256ELb0ELb0ELi2EEENS1_19SingleTileSchedulerILb0ELb0ELb0ELi128EEEEEEEEEvNT_6ParamsE --------------------------
	.section	.text._ZN7cutlass13device_kernelIN5flash19enable_sm80_to_sm89INS1_16FlashAttnBwdSm80INS1_25CollectiveMainloopBwdSm80ILi2ELi2EN4cute5tupleIJNS5_1CILi128EEES8_NS7_ILi64EEEEEENS_6half_tEfNS_4arch4Sm80ELb0ELb1ELb0ELb0ELb0ELb0ELb0ELb0ELi2ELi4ELi4ELi4ELb0EEENS1_21CollectiveEpilogueBwdISA_SB_SD_Li256ELb0ELb0ELi2EEENS1_19SingleTileSchedulerILb0ELb0ELb0ELi128EEEEEEEEEvNT_6ParamsE,"ax",@progbits
	.sectioninfo	@"SHI_REGISTERS=255"
	.align	128
.text._ZN7cutlass13device_kernelIN5flash19enable_sm80_to_sm89INS1_16FlashAttnBwdSm80INS1_25CollectiveMainloopBwdSm80ILi2ELi2EN4cute5tupleIJNS5_1CILi128EEES8_NS7_ILi64EEEEEENS_6half_tEfNS_4arch4Sm80ELb0ELb1ELb0ELb0ELb0ELb0ELb0ELb0ELi2ELi4ELi4ELi4ELb0EEENS1_21CollectiveEpilogueBwdISA_SB_SD_Li256ELb0ELb0ELi2EEENS1_19SingleTileSchedulerILb0ELb0ELb0ELi128EEEEEEEEEvNT_6ParamsE:
        .type           _ZN7cutlass13device_kernelIN5flash19enable_sm80_to_sm89INS1_16FlashAttnBwdSm80INS1_25CollectiveMainloopBwdSm80ILi2ELi2EN4cute5tupleIJNS5_1CILi128EEES8_NS7_ILi64EEEEEENS_6half_tEfNS_4arch4Sm80ELb0ELb1ELb0ELb0ELb0ELb0ELb0ELb0ELi2ELi4ELi4ELi4ELb0EEENS1_21CollectiveEpilogueBwdISA_SB_SD_Li256ELb0ELb0ELi2EEENS1_19SingleTileSchedulerILb0ELb0ELb0ELi128EEEEEEEEEvNT_6ParamsE,@function
        .size           _ZN7cutlass13device_kernelIN5flash19enable_sm80_to_sm89INS1_16FlashAttnBwdSm80INS1_25CollectiveMainloopBwdSm80ILi2ELi2EN4cute5tupleIJNS5_1CILi128EEES8_NS7_ILi64EEEEEENS_6half_tEfNS_4arch4Sm80ELb0ELb1ELb0ELb0ELb0ELb0ELb0ELb0ELi2ELi4ELi4ELi4ELb0EEENS1_21CollectiveEpilogueBwdISA_SB_SD_Li256ELb0ELb0ELi2EEENS1_19SingleTileSchedulerILb0ELb0ELb0ELi128EEEEEEEEEvNT_6ParamsE,(.L_x_1835 - _ZN7cutlass13device_kernelIN5flash19enable_sm80_to_sm89INS1_16FlashAttnBwdSm80INS1_25CollectiveMainloopBwdSm80ILi2ELi2EN4cute5tupleIJNS5_1CILi128EEES8_NS7_ILi64EEEEEENS_6half_tEfNS_4arch4Sm80ELb0ELb1ELb0ELb0ELb0ELb0ELb0ELb0ELi2ELi4ELi4ELi4ELb0EEENS1_21CollectiveEpilogueBwdISA_SB_SD_Li256ELb0ELb0ELi2EEENS1_19SingleTileSchedulerILb0ELb0ELb0ELi128EEEEEEEEEvNT_6ParamsE)
        .other          _ZN7cutlass13device_kernelIN5flash19enable_sm80_to_sm89INS1_16FlashAttnBwdSm80INS1_25CollectiveMainloopBwdSm80ILi2ELi2EN4cute5tupleIJNS5_1CILi128EEES8_NS7_ILi64EEEEEENS_6half_tEfNS_4arch4Sm80ELb0ELb1ELb0ELb0ELb0ELb0ELb0ELb0ELi2ELi4ELi4ELi4ELb0EEENS1_21CollectiveEpilogueBwdISA_SB_SD_Li256ELb0ELb0ELi2EEENS1_19SingleTileSchedulerILb0ELb0ELb0ELi128EEEEEEEEEvNT_6ParamsE,@"STO_CUDA_ENTRY STV_DEFAULT"
_ZN7cutlass13device_kernelIN5flash19enable_sm80_to_sm89INS1_16FlashAttnBwdSm80INS1_25CollectiveMainloopBwdSm80ILi2ELi2EN4cute5tupleIJNS5_1CILi128EEES8_NS7_ILi64EEEEEENS_6half_tEfNS_4arch4Sm80ELb0ELb1ELb0ELb0ELb0ELb0ELb0ELb0ELi2ELi4ELi4ELi4ELb0EEENS1_21CollectiveEpilogueBwdISA_SB_SD_Li256ELb0ELb0ELi2EEENS1_19SingleTileSchedulerILb0ELb0ELb0ELi128EEEEEEEEEvNT_6ParamsE:
[----:B------:R-:W-:-:S03]  /*0000*/  MOV R1, c[0x0][0x28] ;  /* 0x00000a0000017a02 */ /* 0x000fc60000000f00 */
[----:B------:R-:W1:Y:S01]  /*0010*/  S2UR UR23, SR_CTAID.Z ;  /* 0x00000000001779c3 */ /* 0x000e620000002700 */
[----:B------:R-:W-:Y:S02]  /*0020*/  IADD3 R1, R1, -0x10, RZ ;  /* 0xfffffff001017810 */ /* 0x000fe40007ffe0ff */
[----:B-1----:R-:W-:-:S13]  /*0030*/  ISETP.LE.AND P0, PT, RZ, UR23, PT ;  /* 0x00000017ff007c0c */ /* 0x002fda000bf03270 */
[----:B------:R-:W-:Y:S05]  /*0040*/  @!P0 EXIT ;  /* 0x000000000000894d */ /* 0x000fea0003800000 */
[----:B------:R-:W1:Y:S01]  /*0050*/  S2UR UR22, SR_CTAID.X ;  /* 0x00000000001679c3 */ /* 0x000e620000002500 */
[----:B------:R-:W2:Y:S01]  /*0060*/  S2R R190, SR_TID.X ;  /* 0x0000000000be7919 */ /* 0x000ea20000002100 */
[----:B------:R-:W-:Y:S02]  /*0070*/  ULDC UR5, c[0x0][0x168] ;  /* 0x00005a0000057ab9 */ /* 0x000fe40000000800 */
[----:B------:R-:W-:-:S04]  /*0080*/  UIADD3 UR7, UR5, 0x7f, URZ ;  /* 0x0000007f05077890 */ /* 0x000fc8000fffe03f */
[----:B------:R-:W3:Y:S01]  /*0090*/  S2UR UR4, SR_CTAID.Y ;  /* 0x00000000000479c3 */ /* 0x000ee20000002600 */
[----:B------:R-:W-:-:S04]  /*00a0*/  USHF.R.S32.HI UR6, URZ, 0x1f, UR7 ;  /* 0x0000001f3f067899 */ /* 0x000fc80008011407 */
[----:B------:R-:W-:-:S04]  /*00b0*/  ULEA.HI UR6, UR6, UR7, URZ, 0x7 ;  /* 0x0000000706067291 */ /* 0x000fc8000f8f383f */
[----:B------:R-:W-:Y:S01]  /*00c0*/  USHF.R.S32.HI UR27, URZ, 0x7, UR6 ;  /* 0x000000073f1b7899 */ /* 0x000fe20008011406 */
[----:B-1----:R-:W-:Y:S02]  /*00d0*/  ISETP.LE.AND P0, PT, RZ, UR22, PT ;  /* 0x00000016ff007c0c */ /* 0x002fe4000bf03270 */
[----:B---3--:R-:W-:-:S11]  /*00e0*/  MOV R132, UR4 ;  /* 0x0000000400847c02 */ /* 0x008fd60008000f00 */
[----:B------:R-:W-:Y:S05]  /*00f0*/  @!P0 BRA `(.L_x_1109) ;  /* 0x000000b000008947 */ /* 0x000fea0003800000 */
[----:B--2---:R-:W-:Y:S02]  /*0100*/  UIADD3 UR5, UR5, 0xff, URZ ;  /* 0x000000ff05057890 */ /* 0x004fe4000fffe03f */
        /* <DEDUP_REMOVED lines=10> */
.L_x_1109:
[----:B--2---:R-:W-:Y:S01]  /*01b0*/  USHF.L.U32 UR9, UR22, 0x7, URZ ;  /* 0x0000000716097899 */ /* 0x004fe2000800063f */
[----:B------:R-:W-:Y:S01]  /*01c0*/  PLOP3.LUT P1, PT, PT, PT, PT, 0x80, 0x0 ;  /* 0x000000000000781c */ /* 0x000fe20003f2f070 */
[----:B------:R-:W-:Y:S01]  /*01d0*/  ULDC UR5, c[0x0][0x198] ;  /* 0x0000660000057ab9 */ /* 0x000fe20000000800 */
[----:B------:R-:W-:Y:S01]  /*01e0*/  CS2R R126, SRZ ;  /* 0x00000000007e7805 */ /* 0x000fe2000001ff00 */
[----:B------:R-:W-:Y:S01]  /*01f0*/  ULDC UR4, c[0x0][0x168] ;  /* 0x00005a0000047ab9 */ /* 0x000fe20000000800 */
[----:B------:R-:W-:Y:S01]  /*0200*/  CS2R R124, SRZ ;  /* 0x00000000007c7805 */ /* 0x000fe2000001ff00 */
[----:B------:R-:W-:Y:S01]  /*0210*/  UIADD3 UR4, UR9, UR4, -UR5 ;  /* 0x0000000409047290 */ /* 0x000fe2000fffe805 */
[----:B------:R-:W-:Y:S01]  /*0220*/  CS2R R130, SRZ ;  /* 0x0000000000827805 */ /* 0x000fe2000001ff00 */
[----:B------:R-:W-:Y:S01]  /*0230*/  ULDC.64 UR32, c[0x0][0x118] ;  /* 0x0000460000207ab9 */ /* 0x000fe20000000a00 */
[----:B------:R-:W-:Y:S01]  /*0240*/  CS2R R128, SRZ ;  /* 0x0000000000807805 */ /* 0x000fe2000001ff00 */
[----:B------:R-:W-:Y:S01]  /*0250*/  CS2R R122, SRZ ;  /* 0x00000000007a7805 */ /* 0x000fe2000001ff00 */
[----:B------:R-:W-:Y:S01]  /*0260*/  CS2R R120, SRZ ;  /* 0x0000000000787805 */ /* 0x000fe2000001ff00 */
[----:B------:R-:W-:Y:S01]  /*0270*/  IMAD.U32 R2, RZ, RZ, UR4 ;  /* 0x00000004ff027e24 */ /* 0x000fe2000f8e00ff */
[----:B------:R-:W-:Y:S01]  /*0280*/  CS2R R118, SRZ ;  /* 0x0000000000767805 */ /* 0x000fe2000001ff00 */
[----:B------:R-:W-:Y:S01]  /*0290*/  CS2R R116, SRZ ;  /* 0x0000000000747805 */ /* 0x000fe2000001ff00 */
[----:B------:R-:W-:Y:S01]  /*02a0*/  CS2R R110, SRZ ;  /* 0x00000000006e7805 */ /* 0x000fe2000001ff00 */
[----:B------:R-:W-:Y:S01]  /*02b0*/  CS2R R108, SRZ ;  /* 0x00000000006c7805 */ /* 0x000fe2000001ff00 */
[----:B------:R-:W-:Y:S01]  /*02c0*/  IADD3 R2, R2, -c[0x0][0x2a4], RZ ;  /* 0x8000a90002027a10 */ /* 0x000fe20007ffe0ff */
        /* <DEDUP_REMOVED lines=11> */
[----:B------:R-:W1:Y:S01]  /*0380*/  R2UR UR13, R0 ;  /* 0x00000000000d73c2 */ /* 0x000e6200000e0000 */
        /* <DEDUP_REMOVED lines=13> */
[----:B-1----:R-:W-:-:S04]  /*0460*/  USHF.R.S32.HI UR13, URZ, 0x7, UR13 ;  /* 0x000000073f0d7899 */ /* 0x002fc8000801140d */
[----:B------:R-:W-:-:S04]  /*0470*/  UISETP.LT.AND UP0, UPT, URZ, UR13, UPT ;  /* 0x0000000d3f00728c */ /* 0x000fc8000bf01270 */
[----:B------:R-:W-:-:S04]  /*0480*/  USEL UR13, URZ, UR13, !UP0 ;  /* 0x0000000d3f0d7287 */ /* 0x000fc8000c000000 */
[----:B------:R-:W-:-:S06]  /*0490*/  UISETP.GT.AND UP0, UPT, UR27, UR13, UPT ;  /* 0x0000000d1b00728c */ /* 0x000fcc000bf04270 */
[----:B------:R-:W-:-:S13]  /*04a0*/  PLOP3.LUT P0, PT, PT, PT, UP0, 0x80, 0x0 ;  /* 0x000000000000781c */ /* 0x000fda0003f0f008 */
[----:B------:R-:W-:Y:S05]  /*04b0*/  @!P0 BRA `(.L_x_1110) ;  /* 0x0000785000008947 */ /* 0x000fea0003800000 */
[----:B------:R-:W-:Y:S01]  /*04c0*/  IMAD.MOV.U32 R0, RZ, RZ, c[0x0][0x248] ;  /* 0x00009200ff007624 */ /* 0x000fe200078e00ff */
[----:B------:R-:W-:Y:S01]  /*04d0*/  SHF.R.S32.HI R9, RZ, 0x1f, R190 ;  /* 0x0000001fff097819 */ /* 0x000fe200000114be */
[----:B------:R-:W-:Y:S01]  /*04e0*/  IMAD.SHL.U32 R194, R190, 0x4, RZ ;  /* 0x00000004bec27824 */ /* 0x000fe200078e00ff */
[----:B------:R-:W-:Y:S01]  /*04f0*/  SHF.R.S32.HI R2, RZ, 0x1f, R132 ;  /* 0x0000001fff027819 */ /* 0x000fe20000011484 */
[----:B------:R-:W-:Y:S01]  /*0500*/  USHF.L.U32 UR10, UR13, 0x7, URZ ;  /* 0x000000070d0a7899 */ /* 0x000fe2000800063f */
[----:B------:R-:W-:Y:S01]  /*0510*/  ISETP.NE.AND P0, PT, R0, 0x1, PT ;  /* 0x000000010000780c */ /* 0x000fe20003f05270 */
[----:B------:R-:W-:Y:S01]  /*0520*/  ULDC.64 UR4, c[0x0][0x278] ;  /* 0x00009e0000047ab9 */ /* 0x000fe20000000a00 */
[----:B------:R-:W-:Y:S01]  /*0530*/  LEA.HI R192, R9, R190, RZ, 0x3 ;  /* 0x000000be09c07211 */ /* 0x000fe200078f18ff */
[----:B------:R-:W-:Y:S01]  /*0540*/  IMAD R7, R2, c[0x0][0x270], RZ ;  /* 0x00009c0002077a24 */ /* 0x000fe200078e02ff */
[----:B------:R-:W-:Y:S01]  /*0550*/  ISETP.GT.AND P4, PT, R190, 0x1f, PT ;  /* 0x0000001fbe00780c */ /* 0x000fe20003f84270 */
[----:B------:R-:W-:Y:S01]  /*0560*/  UIMAD.WIDE.U32 UR28, UR23, UR4, URZ ;  /* 0x00000004171c72a5 */ /* 0x000fe2000f8e003f */
[----:B------:R-:W-:Y:S01]  /*0570*/  LOP3.LUT R8, R192, 0xfffffff8, RZ, 0xc0, !PT ;  /* 0xfffffff8c0087812 */ /* 0x000fe200078ec0ff */
[----:B------:R-:W-:Y:S01]  /*0580*/  IMAD R7, R132, c[0x0][0x274], R7 ;  /* 0x00009d0084077a24 */ /* 0x000fe200078e0207 */
[----:B------:R-:W-:Y:S01]  /*0590*/  SHF.R.S32.HI R192, RZ, 0x3, R192 ;  /* 0x00000003ffc07819 */ /* 0x000fe200000114c0 */
[----:B------:R-:W-:Y:S01]  /*05a0*/  IMAD.U32 R3, RZ, RZ, UR10 ;  /* 0x0000000aff037e24 */ /* 0x000fe2000f8e00ff */
[----:B------:R-:W-:Y:S01]  /*05b0*/  SHF.R.S32.HI R195, RZ, 0x1f, R194 ;  /* 0x0000001fffc37819 */ /* 0x000fe200000114c2 */
[----:B------:R-:W-:Y:S01]  /*05c0*/  IMAD.IADD R8, R190, 0x1, -R8 ;  /* 0x00000001be087824 */ /* 0x000fe200078e0a08 */
[----:B------:R-:W-:Y:S01]  /*05d0*/  USHF.R.S32.HI UR15, URZ, 0x1f, UR23 ;  /* 0x0000001f3f0f7899 */ /* 0x000fe20008011417 */
[----:B------:R-:W-:Y:S01]  /*05e0*/  IMAD.SHL.U32 R6, R192, 0x40, RZ ;  /* 0x00000040c0067824 */ /* 0x000fe200078e00ff */
[----:B------:R-:W-:Y:S01]  /*05f0*/  USHF.R.S32.HI UR8, URZ, 0x1f, UR10 ;  /* 0x0000001f3f087899 */ /* 0x000fe2000801140a */
[C---:B------:R-:W-:Y:S01]  /*0600*/  @P0 IMAD.HI.U32 R0, R132.reuse, c[0x0][0x24c], RZ ;  /* 0x0000930084000a27 */ /* 0x040fe200078e00ff */
[----:B------:R-:W-:Y:S01]  /*0610*/  UIMAD UR6, UR15, UR4, URZ ;  /* 0x000000040f0672a4 */ /* 0x000fe2000f8e023f */
[----:B------:R-:W-:Y:S01]  /*0620*/  SHF.R.S32.HI R193, RZ, 0x1f, R192 ;  /* 0x0000001fffc17819 */ /* 0x000fe200000114c0 */
[----:B------:R-:W-:Y:S01]  /*0630*/  ULDC UR12, c[0x0][0x198] ;  /* 0x00006600000c7ab9 */ /* 0x000fe20000000800 */
[----:B------:R-:W-:Y:S01]  /*0640*/  IMAD.WIDE.U32 R4, R132, c[0x0][0x270], R194 ;  /* 0x00009c0084047a25 */ /* 0x000fe200078e00c2 */
[----:B------:R-:W-:Y:S01]  /*0650*/  LOP3.LUT R6, R6, 0x1c0, RZ, 0xc0, !PT ;  /* 0x000001c006067812 */ /* 0x000fe200078ec0ff */
[----:B------:R-:W-:-:S02]  /*0660*/  UIMAD UR5, UR23, UR5, UR6 ;  /* 0x00000005170572a4 */ /* 0x000fc4000f8e0206 */
[----:B------:R-:W-:Y:S01]  /*0670*/  IMAD.SHL.U32 R198, R8, 0x8, RZ ;  /* 0x0000000808c67824 */ /* 0x000fe200078e00ff */
[----:B------:R-:W-:Y:S01]  /*0680*/  ULDC.64 UR6, c[0x0][0x1e8] ;  /* 0x00007a0000067ab9 */ /* 0x000fe20000000a00 */
[----:B------:R-:W-:Y:S01]  /*0690*/  IMAD.MOV.U32 R12, RZ, RZ, R132 ;  /* 0x000000ffff0c7224 */ /* 0x000fe200078e0084 */
[----:B------:R-:W-:Y:S01]  /*06a0*/  @P0 SHF.R.U32.HI R12, RZ, c[0x0][0x250], R0 ;  /* 0x00009400ff0c0a19 */ /* 0x000fe20000011600 */
[----:B------:R-:W-:Y:S01]  /*06b0*/  IMAD.IADD R7, R5, 0x1, R7 ;  /* 0x0000000105077824 */ /* 0x000fe200078e0207 */
[----:B------:R-:W-:Y:S01]  /*06c0*/  @!P4 IADD3 R3, P1, P0, R3, UR28, R4 ;  /* 0x0000001c0303cc10 */ /* 0x000fe2000f83e004 */
[----:B------:R-:W-:Y:S01]  /*06d0*/  UIADD3 UR16, UR29, UR5, URZ ;  /* 0x000000051d107290 */ /* 0x000fe2000fffe03f */
[----:B------:R-:W-:Y:S01]  /*06e0*/  LOP3.LUT R5, R6, 0x38, R198, 0xf8, !PT ;  /* 0x0000003806057812 */ /* 0x000fe200078ef8c6 */
[----:B------:R-:W-:Y:S01]  /*06f0*/  UIMAD UR6, UR15, UR6, URZ ;  /* 0x000000060f0672a4 */ /* 0x000fe2000f8e023f */
[----:B------:R-:W-:Y:S01]  /*0700*/  SHF.R.S32.HI R4, RZ, 0x1f, R12 ;  /* 0x0000001fff047819 */ /* 0x000fe2000001140c */
[----:B------:R-:W-:Y:S01]  /*0710*/  ULDC.64 UR4, c[0x0][0x1b8] ;  /* 0x00006e0000047ab9 */ /* 0x000fe20000000a00 */
[----:B------:R-:W-:Y:S01]  /*0720*/  SHF.R.U32.HI R6, RZ, 0x3, R6 ;  /* 0x00000003ff067819 */ /* 0x000fe20000011606 */
[----:B------:R-:W-:Y:S01]  /*0730*/  UIMAD UR4, UR15, UR4, URZ ;  /* 0x000000040f0472a4 */ /* 0x000fe2000f8e023f */
[--C-:B------:R-:W-:Y:S01]  /*0740*/  SHF.R.S32.HI R199, RZ, 0x1f, R198.reuse ;  /* 0x0000001fffc77819 */ /* 0x100fe200000114c6 */
[----:B------:R-:W-:Y:S01]  /*0750*/  IMAD.U32 R16, RZ, RZ, UR23 ;  /* 0x00000017ff107e24 */ /* 0x000fe2000f8e00ff */
[----:B------:R-:W-:Y:S01]  /*0760*/  LOP3.LUT R6, R5, R6, RZ, 0x3c, !PT ;  /* 0x0000000605067212 */ /* 0x000fe200078e3cff */
[C---:B------:R-:W-:Y:S01]  /*0770*/  IMAD R5, R4.reuse, c[0x0][0x1e0], RZ ;  /* 0x0000780004057a24 */ /* 0x040fe200078e02ff */
[----:B------:R-:W-:Y:S01]  /*0780*/  UIMAD UR7, UR23, UR7, UR6 ;  /* 0x00000007170772a4 */ /* 0x000fe2000f8e0206 */
[----:B------:R-:W-:Y:S01]  /*0790*/  IMAD R4, R4, c[0x0][0x1b0], RZ ;  /* 0x00006c0004047a24 */ /* 0x000fe200078e02ff */
[----:B------:R-:W-:Y:S01]  /*07a0*/  UIMAD UR6, UR23, UR5, UR4 ;  /* 0x00000005170672a4 */ /* 0x000fe2000f8e0204 */
[C---:B------:R-:W-:Y:S01]  /*07b0*/  IMAD R5, R12.reuse, c[0x0][0x1e4], R5 ;  /* 0x000079000c057a24 */ /* 0x040fe200078e0205 */
[----:B------:R-:W-:Y:S01]  /*07c0*/  UIADD3 UR12, -UR9, UR12, URZ ;  /* 0x0000000c090c7290 */ /* 0x000fe2000fffe13f */
[----:B------:R-:W-:Y:S01]  /*07d0*/  IMAD.WIDE.U32 R14, R12, c[0x0][0x1e0], R198 ;  /* 0x000078000c0e7a25 */ /* 0x000fe200078e00c6 */
[----:B------:R-:W-:-:S02]  /*07e0*/  ULDC.64 UR4, c[0x0][0x188] ;  /* 0x0000620000047ab9 */ /* 0x000fc40000000a00 */
[----:B------:R-:W-:Y:S01]  /*07f0*/  UIMAD.WIDE.U32 UR30, UR23, UR4, URZ ;  /* 0x00000004171e72a5 */ /* 0x000fe2000f8e003f */
[C---:B------:R-:W-:Y:S01]  /*0800*/  IMAD R4, R12.reuse, c[0x0][0x1b4], R4 ;  /* 0x00006d000c047a24 */ /* 0x040fe200078e0204 */
[----:B------:R-:W-:Y:S01]  /*0810*/  UIMAD UR14, UR15, UR4, URZ ;  /* 0x000000040f0e72a4 */ /* 0x000fe2000f8e023f */
[----:B------:R-:W-:Y:S01]  /*0820*/  IMAD.WIDE.U32 R12, R12, c[0x0][0x1b0], R198 ;  /* 0x00006c000c0c7a25 */ /* 0x000fe200078e00c6 */
[----:B------:R-:W-:Y:S02]  /*0830*/  USHF.R.S32.HI UR24, URZ, 0x1f, UR13 ;  /* 0x0000001f3f187899 */ /* 0x000fe4000801140d */
[----:B------:R-:W-:Y:S01]  /*0840*/  UIMAD UR14, UR23, UR5, UR14 ;  /* 0x00000005170e72a4 */ /* 0x000fe2000f8e020e */
[----:B------:R-:W-:Y:S01]  /*0850*/  IMAD.IADD R19, R13, 0x1, R4 ;  /* 0x000000010d137824 */ /* 0x000fe200078e0204 */
[----:B------:R-:W-:Y:S01]  /*0860*/  UMOV UR11, 0x6 ;  /* 0x00000006000b7882 */ /* 0x000fe20000000000 */
[----:B------:R-:W-:Y:S01]  /*0870*/  IMAD.IADD R15, R15, 0x1, R5 ;  /* 0x000000010f0f7824 */ /* 0x000fe200078e0205 */
[----:B------:R-:W-:Y:S01]  /*0880*/  ULDC.64 UR4, c[0x0][0x178] ;  /* 0x00005e0000047ab9 */ /* 0x000fe20000000a00 */
[----:B------:R-:W-:Y:S01]  /*0890*/  IMAD.MOV.U32 R18, RZ, RZ, R12 ;  /* 0x000000ffff127224 */ /* 0x000fe200078e000c */
[----:B------:R-:W-:Y:S01]  /*08a0*/  UIADD3 UR14, UR31, UR14, URZ ;  /* 0x0000000e1f0e7290 */ /* 0x000fe2000fffe03f */
[----:B------:R-:W-:Y:S01]  /*08b0*/  IMAD.U32 R4, RZ, RZ, UR23 ;  /* 0x00000017ff047e24 */ /* 0x000fe2000f8e00ff */
[----:B------:R-:W-:Y:S01]  /*08c0*/  UIMAD.WIDE.U32 UR20, UR13, UR4, URZ ;  /* 0x000000040d1472a5 */ /* 0x000fe2000f8e003f */
[----:B------:R-:W-:-:S02]  /*08d0*/  IMAD.U32 R0, RZ, RZ, UR8 ;  /* 0x00000008ff007e24 */ /* 0x000fc4000f8e00ff */
[----:B------:R-:W-:Y:S02]  /*08e0*/  IMAD.U32 R10, RZ, RZ, UR22 ;  /* 0x00000016ff0a7e24 */ /* 0x000fe4000f8e00ff */
[----:B------:R-:W-:Y:S01]  /*08f0*/  IMAD.WIDE.U32 R16, R16, c[0x0][0x1e8], R14 ;  /* 0x00007a0010107a25 */ /* 0x000fe200078e000e */
[----:B------:R-:W-:Y:S02]  /*0900*/  @!P4 IADD3.X R0, R0, UR16, R7, P1, P0 ;  /* 0x000000100000cc10 */ /* 0x000fe40008fe0407 */
[----:B------:R-:W-:Y:S01]  /*0910*/  LEA.HI R7, R9, R190, RZ, 0x6 ;  /* 0x000000be09077211 */ /* 0x000fe200078f30ff */
[----:B------:R-:W-:Y:S01]  /*0920*/  IMAD.WIDE.U32 R4, R4, c[0x0][0x1b8], R18 ;  /* 0x00006e0004047a25 */ /* 0x000fe200078e0012 */
[----:B------:R-:W-:-:S03]  /*0930*/  IADD3 R17, R17, UR7, RZ ;  /* 0x0000000711117c10 */ /* 0x000fc6000fffe0ff */
[----:B------:R-:W-:Y:S01]  /*0940*/  IMAD.WIDE R10, R10, 0x80, R192 ;  /* 0x000000800a0a7825 */ /* 0x000fe200078e02c0 */
[----:B------:R-:W-:Y:S01]  /*0950*/  IADD3 R19, R5, UR6, RZ ;  /* 0x0000000605137c10 */ /* 0x000fe2000fffe0ff */
[----:B------:R-:W-:Y:S02]  /*0960*/  ULDC.64 UR6, c[0x0][0x1d8] ;  /* 0x0000760000067ab9 */ /* 0x000fe40000000a00 */
[----:B------:R-:W-:Y:S01]  /*0970*/  IMAD R5, R11, c[0x0][0x1d8], RZ ;  /* 0x000076000b057a24 */ /* 0x000fe200078e02ff */
[----:B------:R-:W-:Y:S01]  /*0980*/  USHF.L.U64.HI UR18, UR6, UR11, UR7 ;  /* 0x0000000b06127299 */ /* 0x000fe20008010207 */
[----:B------:R-:W-:Y:S01]  /*0990*/  IMAD.SHL.U32 R7, R7, 0x8, RZ ;  /* 0x0000000807077824 */ /* 0x000fe200078e00ff */
[----:B------:R-:W-:Y:S01]  /*09a0*/  UIMAD UR7, UR24, UR4, URZ ;  /* 0x00000004180772a4 */ /* 0x000fe2000f8e023f */
[----:B------:R-:W-:Y:S01]  /*09b0*/  IMAD.WIDE.U32 R14, R132, c[0x0][0x180], R198 ;  /* 0x00006000840e7a25 */ /* 0x000fe200078e00c6 */
[----:B------:R-:W-:Y:S02]  /*09c0*/  USHF.L.U32 UR19, UR6, 0x6, URZ ;  /* 0x0000000606137899 */ /* 0x000fe4000800063f */
[----:B------:R-:W-:Y:S01]  /*09d0*/  LOP3.LUT R7, R6, 0xfffffe00, R7, 0xf8, !PT ;  /* 0xfffffe0006077812 */ /* 0x000fe200078ef807 */
[----:B------:R-:W-:Y:S01]  /*09e0*/  IMAD.WIDE.U32 R202, R192, c[0x0][0x178], RZ ;  /* 0x00005e00c0ca7a25 */ /* 0x000fe200078e00ff */
[----:B------:R-:W-:-:S03]  /*09f0*/  UIMAD UR7, UR13, UR5, UR7 ;  /* 0x000000050d0772a4 */ /* 0x000fc6000f8e0207 */
[----:B------:R-:W-:Y:S01]  /*0a00*/  IMAD R12, R2, c[0x0][0x180], RZ ;  /* 0x00006000020c7a24 */ /* 0x000fe200078e02ff */
[----:B------:R-:W-:Y:S01]  /*0a10*/  IADD3 R6, P1, P0, R202, UR30, R14 ;  /* 0x0000001eca067c10 */ /* 0x000fe2000f83e00e */
[C---:B------:R-:W-:Y:S01]  /*0a20*/  IMAD R5, R10.reuse, c[0x0][0x1dc], R5 ;  /* 0x000077000a057a24 */ /* 0x040fe200078e0205 */
[----:B------:R-:W-:Y:S01]  /*0a30*/  UIADD3 UR7, UR21, UR7, URZ ;  /* 0x0000000715077290 */ /* 0x000fe2000fffe03f */
[----:B------:R-:W-:-:S04]  /*0a40*/  IMAD.WIDE.U32 R16, R10, c[0x0][0x1d8], R16 ;  /* 0x000076000a107a25 */ /* 0x000fc800078e0010 */
[----:B------:R-:W-:Y:S01]  /*0a50*/  IMAD R12, R132, c[0x0][0x184], R12 ;  /* 0x00006100840c7a24 */ /* 0x000fe200078e020c */
[----:B------:R-:W-:Y:S01]  /*0a60*/  LEA R14, P3, R16, c[0x0][0x1c0], 0x1 ;  /* 0x00007000100e7a11 */ /* 0x000fe200078608ff */
[----:B------:R-:W-:Y:S02]  /*0a70*/  IMAD.IADD R5, R17, 0x1, R5 ;  /* 0x0000000111057824 */ /* 0x000fe400078e0205 */
[----:B------:R-:W-:Y:S01]  /*0a80*/  IMAD.MOV.U32 R18, RZ, RZ, R4 ;  /* 0x000000ffff127224 */ /* 0x000fe200078e0004 */
[----:B------:R-:W-:Y:S01]  /*0a90*/  IADD3 R4, -R192, UR12, RZ ;  /* 0x0000000cc0047c10 */ /* 0x000fe2000fffe1ff */
[----:B------:R-:W-:Y:S01]  /*0aa0*/  IMAD.IADD R12, R15, 0x1, R12 ;  /* 0x000000010f0c7824 */ /* 0x000fe200078e020c */
[----:B------:R-:W-:Y:S01]  /*0ab0*/  LEA.HI.X R15, R16, c[0x0][0x1c4], R5, 0x1, P3 ;  /* 0x00007100100f7a11 */ /* 0x000fe200018f0c05 */
[----:B------:R-:W-:Y:S01]  /*0ac0*/  IMAD R11, R11, c[0x0][0x1a8], RZ ;  /* 0x00006a000b0b7a24 */ /* 0x000fe200078e02ff */
[C---:B------:R-:W-:Y:S01]  /*0ad0*/  ISETP.GE.AND P6, PT, R4.reuse, 0x1, PT ;  /* 0x000000010400780c */ /* 0x040fe20003fc6270 */
[----:B------:R-:W-:Y:S01]  /*0ae0*/  IMAD R5, R193, c[0x0][0x178], RZ ;  /* 0x00005e00c1057a24 */ /* 0x000fe200078e02ff */
[----:B------:R-:W-:Y:S01]  /*0af0*/  ISETP.GE.AND P3, PT, R4, 0x41, PT ;  /* 0x000000410400780c */ /* 0x000fe20003f66270 */
[----:B------:R-:W-:Y:S01]  /*0b00*/  IMAD R11, R10, c[0x0][0x1ac], R11 ;  /* 0x00006b000a0b7a24 */ /* 0x000fe200078e020b */
[----:B------:R-:W-:Y:S01]  /*0b10*/  ISETP.GE.OR P5, PT, R198, c[0x0][0x1cc], !P6 ;  /* 0x00007300c6007a0c */ /* 0x000fe200077a6670 */
[----:B------:R-:W-:Y:S01]  /*0b20*/  IMAD.WIDE.U32 R18, R10, c[0x0][0x1a8], R18 ;  /* 0x00006a000a127a25 */ /* 0x000fe200078e0012 */
[----:B------:R-:W-:-:S03]  /*0b30*/  ISETP.GE.OR P6, PT, R198, c[0x0][0x19c], !P6 ;  /* 0x00006700c6007a0c */ /* 0x000fc600077c6670 */
[----:B------:R-:W-:Y:S01]  /*0b40*/  IMAD R5, R192, c[0x0][0x17c], R5 ;  /* 0x00005f00c0057a24 */ /* 0x000fe200078e0205 */
[C---:B------:R-:W-:Y:S01]  /*0b50*/  LEA R10, P2, R18.reuse, c[0x0][0x190], 0x1 ;  /* 0x00006400120a7a11 */ /* 0x040fe200078408ff */
[----:B------:R-:W-:Y:S02]  /*0b60*/  IMAD.IADD R11, R19, 0x1, R11 ;  /* 0x00000001130b7824 */ /* 0x000fe400078e020b */
[----:B------:R-:W-:Y:S02]  /*0b70*/  IMAD.IADD R188, R203, 0x1, R5 ;  /* 0x00000001cbbc7824 */ /* 0x000fe400078e0205 */
[----:B------:R-:W-:Y:S01]  /*0b80*/  IMAD.SHL.U32 R7, R7, 0x2, RZ ;  /* 0x0000000207077824 */ /* 0x000fe200078e00ff */
[----:B------:R-:W-:Y:S01]  /*0b90*/  LEA.HI.X R11, R18, c[0x0][0x194], R11, 0x1, P2 ;  /* 0x00006500120b7a11 */ /* 0x000fe200010f0c0b */
[----:B------:R-:W-:Y:S01]  /*0ba0*/  IMAD.U32 R16, RZ, RZ, UR20 ;  /* 0x00000014ff107e24 */ /* 0x000fe2000f8e00ff */
[----:B------:R-:W-:Y:S01]  /*0bb0*/  IADD3.X R12, R188, UR14, R12, P1, P0 ;  /* 0x0000000ebc0c7c10 */ /* 0x000fe20008fe040c */
[----:B------:R-:W-:Y:S01]  /*0bc0*/  IMAD.U32 R5, RZ, RZ, UR7 ;  /* 0x00000007ff057e24 */ /* 0x000fe2000f8e00ff */
[----:B------:R-:W-:Y:S01]  /*0bd0*/  IADD3 R18, P1, R14, UR19, RZ ;  /* 0x000000130e127c10 */ /* 0x000fe2000ff3e0ff */
[----:B------:R-:W-:Y:S01]  /*0be0*/  @!PT LDS RZ, [RZ] ;  /* 0x00000000fffff984 */ /* 0x000fe20000000800 */
[----:B------:R-:W-:Y:S01]  /*0bf0*/  @!PT LDS RZ, [RZ] ;  /* 0x00000000fffff984 */ /* 0x000fe20000000800 */
[----:B------:R-:W-:Y:S01]  /*0c00*/  @!PT LDS RZ, [RZ] ;  /* 0x00000000fffff984 */ /* 0x000fe20000000800 */
[----:B------:R1:W-:Y:S01]  /*0c10*/  LDGSTS.E.BYPASS.LTC128B.128 [R7+0x4080], [R14.64], !P5 ;  /* 0x040800000e077fae */ /* 0x0003e2000e901d60 */
[----:B------:R-:W-:Y:S01]  /*0c20*/  ISETP.GE.AND P5, PT, R4, 0x21, PT ;  /* 0x000000210400780c */ /* 0x000fe20003fa6270 */
[----:B------:R-:W-:Y:S01]  /*0c30*/  ULDC.64 UR6, c[0x0][0x290] ;  /* 0x0000a40000067ab9 */ /* 0x000fe20000000a00 */
[----:B------:R-:W-:Y:S01]  /*0c40*/  IADD3.X R19, R15, UR18, RZ, P1, !PT ;  /* 0x000000120f137c10 */ /* 0x000fe20008ffe4ff */
[----:B------:R-:W-:Y:S01]  /*0c50*/  UIMAD UR17, UR15, UR6, URZ ;  /* 0x000000060f1172a4 */ /* 0x000fe2000f8e023f */
[----:B------:R-:W-:Y:S01]  /*0c60*/  ISETP.GE.OR P2, PT, R198, c[0x0][0x1cc], !P5 ;  /* 0x00007300c6007a0c */ /* 0x000fe20006f46670 */
[----:B------:R-:W-:Y:S01]  /*0c70*/  IMAD.U32 R17, RZ, RZ, UR21 ;  /* 0x00000015ff117e24 */ /* 0x000fe2000f8e00ff */
[----:B------:R-:W-:Y:S01]  /*0c80*/  LEA R6, P0, R16, R6, 0x7 ;  /* 0x0000000610067211 */ /* 0x000fe200078038ff */
[----:B------:R-:W-:Y:S01]  /*0c90*/  UIMAD.WIDE.U32 UR20, UR23, UR6, URZ ;  /* 0x00000006171472a5 */ /* 0x000fe2000f8e003f */
[----:B------:R-:W-:Y:S01]  /*0ca0*/  ISETP.GE.OR P5, PT, R198, c[0x0][0x19c], !P5 ;  /* 0x00006700c6007a0c */ /* 0x000fe20006fa6670 */
[----:B------:R-:W-:Y:S01]  /*0cb0*/  UIMAD UR17, UR23, UR7, UR17 ;  /* 0x00000007171172a4 */ /* 0x000fe2000f8e0211 */
[----:B------:R-:W-:Y:S01]  /*0cc0*/  LEA.HI.X R5, R16, R12, R5, 0x7, P0 ;  /* 0x0000000c10057211 */ /* 0x000fe200000f3c05 */
[----:B------:R-:W-:Y:S01]  /*0cd0*/  IMAD.WIDE.U32 R12, R132, c[0x0][0x288], R194 ;  /* 0x0000a200840c7a25 */ /* 0x000fe200078e00c2 */
[C---:B------:R-:W-:Y:S01]  /*0ce0*/  LEA R16, P0, R6.reuse, c[0x0][0x160], 0x1 ;  /* 0x0000580006107a11 */ /* 0x040fe200078008ff */
[----:B------:R-:W-:Y:S01]  /*0cf0*/  UIADD3 UR17, UR21, UR17, URZ ;  /* 0x0000001115117290 */ /* 0x000fe2000fffe03f */
[C---:B------:R-:W-:Y:S01]  /*0d00*/  IADD3 R197, R7.reuse, 0x8080, RZ ;  /* 0x0000808007c57810 */ /* 0x040fe20007ffe0ff */
[----:B------:R-:W-:Y:S01]  /*0d10*/  ULDC.64 UR6, c[0x0][0x1a8] ;  /* 0x00006a0000067ab9 */ /* 0x000fe20000000a00 */
[----:B------:R-:W-:Y:S01]  /*0d20*/  LEA.HI.X R17, R6, c[0x0][0x164], R5, 0x1, P0 ;  /* 0x0000590006117a11 */ /* 0x000fe200000f0c05 */
[----:B------:R-:W-:Y:S01]  /*0d30*/  IMAD R5, R2, c[0x0][0x288], RZ ;  /* 0x0000a20002057a24 */ /* 0x000fe200078e02ff */
[----:B------:R2:W-:Y:S01]  /*0d40*/  LDGSTS.E.BYPASS.LTC128B.128 [R7+0x5080], [R18.64], !P2 ;  /* 0x0508000012077fae */ /* 0x0005e2000d101d60 */
[----:B------:R-:W-:Y:S01]  /*0d50*/  ISETP.GE.AND P2, PT, R4, 0x61, PT ;  /* 0x000000610400780c */ /* 0x000fe20003f46270 */
[----:B------:R-:W-:Y:S01]  /*0d60*/  USHF.L.U64.HI UR7, UR6, UR11, UR7 ;  /* 0x0000000b06077299 */ /* 0x000fe20008010207 */
[----:B------:R-:W-:Y:S01]  /*0d70*/  IMAD R5, R132, c[0x0][0x28c], R5 ;  /* 0x0000a30084057a24 */ /* 0x000fe200078e0205 */
[----:B------:R-:W-:Y:S01]  /*0d80*/  IADD3 R196, R7, 0x10080, RZ ;  /* 0x0001008007c47810 */ /* 0x000fe20007ffe0ff */
[----:B------:R-:W-:-:S02]  /*0d90*/  IMAD R2, R2, c[0x0][0x210], RZ ;  /* 0x0000840002027a24 */ /* 0x000fc400078e02ff */
[----:B------:R-:W-:Y:S01]  /*0da0*/  IMAD R189, R193, c[0x0][0x208], RZ ;  /* 0x00008200c1bd7a24 */ /* 0x000fe200078e02ff */
[----:B-1----:R-:W-:Y:S01]  /*0db0*/  IADD3 R14, P1, R18, UR19, RZ ;  /* 0x00000013120e7c10 */ /* 0x002fe2000ff3e0ff */
[C---:B------:R-:W-:Y:S02]  /*0dc0*/  IMAD R2, R132.reuse, c[0x0][0x214], R2 ;  /* 0x0000850084027a24 */ /* 0x040fe400078e0202 */
[----:B------:R-:W-:Y:S01]  /*0dd0*/  IMAD.WIDE.U32 R132, R132, c[0x0][0x210], R198 ;  /* 0x0000840084847a25 */ /* 0x000fe200078e00c6 */
[----:B------:R-:W-:Y:S02]  /*0de0*/  IADD3.X R15, R19, UR18, RZ, P1, !PT ;  /* 0x00000012130f7c10 */ /* 0x000fe40008ffe4ff */
[----:B------:R-:W-:Y:S01]  /*0df0*/  ISETP.GE.OR P1, PT, R198, c[0x0][0x1cc], !P3 ;  /* 0x00007300c6007a0c */ /* 0x000fe20005f26670 */
[----:B------:R-:W-:Y:S01]  /*0e00*/  IMAD R189, R192, c[0x0][0x20c], R189 ;  /* 0x00008300c0bd7a24 */ /* 0x000fe200078e02bd */
[----:B------:R-:W-:Y:S01]  /*0e10*/  ISETP.GE.OR P3, PT, R198, c[0x0][0x19c], !P3 ;  /* 0x00006700c6007a0c */ /* 0x000fe20005f66670 */
[----:B------:R-:W-:-:S10]  /*0e20*/  IMAD.IADD R2, R133, 0x1, R2 ;  /* 0x0000000185027824 */ /* 0x000fd400078e0202 */
[----:B------:R1:W-:Y:S01]  /*0e30*/  LDGSTS.E.BYPASS.LTC128B.128 [R7+0x6080], [R14.64], !P1 ;  /* 0x060800000e077fae */ /* 0x0003e2000c901d60 */
[----:B------:R-:W-:Y:S01]  /*0e40*/  IADD3 R6, P1, R12, UR20, RZ ;  /* 0x000000140c067c10 */ /* 0x000fe2000ff3e0ff */
[----:B------:R-:W-:-:S03]  /*0e50*/  USHF.L.U32 UR20, UR6, 0x6, URZ ;  /* 0x0000000606147899 */ /* 0x000fc6000800063f */
[----:B------:R-:W-:Y:S02]  /*0e60*/  IADD3.X R5, R13, UR17, R5, P1, !PT ;  /* 0x000000110d057c10 */ /* 0x000fe40008ffe405 */
[----:B------:R-:W-:Y:S02]  /*0e70*/  ISETP.GE.OR P1, PT, R198, c[0x0][0x1cc], !P2 ;  /* 0x00007300c6007a0c */ /* 0x000fe40005726670 */
[----:B-1----:R-:W-:Y:S01]  /*0e80*/  IADD3 R14, P0, R14, UR19, RZ ;  /* 0x000000130e0e7c10 */ /* 0x002fe2000ff1e0ff */
[----:B------:R-:W-:-:S03]  /*0e90*/  USHF.L.U32 UR19, UR4, 0x6, URZ ;  /* 0x0000000604137899 */ /* 0x000fc6000800063f */
[----:B------:R-:W-:Y:S01]  /*0ea0*/  IADD3.X R15, R15, UR18, RZ, P0, !PT ;  /* 0x000000120f0f7c10 */ /* 0x000fe200087fe4ff */
[----:B------:R-:W-:Y:S01]  /*0eb0*/  USHF.L.U64.HI UR18, UR4, UR11, UR5 ;  /* 0x0000000b04127299 */ /* 0x000fe20008010205 */
[----:B------:R-:W-:Y:S02]  /*0ec0*/  @!P4 LEA R12, P0, R3, c[0x0][0x258], 0x2 ;  /* 0x00009600030cca11 */ /* 0x000fe400078010ff */
[----:B------:R-:W-:-:S03]  /*0ed0*/  ULDC.64 UR4, c[0x0][0x218] ;  /* 0x0000860000047ab9 */ /* 0x000fc60000000a00 */
[----:B------:R1:W-:Y:S01]  /*0ee0*/  LDGSTS.E.BYPASS.LTC128B.128 [R7+0x7080], [R14.64], !P1 ;  /* 0x070800000e077fae */ /* 0x0003e2000c901d60 */
[----:B------:R-:W-:Y:S01]  /*0ef0*/  @!P4 LEA.HI.X R13, R3, c[0x0][0x25c], R0, 0x2, P0 ;  /* 0x00009700030dca11 */ /* 0x000fe200000f1400 */
[----:B------:R-:W-:Y:S01]  /*0f00*/  IMAD.U32 R0, RZ, RZ, UR10 ;  /* 0x0000000aff007e24 */ /* 0x000fe2000f8e00ff */
[----:B--2---:R-:W-:Y:S01]  /*0f10*/  IADD3 R18, P0, R10, UR20, RZ ;  /* 0x000000140a127c10 */ /* 0x004fe2000ff1e0ff */
[----:B------:R2:W-:Y:S01]  /*0f20*/  LDGSTS.E.BYPASS.LTC128B.128 [R7+0x80], [R10.64], !P6 ;  /* 0x000800000a077fae */ /* 0x0005e2000f101d60 */
[----:B------:R-:W-:Y:S01]  /*0f30*/  ISETP.GE.AND P6, PT, R198, c[0x0][0x16c], PT ;  /* 0x00005b00c6007a0c */ /* 0x000fe20003fc6270 */
[----:B------:R-:W-:Y:S01]  /*0f40*/  UIMAD UR15, UR15, UR4, URZ ;  /* 0x000000040f0f72a4 */ /* 0x000fe2000f8e023f */
[----:B------:R-:W-:Y:S01]  /*0f50*/  IADD3.X R19, R11, UR7, RZ, P0, !PT ;  /* 0x000000070b137c10 */ /* 0x000fe200087fe4ff */
[----:B------:R-:W-:Y:S01]  /*0f60*/  UIMAD.WIDE.U32 UR34, UR23, UR4, URZ ;  /* 0x00000004172272a5 */ /* 0x000fe2000f8e003f */
[----:B------:R-:W-:Y:S01]  /*0f70*/  IADD3 R0, -R192, c[0x0][0x168], -R0 ;  /* 0x00005a00c0007a10 */ /* 0x000fe20007ffe900 */
[----:B------:R-:W-:-:S02]  /*0f80*/  UIMAD UR15, UR23, UR5, UR15 ;  /* 0x00000005170f72a4 */ /* 0x000fc4000f8e020f */
[----:B------:R3:W-:Y:S01]  /*0f90*/  LDGSTS.E.BYPASS.LTC128B.128 [R7+0x1080], [R18.64], !P5 ;  /* 0x0108000012077fae */ /* 0x0007e2000e901d60 */
[----:B------:R-:W-:Y:S01]  /*0fa0*/  UMOV UR4, 0x7 ;  /* 0x0000000700047882 */ /* 0x000fe20000000000 */
[----:B------:R-:W-:Y:S01]  /*0fb0*/  ISETP.GE.AND P5, PT, R198, c[0x0][0x1fc], PT ;  /* 0x00007f00c6007a0c */ /* 0x000fe20003fa6270 */
[----:B------:R-:W-:Y:S01]  /*0fc0*/  UIADD3 UR15, UR35, UR15, URZ ;  /* 0x0000000f230f7290 */ /* 0x000fe2000fffe03f */
[----:B-1----:R-:W-:-:S04]  /*0fd0*/  IADD3 R14, P0, R18, UR20, RZ ;  /* 0x00000014120e7c10 */ /* 0x002fc8000ff1e0ff */
[----:B------:R-:W-:Y:S02]  /*0fe0*/  IADD3.X R15, R19, UR7, RZ, P0, !PT ;  /* 0x00000007130f7c10 */ /* 0x000fe400087fe4ff */
[----:B--2---:R-:W-:Y:S01]  /*0ff0*/  IADD3 R10, P1, R14, UR20, RZ ;  /* 0x000000140e0a7c10 */ /* 0x004fe2000ff3e0ff */
[----:B------:R-:W-:Y:S01]  /*1000*/  ULDC.64 UR20, c[0x0][0x208] ;  /* 0x0000820000147ab9 */ /* 0x000fe20000000a00 */
[----:B------:R-:W-:Y:S01]  /*1010*/  ISETP.LT.OR P0, PT, R0, 0x1, P6 ;  /* 0x000000010000780c */ /* 0x000fe20003701670 */
[----:B------:R1:W-:Y:S01]  /*1020*/  LDGSTS.E.BYPASS.LTC128B.128 [R7+0x2080], [R14.64], !P3 ;  /* 0x020800000e077fae */ /* 0x0003e2000d901d60 */
[----:B------:R-:W-:Y:S01]  /*1030*/  ISETP.GE.OR P3, PT, R198, c[0x0][0x19c], !P2 ;  /* 0x00006700c6007a0c */ /* 0x000fe20005766670 */
[----:B------:R-:W-:Y:S01]  /*1040*/  USHF.L.U32 UR5, UR20, 0x7, URZ ;  /* 0x0000000714057899 */ /* 0x000fe2000800063f */
[----:B------:R-:W-:Y:S01]  /*1050*/  IADD3.X R11, R15, UR7, RZ, P1, !PT ;  /* 0x000000070f0b7c10 */ /* 0x000fe20008ffe4ff */
[----:B---3--:R-:W-:Y:S01]  /*1060*/  IMAD.WIDE.U32 R18, R192, c[0x0][0x208], RZ ;  /* 0x00008200c0127a25 */ /* 0x008fe200078e00ff */
[----:B------:R-:W-:-:S02]  /*1070*/  USHF.L.U64.HI UR4, UR20, UR4, UR21 ;  /* 0x0000000414047299 */ /* 0x000fc40008010215 */
[----:B------:R-:W-:Y:S01]  /*1080*/  USHF.L.U32 UR21, UR20, 0x6, URZ ;  /* 0x0000000614157899 */ /* 0x000fe2000800063f */
[----:B------:R-:W-:Y:S01]  /*1090*/  IMAD.IADD R189, R19, 0x1, R189 ;  /* 0x0000000113bd7824 */ /* 0x000fe200078e02bd */
[----:B------:R-:W-:-:S04]  /*10a0*/  UIMAD UR6, UR4, UR13, URZ ;  /* 0x0000000d040672a4 */ /* 0x000fc8000f8e023f */
[----:B------:R-:W-:Y:S01]  /*10b0*/  UIMAD UR6, UR24, UR5, UR6 ;  /* 0x00000005180672a4 */ /* 0x000fe2000f8e0206 */
[----:B------:R2:W-:Y:S01]  /*10c0*/  LDGSTS.E.BYPASS.LTC128B.128 [R7+0x3080], [R10.64], !P3 ;  /* 0x030800000a077fae */ /* 0x0005e2000d901d60 */
[----:B------:R-:W-:-:S03]  /*10d0*/  ISETP.LT.OR P3, PT, R0, 0x21, P6 ;  /* 0x000000210000780c */ /* 0x000fc60003761670 */
[----:B------:R-:W0:Y:S04]  /*10e0*/  LDGDEPBAR ;  /* 0x00000000000079af */ /* 0x000e280000000000 */
[----:B------:R3:W-:Y:S01]  /*10f0*/  LDGSTS.E.BYPASS.LTC128B.128 [R7+0x8080], [R16.64], !P0 ;  /* 0x0808000010077fae */ /* 0x0007e2000c101d60 */
[----:B-1----:R-:W-:-:S04]  /*1100*/  IADD3 R14, P2, P1, R18, UR34, R132 ;  /* 0x00000022120e7c10 */ /* 0x002fc8000f95e084 */
[----:B------:R-:W-:Y:S02]  /*1110*/  IADD3.X R15, R189, UR15, R2, P2, P1 ;  /* 0x0000000fbd0f7c10 */ /* 0x000fe400097e2402 */
[----:B------:R-:W-:Y:S01]  /*1120*/  ISETP.LT.OR P2, PT, R0, 0x61, P6 ;  /* 0x000000610000780c */ /* 0x000fe20003741670 */
[----:B--2---:R-:W-:Y:S01]  /*1130*/  IMAD.U32 R10, RZ, RZ, UR5 ;  /* 0x00000005ff0a7e24 */ /* 0x004fe2000f8e00ff */
[----:B------:R-:W-:-:S03]  /*1140*/  LEA.HI R11, R9, R190, RZ, 0x4 ;  /* 0x000000be090b7211 */ /* 0x000fc600078f20ff */
[----:B------:R-:W-:Y:S01]  /*1150*/  IMAD.WIDE.U32 R18, R10, UR13, R14 ;  /* 0x0000000d0a127c25 */ /* 0x000fe2000f8e000e */
[----:B------:R-:W-:Y:S02]  /*1160*/  SHF.R.S32.HI R3, RZ, 0x4, R11 ;  /* 0x00000004ff037819 */ /* 0x000fe4000001140b */
[----:B---3--:R-:W-:Y:S02]  /*1170*/  IADD3 R16, P0, R16, UR19, RZ ;  /* 0x0000001310107c10 */ /* 0x008fe4000ff1e0ff */
[----:B------:R-:W-:Y:S02]  /*1180*/  LEA.HI R184, R11, R3, RZ, 0x1 ;  /* 0x000000030bb87211 */ /* 0x000fe400078f08ff */
[----:B------:R-:W-:Y:S02]  /*1190*/  IADD3.X R17, R17, UR18, RZ, P0, !PT ;  /* 0x0000001211117c10 */ /* 0x000fe400087fe4ff */
[----:B------:R-:W-:Y:S02]  /*11a0*/  IADD3 R22, P1, R16, UR19, RZ ;  /* 0x0000001310167c10 */ /* 0x000fe4000ff3e0ff */
[----:B------:R-:W-:Y:S01]  /*11b0*/  IADD3 R2, R19, UR6, RZ ;  /* 0x0000000613027c10 */ /* 0x000fe2000fffe0ff */
[----:B------:R1:W-:Y:S01]  /*11c0*/  LDGSTS.E.BYPASS.LTC128B.128 [R7+0x9080], [R16.64], !P3 ;  /* 0x0908000010077fae */ /* 0x0003e2000d901d60 */
[----:B------:R-:W-:Y:S01]  /*11d0*/  IADD3.X R23, R17, UR18, RZ, P1, !PT ;  /* 0x0000001211177c10 */ /* 0x000fe20008ffe4ff */
[----:B------:R-:W-:Y:S01]  /*11e0*/  ULDC UR6, c[0x0][0x20c] ;  /* 0x0000830000067ab9 */ /* 0x000fe20000000800 */
[----:B------:R-:W-:Y:S01]  /*11f0*/  IADD3 R20, P1, R22, UR19, RZ ;  /* 0x0000001316147c10 */ /* 0x000fe2000ff3e0ff */
[----:B------:R-:W-:Y:S01]  /*1200*/  USHF.L.U64.HI UR20, UR20, UR11, UR6 ;  /* 0x0000000b14147299 */ /* 0x000fe20008010206 */
[----:B------:R-:W-:Y:S01]  /*1210*/  ISETP.LT.OR P3, PT, R0, 0x41, P6 ;  /* 0x000000410000780c */ /* 0x000fe20003761670 */
[----:B------:R-:W-:Y:S01]  /*1220*/  UIADD3 UR6, UR13, 0x1, URZ ;  /* 0x000000010d067890 */ /* 0x000fe2000fffe03f */
[----:B------:R-:W-:-:S02]  /*1230*/  IADD3.X R21, R23, UR18, RZ, P1, !PT ;  /* 0x0000001217157c10 */ /* 0x000fc40008ffe4ff */
[----:B------:R-:W-:Y:S01]  /*1240*/  ISETP.LT.OR P1, PT, R0, 0x1, P5 ;  /* 0x000000010000780c */ /* 0x000fe20002f21670 */
[----:B------:R-:W-:Y:S01]  /*1250*/  UISETP.GE.AND UP0, UPT, UR6, UR27, UPT ;  /* 0x0000001b0600728c */ /* 0x000fe2000bf06270 */
[----:B------:R-:W-:Y:S02]  /*1260*/  LOP3.LUT R184, R184, 0xfffffffe, RZ, 0xc0, !PT ;  /* 0xfffffffeb8b87812 */ /* 0x000fe400078ec0ff */
[----:B------:R-:W-:-:S03]  /*1270*/  LOP3.LUT R11, R11, 0xfffffff0, RZ, 0xc0, !PT ;  /* 0xfffffff00b0b7812 */ /* 0x000fc600078ec0ff */
[----:B------:R-:W-:Y:S01]  /*1280*/  IMAD.IADD R184, R3, 0x1, -R184 ;  /* 0x0000000103b87824 */ /* 0x000fe200078e0ab8 */
[----:B------:R-:W-:Y:S01]  /*1290*/  LEA.HI R3, R9, R190, RZ, 0x5 ;  /* 0x000000be09037211 */ /* 0x000fe200078f28ff */
[----:B------:R2:W-:Y:S01]  /*12a0*/  LDGSTS.E.BYPASS.LTC128B.128 [R7+0xa080], [R22.64], !P3 ;  /* 0x0a08000016077fae */ /* 0x0005e2000d901d60 */
[----:B------:R-:W-:Y:S01]  /*12b0*/  IMAD.IADD R11, R190, 0x1, -R11 ;  /* 0x00000001be0b7824 */ /* 0x000fe200078e0a0b */
[----:B------:R-:W-:Y:S01]  /*12c0*/  ISETP.LT.OR P3, PT, R0, 0x41, P5 ;  /* 0x000000410000780c */ /* 0x000fe20002f61670 */
[----:B------:R-:W-:Y:S01]  /*12d0*/  IMAD.SHL.U32 R186, R184, 0x10, RZ ;  /* 0x00000010b8ba7824 */ /* 0x000fe200078e00ff */
[----:B------:R3:W-:Y:S01]  /*12e0*/  LDGSTS.E.BYPASS.LTC128B.128 [R7+0xb080], [R20.64], !P2 ;  /* 0x0b08000014077fae */ /* 0x0007e2000d101d60 */
[----:B------:R-:W-:Y:S02]  /*12f0*/  ISETP.LT.OR P2, PT, R0, 0x61, P5 ;  /* 0x000000610000780c */ /* 0x000fe40002f41670 */
[----:B-1----:R-:W-:-:S04]  /*1300*/  LEA R16, P0, R18, c[0x0][0x1f0], 0x1 ;  /* 0x00007c0012107a11 */ /* 0x002fc800078008ff */
[----:B------:R-:W-:Y:S01]  /*1310*/  LEA.HI.X R17, R18, c[0x0][0x1f4], R2, 0x1, P0 ;  /* 0x00007d0012117a11 */ /* 0x000fe200000f0c02 */
[----:B------:R-:W-:Y:S01]  /*1320*/  @!P4 IMAD.SHL.U32 R2, R190, 0x10, RZ ;  /* 0x00000010be02c824 */ /* 0x000fe200078e00ff */
[----:B------:R-:W-:-:S04]  /*1330*/  ISETP.LT.OR P0, PT, R0, 0x21, P5 ;  /* 0x000000210000780c */ /* 0x000fc80002f01670 */
[----:B------:R1:W-:Y:S04]  /*1340*/  @!P4 LDGSTS.E.BYPASS.LTC128B.128 [R2+0x18080], [R12.64] ;  /* 0x180800000c02cfae */ /* 0x0003e8000b901d60 */
[----:B------:R-:W0:Y:S04]  /*1350*/  LDGDEPBAR ;  /* 0x00000000000079af */ /* 0x000e280000000000 */
[----:B------:R4:W-:Y:S01]  /*1360*/  LDGSTS.E.BYPASS.LTC128B.128 [R7+0x10080], [R16.64], !P1 ;  /* 0x1008000010077fae */ /* 0x0009e2000c901d60 */
[----:B------:R-:W-:-:S04]  /*1370*/  IADD3 R18, P1, R16, UR21, RZ ;  /* 0x0000001510127c10 */ /* 0x000fc8000ff3e0ff */
[----:B------:R-:W-:Y:S02]  /*1380*/  IADD3.X R19, R17, UR20, RZ, P1, !PT ;  /* 0x0000001411137c10 */ /* 0x000fe40008ffe4ff */
[----:B---3--:R-:W-:-:S03]  /*1390*/  IADD3 R20, P1, R18, UR21, RZ ;  /* 0x0000001512147c10 */ /* 0x008fc6000ff3e0ff */
[----:B------:R3:W-:Y:S01]  /*13a0*/  LDGSTS.E.BYPASS.LTC128B.128 [R7+0x11080], [R18.64], !P0 ;  /* 0x1108000012077fae */ /* 0x0007e2000c101d60 */
[----:B------:R-:W-:Y:S02]  /*13b0*/  IADD3 R4, P0, R6, UR10, RZ ;  /* 0x0000000a06047c10 */ /* 0x000fe4000ff1e0ff */
[----:B------:R-:W-:Y:S02]  /*13c0*/  IADD3.X R21, R19, UR20, RZ, P1, !PT ;  /* 0x0000001413157c10 */ /* 0x000fe40008ffe4ff */
[----:B------:R-:W-:-:S03]  /*13d0*/  IADD3.X R0, R5, UR8, RZ, P0, !PT ;  /* 0x0000000805007c10 */ /* 0x000fc600087fe4ff */
[----:B------:R2:W-:Y:S01]  /*13e0*/  LDGSTS.E.BYPASS.LTC128B.128 [R7+0x12080], [R20.64], !P3 ;  /* 0x1208000014077fae */ /* 0x0005e2000d901d60 */
[----:B-1----:R-:W-:Y:S02]  /*13f0*/  SHF.R.S32.HI R13, RZ, 0x1f, R3 ;  /* 0x0000001fff0d7819 */ /* 0x002fe40000011403 */
[----:B------:R-:W-:-:S04]  /*1400*/  SHF.R.S32.HI R2, RZ, 0x1f, R11 ;  /* 0x0000001fff027819 */ /* 0x000fc8000001140b */
[----:B------:R-:W-:Y:S02]  /*1410*/  LEA.HI R2, R2, R11, RZ, 0x3 ;  /* 0x0000000b02027211 */ /* 0x000fe400078f18ff */
[----:B----4-:R-:W-:Y:S02]  /*1420*/  SHF.R.S32.HI R16, RZ, 0x5, R3 ;  /* 0x00000005ff107819 */ /* 0x010fe40000011403 */
[C---:B------:R-:W-:Y:S01]  /*1430*/  LOP3.LUT R12, R2.reuse, 0xfffffff8, RZ, 0xc0, !PT ;  /* 0xfffffff8020c7812 */ /* 0x040fe200078ec0ff */
[----:B------:R-:W-:Y:S01]  /*1440*/  IMAD.SHL.U32 R2, R2, 0x40, RZ ;  /* 0x0000004002027824 */ /* 0x000fe200078e00ff */
[----:B------:R-:W-:-:S03]  /*1450*/  LEA.HI R13, R13, R16, RZ, 0x2 ;  /* 0x000000100d0d7211 */ /* 0x000fc600078f10ff */
[----:B------:R-:W-:Y:S01]  /*1460*/  IMAD.IADD R12, R11, 0x1, -R12 ;  /* 0x000000010b0c7824 */ /* 0x000fe200078e0a0c */
[----:B------:R-:W-:Y:S02]  /*1470*/  LOP3.LUT R13, R13, 0xfffffffc, RZ, 0xc0, !PT ;  /* 0xfffffffc0d0d7812 */ /* 0x000fe400078ec0ff */
[----:B------:R-:W-:Y:S02]  /*1480*/  LEA.HI R11, R9, R190, RZ, 0x7 ;  /* 0x000000be090b7211 */ /* 0x000fe400078f38ff */
[----:B---3--:R-:W-:Y:S01]  /*1490*/  LEA R18, P0, R4, c[0x0][0x280], 0x2 ;  /* 0x0000a00004127a11 */ /* 0x008fe200078010ff */
[----:B------:R-:W-:Y:S01]  /*14a0*/  IMAD.IADD R13, R16, 0x1, -R13 ;  /* 0x00000001100d7824 */ /* 0x000fe200078e0a0d */
[----:B------:R-:W-:Y:S02]  /*14b0*/  IADD3 R16, P1, R20, UR21, RZ ;  /* 0x0000001514107c10 */ /* 0x000fe4000ff3e0ff */
[----:B------:R-:W-:Y:S02]  /*14c0*/  SHF.R.S32.HI R11, RZ, 0x7, R11 ;  /* 0x00000007ff0b7819 */ /* 0x000fe4000001140b */
[----:B------:R-:W-:-:S02]  /*14d0*/  IADD3.X R17, R21, UR20, RZ, P1, !PT ;  /* 0x0000001415117c10 */ /* 0x000fc40008ffe4ff */
[----:B------:R-:W-:Y:S01]  /*14e0*/  LEA.HI.X R19, R4, c[0x0][0x284], R0, 0x2, P0 ;  /* 0x0000a10004137a11 */ /* 0x000fe200000f1400 */
[----:B------:R-:W-:Y:S01]  /*14f0*/  @!P4 IMAD.SHL.U32 R0, R190, 0x10, RZ ;  /* 0x00000010be00c824 */ /* 0x000fe200078e00ff */
[----:B------:R-:W-:Y:S01]  /*1500*/  PLOP3.LUT P0, PT, PT, PT, UP0, 0x80, 0x0 ;  /* 0x000000000000781c */ /* 0x000fe20003f0f008 */
[----:B------:R1:W-:Y:S01]  /*1510*/  LDGSTS.E.BYPASS.LTC128B.128 [R7+0x13080], [R16.64], !P2 ;  /* 0x1308000010077fae */ /* 0x0003e2000d101d60 */
[----:B------:R-:W-:Y:S01]  /*1520*/  IMAD.SHL.U32 R4, R11, 0x8, RZ ;  /* 0x000000080b047824 */ /* 0x000fe200078e00ff */
[----:B------:R-:W-:Y:S02]  /*1530*/  LOP3.LUT R2, R2, 0xfffffe00, RZ, 0xc0, !PT ;  /* 0xfffffe0002027812 */ /* 0x000fe400078ec0ff */
[----:B------:R3:W-:Y:S02]  /*1540*/  @!P4 LDGSTS.E.BYPASS.LTC128B.128 [R0+0x18480], [R18.64] ;  /* 0x184800001200cfae */ /* 0x0007e4000b901d60 */
[----:B------:R-:W-:Y:S02]  /*1550*/  LOP3.LUT R4, R4, 0x8, RZ, 0xc0, !PT ;  /* 0x0000000804047812 */ /* 0x000fe400078ec0ff */
[----:B------:R-:W0:Y:S02]  /*1560*/  LDGDEPBAR ;  /* 0x00000000000079af */ /* 0x000e240000000000 */
[----:B------:R-:W-:-:S02]  /*1570*/  LOP3.LUT R186, R4, 0x10, R186, 0xf8, !PT ;  /* 0x0000001004ba7812 */ /* 0x000fc400078ef8ba */
[----:B------:R-:W0:Y:S01]  /*1580*/  LDGDEPBAR ;  /* 0x00000000000079af */ /* 0x000e220000000000 */
[----:B-1----:R-:W-:Y:S02]  /*1590*/  IMAD.SHL.U32 R16, R12, 0x40, RZ ;  /* 0x000000400c107824 */ /* 0x002fe400078e00ff */
[----:B---3--:R-:W-:-:S03]  /*15a0*/  IMAD.SHL.U32 R0, R184, 0x8, RZ ;  /* 0x00000008b8007824 */ /* 0x008fc600078e00ff */
[----:B------:R-:W-:-:S04]  /*15b0*/  LOP3.LUT R16, R16, 0x1c0, RZ, 0xc0, !PT ;  /* 0x000001c010107812 */ /* 0x000fc800078ec0ff */
[----:B------:R-:W-:Y:S02]  /*15c0*/  SHF.R.U32.HI R187, RZ, 0x3, R16 ;  /* 0x00000003ffbb7819 */ /* 0x000fe40000011610 */
[----:B------:R-:W-:Y:S02]  /*15d0*/  LOP3.LUT R0, R16, 0x8, R0, 0xf8, !PT ;  /* 0x0000000810007812 */ /* 0x000fe400078ef800 */
[----:B------:R-:W-:Y:S02]  /*15e0*/  LOP3.LUT R186, R187, R186, R16, 0x1e, !PT ;  /* 0x000000babbba7212 */ /* 0x000fe400078e1e10 */
[----:B------:R-:W-:Y:S01]  /*15f0*/  LOP3.LUT R187, R0, R187, RZ, 0x3c, !PT ;  /* 0x000000bb00bb7212 */ /* 0x000fe200078e3cff */
[----:B------:R-:W-:Y:S01]  /*1600*/  IMAD.SHL.U32 R0, R13, 0x400, RZ ;  /* 0x000004000d007824 */ /* 0x000fe200078e00ff */
[----:B------:R-:W-:-:S04]  /*1610*/  LOP3.LUT R186, R186, R2, RZ, 0xfc, !PT ;  /* 0x00000002baba7212 */ /* 0x000fc800078efcff */
[----:B------:R-:W-:Y:S01]  /*1620*/  IADD3 R187, R187, R2, R0 ;  /* 0x00000002bbbb7210 */ /* 0x000fe20007ffe000 */
[----:B------:R-:W-:Y:S05]  /*1630*/  @P0 BRA `(.L_x_1111) ;  /* 0x0000021000000947 */ /* 0x000fea0003800000 */
[----:B--2---:R-:W-:Y:S01]  /*1640*/  USHF.L.U32 UR8, UR6, 0x7, URZ ;  /* 0x0000000706087899 */ /* 0x004fe2000800063f */
[----:B------:R-:W-:Y:S01]  /*1650*/  IMAD.WIDE.U32 R18, R10, UR6, R14 ;  /* 0x000000060a127c25 */ /* 0x000fe2000f8e000e */
[----:B------:R-:W-:Y:S01]  /*1660*/  USHF.R.S32.HI UR7, URZ, 0x1f, UR6 ;  /* 0x0000001f3f077899 */ /* 0x000fe20008011406 */
[----:B------:R-:W-:Y:S01]  /*1670*/  BSSY B0, `(.L_x_1111) ;  /* 0x000001d000007945 */ /* 0x000fe20003800000 */
[----:B------:R-:W-:Y:S02]  /*1680*/  UIMAD UR4, UR4, UR6, URZ ;  /* 0x00000006040472a4 */ /* 0x000fe4000f8e023f */
[----:B------:R-:W-:Y:S01]  /*1690*/  IMAD.U32 R2, RZ, RZ, UR8 ;  /* 0x00000008ff027e24 */ /* 0x000fe2000f8e00ff */
[----:B------:R-:W-:Y:S01]  /*16a0*/  LEA R16, P1, R18, c[0x0][0x1f0], 0x1 ;  /* 0x00007c0012107a11 */ /* 0x000fe200078208ff */
[----:B------:R-:W-:-:S03]  /*16b0*/  UIMAD UR4, UR7, UR5, UR4 ;  /* 0x00000005070472a4 */ /* 0x000fc6000f8e0204 */
[----:B------:R-:W-:-:S03]  /*16c0*/  IADD3 R14, -R192, c[0x0][0x168], -R2 ;  /* 0x00005a00c00e7a10 */ /* 0x000fc60007ffe902 */
[----:B------:R-:W-:Y:S02]  /*16d0*/  IADD3 R10, R19, UR4, RZ ;  /* 0x00000004130a7c10 */ /* 0x000fe4000fffe0ff */
[----:B------:R-:W-:Y:S02]  /*16e0*/  ISETP.LT.OR P0, PT, R14, 0x1, P5 ;  /* 0x000000010e00780c */ /* 0x000fe40002f01670 */
[----:B------:R-:W-:Y:S02]  /*16f0*/  LEA.HI.X R17, R18, c[0x0][0x1f4], R10, 0x1, P1 ;  /* 0x00007d0012117a11 */ /* 0x000fe400008f0c0a */
[----:B------:R-:W-:Y:S02]  /*1700*/  IADD3 R18, P1, R16, UR21, RZ ;  /* 0x0000001510127c10 */ /* 0x000fe4000ff3e0ff */
[C---:B------:R-:W-:Y:S02]  /*1710*/  ISETP.LT.OR P3, PT, R14.reuse, 0x21, P5 ;  /* 0x000000210e00780c */ /* 0x040fe40002f61670 */
[----:B------:R-:W-:-:S02]  /*1720*/  ISETP.LT.OR P2, PT, R14, 0x41, P5 ;  /* 0x000000410e00780c */ /* 0x000fc40002f41670 */
[----:B------:R-:W-:Y:S02]  /*1730*/  IADD3.X R19, R17, UR20, RZ, P1, !PT ;  /* 0x0000001411137c10 */ /* 0x000fe40008ffe4ff */
[----:B------:R-:W-:Y:S01]  /*1740*/  ISETP.LT.OR P1, PT, R14, 0x61, P5 ;  /* 0x000000610e00780c */ /* 0x000fe20002f21670 */
[----:B------:R1:W-:Y:S06]  /*1750*/  LDGSTS.E.BYPASS.LTC128B.128 [R7+0x14080], [R16.64], !P0 ;  /* 0x1408000010077fae */ /* 0x0003ec000c101d60 */
[----:B------:R2:W-:Y:S01]  /*1760*/  LDGSTS.E.BYPASS.LTC128B.128 [R7+0x15080], [R18.64], !P3 ;  /* 0x1508000012077fae */ /* 0x0005e2000d901d60 */
[----:B-1----:R-:W-:-:S04]  /*1770*/  IADD3 R16, P0, R18, UR21, RZ ;  /* 0x0000001512107c10 */ /* 0x002fc8000ff1e0ff */
[----:B------:R-:W-:Y:S02]  /*1780*/  IADD3.X R17, R19, UR20, RZ, P0, !PT ;  /* 0x0000001413117c10 */ /* 0x000fe400087fe4ff */
[----:B------:R-:W-:-:S03]  /*1790*/  IADD3 R14, P0, R16, UR21, RZ ;  /* 0x00000015100e7c10 */ /* 0x000fc6000ff1e0ff */
[----:B------:R2:W-:Y:S01]  /*17a0*/  LDGSTS.E.BYPASS.LTC128B.128 [R7+0x16080], [R16.64], !P2 ;  /* 0x1608000010077fae */ /* 0x0005e2000d101d60 */
[----:B------:R-:W-:-:S05]  /*17b0*/  IADD3.X R15, R17, UR20, RZ, P0, !PT ;  /* 0x00000014110f7c10 */ /* 0x000fca00087fe4ff */
[----:B------:R1:W-:Y:S01]  /*17c0*/  LDGSTS.E.BYPASS.LTC128B.128 [R7+0x17080], [R14.64], !P1 ;  /* 0x170800000e077fae */ /* 0x0003e2000c901d60 */
[----:B------:R-:W-:-:S04]  /*17d0*/  IADD3 R6, P1, R6, UR8, RZ ;  /* 0x0000000806067c10 */ /* 0x000fc8000ff3e0ff */
[----:B------:R-:W-:Y:S02]  /*17e0*/  LEA.HI.X.SX32 R2, R2, R5, 0x1, P1 ;  /* 0x0000000502027211 */ /* 0x000fe400008f0eff */
[----:B-1----:R-:W-:-:S04]  /*17f0*/  LEA R14, P0, R6, c[0x0][0x280], 0x2 ;  /* 0x0000a000060e7a11 */ /* 0x002fc800078010ff */
[----:B------:R-:W-:Y:S01]  /*1800*/  LEA.HI.X R15, R6, c[0x0][0x284], R2, 0x2, P0 ;  /* 0x0000a100060f7a11 */ /* 0x000fe200000f1402 */
[----:B------:R-:W-:Y:S05]  /*1810*/  @P4 BRA `(.L_x_1112) ;  /* 0x0000002000004947 */ /* 0x000fea0003800000 */
[----:B--2---:R-:W-:-:S05]  /*1820*/  SHF.L.U32 R2, R190, 0x4, RZ ;  /* 0x00000004be027819 */ /* 0x004fca00000006ff */
[----:B------:R1:W-:Y:S02]  /*1830*/  LDGSTS.E.BYPASS.LTC128B.128 [R2+0x18680], [R14.64] ;  /* 0x186800000e027fae */ /* 0x0003e4000b901d60 */
.L_x_1112:
[----:B--2---:R-:W-:Y:S05]  /*1840*/  BSYNC B0 ;  /* 0x0000000000007941 */ /* 0x004fea0003800000 */
.L_x_1111:
[C---:B--2---:R-:W-:Y:S01]  /*1850*/  IMAD.SHL.U32 R10, R8.reuse, 0x40, RZ ;  /* 0x00000040080a7824 */ /* 0x044fe200078e00ff */
[C---:B------:R-:W-:Y:S01]  /*1860*/  LOP3.LUT P2, RZ, R8.reuse, 0x2, RZ, 0xc0, !PT ;  /* 0x0000000208ff7812 */ /* 0x040fe2000784c0ff */
[----:B------:R-:W-:Y:S01]  /*1870*/  IMAD.SHL.U32 R13, R13, 0x10, RZ ;  /* 0x000000100d0d7824 */ /* 0x000fe200078e00ff */
[----:B------:R-:W-:Y:S01]  /*1880*/  LOP3.LUT P1, RZ, R8, 0x4, RZ, 0xc0, !PT ;  /* 0x0000000408ff7812 */ /* 0x000fe2000782c0ff */
[----:B------:R-:W-:Y:S01]  /*1890*/  IMAD.SHL.U32 R8, R192, 0x8, RZ ;  /* 0x00000008c0087824 */ /* 0x000fe200078e00ff */
[----:B------:R-:W-:Y:S01]  /*18a0*/  LEA.HI R9, R9, R190, RZ, 0x2 ;  /* 0x000000be09097211 */ /* 0x000fe200078f10ff */
[----:B------:R-:W-:Y:S01]  /*18b0*/  IMAD R180, R184, 0x2, R11 ;  /* 0x00000002b8b47824 */ /* 0x000fe200078e020b */
[----:B------:R-:W-:Y:S01]  /*18c0*/  LOP3.LUT R10, R10, 0x1c0, RZ, 0xc0, !PT ;  /* 0x000001c00a0a7812 */ /* 0x000fe200078ec0ff */
[----:B------:R-:W-:Y:S01]  /*18d0*/  IMAD.MOV.U32 R181, RZ, RZ, 0x20 ;  /* 0x00000020ffb57424 */ /* 0x000fe200078e00ff */
[----:B-1----:R-:W-:Y:S01]  /*18e0*/  SHF.R.S32.HI R2, RZ, 0x2, R9 ;  /* 0x00000002ff027819 */ /* 0x002fe20000011409 */
[----:B------:R-:W0:Y:S01]  /*18f0*/  LDGDEPBAR ;  /* 0x00000000000079af */ /* 0x000e220000000000 */
[----:B------:R-:W-:Y:S01]  /*1900*/  LOP3.LUT R5, R9, 0x3ffffffc, RZ, 0xc0, !PT ;  /* 0x3ffffffc09057812 */ /* 0x000fe200078ec0ff */
[----:B------:R-:W-:Y:S01]  /*1910*/  UMOV UR34, 0x1 ;  /* 0x0000000100227882 */ /* 0x000fe20000000000 */
[----:B------:R-:W-:Y:S01]  /*1920*/  LOP3.LUT R8, R8, 0x8, RZ, 0xc0, !PT ;  /* 0x0000000808087812 */ /* 0x000fe200078ec0ff */
[----:B------:R-:W-:Y:S01]  /*1930*/  ULDC UR7, c[0x0][0x198] ;  /* 0x0000660000077ab9 */ /* 0x000fe20000000800 */
[----:B------:R-:W-:Y:S01]  /*1940*/  SHF.R.U32.HI R7, RZ, 0x3, R10 ;  /* 0x00000003ff077819 */ /* 0x000fe2000001160a */
[----:B------:R-:W-:Y:S01]  /*1950*/  IMAD.IADD R5, R190, 0x1, -R5 ;  /* 0x00000001be057824 */ /* 0x000fe200078e0a05 */
[----:B------:R-:W-:Y:S01]  /*1960*/  LOP3.LUT R6, R10, 0x30, R13, 0xf8, !PT ;  /* 0x000000300a067812 */ /* 0x000fe200078ef80d */
[----:B------:R-:W-:Y:S01]  /*1970*/  UIADD3 UR7, -UR9, UR7, UR34 ;  /* 0x0000000709077290 */ /* 0x000fe2000fffe122 */
[----:B------:R-:W-:Y:S01]  /*1980*/  SHF.R.S32.HI R9, RZ, 0x1f, R9 ;  /* 0x0000001fff097819 */ /* 0x000fe20000011409 */
[----:B------:R-:W-:Y:S01]  /*1990*/  IMAD R204, R5, 0x2, R0 ;  /* 0x0000000205cc7824 */ /* 0x000fe200078e0200 */
[----:B------:R-:W-:Y:S01]  /*19a0*/  LOP3.LUT R6, R7, R6, R8, 0x1e, !PT ;  /* 0x0000000607067212 */ /* 0x000fe200078e1e08 */
[----:B------:R-:W-:Y:S01]  /*19b0*/  IMAD.MOV.U32 R0, RZ, RZ, 0x40 ;  /* 0x00000040ff007424 */ /* 0x000fe200078e00ff */
[----:B------:R-:W-:Y:S01]  /*19c0*/  LEA.HI R9, R9, R2, RZ, 0x3 ;  /* 0x0000000209097211 */ /* 0x000fe200078f18ff */
[----:B------:R-:W-:Y:S01]  /*19d0*/  ULDC UR6, c[0x0][0x2a0] ;  /* 0x0000a80000067ab9 */ /* 0x000fe20000000800 */
[----:B------:R-:W-:Y:S01]  /*19e0*/  LOP3.LUT R10, R7, R8, R10, 0x1e, !PT ;  /* 0x00000008070a7212 */ /* 0x000fe200078e1e0a */
[----:B------:R-:W-:Y:S01]  /*19f0*/  IMAD R184, R184, 0x200, R6 ;  /* 0x00000200b8b87824 */ /* 0x000fe200078e0206 */
[----:B------:R-:W-:Y:S01]  /*1a00*/  LOP3.LUT R8, R9, 0xfffffff8, RZ, 0xc0, !PT ;  /* 0xfffffff809087812 */ /* 0x000fe200078ec0ff */
[----:B------:R-:W-:Y:S01]  /*1a10*/  ULOP3.LUT UR6, URZ, UR6, URZ, 0x33, !UPT ;  /* 0x000000063f067292 */ /* 0x000fe2000f8e333f */
[----:B------:R-:W-:Y:S01]  /*1a20*/  LOP3.LUT R6, R3, 0xffffffe0, RZ, 0xc0, !PT ;  /* 0xffffffe003067812 */ /* 0x000fe200078ec0ff */
[----:B------:R-:W-:Y:S01]  /*1a30*/  IMAD.U32 R180, R180, 0x200, R10 ;  /* 0x00000200b4b47824 */ /* 0x000fe200078e000a */
[----:B------:R-:W-:Y:S01]  /*1a40*/  LOP3.LUT P3, RZ, R12, 0x4, RZ, 0xc0, !PT ;  /* 0x000000040cff7812 */ /* 0x000fe2000786c0ff */
[----:B------:R-:W-:Y:S01]  /*1a50*/  IMAD.IADD R8, R2, 0x1, -R8 ;  /* 0x0000000102087824 */ /* 0x000fe200078e0a08 */
[----:B------:R-:W-:Y:S01]  /*1a60*/  LOP3.LUT P0, RZ, R12, 0x2, RZ, 0xc0, !PT ;  /* 0x000000020cff7812 */ /* 0x000fe2000780c0ff */
[----:B------:R-:W-:Y:S01]  /*1a70*/  IMAD.IADD R6, R190, 0x1, -R6 ;  /* 0x00000001be067824 */ /* 0x000fe200078e0a06 */
[----:B------:R-:W-:Y:S01]  /*1a80*/  SEL R3, R0, 0xffffffc0, !P1 ;  /* 0xffffffc000037807 */ /* 0x000fe20004800000 */
[----:B------:R-:W-:Y:S01]  /*1a90*/  IMAD.SHL.U32 R5, R8, 0x40, RZ ;  /* 0x0000004008057824 */ /* 0x000fe200078e00ff */
[----:B------:R-:W-:Y:S01]  /*1aa0*/  SEL R2, R181, 0xffffffe0, !P2 ;  /* 0xffffffe0b5027807 */ /* 0x000fe20005000000 */
[C---:B------:R-:W-:Y:S01]  /*1ab0*/  IMAD.SHL.U32 R185, R180.reuse, 0x2, RZ ;  /* 0x00000002b4b97824 */ /* 0x040fe200078e00ff */
[----:B------:R-:W-:Y:S01]  /*1ac0*/  SHF.R.S32.HI R7, RZ, 0x1f, R6 ;  /* 0x0000001fff077819 */ /* 0x000fe20000011406 */
[C---:B------:R-:W-:Y:S01]  /*1ad0*/  IMAD R3, R180.reuse, 0x2, R3 ;  /* 0x00000002b4037824 */ /* 0x040fe200078e0203 */
[----:B------:R-:W-:Y:S01]  /*1ae0*/  LOP3.LUT R5, R5, 0x1c0, RZ, 0xc0, !PT ;  /* 0x000001c005057812 */ /* 0x000fe200078ec0ff */
[----:B------:R-:W-:Y:S01]  /*1af0*/  IMAD R180, R180, 0x2, R2 ;  /* 0x00000002b4b47824 */ /* 0x000fe200078e0202 */
[----:B------:R-:W-:Y:S01]  /*1b00*/  LEA.HI R7, R7, R6, RZ, 0x2 ;  /* 0x0000000607077211 */ /* 0x000fe200078f10ff */
[----:B------:R-:W-:Y:S01]  /*1b10*/  IMAD.SHL.U32 R183, R186, 0x2, RZ ;  /* 0x00000002bab77824 */ /* 0x000fe200078e00ff */
[----:B------:R-:W-:Y:S01]  /*1b20*/  LEA.HI R201, R11, R11, RZ, 0x1 ;  /* 0x0000000b0bc97211 */ /* 0x000fe200078f08ff */
[----:B------:R-:W-:Y:S01]  /*1b30*/  CS2R R126, SRZ ;  /* 0x00000000007e7805 */ /* 0x000fe2000001ff00 */
[----:B------:R-:W-:Y:S01]  /*1b40*/  R2P PR, R8, 0x6 ;  /* 0x0000000608007804 */ /* 0x000fe20000000000 */
[----:B------:R-:W-:Y:S01]  /*1b50*/  CS2R R124, SRZ ;  /* 0x00000000007c7805 */ /* 0x000fe2000001ff00 */
[----:B------:R-:W-:Y:S01]  /*1b60*/  SHF.R.U32.HI R8, RZ, 0x3, R5 ;  /* 0x00000003ff087819 */ /* 0x000fe20000011605 */
[----:B------:R-:W-:Y:S01]  /*1b70*/  CS2R R130, SRZ ;  /* 0x0000000000827805 */ /* 0x000fe2000001ff00 */
[----:B------:R-:W-:Y:S01]  /*1b80*/  LEA.HI.SX32 R200, R7, R13, 0x1e ;  /* 0x0000000d07c87211 */ /* 0x000fe200078ff2ff */
[----:B------:R-:W-:Y:S01]  /*1b90*/  CS2R R128, SRZ ;  /* 0x0000000000807805 */ /* 0x000fe2000001ff00 */
[----:B------:R-:W-:Y:S01]  /*1ba0*/  LOP3.LUT R201, R201, 0x1ffffffe, RZ, 0xc0, !PT ;  /* 0x1ffffffec9c97812 */ /* 0x000fe200078ec0ff */
[----:B------:R-:W-:Y:S01]  /*1bb0*/  CS2R R122, SRZ ;  /* 0x00000000007a7805 */ /* 0x000fe2000001ff00 */
[----:B------:R-:W-:Y:S01]  /*1bc0*/  LOP3.LUT R7, R7, 0x7ffffffc, RZ, 0xc0, !PT ;  /* 0x7ffffffc07077812 */ /* 0x000fe200078ec0ff */
[----:B------:R-:W-:Y:S01]  /*1bd0*/  CS2R R120, SRZ ;  /* 0x0000000000787805 */ /* 0x000fe2000001ff00 */
[----:B------:R-:W-:Y:S01]  /*1be0*/  LOP3.LUT R8, R8, R5, R4, 0x1e, !PT ;  /* 0x0000000508087212 */ /* 0x000fe200078e1e04 */
[----:B------:R-:W-:Y:S01]  /*1bf0*/  IMAD.IADD R201, R11, 0x1, -R201 ;  /* 0x000000010bc97824 */ /* 0x000fe200078e0ac9 */
[----:B------:R-:W-:Y:S01]  /*1c00*/  SEL R168, R0, 0xffffffc0, !P3 ;  /* 0xffffffc000a87807 */ /* 0x000fe20005800000 */
[----:B------:R-:W-:Y:S01]  /*1c10*/  IMAD.IADD R7, R6, 0x1, -R7 ;  /* 0x0000000106077824 */ /* 0x000fe200078e0a07 */
[----:B------:R-:W-:Y:S01]  /*1c20*/  SEL R0, R0, 0xffffffc0, !P2 ;  /* 0xffffffc000007807 */ /* 0x000fe20005000000 */
[----:B------:R-:W-:Y:S01]  /*1c30*/  IMAD.IADD R204, R8, 0x1, R204 ;  /* 0x0000000108cc7824 */ /* 0x000fe200078e02cc */
[----:B------:R-:W-:Y:S01]  /*1c40*/  SEL R182, R181, 0xffffffe0, !P3 ;  /* 0xffffffe0b5b67807 */ /* 0x000fe20005800000 */
[----:B------:R-:W-:Y:S01]  /*1c50*/  IMAD R201, R201, 0x4, R7 ;  /* 0x00000004c9c97824 */ /* 0x000fe200078e0207 */
[----:B------:R-:W-:Y:S01]  /*1c60*/  CS2R R118, SRZ ;  /* 0x0000000000767805 */ /* 0x000fe2000001ff00 */
[----:B------:R-:W-:Y:S01]  /*1c70*/  IMAD.U32 R4, RZ, RZ, UR7 ;  /* 0x00000007ff047e24 */ /* 0x000fe2000f8e00ff */
[----:B------:R-:W-:Y:S01]  /*1c80*/  LEA R204, R204, 0x18880, 0x1 ;  /* 0x00018880cccc7811 */ /* 0x000fe200078e08ff */
[----:B------:R-:W-:Y:S01]  /*1c90*/  IMAD.SHL.U32 R201, R201, 0x2, RZ ;  /* 0x00000002c9c97824 */ /* 0x000fe200078e00ff */
[----:B------:R-:W-:Y:S01]  /*1ca0*/  CS2R R116, SRZ ;  /* 0x0000000000747805 */ /* 0x000fe2000001ff00 */
[----:B------:R-:W-:Y:S01]  /*1cb0*/  CS2R R110, SRZ ;  /* 0x00000000006e7805 */ /* 0x000fe2000001ff00 */
[C---:B------:R-:W-:Y:S01]  /*1cc0*/  IADD3 R211, R204.reuse, 0x20, RZ ;  /* 0x00000020ccd37810 */ /* 0x040fe20007ffe0ff */
[C---:B------:R-:W-:Y:S01]  /*1cd0*/  IMAD.IADD R210, R204.reuse, 0x1, R0 ;  /* 0x00000001ccd27824 */ /* 0x040fe200078e0200 */
[----:B------:R-:W-:Y:S01]  /*1ce0*/  @P1 IADD3 R211, R204, -0x20, RZ ;  /* 0xffffffe0ccd31810 */ /* 0x000fe20007ffe0ff */
[----:B------:R-:W-:Y:S01]  /*1cf0*/  CS2R R108, SRZ ;  /* 0x00000000006c7805 */ /* 0x000fe2000001ff00 */
[----:B------:R-:W-:Y:S01]  /*1d00*/  IADD3 R4, R4, -c[0x0][0x168], -R201 ;  /* 0x80005a0004047a10 */ /* 0x000fe20007ffe8c9 */
[----:B------:R-:W-:Y:S01]  /*1d10*/  CS2R R114, SRZ ;  /* 0x0000000000727805 */ /* 0x000fe2000001ff00 */
        /* <DEDUP_REMOVED lines=24> */
[----:B------:R-:W-:Y:S01]  /*1ea0*/  IADD3 R208, R4, c[0x0][0x2a4], RZ ;  /* 0x0000a90004d07a10 */ /* 0x000fe20007ffe0ff */
[----:B------:R-:W-:Y:S01]  /*1eb0*/  IMAD.IADD R2, R2, 0x1, R3 ;  /* 0x0000000102027824 */ /* 0x000fe200078e0203 */
[----:B------:R-:W-:Y:S01]  /*1ec0*/  IADD3 R207, R4, UR6, RZ ;  /* 0x0000000604cf7c10 */ /* 0x000fe2000fffe0ff */
[----:B------:R-:W-:Y:S01]  /*1ed0*/  IMAD.IADD R0, R186, 0x1, R182 ;  /* 0x00000001ba007824 */ /* 0x000fe200078e02b6 */
[----:B------:R-:W-:Y:S01]  /*1ee0*/  SHF.R.S32.HI R191, RZ, 0x1f, R190 ;  /* 0x0000001fffbf7819 */ /* 0x000fe200000114be */
[----:B------:R-:W-:Y:S01]  /*1ef0*/  IMAD.MOV.U32 R205, RZ, RZ, 0x40 ;  /* 0x00000040ffcd7424 */ /* 0x000fe200078e00ff */
[----:B------:R-:W-:Y:S01]  /*1f00*/  ULDC UR24, c[0x0][0x2a8] ;  /* 0x0000aa0000187ab9 */ /* 0x000fe20000000800 */
[----:B------:R-:W-:Y:S01]  /*1f10*/  IADD3 R209, -R201, UR12, RZ ;  /* 0x0000000cc9d17c10 */ /* 0x000fe2000fffe1ff */
[----:B------:R-:W-:-:S02]  /*1f20*/  ULDC UR10, c[0x0][0x218] ;  /* 0x00008600000a7ab9 */ /* 0x000fc40000000800 */
[----:B------:R-:W-:Y:S02]  /*1f30*/  ULDC UR4, c[0x0][0x290] ;  /* 0x0000a40000047ab9 */ /* 0x000fe40000000800 */
[----:B------:R-:W-:Y:S02]  /*1f40*/  UMOV UR26, URZ ;  /* 0x0000003f001a7c82 */ /* 0x000fe40008000000 */
[----:B------:R-:W-:Y:S02]  /*1f50*/  UMOV UR25, 0x1 ;  /* 0x0000000100197882 */ /* 0x000fe40000000000 */
[----:B------:R-:W-:Y:S02]  /*1f60*/  UMOV UR5, URZ ;  /* 0x0000003f00057c82 */ /* 0x000fe40008000000 */
[----:B------:R-:W-:Y:S02]  /*1f70*/  USHF.L.U32 UR11, UR22, 0x7, URZ ;  /* 0x00000007160b7899 */ /* 0x000fe4000800063f */
[----:B------:R-:W-:-:S02]  /*1f80*/  UISETP.GT.AND UP5, UPT, UR22, -0x1, UPT ;  /* 0xffffffff1600788c */ /* 0x000fc4000bfa4270 */
[----:B------:R-:W-:Y:S02]  /*1f90*/  USHF.R.S32.HI UR8, URZ, 0x1f, UR23 ;  /* 0x0000001f3f087899 */ /* 0x000fe40008011417 */
[----:B------:R-:W-:Y:S02]  /*1fa0*/  UISETP.LE.AND UP4, UPT, UR34, UR24, UPT ;  /* 0x000000182200728c */ /* 0x000fe4000bf83270 */
[----:B------:R-:W-:Y:S02]  /*1fb0*/  UIMAD UR10, UR23, UR10, URZ ;  /* 0x0000000a170a72a4 */ /* 0x000fe4000f8e023f */
[----:B------:R-:W-:Y:S02]  /*1fc0*/  UIMAD UR9, UR23, UR4, URZ ;  /* 0x00000004170972a4 */ /* 0x000fe4000f8e023f */
[----:B------:R-:W-:Y:S02]  /*1fd0*/  ULDC UR12, c[0x0][0x168] ;  /* 0x00005a00000c7ab9 */ /* 0x000fe40000000800 */
.L_x_1131:
[----:B------:R-:W-:Y:S04]  /*1fe0*/  DEPBAR.LE SB0, 0x1 ;  /* 0x000080400000791a */ /* 0x000fe80000000000 */
[----:B------:R-:W-:Y:S01]  /*1ff0*/  BAR.SYNC.DEFER_BLOCKING 0x0 ;  /* 0x0000000000007b1d */ /* 0x000fe20000010000 */
[----:B------:R-:W-:Y:S01]  /*2000*/  USHF.L.U32 UR4, UR5, 0xd, URZ ;  /* 0x0000000d05047899 */ /* 0x000fe2000800063f */
[----:B------:R-:W-:Y:S02]  /*2010*/  MOV R223, UR5 ;  /* 0x0000000500df7c02 */ /* 0x000fe40008000f00 */
[----:B------:R-:W-:Y:S03]  /*2020*/  PLOP3.LUT P0, PT, PT, PT, UP4, 0x80, 0x0 ;  /* 0x000000000000781c */ /* 0x000fe60003f0f048 */
[----:B------:R-:W-:Y:S01]  /*2030*/  IADD3 R177, R187, UR4, RZ ;  /* 0x00000004bbb17c10 */ /* 0x000fe2000fffe0ff */
[----:B------:R-:W-:Y:S04]  /*2040*/  IMAD R223, R223, 0x80, R200 ;  /* 0x00000080dfdf7824 */ /* 0x000fe800078e02c8 */
[----:B------:R-:W-:Y:S04]  /*2050*/  IMAD.SHL.U32 R177, R177, 0x2, RZ ;  /* 0x00000002b1b17824 */ /* 0x000fe800078e00ff */
[C---:B------:R-:W-:Y:S01]  /*2060*/  IMAD.IADD R176, R177.reuse, 0x1, R181 ;  /* 0x00000001b1b07824 */ /* 0x040fe200078e02b5 */
[----:B------:R-:W-:Y:S03]  /*2070*/  IADD3 R160, R177, R168, RZ ;  /* 0x000000a8b1a07210 */ /* 0x000fe60007ffe0ff */
[----:B------:R-:W-:Y:S01]  /*2080*/  IMAD.IADD R172, R168, 0x1, R176 ;  /* 0x00000001a8ac7824 */ /* 0x000fe200078e02b0 */
[----:B------:R-:W-:Y:S08]  /*2090*/  LDSM.16.M88.4 R16, [R185+0x80] ;  /* 0x00008000b910783b */ /* 0x000ff00000000200 */
[----:B------:R-:W1:Y:S08]  /*20a0*/  LDSM.16.M88.4 R64, [R177+0x8080] ;  /* 0x00808000b140783b */ /* 0x000e700000000200 */
[----:B------:R-:W2:Y:S08]  /*20b0*/  LDSM.16.M88.4 R60, [R177+0xa080] ;  /* 0x00a08000b13c783b */ /* 0x000eb00000000200 */
[----:B------:R-:W3:Y:S08]  /*20c0*/  LDSM.16.M88.4 R32, [R185+0x1080] ;  /* 0x00108000b920783b */ /* 0x000ef00000000200 */
[----:B------:R-:W4:Y:S08]  /*20d0*/  LDSM.16.M88.4 R48, [R185+0x2080] ;  /* 0x00208000b930783b */ /* 0x000f300000000200 */
[----:B------:R-:W5:Y:S01]  /*20e0*/  LDSM.16.M88.4 R132, [R185+0x3080] ;  /* 0x00308000b984783b */ /* 0x000f620000000200 */
[-C--:B-1----:R-:W-:Y:S07]  /*20f0*/  HMMA.16816.F32 R4, R64, R16.reuse, RZ ;  /* 0x000000104004723c */ /* 0x082fee00000018ff */
[----:B------:R-:W-:Y:S01]  /*2100*/  LDSM.16.M88.4 R140, [R180+0x80] ;  /* 0x00008000b48c783b */ /* 0x000fe20000000200 */
[C---:B--2---:R-:W-:Y:S07]  /*2110*/  HMMA.16816.F32 R8, R60.reuse, R16, RZ ;  /* 0x000000103c08723c */ /* 0x044fee00000018ff */
[----:B------:R-:W1:Y:S01]  /*2120*/  LDSM.16.M88.4 R136, [R176+0x8080] ;  /* 0x00808000b088783b */ /* 0x000e620000000200 */
[-C--:B------:R-:W-:Y:S07]  /*2130*/  HMMA.16816.F32 R12, R60, R18.reuse, RZ ;  /* 0x000000123c0c723c */ /* 0x080fee00000018ff */
[----:B------:R-:W2:Y:S01]  /*2140*/  LDSM.16.M88.4 R144, [R176+0xa080] ;  /* 0x00a08000b090783b */ /* 0x000ea20000000200 */
[C---:B------:R-:W-:Y:S07]  /*2150*/  HMMA.16816.F32 R16, R64.reuse, R18, RZ ;  /* 0x000000124010723c */ /* 0x040fee00000018ff */
[----:B------:R-:W1:Y:S01]  /*2160*/  LDSM.16.M88.4 R148, [R180+0x1080] ;  /* 0x00108000b494783b */ /* 0x000e620000000200 */
[-C--:B---3--:R-:W-:Y:S07]  /*2170*/  HMMA.16816.F32 R20, R64, R32.reuse, RZ ;  /* 0x000000204014723c */ /* 0x088fee00000018ff */
[----:B------:R-:W3:Y:S01]  /*2180*/  LDSM.16.M88.4 R152, [R180+0x2080] ;  /* 0x00208000b498783b */ /* 0x000ee20000000200 */
[C---:B------:R-:W-:Y:S07]  /*2190*/  HMMA.16816.F32 R24, R60.reuse, R32, RZ ;  /* 0x000000203c18723c */ /* 0x040fee00000018ff */
[----:B------:R-:W1:Y:S01]  /*21a0*/  LDSM.16.M88.4 R156, [R180+0x3080] ;  /* 0x00308000b49c783b */ /* 0x000e620000000200 */
[-C--:B------:R-:W-:Y:S07]  /*21b0*/  HMMA.16816.F32 R28, R60, R34.reuse, RZ ;  /* 0x000000223c1c723c */ /* 0x080fee00000018ff */
[----:B------:R-:W-:Y:S01]  /*21c0*/  LDSM.16.M88.4 R164, [R3+0x1080] ;  /* 0x0010800003a4783b */ /* 0x000fe20000000200 */
[C---:B------:R-:W-:Y:S07]  /*21d0*/  HMMA.16816.F32 R32, R64.reuse, R34, RZ ;  /* 0x000000224020723c */ /* 0x040fee00000018ff */
[----:B------:R-:W-:Y:S01]  /*21e0*/  LDSM.16.M88.4 R168, [R2+0x80] ;  /* 0x0000800002a8783b */ /* 0x000fe20000000200 */
[-C--:B----4-:R-:W-:Y:S07]  /*21f0*/  HMMA.16816.F32 R36, R64, R48.reuse, RZ ;  /* 0x000000304024723c */ /* 0x090fee00000018ff */
[----:B------:R-:W-:Y:S04]  /*2200*/  LDS R212, [R223.X4+0x18080] ;  /* 0x01808000dfd47984 */ /* 0x000fe80000004800 */
[----:B------:R-:W-:Y:S01]  /*2210*/  LDS R248, [R223.X4+0x180a0] ;  /* 0x0180a000dff87984 */ /* 0x000fe20000004800 */
[C---:B------:R-:W-:Y:S03]  /*2220*/  HMMA.16816.F32 R40, R60.reuse, R48, RZ ;  /* 0x000000303c28723c */ /* 0x040fe600000018ff */
[----:B------:R-:W-:Y:S04]  /*2230*/  LDS R221, [R223.X4+0x18180] ;  /* 0x01818000dfdd7984 */ /* 0x000fe80000004800 */
[----:B------:R-:W-:Y:S01]  /*2240*/  LDS R223, [R223.X4+0x181a0] ;  /* 0x0181a000dfdf7984 */ /* 0x000fe20000004800 */
[-C--:B------:R-:W-:Y:S08]  /*2250*/  HMMA.16816.F32 R44, R60, R50.reuse, RZ ;  /* 0x000000323c2c723c */ /* 0x080ff000000018ff */
[C---:B------:R-:W-:Y:S08]  /*2260*/  HMMA.16816.F32 R48, R64.reuse, R50, RZ ;  /* 0x000000324030723c */ /* 0x040ff000000018ff */
[-C--:B-----5:R-:W-:Y:S08]  /*2270*/  HMMA.16816.F32 R52, R64, R132.reuse, RZ ;  /* 0x000000844034723c */ /* 0x0a0ff000000018ff */
[C---:B------:R-:W-:Y:S08]  /*2280*/  HMMA.16816.F32 R56, R60.reuse, R132, RZ ;  /* 0x000000843c38723c */ /* 0x040ff000000018ff */
[-C--:B------:R-:W-:Y:S08]  /*2290*/  HMMA.16816.F32 R60, R60, R134.reuse, RZ ;  /* 0x000000863c3c723c */ /* 0x080ff000000018ff */
[----:B------:R-:W-:Y:S01]  /*22a0*/  HMMA.16816.F32 R64, R64, R134, RZ ;  /* 0x000000864040723c */ /* 0x000fe200000018ff */
[----:B------:R-:W-:Y:S07]  /*22b0*/  LDSM.16.M88.4 R132, [R160+0x8080] ;  /* 0x00808000a084783b */ /* 0x000fee0000000200 */
[-C--:B-1----:R-:W-:Y:S01]  /*22c0*/  HMMA.16816.F32 R4, R136, R140.reuse, R4 ;  /* 0x0000008c8804723c */ /* 0x082fe20000001804 */
[----:B------:R-:W-:Y:S07]  /*22d0*/  LDSM.16.M88.4 R160, [R160+0xa080] ;  /* 0x00a08000a0a0783b */ /* 0x000fee0000000200 */
[C---:B--2---:R-:W-:Y:S08]  /*22e0*/  HMMA.16816.F32 R8, R144.reuse, R140, R8 ;  /* 0x0000008c9008723c */ /* 0x044ff00000001808 */
[-C--:B------:R-:W-:Y:S08]  /*22f0*/  HMMA.16816.F32 R12, R144, R142.reuse, R12 ;  /* 0x0000008e900c723c */ /* 0x080ff0000000180c */
[C---:B------:R-:W-:Y:S01]  /*2300*/  HMMA.16816.F32 R16, R136.reuse, R142, R16 ;  /* 0x0000008e8810723c */ /* 0x040fe20000001810 */
[----:B------:R-:W1:Y:S07]  /*2310*/  LDSM.16.M88.4 R140, [R3+0x80] ;  /* 0x00008000038c783b */ /* 0x000e6e0000000200 */
[-C--:B------:R-:W-:Y:S08]  /*2320*/  HMMA.16816.F32 R20, R136, R148.reuse, R20 ;  /* 0x000000948814723c */ /* 0x080ff00000001814 */
[C---:B------:R-:W-:Y:S08]  /*2330*/  HMMA.16816.F32 R24, R144.reuse, R148, R24 ;  /* 0x000000949018723c */ /* 0x040ff00000001818 */
[-C--:B------:R-:W-:Y:S08]  /*2340*/  HMMA.16816.F32 R28, R144, R150.reuse, R28 ;  /* 0x00000096901c723c */ /* 0x080ff0000000181c */
[C---:B------:R-:W-:Y:S01]  /*2350*/  HMMA.16816.F32 R32, R136.reuse, R150, R32 ;  /* 0x000000968820723c */ /* 0x040fe20000001820 */
[----:B------:R-:W2:Y:S07]  /*2360*/  LDSM.16.M88.4 R148, [R3+0x2080] ;  /* 0x002080000394783b */ /* 0x000eae0000000200 */
[-C--:B---3--:R-:W-:Y:S08]  /*2370*/  HMMA.16816.F32 R36, R136, R152.reuse, R36 ;  /* 0x000000988824723c */ /* 0x088ff00000001824 */
[C---:B------:R-:W-:Y:S08]  /*2380*/  HMMA.16816.F32 R40, R144.reuse, R152, R40 ;  /* 0x000000989028723c */ /* 0x040ff00000001828 */
[-C--:B------:R-:W-:Y:S08]  /*2390*/  HMMA.16816.F32 R44, R144, R154.reuse, R44 ;  /* 0x0000009a902c723c */ /* 0x080ff0000000182c */
[C---:B------:R-:W-:Y:S01]  /*23a0*/  HMMA.16816.F32 R48, R136.reuse, R154, R48 ;  /* 0x0000009a8830723c */ /* 0x040fe20000001830 */
[----:B------:R-:W3:Y:S07]  /*23b0*/  LDSM.16.M88.4 R152, [R3+0x3080] ;  /* 0x003080000398783b */ /* 0x000eee0000000200 */
[-C--:B------:R-:W-:Y:S08]  /*23c0*/  HMMA.16816.F32 R52, R136, R156.reuse, R52 ;  /* 0x0000009c8834723c */ /* 0x080ff00000001834 */
[C---:B------:R-:W-:Y:S08]  /*23d0*/  HMMA.16816.F32 R56, R144.reuse, R156, R56 ;  /* 0x0000009c9038723c */ /* 0x040ff00000001838 */
[-C--:B------:R-:W-:Y:S01]  /*23e0*/  HMMA.16816.F32 R60, R144, R158.reuse, R60 ;  /* 0x0000009e903c723c */ /* 0x080fe2000000183c */
[----:B------:R-:W4:Y:S07]  /*23f0*/  LDSM.16.M88.4 R144, [R172+0x8080] ;  /* 0x00808000ac90783b */ /* 0x000f2e0000000200 */
[----:B------:R-:W-:Y:S01]  /*2400*/  HMMA.16816.F32 R64, R136, R158, R64 ;  /* 0x0000009e8840723c */ /* 0x000fe20000001840 */
[----:B------:R-:W5:Y:S07]  /*2410*/  LDSM.16.M88.4 R172, [R172+0xa080] ;  /* 0x00a08000acac783b */ /* 0x000f6e0000000200 */
[-C--:B-1----:R-:W-:Y:S01]  /*2420*/  HMMA.16816.F32 R4, R132, R140.reuse, R4 ;  /* 0x0000008c8404723c */ /* 0x082fe20000001804 */
[----:B------:R-:W1:Y:S07]  /*2430*/  LDSM.16.M88.4 R136, [R2+0x1080] ;  /* 0x001080000288783b */ /* 0x000e6e0000000200 */
[C---:B------:R-:W-:Y:S08]  /*2440*/  HMMA.16816.F32 R8, R160.reuse, R140, R8 ;  /* 0x0000008ca008723c */ /* 0x040ff00000001808 */
[-C--:B------:R-:W-:Y:S08]  /*2450*/  HMMA.16816.F32 R12, R160, R142.reuse, R12 ;  /* 0x0000008ea00c723c */ /* 0x080ff0000000180c */
[C---:B------:R-:W-:Y:S01]  /*2460*/  HMMA.16816.F32 R16, R132.reuse, R142, R16 ;  /* 0x0000008e8410723c */ /* 0x040fe20000001810 */
[----:B------:R-:W1:Y:S07]  /*2470*/  LDSM.16.M88.4 R140, [R2+0x2080] ;  /* 0x00208000028c783b */ /* 0x000e6e0000000200 */
[-C--:B------:R-:W-:Y:S08]  /*2480*/  HMMA.16816.F32 R20, R132, R164.reuse, R20 ;  /* 0x000000a48414723c */ /* 0x080ff00000001814 */
[C---:B------:R-:W-:Y:S08]  /*2490*/  HMMA.16816.F32 R24, R160.reuse, R164, R24 ;  /* 0x000000a4a018723c */ /* 0x040ff00000001818 */
[-C--:B------:R-:W-:Y:S08]  /*24a0*/  HMMA.16816.F32 R28, R160, R166.reuse, R28 ;  /* 0x000000a6a01c723c */ /* 0x080ff0000000181c */
[C---:B------:R-:W-:Y:S08]  /*24b0*/  HMMA.16816.F32 R32, R132.reuse, R166, R32 ;  /* 0x000000a68420723c */ /* 0x040ff00000001820 */
[-C--:B--2---:R-:W-:Y:S08]  /*24c0*/  HMMA.16816.F32 R36, R132, R148.reuse, R36 ;  /* 0x000000948424723c */ /* 0x084ff00000001824 */
[C---:B------:R-:W-:Y:S08]  /*24d0*/  HMMA.16816.F32 R40, R160.reuse, R148, R40 ;  /* 0x00000094a028723c */ /* 0x040ff00000001828 */
[-C--:B------:R-:W-:Y:S08]  /*24e0*/  HMMA.16816.F32 R44, R160, R150.reuse, R44 ;  /* 0x00000096a02c723c */ /* 0x080ff0000000182c */
[C---:B------:R-:W-:Y:S01]  /*24f0*/  HMMA.16816.F32 R48, R132.reuse, R150, R48 ;  /* 0x000000968430723c */ /* 0x040fe20000001830 */
[----:B------:R-:W2:Y:S07]  /*2500*/  LDSM.16.M88.4 R148, [R2+0x3080] ;  /* 0x003080000294783b */ /* 0x000eae0000000200 */
[-C--:B---3--:R-:W-:Y:S08]  /*2510*/  HMMA.16816.F32 R52, R132, R152.reuse, R52 ;  /* 0x000000988434723c */ /* 0x088ff00000001834 */
[C---:B------:R-:W-:Y:S08]  /*2520*/  HMMA.16816.F32 R56, R160.reuse, R152, R56 ;  /* 0x00000098a038723c */ /* 0x040ff00000001838 */
[-C--:B------:R-:W-:Y:S08]  /*2530*/  HMMA.16816.F32 R60, R160, R154.reuse, R60 ;  /* 0x0000009aa03c723c */ /* 0x080ff0000000183c */
[----:B------:R-:W-:Y:S07]  /*2540*/  HMMA.16816.F32 R64, R132, R154, R64 ;  /* 0x0000009a8440723c */ /* 0x000fee0000001840 */
[----:B------:R-:W-:Y:S01]  /*2550*/  MOV R133, UR13 ;  /* 0x0000000d00857c02 */ /* 0x000fe20008000f00 */
[-C--:B----4-:R-:W-:Y:S05]  /*2560*/  HMMA.16816.F32 R4, R144, R168.reuse, R4 ;  /* 0x000000a89004723c */ /* 0x090fea0000001804 */
[----:B------:R-:W-:Y:S03]  /*2570*/  IMAD R133, R133, 0x80, R200 ;  /* 0x0000008085857824 */ /* 0x000fe600078e02c8 */
[C---:B-----5:R-:W-:Y:S04]  /*2580*/  HMMA.16816.F32 R8, R172.reuse, R168, R8 ;  /* 0x000000a8ac08723c */ /* 0x060fe80000001808 */
[C---:B------:R-:W-:Y:S01]  /*2590*/  IADD3 R215, R133.reuse, R208, RZ ;  /* 0x000000d085d77210 */ /* 0x040fe20007ffe0ff */
[----:B------:R-:W-:Y:S03]  /*25a0*/  IMAD.IADD R216, R133, 0x1, R207 ;  /* 0x0000000185d87824 */ /* 0x000fe600078e02cf */
[-C--:B------:R-:W-:Y:S04]  /*25b0*/  HMMA.16816.F32 R12, R172, R170.reuse, R12 ;  /* 0x000000aaac0c723c */ /* 0x080fe8000000180c */
[----:B------:R-:W-:Y:S04]  /*25c0*/  IMNMX R215, R209, R215, PT ;  /* 0x000000d7d1d77217 */ /* 0x000fe80003800200 */
[C---:B------:R-:W-:Y:S08]  /*25d0*/  HMMA.16816.F32 R16, R144.reuse, R170, R16 ;  /* 0x000000aa9010723c */ /* 0x040ff00000001810 */
[-C--:B-1----:R-:W-:Y:S08]  /*25e0*/  HMMA.16816.F32 R20, R144, R136.reuse, R20 ;  /* 0x000000889014723c */ /* 0x082ff00000001814 */
[C---:B------:R-:W-:Y:S08]  /*25f0*/  HMMA.16816.F32 R24, R172.reuse, R136, R24 ;  /* 0x00000088ac18723c */ /* 0x040ff00000001818 */
[-C--:B------:R-:W-:Y:S08]  /*2600*/  HMMA.16816.F32 R28, R172, R138.reuse, R28 ;  /* 0x0000008aac1c723c */ /* 0x080ff0000000181c */
[C---:B------:R-:W-:Y:S08]  /*2610*/  HMMA.16816.F32 R32, R144.reuse, R138, R32 ;  /* 0x0000008a9020723c */ /* 0x040ff00000001820 */
[-C--:B------:R-:W-:Y:S08]  /*2620*/  HMMA.16816.F32 R36, R144, R140.reuse, R36 ;  /* 0x0000008c9024723c */ /* 0x080ff00000001824 */
[C---:B------:R-:W-:Y:S08]  /*2630*/  HMMA.16816.F32 R40, R172.reuse, R140, R40 ;  /* 0x0000008cac28723c */ /* 0x040ff00000001828 */
[-C--:B------:R-:W-:Y:S08]  /*2640*/  HMMA.16816.F32 R44, R172, R142.reuse, R44 ;  /* 0x0000008eac2c723c */ /* 0x080ff0000000182c */
[C---:B------:R-:W-:Y:S08]  /*2650*/  HMMA.16816.F32 R48, R144.reuse, R142, R48 ;  /* 0x0000008e9030723c */ /* 0x040ff00000001830 */
[-C--:B--2---:R-:W-:Y:S08]  /*2660*/  HMMA.16816.F32 R52, R144, R148.reuse, R52 ;  /* 0x000000949034723c */ /* 0x084ff00000001834 */
[C---:B------:R-:W-:Y:S08]  /*2670*/  HMMA.16816.F32 R56, R172.reuse, R148, R56 ;  /* 0x00000094ac38723c */ /* 0x040ff00000001838 */
[-C--:B------:R-:W-:Y:S08]  /*2680*/  HMMA.16816.F32 R60, R172, R150.reuse, R60 ;  /* 0x00000096ac3c723c */ /* 0x080ff0000000183c */
[----:B------:R-:W-:Y:S01]  /*2690*/  HMMA.16816.F32 R64, R144, R150, R64 ;  /* 0x000000969040723c */ /* 0x000fe20000001840 */
[----:B------:R-:W-:-:S07]  /*26a0*/  @!P0 BRA `(.L_x_1113) ;  /* 0x000001a000008947 */ /* 0x000fce0003800000 */
        /* <DEDUP_REMOVED lines=14> */
.L_x_1115:
[----:B------:R-:W-:Y:S04]  /*2790*/  MOV R132, 0x1 ;  /* 0x0000000100847802 */ /* 0x000fe80000000f00 */
[----:B------:R-:W-:Y:S11]  /*27a0*/  ISETP.NE.AND P1, PT, R132, c[0x0][0x2a8], PT ;  /* 0x0000aa0084007a0c */ /* 0x000ff60003f25270 */
[----:B------:R-:W-:Y:S02]  /*27b0*/  @!UPT UIADD3 URZ, URZ, URZ, URZ ;  /* 0x0000003f3f3ff290 */ /* 0x000fe4000fffe03f */
[----:B------:R-:W-:Y:S05]  /*27c0*/  @P1 IMAD.HI.U32 R132, R134, c[0x0][0x2ac], RZ ;  /* 0x0000ab0086841a27 */ /* 0x000fea00078e00ff */
[----:B------:R-:W-:Y:S02]  /*27d0*/  @P1 SHF.R.U32.HI R134, RZ, c[0x0][0x2b0], R132 ;  /* 0x0000ac00ff861a19 */ /* 0x000fe40000011684 */
.L_x_1116:
[----:B------:R-:W-:Y:S05]  /*27e0*/  BSYNC B0 ;  /* 0x0000000000007941 */ /* 0x000fea0003800000 */
.L_x_1114:
[----:B------:R-:W-:Y:S04]  /*27f0*/  IMAD.MOV.U32 R132, RZ, RZ, c[0x0][0x2a8] ;  /* 0x0000aa00ff847624 */ /* 0x000fe800078e00ff */
[----:B------:R-:W-:Y:S04]  /*2800*/  IMAD R134, R134, R132, -UR11 ;  /* 0x8000000b86867e24 */ /* 0x000fe8000f8e0284 */
[----:B------:R-:W-:Y:S05]  /*2810*/  IMAD.IADD R134, R134, 0x1, -R201 ;  /* 0x0000000186867824 */ /* 0x000fea00078e0ac9 */
[----:B------:R-:W-:Y:S02]  /*2820*/  IADD3 R132, R134, c[0x0][0x2a8], RZ ;  /* 0x0000aa0086847a10 */ /* 0x000fe40007ffe0ff */
[----:B------:R-:W-:Y:S02]  /*2830*/  IMNMX R216, R216, R134, !PT ;  /* 0x00000086d8d87217 */ /* 0x000fe40007800200 */
[----:B------:R-:W-:Y:S02]  /*2840*/  IMNMX R215, R215, R132, PT ;  /* 0x00000084d7d77217 */ /* 0x000fe40003800200 */
.L_x_1113:
[----:B------:R-:W-:Y:S05]  /*2850*/  IADD3 R132, R133, 0x8, RZ ;  /* 0x0000000885847810 */ /* 0x000fea0007ffe0ff */
[--C-:B------:R-:W-:Y:S02]  /*2860*/  IMAD.IADD R213, R208, 0x1, R132.reuse ;  /* 0x00000001d0d57824 */ /* 0x100fe400078e0284 */
        /* <DEDUP_REMOVED lines=17> */
.L_x_1119:
[----:B------:R-:W-:Y:S04]  /*2980*/  MOV R132, 0x1 ;  /* 0x0000000100847802 */ /* 0x000fe80000000f00 */
[----:B------:R-:W-:Y:S11]  /*2990*/  ISETP.NE.AND P1, PT, R132, c[0x0][0x2a8], PT ;  /* 0x0000aa0084007a0c */ /* 0x000ff60003f25270 */
[----:B------:R-:W-:Y:S02]  /*29a0*/  @!UPT UIADD3 URZ, URZ, URZ, URZ ;  /* 0x0000003f3f3ff290 */ /* 0x000fe4000fffe03f */
[----:B------:R-:W-:Y:S05]  /*29b0*/  @P1 IMAD.HI.U32 R132, R134, c[0x0][0x2ac], RZ ;  /* 0x0000ab0086841a27 */ /* 0x000fea00078e00ff */
[----:B------:R-:W-:Y:S02]  /*29c0*/  @P1 SHF.R.U32.HI R134, RZ, c[0x0][0x2b0], R132 ;  /* 0x0000ac00ff861a19 */ /* 0x000fe40000011684 */
.L_x_1120:
[----:B------:R-:W-:Y:S05]  /*29d0*/  BSYNC B0 ;  /* 0x0000000000007941 */ /* 0x000fea0003800000 */
.L_x_1118:
[----:B------:R-:W-:Y:S04]  /*29e0*/  IMAD.MOV.U32 R132, RZ, RZ, c[0x0][0x2a8] ;  /* 0x0000aa00ff847624 */ /* 0x000fe800078e00ff */
[----:B------:R-:W-:Y:S04]  /*29f0*/  IMAD R134, R134, R132, -UR11 ;  /* 0x8000000b86867e24 */ /* 0x000fe8000f8e0284 */
[----:B------:R-:W-:Y:S05]  /*2a00*/  IMAD.IADD R134, R134, 0x1, -R201 ;  /* 0x0000000186867824 */ /* 0x000fea00078e0ac9 */
[----:B------:R-:W-:Y:S02]  /*2a10*/  IADD3 R132, R134, c[0x0][0x2a8], RZ ;  /* 0x0000aa0086847a10 */ /* 0x000fe40007ffe0ff */
[----:B------:R-:W-:Y:S02]  /*2a20*/  IMNMX R214, R214, R134, !PT ;  /* 0x00000086d6d67217 */ /* 0x000fe40007800200 */
[----:B------:R-:W-:Y:S02]  /*2a30*/  IMNMX R213, R213, R132, PT ;  /* 0x00000084d5d57217 */ /* 0x000fe40003800200 */
.L_x_1117:
        /* <DEDUP_REMOVED lines=19> */
.L_x_1123:
[----:B------:R-:W-:Y:S04]  /*2b70*/  MOV R132, 0x1 ;  /* 0x0000000100847802 */ /* 0x000fe80000000f00 */
[----:B------:R-:W-:Y:S11]  /*2b80*/  ISETP.NE.AND P1, PT, R132, c[0x0][0x2a8], PT ;  /* 0x0000aa0084007a0c */ /* 0x000ff60003f25270 */
[----:B------:R-:W-:Y:S02]  /*2b90*/  @!UPT UIADD3 URZ, URZ, URZ, URZ ;  /* 0x0000003f3f3ff290 */ /* 0x000fe4000fffe03f */
[----:B------:R-:W-:Y:S05]  /*2ba0*/  @P1 IMAD.HI.U32 R132, R134, c[0x0][0x2ac], RZ ;  /* 0x0000ab0086841a27 */ /* 0x000fea00078e00ff */
[----:B------:R-:W-:Y:S02]  /*2bb0*/  @P1 SHF.R.U32.HI R134, RZ, c[0x0][0x2b0], R132 ;  /* 0x0000ac00ff861a19 */ /* 0x000fe40000011684 */
.L_x_1124:
[----:B------:R-:W-:Y:S05]  /*2bc0*/  BSYNC B0 ;  /* 0x0000000000007941 */ /* 0x000fea0003800000 */
.L_x_1122:
[----:B------:R-:W-:Y:S04]  /*2bd0*/  IMAD.MOV.U32 R132, RZ, RZ, c[0x0][0x2a8] ;  /* 0x0000aa00ff847624 */ /* 0x000fe800078e00ff */
[----:B------:R-:W-:Y:S04]  /*2be0*/  IMAD R134, R134, R132, -UR11 ;  /* 0x8000000b86867e24 */ /* 0x000fe8000f8e0284 */
[----:B------:R-:W-:Y:S05]  /*2bf0*/  IMAD.IADD R134, R134, 0x1, -R201 ;  /* 0x0000000186867824 */ /* 0x000fea00078e0ac9 */
[----:B------:R-:W-:Y:S02]  /*2c00*/  IADD3 R132, R134, c[0x0][0x2a8], RZ ;  /* 0x0000aa0086847a10 */ /* 0x000fe40007ffe0ff */
[----:B------:R-:W-:Y:S02]  /*2c10*/  IMNMX R239, R239, R134, !PT ;  /* 0x00000086efef7217 */ /* 0x000fe40007800200 */
[----:B------:R-:W-:Y:S02]  /*2c20*/  IMNMX R237, R237, R132, PT ;  /* 0x00000084eded7217 */ /* 0x000fe40003800200 */
.L_x_1121:
        /* <DEDUP_REMOVED lines=19> */
.L_x_1127:
[----:B------:R-:W-:Y:S04]  /*2d60*/  MOV R132, 0x1 ;  /* 0x0000000100847802 */ /* 0x000fe80000000f00 */
[----:B------:R-:W-:Y:S11]  /*2d70*/  ISETP.NE.AND P0, PT, R132, c[0x0][0x2a8], PT ;  /* 0x0000aa0084007a0c */ /* 0x000ff60003f05270 */
[----:B------:R-:W-:Y:S02]  /*2d80*/  @!UPT UIADD3 URZ, URZ, URZ, URZ ;  /* 0x0000003f3f3ff290 */ /* 0x000fe4000fffe03f */
[----:B------:R-:W-:Y:S05]  /*2d90*/  @P0 IMAD.HI.U32 R132, R133, c[0x0][0x2ac], RZ ;  /* 0x0000ab0085840a27 */ /* 0x000fea00078e00ff */
[----:B------:R-:W-:Y:S02]  /*2da0*/  @P0 SHF.R.U32.HI R133, RZ, c[0x0][0x2b0], R132 ;  /* 0x0000ac00ff850a19 */ /* 0x000fe40000011684 */
.L_x_1128:
[----:B------:R-:W-:Y:S05]  /*2db0*/  BSYNC B0 ;  /* 0x0000000000007941 */ /* 0x000fea0003800000 */
.L_x_1126:
[----:B------:R-:W-:Y:S04]  /*2dc0*/  IMAD.MOV.U32 R132, RZ, RZ, c[0x0][0x2a8] ;  /* 0x0000aa00ff847624 */ /* 0x000fe800078e00ff */
[----:B------:R-:W-:Y:S04]  /*2dd0*/  IMAD R133, R133, R132, -UR11 ;  /* 0x8000000b85857e24 */ /* 0x000fe8000f8e0284 */
[----:B------:R-:W-:Y:S05]  /*2de0*/  IMAD.IADD R133, R133, 0x1, -R201 ;  /* 0x0000000185857824 */ /* 0x000fea00078e0ac9 */
[----:B------:R-:W-:Y:S02]  /*2df0*/  IADD3 R132, R133, c[0x0][0x2a8], RZ ;  /* 0x0000aa0085847a10 */ /* 0x000fe40007ffe0ff */
[----:B------:R-:W-:Y:S02]  /*2e00*/  IMNMX R238, R238, R133, !PT ;  /* 0x00000085eeee7217 */ /* 0x000fe40007800200 */
[----:B------:R-:W-:Y:S02]  /*2e10*/  IMNMX R236, R236, R132, PT ;  /* 0x00000084ecec7217 */ /* 0x000fe40003800200 */
.L_x_1125:
[----:B------:R-:W-:Y:S04]  /*2e20*/  DEPBAR.LE SB0, 0x1 ;  /* 0x000080400000791a */ /* 0x000fe80000000000 */
[----:B------:R-:W-:Y:S01]  /*2e30*/  BAR.SYNC.DEFER_BLOCKING 0x0 ;  /* 0x0000000000007b1d */ /* 0x000fe20000010000 */
[----:B------:R-:W-:Y:S04]  /*2e40*/  UIADD3 UR24, UR13, 0x1, URZ ;  /* 0x000000010d187890 */ /* 0x000fe8000fffe03f */
[----:B------:R-:W-:Y:S06]  /*2e50*/  UISETP.GE.AND UP0, UPT, UR24, UR27, UPT ;  /* 0x0000001b1800728c */ /* 0x000fec000bf06270 */
[----:B------:R-:W-:Y:S01]  /*2e60*/  PLOP3.LUT P0, PT, PT, PT, UP0, 0x80, 0x0 ;  /* 0x000000000000781c */ /* 0x000fe20003f0f008 */
[----:B------:R1:W2:Y:S04]  /*2e70*/  LDSM.16.M88.4 R132, [R177+0x10080] ;  /* 0x01008000b184783b */ /* 0x0002a80000000200 */
[----:B------:R1:W3:Y:S04]  /*2e80*/  LDSM.16.M88.4 R140, [R177+0x12080] ;  /* 0x01208000b18c783b */ /* 0x0002e80000000200 */
[----:B------:R1:W4:Y:S04]  /*2e90*/  LDSM.16.M88.4 R156, [R176+0x10080] ;  /* 0x01008000b09c783b */ /* 0x0003280000000200 */
[----:B------:R1:W1:Y:S04]  /*2ea0*/  LDSM.16.M88.4 R164, [R176+0x12080] ;  /* 0x01208000b0a4783b */ /* 0x0002680000000200 */
[----:B------:R1:W1:Y:S04]  /*2eb0*/  LDSM.16.M88.4 R136, [R185+0x4080] ;  /* 0x00408000b988783b */ /* 0x0002680000000200 */
[----:B------:R1:W1:Y:S04]  /*2ec0*/  LDSM.16.M88.4 R144, [R185+0x5080] ;  /* 0x00508000b990783b */ /* 0x0002680000000200 */
[----:B------:R1:W1:Y:S04]  /*2ed0*/  LDSM.16.M88.4 R148, [R185+0x6080] ;  /* 0x00608000b994783b */ /* 0x0002680000000200 */
[----:B------:R1:W1:Y:S04]  /*2ee0*/  LDSM.16.M88.4 R152, [R185+0x7080] ;  /* 0x00708000b998783b */ /* 0x0002680000000200 */
[----:B------:R1:W1:Y:S04]  /*2ef0*/  LDSM.16.M88.4 R160, [R180+0x4080] ;  /* 0x00408000b4a0783b */ /* 0x0002680000000200 */
[----:B------:R1:W1:Y:S04]  /*2f00*/  LDSM.16.M88.4 R168, [R180+0x5080] ;  /* 0x00508000b4a8783b */ /* 0x0002680000000200 */
[----:B------:R1:W1:Y:S04]  /*2f10*/  LDSM.16.M88.4 R172, [R180+0x6080] ;  /* 0x00608000b4ac783b */ /* 0x0002680000000200 */
[----:B------:R1:W1:Y:S01]  /*2f20*/  LDSM.16.M88.4 R176, [R180+0x7080] ;  /* 0x00708000b4b0783b */ /* 0x0002620000000200 */
[----:B------:R-:W-:-:S05]  /*2f30*/  @P0 BRA `(.L_x_1129) ;  /* 0x0000039000000947 */ /* 0x000fca0003800000 */
[----:B--23--:R-:W2:Y:S01]  /*2f40*/  S2R R218, SR_CTAID.Y ;  /* 0x0000000000da7919 */ /* 0x00cea20000002600 */
[----:B------:R-:W-:Y:S01]  /*2f50*/  USHF.R.S32.HI UR34, URZ, 0x1f, UR24 ;  /* 0x0000001f3f227899 */ /* 0x000fe20008011418 */
[----:B------:R-:W-:Y:S01]  /*2f60*/  IMAD.U32 R225, RZ, RZ, UR13 ;  /* 0x0000000dffe17e24 */ /* 0x000fe2000f8e00ff */
[----:B------:R-:W-:Y:S02]  /*2f70*/  ULDC.64 UR6, c[0x0][0x178] ;  /* 0x00005e0000067ab9 */ /* 0x000fe40000000a00 */
[----:B------:R-:W-:Y:S02]  /*2f80*/  UIMAD UR34, UR34, UR6, URZ ;  /* 0x00000006222272a4 */ /* 0x000fe4000f8e023f */
[----:B------:R-:W-:Y:S01]  /*2f90*/  @!P4 LEA R225, R225, 0x80, 0x7 ;  /* 0x00000080e1e1c811 */ /* 0x000fe200078e38ff */
[----:B------:R-:W-:Y:S02]  /*2fa0*/  UIMAD.WIDE.U32 UR36, UR24, UR6, URZ ;  /* 0x00000006182472a5 */ /* 0x000fe4000f8e003f */
[----:B------:R-:W-:Y:S02]  /*2fb0*/  UIMAD UR6, UR24, -0x80, UR12 ;  /* 0xffffff80180678a4 */ /* 0x000fe4000f8e020c */
[----:B------:R-:W-:Y:S02]  /*2fc0*/  UIMAD UR34, UR24, UR7, UR34 ;  /* 0x00000007182272a4 */ /* 0x000fe4000f8e0222 */
[----:B------:R-:W-:Y:S02]  /*2fd0*/  IMAD.U32 R222, RZ, RZ, UR36 ;  /* 0x00000024ffde7e24 */ /* 0x000fe4000f8e00ff */
[----:B------:R-:W-:Y:S01]  /*2fe0*/  UIADD3 UR34, UR37, UR34, URZ ;  /* 0x0000002225227290 */ /* 0x000fe2000fffe03f */
[----:B--2---:R-:W-:Y:S01]  /*2ff0*/  SHF.R.S32.HI R219, RZ, 0x1f, R218 ;  /* 0x0000001fffdb7819 */ /* 0x004fe200000114da */
[----:B------:R-:W-:Y:S04]  /*3000*/  IMAD.WIDE.U32 R228, R218, c[0x0][0x180], R198 ;  /* 0x00006000dae47a25 */ /* 0x000fe800078e00c6 */
[C---:B------:R-:W-:Y:S01]  /*3010*/  IMAD R220, R219.reuse, c[0x0][0x180], RZ ;  /* 0x00006000dbdc7a24 */ /* 0x040fe200078e02ff */
[----:B------:R-:W-:Y:S01]  /*3020*/  IADD3 R217, P1, P0, R202, UR30, R228 ;  /* 0x0000001ecad97c10 */ /* 0x000fe2000f83e0e4 */
[----:B------:R-:W-:Y:S02]  /*3030*/  @!P4 IMAD R219, R219, c[0x0][0x270], RZ ;  /* 0x00009c00dbdbca24 */ /* 0x000fe400078e02ff */
[----:B------:R-:W-:Y:S01]  /*3040*/  IMAD R220, R218, c[0x0][0x184], R220 ;  /* 0x00006100dadc7a24 */ /* 0x000fe200078e02dc */
[----:B------:R-:W-:Y:S01]  /*3050*/  LEA R222, P2, R222, R217, 0x7 ;  /* 0x000000d9dede7211 */ /* 0x000fe200078438ff */
[C---:B------:R-:W-:Y:S04]  /*3060*/  @!P4 IMAD.WIDE.U32 R226, R218.reuse, c[0x0][0x270], R194 ;  /* 0x00009c00dae2ca25 */ /* 0x040fe800078e00c2 */
[----:B------:R-:W-:Y:S02]  /*3070*/  IMAD.IADD R220, R229, 0x1, R220 ;  /* 0x00000001e5dc7824 */ /* 0x000fe400078e02dc */
[----:B------:R-:W-:Y:S02]  /*3080*/  @!P4 IMAD R219, R218, c[0x0][0x274], R219 ;  /* 0x00009d00dadbca24 */ /* 0x000fe400078e02db */
[----:B------:R-:W-:Y:S01]  /*3090*/  IMAD.U32 R218, RZ, RZ, UR36 ;  /* 0x00000024ffda7e24 */ /* 0x000fe2000f8e00ff */
[----:B------:R-:W-:Y:S01]  /*30a0*/  IADD3.X R220, R188, UR14, R220, P1, P0 ;  /* 0x0000000ebcdc7c10 */ /* 0x000fe20008fe04dc */
[----:B------:R-:W-:Y:S01]  /*30b0*/  IMAD.U32 R217, RZ, RZ, UR34 ;  /* 0x00000022ffd97e24 */ /* 0x000fe2000f8e00ff */
[----:B------:R-:W-:Y:S01]  /*30c0*/  @!P4 IADD3 R224, P1, P0, R225, UR28, R226 ;  /* 0x0000001ce1e0cc10 */ /* 0x000fe2000f83e0e2 */
[----:B------:R-:W-:Y:S01]  /*30d0*/  @!P4 IMAD.IADD R219, R227, 0x1, R219 ;  /* 0x00000001e3dbc824 */ /* 0x000fe200078e02db */
[----:B------:R-:W-:Y:S02]  /*30e0*/  @!P4 SHF.R.S32.HI R225, RZ, 0x1f, R225 ;  /* 0x0000001fffe1c819 */ /* 0x000fe400000114e1 */
[----:B------:R-:W-:Y:S02]  /*30f0*/  LEA.HI.X R217, R218, R220, R217, 0x7, P2 ;  /* 0x000000dcdad97211 */ /* 0x000fe400010f3cd9 */
[----:B------:R-:W-:Y:S02]  /*3100*/  IADD3 R218, -R192, UR6, RZ ;  /* 0x00000006c0da7c10 */ /* 0x000fe4000fffe1ff */
[----:B------:R-:W-:Y:S02]  /*3110*/  LEA R226, P2, R222, c[0x0][0x160], 0x1 ;  /* 0x00005800dee27a11 */ /* 0x000fe400078408ff */
[----:B------:R-:W-:Y:S02]  /*3120*/  @!P4 IADD3.X R219, R225, UR16, R219, P1, P0 ;  /* 0x00000010e1dbcc10 */ /* 0x000fe40008fe04db */
[----:B------:R-:W-:Y:S02]  /*3130*/  ISETP.LT.OR P0, PT, R218, 0x1, P6 ;  /* 0x00000001da00780c */ /* 0x000fe40003701670 */
[----:B------:R-:W-:Y:S01]  /*3140*/  LEA.HI.X R227, R222, c[0x0][0x164], R217, 0x1, P2 ;  /* 0x00005900dee37a11 */ /* 0x000fe200010f0cd9 */
[----:B------:R-:W-:Y:S01]  /*3150*/  IMAD.U32 R217, RZ, RZ, UR25 ;  /* 0x00000019ffd97e24 */ /* 0x000fe2000f8e00ff */
[----:B------:R-:W-:Y:S02]  /*3160*/  ISETP.LT.OR P2, PT, R218, 0x21, P6 ;  /* 0x00000021da00780c */ /* 0x000fe40003741670 */
[----:B------:R-:W-:Y:S01]  /*3170*/  IADD3 R230, P1, R226, UR19, RZ ;  /* 0x00000013e2e67c10 */ /* 0x000fe2000ff3e0ff */
[----:B------:R-:W-:Y:S03]  /*3180*/  IMAD R217, R217, 0x4000, R197 ;  /* 0x00004000d9d97824 */ /* 0x000fe600078e02c5 */
[----:B------:R-:W-:Y:S02]  /*3190*/  IADD3.X R231, R227, UR18, RZ, P1, !PT ;  /* 0x00000012e3e77c10 */ /* 0x000fe40008ffe4ff */
[----:B------:R-:W-:Y:S01]  /*31a0*/  @!P4 LEA R228, P1, R224, c[0x0][0x258], 0x2 ;  /* 0x00009600e0e4ca11 */ /* 0x000fe200078210ff */
[----:B------:R-:W-:Y:S01]  /*31b0*/  @!PT LDS RZ, [RZ] ;  /* 0x00000000fffff984 */ /* 0x000fe20000000800 */
[----:B------:R-:W-:Y:S01]  /*31c0*/  @!PT LDS RZ, [RZ] ;  /* 0x00000000fffff984 */ /* 0x000fe20000000800 */
[----:B------:R-:W-:Y:S01]  /*31d0*/  @!PT LDS RZ, [RZ] ;  /* 0x00000000fffff984 */ /* 0x000fe20000000800 */
[----:B------:R2:W-:Y:S01]  /*31e0*/  LDGSTS.E.BYPASS.LTC128B.128 [R217], [R226.64], !P0 ;  /* 0x00000000e2d97fae */ /* 0x0005e2000c101d60 */
[----:B------:R-:W-:Y:S02]  /*31f0*/  ISETP.LT.OR P0, PT, R218, 0x41, P6 ;  /* 0x00000041da00780c */ /* 0x000fe40003701670 */
[----:B------:R-:W-:Y:S02]  /*3200*/  @!P4 LEA.HI.X R229, R224, c[0x0][0x25c], R219, 0x2, P1 ;  /* 0x00009700e0e5ca11 */ /* 0x000fe400008f14db */
[----:B------:R-:W-:Y:S02]  /*3210*/  IADD3 R224, P1, R230, UR19, RZ ;  /* 0x00000013e6e07c10 */ /* 0x000fe4000ff3e0ff */
[----:B------:R3:W-:Y:S01]  /*3220*/  LDGSTS.E.BYPASS.LTC128B.128 [R217+0x1000], [R230.64], !P2 ;  /* 0x01000000e6d97fae */ /* 0x0007e2000d101d60 */
[----:B------:R-:W-:Y:S01]  /*3230*/  ISETP.LT.OR P2, PT, R218, 0x61, P6 ;  /* 0x00000061da00780c */ /* 0x000fe20003741670 */
[----:B------:R-:W-:Y:S01]  /*3240*/  IMAD.U32 R218, RZ, RZ, UR25 ;  /* 0x00000019ffda7e24 */ /* 0x000fe2000f8e00ff */
[----:B------:R-:W-:Y:S03]  /*3250*/  IADD3.X R225, R231, UR18, RZ, P1, !PT ;  /* 0x00000012e7e17c10 */ /* 0x000fe60008ffe4ff */
[----:B------:R-:W-:Y:S02]  /*3260*/  @!P4 IMAD R218, R218, 0x80, R194 ;  /* 0x00000080dadac824 */ /* 0x000fe400078e02c2 */
[----:B------:R3:W-:Y:S02]  /*3270*/  LDGSTS.E.BYPASS.LTC128B.128 [R217+0x2000], [R224.64], !P0 ;  /* 0x02000000e0d97fae */ /* 0x0007e4000c101d60 */
[----:B------:R-:W-:Y:S01]  /*3280*/  @!P4 IMAD.SHL.U32 R218, R218, 0x4, RZ ;  /* 0x00000004dadac824 */ /* 0x000fe200078e00ff */
[----:B--2---:R-:W-:Y:S04]  /*3290*/  IADD3 R226, P1, R224, UR19, RZ ;  /* 0x00000013e0e27c10 */ /* 0x004fe8000ff3e0ff */
[----:B------:R-:W-:Y:S05]  /*32a0*/  IADD3.X R227, R225, UR18, RZ, P1, !PT ;  /* 0x00000012e1e37c10 */ /* 0x000fea0008ffe4ff */
[----:B------:R3:W-:Y:S07]  /*32b0*/  LDGSTS.E.BYPASS.LTC128B.128 [R217+0x3000], [R226.64], !P2 ;  /* 0x03000000e2d97fae */ /* 0x0007ee000d101d60 */
[----:B------:R3:W-:Y:S02]  /*32c0*/  @!P4 LDGSTS.E.BYPASS.LTC128B.128 [R218+0x18080], [R228.64] ;  /* 0x18080000e4dacfae */ /* 0x0007e4000b901d60 */
.L_x_1129:
[----:B--23--:R-:W-:Y:S01]  /*32d0*/  PLOP3.LUT P0, PT, PT, PT, UP5, 0x80, 0x0 ;  /* 0x000000000000781c */ /* 0x00cfe20003f0f058 */
[----:B------:R2:W-:Y:S01]  /*32e0*/  STL [R1+0xc], R102 ;  /* 0x00000c6601007387 */ /* 0x0005e20000100800 */
[----:B------:R-:W-:Y:S02]  /*32f0*/  UIADD3 UR34, UR13, 0x2, URZ ;  /* 0x000000020d227890 */ /* 0x000fe4000fffe03f */
[C---:B------:R-:W-:Y:S01]  /*3300*/  ISETP.GT.AND P1, PT, R216.reuse, RZ, P0 ;  /* 0x000000ffd800720c */ /* 0x040fe20000724270 */
[----:B------:R3:W-:Y:S01]  /*3310*/  STL [R1+0x8], R101 ;  /* 0x0000086501007387 */ /* 0x0007e20000100800 */
[----:B------:R-:W-:Y:S01]  /*3320*/  ISETP.GT.AND P2, PT, R216, 0x1, P0 ;  /* 0x00000001d800780c */ /* 0x000fe20000744270 */
[----:B------:R-:W-:Y:S01]  /*3330*/  UISETP.GE.AND UP0, UPT, UR34, UR27, UPT ;  /* 0x0000001b2200728c */ /* 0x000fe2000bf06270 */
[C---:B------:R-:W-:Y:S01]  /*3340*/  ISETP.LT.OR P1, PT, R215.reuse, 0x1, P1 ;  /* 0x00000001d700780c */ /* 0x040fe20000f21670 */
[----:B------:R4:W-:Y:S01]  /*3350*/  STL [R1+0x4], R100 ;  /* 0x0000046401007387 */ /* 0x0009e20000100800 */
[----:B------:R-:W-:Y:S02]  /*3360*/  ISETP.LT.OR P2, PT, R215, 0x2, P2 ;  /* 0x00000002d700780c */ /* 0x000fe40001741670 */
[----:B------:R-:W-:Y:S01]  /*3370*/  FSEL R233, R4, -INF , !P1 ;  /* 0xff80000004e97808 */ /* 0x000fe20004800000 */
[----:B------:R1:W-:Y:S01]  /*3380*/  STL [R1], R0 ;  /* 0x0000000001007387 */ /* 0x0003e20000100800 */
[C---:B------:R-:W-:Y:S02]  /*3390*/  ISETP.GT.AND P1, PT, R214.reuse, RZ, P0 ;  /* 0x000000ffd600720c */ /* 0x040fe40000724270 */
[----:B------:R-:W-:Y:S01]  /*33a0*/  FSEL R232, R5, -INF , !P2 ;  /* 0xff80000005e87808 */ /* 0x000fe20005000000 */
[--C-:B------:R-:W-:Y:S01]  /*33b0*/  FFMA.FTZ R233, R233, c[0x0][0x29c], -R212.reuse ;  /* 0x0000a700e9e97a23 */ /* 0x100fe200000108d4 */
[C---:B------:R-:W-:Y:S01]  /*33c0*/  ISETP.LT.OR P1, PT, R213.reuse, 0x1, P1 ;  /* 0x00000001d500780c */ /* 0x040fe20000f21670 */
[----:B------:R-:W0:Y:S01]  /*33d0*/  LDGDEPBAR ;  /* 0x00000000000079af */ /* 0x000e220000000000 */
[----:B------:R-:W-:Y:S02]  /*33e0*/  ISETP.GT.AND P2, PT, R214, 0x1, P0 ;  /* 0x00000001d600780c */ /* 0x000fe40000744270 */
[----:B------:R-:W-:Y:S02]  /*33f0*/  FSEL R224, R6, -INF , !P1 ;  /* 0xff80000006e07808 */ /* 0x000fe40004800000 */
[----:B------:R-:W-:Y:S02]  /*3400*/  ISETP.GT.AND P1, PT, R216, 0x10, P0 ;  /* 0x00000010d800780c */ /* 0x000fe40000724270 */
[----:B------:R-:W-:Y:S01]  /*3410*/  ISETP.LT.OR P2, PT, R213, 0x2, P2 ;  /* 0x00000002d500780c */ /* 0x000fe20001741670 */
[--C-:B--2---:R-:W-:Y:S01]  /*3420*/  FFMA.FTZ R102, R232, c[0x0][0x29c], -R212.reuse ;  /* 0x0000a700e8667a23 */ /* 0x104fe200000108d4 */
[----:B------:R-:W-:Y:S02]  /*3430*/  ISETP.LT.OR P1, PT, R215, 0x11, P1 ;  /* 0x00000011d700780c */ /* 0x000fe40000f21670 */
[----:B------:R-:W-:Y:S02]  /*3440*/  FSEL R222, R7, -INF , !P2 ;  /* 0xff80000007de7808 */ /* 0x000fe40005000000 */
[-C--:B-1----:R-:W-:Y:S03]  /*3450*/  HMMA.16816.F32 R4, R132, R136.reuse, RZ ;  /* 0x000000888404723c */ /* 0x082fe600000018ff */
[----:B------:R-:W-:Y:S02]  /*3460*/  FSEL R235, R16, -INF , !P1 ;  /* 0xff80000010eb7808 */ /* 0x000fe40004800000 */
[----:B------:R-:W-:Y:S02]  /*3470*/  ISETP.GT.AND P2, PT, R216, 0x11, P0 ;  /* 0x00000011d800780c */ /* 0x000fe40000744270 */
[----:B------:R-:W-:Y:S01]  /*3480*/  ISETP.GT.AND P1, PT, R214, 0x10, P0 ;  /* 0x00000010d600780c */ /* 0x000fe20000724270 */
[----:B---3--:R-:W-:Y:S01]  /*3490*/  FFMA.FTZ R101, R235, c[0x0][0x29c], -R212 ;  /* 0x0000a700eb657a23 */ /* 0x008fe200000108d4 */
[----:B------:R-:W-:Y:S02]  /*34a0*/  ISETP.LT.OR P2, PT, R215, 0x12, P2 ;  /* 0x00000012d700780c */ /* 0x000fe40001741670 */
[----:B------:R-:W-:Y:S02]  /*34b0*/  ISETP.LT.OR P1, PT, R213, 0x11, P1 ;  /* 0x00000011d500780c */ /* 0x000fe40000f21670 */
[----:B------:R-:W-:Y:S02]  /*34c0*/  FSEL R234, R17, -INF , !P2 ;  /* 0xff80000011ea7808 */ /* 0x000fe40005000000 */
[----:B------:R-:W-:Y:S02]  /*34d0*/  FSEL R226, R18, -INF , !P1 ;  /* 0xff80000012e27808 */ /* 0x000fe40004800000 */
[----:B------:R-:W-:Y:S02]  /*34e0*/  ISETP.GT.AND P2, PT, R214, 0x11, P0 ;  /* 0x00000011d600780c */ /* 0x000fe40000744270 */
[----:B------:R-:W-:Y:S02]  /*34f0*/  ISETP.GT.AND P1, PT, R216, 0x20, P0 ;  /* 0x00000020d800780c */ /* 0x000fe40000724270 */
        /* <DEDUP_REMOVED lines=11> */
[----:B------:R-:W-:Y:S01]  /*35b0*/  ISETP.GT.AND P1, PT, R216, 0x30, P0 ;  /* 0x00000030d800780c */ /* 0x000fe20000724270 */
[--C-:B----4-:R-:W-:Y:S01]  /*35c0*/  FFMA.FTZ R100, R231, c[0x0][0x29c], -R248.reuse ;  /* 0x0000a700e7647a23 */ /* 0x110fe200000108f8 */
[----:B------:R-:W-:Y:S02]  /*35d0*/  ISETP.LT.OR P2, PT, R213, 0x22, P2 ;  /* 0x00000022d500780c */ /* 0x000fe40001741670 */
[----:B------:R-:W-:Y:S02]  /*35e0*/  ISETP.LT.OR P1, PT, R215, 0x31, P1 ;  /* 0x00000031d700780c */ /* 0x000fe40000f21670 */
[----:B------:R-:W-:Y:S02]  /*35f0*/  FSEL R230, R23, -INF , !P2 ;  /* 0xff80000017e67808 */ /* 0x000fe40005000000 */
[----:B------:R-:W-:Y:S02]  /*3600*/  FSEL R22, R32, -INF , !P1 ;  /* 0xff80000020167808 */ /* 0x000fe40004800000 */
[----:B------:R-:W-:Y:S01]  /*3610*/  ISETP.GT.AND P2, PT, R216, 0x31, P0 ;  /* 0x00000031d800780c */ /* 0x000fe20000744270 */
[----:B------:R-:W-:Y:S01]  /*3620*/  FFMA.FTZ R0, R230, c[0x0][0x29c], -R248 ;  /* 0x0000a700e6007a23 */ /* 0x000fe200000108f8 */
        /* <DEDUP_REMOVED lines=13> */
[--C-:B------:R-:W-:Y:S01]  /*3700*/  FFMA.FTZ R205, R36, c[0x0][0x29c], -R212.reuse ;  /* 0x0000a70024cd7a23 */ /* 0x100fe200000108d4 */
[----:B------:R-:W-:Y:S02]  /*3710*/  ISETP.LT.OR P2, PT, R215, 0x42, P2 ;  /* 0x00000042d700780c */ /* 0x000fe40001741670 */
[----:B------:R-:W-:Y:S02]  /*3720*/  ISETP.LT.OR P1, PT, R213, 0x41, P1 ;  /* 0x00000041d500780c */ /* 0x000fe40000f21670 */
[----:B------:R-:W-:Y:S02]  /*3730*/  FSEL R37, R37, -INF , !P2 ;  /* 0xff80000025257808 */ /* 0x000fe40005000000 */
[----:B------:R-:W-:Y:S02]  /*3740*/  FSEL R38, R38, -INF , !P1 ;  /* 0xff80000026267808 */ /* 0x000fe40004800000 */
[----:B------:R-:W-:Y:S01]  /*3750*/  ISETP.GT.AND P2, PT, R214, 0x41, P0 ;  /* 0x00000041d600780c */ /* 0x000fe20000744270 */
[--C-:B------:R-:W-:Y:S01]  /*3760*/  FFMA.FTZ R251, R37, c[0x0][0x29c], -R212.reuse ;  /* 0x0000a70025fb7a23 */ /* 0x100fe200000108d4 */
        /* <DEDUP_REMOVED lines=13> */
[----:B------:R-:W-:Y:S01]  /*3840*/  FFMA.FTZ R250, R49, c[0x0][0x29c], -R212 ;  /* 0x0000a70031fa7a23 */ /* 0x000fe200000108d4 */
[----:B------:R-:W-:Y:S01]  /*3850*/  ISETP.GT.AND P1, PT, R216, 0x60, P0 ;  /* 0x00000060d800780c */ /* 0x000fe20000724270 */
[--C-:B------:R-:W-:Y:S01]  /*3860*/  FFMA.FTZ R49, R224, c[0x0][0x29c], -R248.reuse ;  /* 0x0000a700e0317a23 */ /* 0x100fe200000108f8 */
[----:B------:R-:W-:Y:S01]  /*3870*/  ISETP.LT.OR P2, PT, R213, 0x52, P2 ;  /* 0x00000052d500780c */ /* 0x000fe20001741670 */
[----:B------:R-:W-:Y:S01]  /*3880*/  IMAD.MOV.U32 R224, RZ, RZ, R205 ;  /* 0x000000ffffe07224 */ /* 0x000fe200078e00cd */
[----:B------:R-:W-:Y:S01]  /*3890*/  ISETP.LT.OR P1, PT, R215, 0x61, P1 ;  /* 0x00000061d700780c */ /* 0x000fe20000f21670 */
[----:B------:R-:W-:Y:S01]  /*38a0*/  FFMA.FTZ R205, R34, c[0x0][0x29c], -R248 ;  /* 0x0000a70022cd7a23 */ /* 0x000fe200000108f8 */
        /* <DEDUP_REMOVED lines=8> */
[----:B------:R-:W-:Y:S01]  /*3930*/  ISETP.GT.AND P2, PT, R214, 0x61, P0 ;  /* 0x00000061d600780c */ /* 0x000fe20000744270 */
[----:B------:R-:W-:Y:S01]  /*3940*/  FFMA.FTZ R252, R53, c[0x0][0x29c], -R212 ;  /* 0x0000a70035fc7a23 */ /* 0x000fe200000108d4 */
[----:B------:R-:W-:Y:S01]  /*3950*/  ISETP.GT.AND P1, PT, R216, 0x70, P0 ;  /* 0x00000070d800780c */ /* 0x000fe20000724270 */
[----:B------:R-:W-:Y:S01]  /*3960*/  FFMA.FTZ R235, R54, c[0x0][0x29c], -R248 ;  /* 0x0000a70036eb7a23 */ /* 0x000fe200000108f8 */
[----:B------:R-:W-:Y:S01]  /*3970*/  ISETP.LT.OR P2, PT, R213, 0x62, P2 ;  /* 0x00000062d500780c */ /* 0x000fe20001741670 */
[----:B------:R-:W-:Y:S01]  /*3980*/  IMAD.MOV.U32 R53, RZ, RZ, R249 ;  /* 0x000000ffff357224 */ /* 0x000fe200078e00f9 */
[----:B------:R-:W-:Y:S02]  /*3990*/  ISETP.LT.OR P1, PT, R215, 0x71, P1 ;  /* 0x00000071d700780c */ /* 0x000fe40000f21670 */
[----:B------:R-:W-:Y:S01]  /*39a0*/  FSEL R55, R55, -INF , !P2 ;  /* 0xff80000037377808 */ /* 0x000fe20005000000 */
[----:B------:R-:W-:Y:S01]  /*39b0*/  MUFU.EX2 R235, R235 ;  /* 0x000000eb00eb7308 */ /* 0x000fe20000000800 */
[----:B------:R-:W-:Y:S02]  /*39c0*/  FSEL R64, R64, -INF , !P1 ;  /* 0xff80000040407808 */ /* 0x000fe40004800000 */
[----:B------:R-:W-:Y:S02]  /*39d0*/  ISETP.GT.AND P2, PT, R216, 0x71, P0 ;  /* 0x00000071d800780c */ /* 0x000fe40000744270 */
[----:B------:R-:W-:Y:S01]  /*39e0*/  ISETP.GT.AND P1, PT, R214, 0x70, P0 ;  /* 0x00000070d600780c */ /* 0x000fe20000724270 */
[----:B------:R-:W-:Y:S01]  /*39f0*/  FFMA.FTZ R232, R64, c[0x0][0x29c], -R212 ;  /* 0x0000a70040e87a23 */ /* 0x000fe200000108d4 */
[----:B------:R-:W-:Y:S01]  /*3a00*/  ISETP.LT.OR P2, PT, R215, 0x72, P2 ;  /* 0x00000072d700780c */ /* 0x000fe20001741670 */
[----:B------:R-:W-:Y:S01]  /*3a10*/  IMAD.MOV.U32 R64, RZ, RZ, R252 ;  /* 0x000000ffff407224 */ /* 0x000fe200078e00fc */
[----:B------:R-:W-:Y:S01]  /*3a20*/  ISETP.LT.OR P1, PT, R213, 0x71, P1 ;  /* 0x00000071d500780c */ /* 0x000fe20000f21670 */
[--C-:B------:R-:W-:Y:S01]  /*3a30*/  FFMA.FTZ R252, R35, c[0x0][0x29c], -R248.reuse ;  /* 0x0000a70023fc7a23 */ /* 0x100fe200000108f8 */
[----:B------:R-:W-:Y:S02]  /*3a40*/  FSEL R65, R65, -INF , !P2 ;  /* 0xff80000041417808 */ /* 0x000fe40005000000 */
[----:B------:R-:W-:Y:S02]  /*3a50*/  FSEL R66, R66, -INF , !P1 ;  /* 0xff80000042427808 */ /* 0x000fe40004800000 */
[----:B------:R-:W-:Y:S01]  /*3a60*/  ISETP.GT.AND P2, PT, R214, 0x71, P0 ;  /* 0x00000071d600780c */ /* 0x000fe20000744270 */
[----:B------:R-:W-:Y:S01]  /*3a70*/  MUFU.EX2 R252, R252 ;  /* 0x000000fc00fc7308 */ /* 0x000fe20000000800 */
[----:B------:R-:W-:Y:S01]  /*3a80*/  ISETP.GT.AND P1, PT, R239, RZ, P0 ;  /* 0x000000ffef00720c */ /* 0x000fe20000724270 */
[----:B------:R-:W-:Y:S01]  /*3a90*/  FFMA.FTZ R249, R66, c[0x0][0x29c], -R248 ;  /* 0x0000a70042f97a23 */ /* 0x000fe200000108f8 */
[----:B------:R-:W-:Y:S02]  /*3aa0*/  ISETP.LT.OR P2, PT, R213, 0x72, P2 ;  /* 0x00000072d500780c */ /* 0x000fe40001741670 */
[----:B------:R-:W-:Y:S02]  /*3ab0*/  ISETP.LT.OR P1, PT, R237, 0x1, P1 ;  /* 0x00000001ed00780c */ /* 0x000fe40000f21670 */
[----:B------:R-:W-:Y:S02]  /*3ac0*/  FSEL R67, R67, -INF , !P2 ;  /* 0xff80000043437808 */ /* 0x000fe40005000000 */
[----:B------:R-:W-:Y:S01]  /*3ad0*/  FSEL R247, R8, -INF , !P1 ;  /* 0xff80000008f77808 */ /* 0x000fe20004800000 */
[----:B------:R-:W-:Y:S01]  /*3ae0*/  MUFU.EX2 R249, R249 ;  /* 0x000000f900f97308 */ /* 0x000fe20000000800 */
[----:B------:R-:W-:Y:S02]  /*3af0*/  ISETP.GT.AND P1, PT, R238, RZ, P0 ;  /* 0x000000ffee00720c */ /* 0x000fe40000724270 */
[----:B------:R-:W-:Y:S01]  /*3b00*/  ISETP.GT.AND P2, PT, R239, 0x1, P0 ;  /* 0x00000001ef00780c */ /* 0x000fe20000744270 */
[----:B------:R-:W-:Y:S01]  /*3b10*/  FFMA.FTZ R247, R247, c[0x0][0x29c], -R221 ;  /* 0x0000a700f7f77a23 */ /* 0x000fe200000108dd */
[----:B------:R-:W-:Y:S02]  /*3b20*/  ISETP.LT.OR P1, PT, R236, 0x1, P1 ;  /* 0x00000001ec00780c */ /* 0x000fe40000f21670 */
[----:B------:R-:W-:Y:S02]  /*3b30*/  ISETP.LT.OR P2, PT, R237, 0x2, P2 ;  /* 0x00000002ed00780c */ /* 0x000fe40001741670 */
[----:B------:R-:W-:Y:S01]  /*3b40*/  FSEL R220, R10, -INF , !P1 ;  /* 0xff8000000adc7808 */ /* 0x000fe20004800000 */
[----:B------:R-:W-:Y:S01]  /*3b50*/  MUFU.EX2 R247, R247 ;  /* 0x000000f700f77308 */ /* 0x000fe20000000800 */
[----:B------:R-:W-:Y:S02]  /*3b60*/  FSEL R246, R9, -INF , !P2 ;  /* 0xff80000009f67808 */ /* 0x000fe40005000000 */
[----:B------:R-:W-:Y:S01]  /*3b70*/  ISETP.GT.AND P2, PT, R238, 0x1, P0 ;  /* 0x00000001ee00780c */ /* 0x000fe20000744270 */
[----:B------:R-:W-:Y:S01]  /*3b80*/  FFMA.FTZ R220, R220, c[0x0][0x29c], -R223 ;  /* 0x0000a700dcdc7a23 */ /* 0x000fe200000108df */
[----:B------:R-:W-:Y:S01]  /*3b90*/  ISETP.GT.AND P1, PT, R239, 0x10, P0 ;  /* 0x00000010ef00780c */ /* 0x000fe20000724270 */
[----:B------:R-:W-:Y:S01]  /*3ba0*/  FFMA.FTZ R246, R246, c[0x0][0x29c], -R221 ;  /* 0x0000a700f6f67a23 */ /* 0x000fe200000108dd */
[----:B------:R-:W-:Y:S02]  /*3bb0*/  ISETP.LT.OR P2, PT, R236, 0x2, P2 ;  /* 0x00000002ec00780c */ /* 0x000fe40001741670 */
[----:B------:R-:W-:Y:S01]  /*3bc0*/  ISETP.LT.OR P1, PT, R237, 0x11, P1 ;  /* 0x00000011ed00780c */ /* 0x000fe20000f21670 */
[----:B------:R-:W-:Y:S01]  /*3bd0*/  MUFU.EX2 R220, R220 ;  /* 0x000000dc00dc7308 */ /* 0x000fe20000000800 */
[----:B------:R-:W-:Y:S02]  /*3be0*/  FSEL R219, R11, -INF , !P2 ;  /* 0xff8000000bdb7808 */ /* 0x000fe40005000000 */
[C---:B------:R-:W-:Y:S02]  /*3bf0*/  HMMA.16816.F32 R8, R140.reuse, R136, RZ ;  /* 0x000000888c08723c */ /* 0x040fe400000018ff */
[----:B------:R-:W-:Y:S01]  /*3c00*/  FSEL R245, R12, -INF , !P1 ;  /* 0xff8000000cf57808 */ /* 0x000fe20004800000 */
[----:B------:R-:W-:Y:S01]  /*3c10*/  FFMA.FTZ R219, R219, c[0x0][0x29c], -R223 ;  /* 0x0000a700dbdb7a23 */ /* 0x000fe200000108df */
[----:B------:R-:W-:Y:S02]  /*3c20*/  ISETP.GT.AND P1, PT, R238, 0x10, P0 ;  /* 0x00000010ee00780c */ /* 0x000fe40000724270 */
[----:B------:R-:W-:Y:S01]  /*3c30*/  ISETP.GT.AND P2, PT, R239, 0x11, P0 ;  /* 0x00000011ef00780c */ /* 0x000fe20000744270 */
[--C-:B------:R-:W-:Y:S01]  /*3c40*/  FFMA.FTZ R136, R20, c[0x0][0x29c], -R212.reuse ;  /* 0x0000a70014887a23 */ /* 0x100fe200000108d4 */
[----:B------:R-:W-:Y:S01]  /*3c50*/  ISETP.LT.OR P1, PT, R236, 0x11, P1 ;  /* 0x00000011ec00780c */ /* 0x000fe20000f21670 */
[--C-:B------:R-:W-:Y:S01]  /*3c60*/  FFMA.FTZ R137, R21, c[0x0][0x29c], -R212.reuse ;  /* 0x0000a70015897a23 */ /* 0x100fe200000108d4 */
[----:B------:R-:W-:Y:S01]  /*3c70*/  ISETP.LT.OR P2, PT, R237, 0x12, P2 ;  /* 0x00000012ed00780c */ /* 0x000fe20001741670 */
[----:B------:R-:W-:Y:S01]  /*3c80*/  MUFU.EX2 R219, R219 ;  /* 0x000000db00db7308 */ /* 0x000fe20000000800 */
[----:B------:R-:W-:Y:S01]  /*3c90*/  FSEL R218, R14, -INF , !P1 ;  /* 0xff8000000eda7808 */ /* 0x000fe20004800000 */
[----:B------:R-:W-:Y:S01]  /*3ca0*/  FFMA.FTZ R245, R245, c[0x0][0x29c], -R221 ;  /* 0x0000a700f5f57a23 */ /* 0x000fe200000108dd */
[----:B------:R-:W-:Y:S02]  /*3cb0*/  FSEL R244, R13, -INF , !P2 ;  /* 0xff8000000df47808 */ /* 0x000fe40005000000 */
[----:B------:R-:W-:Y:S01]  /*3cc0*/  ISETP.GT.AND P2, PT, R238, 0x11, P0 ;  /* 0x00000011ee00780c */ /* 0x000fe20000744270 */
[----:B------:R-:W-:Y:S01]  /*3cd0*/  FFMA.FTZ R218, R218, c[0x0][0x29c], -R223 ;  /* 0x0000a700dada7a23 */ /* 0x000fe200000108df */
[----:B------:R-:W-:Y:S01]  /*3ce0*/  ISETP.GT.AND P1, PT, R239, 0x20, P0 ;  /* 0x00000020ef00780c */ /* 0x000fe20000724270 */
[----:B------:R-:W-:Y:S01]  /*3cf0*/  FFMA.FTZ R244, R244, c[0x0][0x29c], -R221 ;  /* 0x0000a700f4f47a23 */ /* 0x000fe200000108dd */
[----:B------:R-:W-:Y:S01]  /*3d00*/  ISETP.LT.OR P2, PT, R236, 0x12, P2 ;  /* 0x00000012ec00780c */ /* 0x000fe20001741670 */
[----:B------:R-:W-:Y:S01]  /*3d10*/  MUFU.EX2 R246, R246 ;  /* 0x000000f600f67308 */ /* 0x000fe20000000800 */
[----:B------:R-:W-:Y:S02]  /*3d20*/  ISETP.LT.OR P1, PT, R237, 0x21, P1 ;  /* 0x00000021ed00780c */ /* 0x000fe40000f21670 */
[----:B------:R-:W-:Y:S02]  /*3d30*/  FSEL R217, R15, -INF , !P2 ;  /* 0xff8000000fd97808 */ /* 0x000fe40005000000 */
[-C--:B------:R-:W-:Y:S01]  /*3d40*/  HMMA.16816.F32 R12, R140, R138.reuse, RZ ;  /* 0x0000008a8c0c723c */ /* 0x080fe200000018ff */
[----:B------:R-:W-:Y:S02]  /*3d50*/  FSEL R243, R24, -INF , !P1 ;  /* 0xff80000018f37808 */ /* 0x000fe40004800000 */
[----:B------:R-:W-:Y:S01]  /*3d60*/  ISETP.GT.AND P1, PT, R238, 0x20, P0 ;  /* 0x00000020ee00780c */ /* 0x000fe20000724270 */
[----:B------:R-:W-:Y:S01]  /*3d70*/  FFMA.FTZ R217, R217, c[0x0][0x29c], -R223 ;  /* 0x0000a700d9d97a23 */ /* 0x000fe200000108df */
[----:B------:R-:W-:Y:S01]  /*3d80*/  ISETP.GT.AND P2, PT, R239, 0x21, P0 ;  /* 0x00000021ef00780c */ /* 0x000fe20000744270 */
[----:B------:R-:W-:Y:S01]  /*3d90*/  MUFU.EX2 R245, R245 ;  /* 0x000000f500f57308 */ /* 0x000fe20000000800 */
[----:B------:R-:W-:Y:S01]  /*3da0*/  ISETP.LT.OR P1, PT, R236, 0x21, P1 ;  /* 0x00000021ec00780c */ /* 0x000fe20000f21670 */
[C---:B------:R-:W-:Y:S02]  /*3db0*/  HMMA.16816.F32 R16, R132.reuse, R138, RZ ;  /* 0x0000008a8410723c */ /* 0x040fe400000018ff */
[----:B------:R-:W-:Y:S02]  /*3dc0*/  ISETP.LT.OR P2, PT, R237, 0x22, P2 ;  /* 0x00000022ed00780c */ /* 0x000fe40001741670 */
[----:B------:R-:W-:Y:S01]  /*3dd0*/  FSEL R216, R26, -INF , !P1 ;  /* 0xff8000001ad87808 */ /* 0x000fe20004800000 */
[--C-:B------:R-:W-:Y:S01]  /*3de0*/  FFMA.FTZ R243, R243, c[0x0][0x29c], -R221.reuse ;  /* 0x0000a700f3f37a23 */ /* 0x100fe200000108dd */
[----:B------:R-:W-:Y:S01]  /*3df0*/  FSEL R242, R25, -INF , !P2 ;  /* 0xff80000019f27808 */ /* 0x000fe20005000000 */
[--C-:B------:R-:W-:Y:S01]  /*3e00*/  FFMA.FTZ R138, R22, c[0x0][0x29c], -R212.reuse ;  /* 0x0000a700168a7a23 */ /* 0x100fe200000108d4 */
[----:B------:R-:W-:Y:S01]  /*3e10*/  ISETP.GT.AND P2, PT, R238, 0x21, P0 ;  /* 0x00000021ee00780c */ /* 0x000fe20000744270 */
[-C--:B------:R-:W-:Y:S01]  /*3e20*/  HMMA.16816.F32 R20, R132, R144.reuse, RZ ;  /* 0x000000908414723c */ /* 0x080fe200000018ff */
[----:B------:R-:W-:Y:S01]  /*3e30*/  ISETP.GT.AND P1, PT, R239, 0x30, P0 ;  /* 0x00000030ef00780c */ /* 0x000fe20000724270 */
[----:B------:R-:W-:Y:S01]  /*3e40*/  MUFU.EX2 R244, R244 ;  /* 0x000000f400f47308 */ /* 0x000fe20000000800 */
[----:B------:R-:W-:Y:S01]  /*3e50*/  ISETP.LT.OR P2, PT, R236, 0x22, P2 ;  /* 0x00000022ec00780c */ /* 0x000fe20001741670 */
[----:B------:R-:W-:Y:S01]  /*3e60*/  FFMA.FTZ R139, R234, c[0x0][0x29c], -R212 ;  /* 0x0000a700ea8b7a23 */ /* 0x000fe200000108d4 */
[----:B------:R-:W-:Y:S01]  /*3e70*/  ISETP.LT.OR P1, PT, R237, 0x31, P1 ;  /* 0x00000031ed00780c */ /* 0x000fe20000f21670 */
[----:B------:R-:W-:Y:S01]  /*3e80*/  FFMA.FTZ R242, R242, c[0x0][0x29c], -R221 ;  /* 0x0000a700f2f27a23 */ /* 0x000fe200000108dd */
[----:B------:R-:W-:Y:S01]  /*3e90*/  FSEL R215, R27, -INF , !P2 ;  /* 0xff8000001bd77808 */ /* 0x000fe20005000000 */
[--C-:B------:R-:W-:Y:S01]  /*3ea0*/  FFMA.FTZ R216, R216, c[0x0][0x29c], -R223.reuse ;  /* 0x0000a700d8d87a23 */ /* 0x100fe200000108df */
[C---:B------:R-:W-:Y:S02]  /*3eb0*/  HMMA.16816.F32 R24, R140.reuse, R144, RZ ;  /* 0x000000908c18723c */ /* 0x040fe400000018ff */
[----:B------:R-:W-:Y:S01]  /*3ec0*/  ISETP.GT.AND P2, PT, R239, 0x31, P0 ;  /* 0x00000031ef00780c */ /* 0x000fe20000744270 */
[----:B------:R-:W-:Y:S01]  /*3ed0*/  FFMA.FTZ R215, R215, c[0x0][0x29c], -R223 ;  /* 0x0000a700d7d77a23 */ /* 0x000fe200000108df */
[----:B------:R-:W-:Y:S01]  /*3ee0*/  FSEL R241, R28, -INF , !P1 ;  /* 0xff8000001cf17808 */ /* 0x000fe20004800000 */
[----:B------:R-:W-:Y:S01]  /*3ef0*/  MUFU.EX2 R218, R218 ;  /* 0x000000da00da7308 */ /* 0x000fe20000000800 */
[----:B------:R-:W-:Y:S01]  /*3f00*/  ISETP.GT.AND P1, PT, R238, 0x30, P0 ;  /* 0x00000030ee00780c */ /* 0x000fe20000724270 */
[----:B------:R-:W-:Y:S01]  /*3f10*/  IMAD.MOV.U32 R145, RZ, RZ, R101 ;  /* 0x000000ffff917224 */ /* 0x000fe200078e0065 */
[----:B------:R-:W-:Y:S01]  /*3f20*/  ISETP.LT.OR P2, PT, R237, 0x32, P2 ;  /* 0x00000032ed00780c */ /* 0x000fe20001741670 */
[--C-:B------:R-:W-:Y:S01]  /*3f30*/  FFMA.FTZ R241, R241, c[0x0][0x29c], -R221.reuse ;  /* 0x0000a700f1f17a23 */ /* 0x100fe200000108dd */
[----:B------:R-:W-:Y:S02]  /*3f40*/  ISETP.LT.OR P1, PT, R236, 0x31, P1 ;  /* 0x00000031ec00780c */ /* 0x000fe40000f21670 */
[----:B------:R-:W-:Y:S01]  /*3f50*/  FSEL R240, R29, -INF , !P2 ;  /* 0xff8000001df07808 */ /* 0x000fe20005000000 */
[----:B------:R-:W-:Y:S01]  /*3f60*/  IMAD.MOV.U32 R144, RZ, RZ, R102 ;  /* 0x000000ffff907224 */ /* 0x000fe200078e0066 */
[----:B------:R-:W-:Y:S01]  /*3f70*/  ISETP.GT.AND P2, PT, R238, 0x31, P0 ;  /* 0x00000031ee00780c */ /* 0x000fe20000744270 */
[--C-:B------:R-:W-:Y:S01]  /*3f80*/  FFMA.FTZ R101, R226, c[0x0][0x29c], -R248.reuse ;  /* 0x0000a700e2657a23 */ /* 0x100fe200000108f8 */
[----:B------:R-:W-:Y:S01]  /*3f90*/  FSEL R214, R30, -INF , !P1 ;  /* 0xff8000001ed67808 */ /* 0x000fe20004800000 */
[----:B------:R-:W-:Y:S01]  /*3fa0*/  FFMA.FTZ R240, R240, c[0x0][0x29c], -R221 ;  /* 0x0000a700f0f07a23 */ /* 0x000fe200000108dd */
[----:B------:R-:W-:Y:S01]  /*3fb0*/  ISETP.GT.AND P1, PT, R239, 0x40, P0 ;  /* 0x00000040ef00780c */ /* 0x000fe20000724270 */
[----:B------:R-:W-:Y:S01]  /*3fc0*/  FFMA.FTZ R102, R225, c[0x0][0x29c], -R248 ;  /* 0x0000a700e1667a23 */ /* 0x000fe200000108f8 */
[----:B------:R-:W-:Y:S01]  /*3fd0*/  ISETP.LT.OR P2, PT, R236, 0x32, P2 ;  /* 0x00000032ec00780c */ /* 0x000fe20001741670 */
[--C-:B------:R-:W-:Y:S01]  /*3fe0*/  FFMA.FTZ R214, R214, c[0x0][0x29c], -R223.reuse ;  /* 0x0000a700d6d67a23 */ /* 0x100fe200000108df */
[----:B------:R-:W-:Y:S01]  /*3ff0*/  ISETP.LT.OR P1, PT, R237, 0x41, P1 ;  /* 0x00000041ed00780c */ /* 0x000fe20000f21670 */
[----:B------:R-:W-:Y:S01]  /*4000*/  MUFU.EX2 R217, R217 ;  /* 0x000000d900d97308 */ /* 0x000fe20000000800 */
[----:B------:R-:W-:Y:S02]  /*4010*/  FSEL R213, R31, -INF , !P2 ;  /* 0xff8000001fd57808 */ /* 0x000fe40005000000 */
[-C--:B------:R-:W-:Y:S01]  /*4020*/  HMMA.16816.F32 R28, R140, R146.reuse, RZ ;  /* 0x000000928c1c723c */ /* 0x080fe200000018ff */
[----:B------:R-:W-:Y:S02]  /*4030*/  FSEL R40, R40, -INF , !P1 ;  /* 0xff80000028287808 */ /* 0x000fe40004800000 */
[----:B------:R-:W-:Y:S01]  /*4040*/  ISETP.GT.AND P1, PT, R238, 0x40, P0 ;  /* 0x00000040ee00780c */ /* 0x000fe20000724270 */
[----:B------:R-:W-:Y:S01]  /*4050*/  FFMA.FTZ R213, R213, c[0x0][0x29c], -R223 ;  /* 0x0000a700d5d57a23 */ /* 0x000fe200000108df */
[----:B------:R-:W-:Y:S02]  /*4060*/  ISETP.GT.AND P2, PT, R239, 0x41, P0 ;  /* 0x00000041ef00780c */ /* 0x000fe40000744270 */
[----:B------:R-:W-:Y:S01]  /*4070*/  ISETP.LT.OR P1, PT, R236, 0x41, P1 ;  /* 0x00000041ec00780c */ /* 0x000fe20000f21670 */
[----:B------:R-:W-:Y:S01]  /*4080*/  MUFU.EX2 R216, R216 ;  /* 0x000000d800d87308 */ /* 0x000fe20000000800 */
[----:B------:R-:W-:Y:S03]  /*4090*/  ISETP.LT.OR P2, PT, R237, 0x42, P2 ;  /* 0x00000042ed00780c */ /* 0x000fe60001741670 */
[----:B------:R-:W-:Y:S01]  /*40a0*/  FSEL R48, R42, -INF , !P1 ;  /* 0xff8000002a307808 */ /* 0x000fe20004800000 */
[----:B------:R-:W-:Y:S01]  /*40b0*/  FFMA.FTZ R42, R33, c[0x0][0x29c], -R212 ;  /* 0x0000a700212a7a23 */ /* 0x000fe200000108d4 */
[----:B------:R-:W-:Y:S01]  /*40c0*/  FSEL R41, R41, -INF , !P2 ;  /* 0xff80000029297808 */ /* 0x000fe20005000000 */
[C---:B------:R-:W-:Y:S02]  /*40d0*/  HMMA.16816.F32 R32, R132.reuse, R146, RZ ;  /* 0x000000928420723c */ /* 0x040fe400000018ff */
[----:B------:R-:W-:Y:S01]  /*40e0*/  ISETP.GT.AND P2, PT, R238, 0x41, P0 ;  /* 0x00000041ee00780c */ /* 0x000fe20000744270 */
[----:B------:R-:W-:Y:S01]  /*40f0*/  MUFU.EX2 R215, R215 ;  /* 0x000000d700d77308 */ /* 0x000fe20000000800 */
[----:B------:R-:W-:Y:S01]  /*4100*/  ISETP.GT.AND P1, PT, R239, 0x50, P0 ;  /* 0x00000050ef00780c */ /* 0x000fe20000724270 */
[----:B------:R-:W-:Y:S01]  /*4110*/  FFMA.FTZ R234, R41, c[0x0][0x29c], -R221 ;  /* 0x0000a70029ea7a23 */ /* 0x000fe200000108dd */
[----:B------:R-:W-:Y:S01]  /*4120*/  ISETP.LT.OR P2, PT, R236, 0x42, P2 ;  /* 0x00000042ec00780c */ /* 0x000fe20001741670 */
[----:B------:R-:W-:Y:S01]  /*4130*/  IMAD.MOV.U32 R146, RZ, RZ, R42 ;  /* 0x000000ffff927224 */ /* 0x000fe200078e002a */
[----:B------:R-:W-:Y:S01]  /*4140*/  ISETP.LT.OR P1, PT, R237, 0x51, P1 ;  /* 0x00000051ed00780c */ /* 0x000fe20000f21670 */
[----:B------:R-:W-:Y:S03]  /*4150*/  IMAD.MOV.U32 R147, RZ, RZ, R233 ;  /* 0x000000ffff937224 */ /* 0x000fe600078e00e9 */
        /* <DEDUP_REMOVED lines=10> */
[----:B------:R-:W-:Y:S01]  /*4200*/  FSEL R228, R46, -INF , !P1 ;  /* 0xff8000002ee47808 */ /* 0x000fe20004800000 */
[----:B------:R-:W-:Y:S01]  /*4210*/  FFMA.FTZ R46, R222, c[0x0][0x29c], -R248 ;  /* 0x0000a700de2e7a23 */ /* 0x000fe200000108f8 */
[----:B------:R-:W-:Y:S02]  /*4220*/  FSEL R45, R45, -INF , !P2 ;  /* 0xff8000002d2d7808 */ /* 0x000fe40005000000 */
[----:B------:R-:W-:Y:S01]  /*4230*/  ISETP.GT.AND P2, PT, R238, 0x51, P0 ;  /* 0x00000051ee00780c */ /* 0x000fe20000744270 */
[----:B------:R-:W-:Y:S01]  /*4240*/  FFMA.FTZ R228, R228, c[0x0][0x29c], -R223 ;  /* 0x0000a700e4e47a23 */ /* 0x000fe200000108df */
[----:B------:R-:W-:Y:S02]  /*4250*/  ISETP.GT.AND P1, PT, R239, 0x60, P0 ;  /* 0x00000060ef00780c */ /* 0x000fe40000724270 */
[----:B------:R-:W-:Y:S01]  /*4260*/  ISETP.LT.OR P2, PT, R236, 0x52, P2 ;  /* 0x00000052ec00780c */ /* 0x000fe20001741670 */
[----:B------:R-:W-:Y:S01]  /*4270*/  MUFU.EX2 R241, R241 ;  /* 0x000000f100f17308 */ /* 0x000fe20000000800 */
[----:B------:R-:W-:Y:S02]  /*4280*/  ISETP.LT.OR P1, PT, R237, 0x61, P1 ;  /* 0x00000061ed00780c */ /* 0x000fe40000f21670 */
[----:B------:R-:W-:Y:S01]  /*4290*/  FSEL R227, R47, -INF , !P2 ;  /* 0xff8000002fe37808 */ /* 0x000fe20005000000 */
[--C-:B------:R-:W-:Y:S01]  /*42a0*/  FFMA.FTZ R47, R52, c[0x0][0x29c], -R212.reuse ;  /* 0x0000a700342f7a23 */ /* 0x100fe200000108d4 */
[----:B------:R-:W-:Y:S01]  /*42b0*/  FSEL R56, R56, -INF , !P1 ;  /* 0xff80000038387808 */ /* 0x000fe20004800000 */
[----:B------:R-:W-:Y:S01]  /*42c0*/  FFMA.FTZ R212, R65, c[0x0][0x29c], -R212 ;  /* 0x0000a70041d47a23 */ /* 0x000fe200000108d4 */
[----:B------:R-:W-:Y:S01]  /*42d0*/  ISETP.GT.AND P1, PT, R238, 0x60, P0 ;  /* 0x00000060ee00780c */ /* 0x000fe20000724270 */
[----:B------:R-:W-:Y:S01]  /*42e0*/  IMAD.MOV.U32 R65, RZ, RZ, R251 ;  /* 0x000000ffff417224 */ /* 0x000fe200078e00fb */
[----:B------:R-:W-:Y:S01]  /*42f0*/  ISETP.GT.AND P2, PT, R239, 0x61, P0 ;  /* 0x00000061ef00780c */ /* 0x000fe20000744270 */
[----:B------:R-:W-:Y:S01]  /*4300*/  FFMA.FTZ R251, R38, c[0x0][0x29c], -R248 ;  /* 0x0000a70026fb7a23 */ /* 0x000fe200000108f8 */
[----:B------:R-:W-:Y:S01]  /*4310*/  ISETP.LT.OR P1, PT, R236, 0x61, P1 ;  /* 0x00000061ec00780c */ /* 0x000fe20000f21670 */
[----:B------:R-:W-:Y:S01]  /*4320*/  FFMA.FTZ R231, R56, c[0x0][0x29c], -R221 ;  /* 0x0000a70038e77a23 */ /* 0x000fe200000108dd */
[----:B------:R-:W-:Y:S01]  /*4330*/  ISETP.LT.OR P2, PT, R237, 0x62, P2 ;  /* 0x00000062ed00780c */ /* 0x000fe20001741670 */
[----:B------:R-:W-:Y:S01]  /*4340*/  IMAD.MOV.U32 R52, RZ, RZ, R250 ;  /* 0x000000ffff347224 */ /* 0x000fe200078e00fa */
[----:B------:R-:W-:Y:S01]  /*4350*/  FSEL R58, R58, -INF , !P1 ;  /* 0xff8000003a3a7808 */ /* 0x000fe20004800000 */
[----:B------:R-:W-:Y:S01]  /*4360*/  FFMA.FTZ R250, R55, c[0x0][0x29c], -R248 ;  /* 0x0000a70037fa7a23 */ /* 0x000fe200000108f8 */
[----:B------:R-:W-:Y:S01]  /*4370*/  FSEL R57, R57, -INF , !P2 ;  /* 0xff80000039397808 */ /* 0x000fe20005000000 */
[----:B------:R-:W-:Y:S01]  /*4380*/  IMAD.MOV.U32 R66, RZ, RZ, R212 ;  /* 0x000000ffff427224 */ /* 0x000fe200078e00d4 */
[----:B------:R-:W-:Y:S01]  /*4390*/  ISETP.GT.AND P2, PT, R238, 0x61, P0 ;  /* 0x00000061ee00780c */ /* 0x000fe20000744270 */
[----:B------:R-:W-:Y:S01]  /*43a0*/  FFMA.FTZ R212, R48, c[0x0][0x29c], -R223 ;  /* 0x0000a70030d47a23 */ /* 0x000fe200000108df */
[----:B------:R-:W-:Y:S01]  /*43b0*/  ISETP.GT.AND P1, PT, R239, 0x70, P0 ;  /* 0x00000070ef00780c */ /* 0x000fe20000724270 */
[----:B------:R-:W-:Y:S01]  /*43c0*/  FFMA.FTZ R230, R57, c[0x0][0x29c], -R221 ;  /* 0x0000a70039e67a23 */ /* 0x000fe200000108dd */
[----:B------:R-:W-:Y:S01]  /*43d0*/  ISETP.LT.OR P2, PT, R236, 0x62, P2 ;  /* 0x00000062ec00780c */ /* 0x000fe20001741670 */
[--C-:B------:R-:W-:Y:S01]  /*43e0*/  FFMA.FTZ R226, R58, c[0x0][0x29c], -R223.reuse ;  /* 0x0000a7003ae27a23 */ /* 0x100fe200000108df */
[----:B------:R-:W-:Y:S01]  /*43f0*/  ISETP.LT.OR P1, PT, R237, 0x71, P1 ;  /* 0x00000071ed00780c */ /* 0x000fe20000f21670 */
[--C-:B------:R-:W-:Y:S01]  /*4400*/  FFMA.FTZ R227, R227, c[0x0][0x29c], -R223.reuse ;  /* 0x0000a700e3e37a23 */ /* 0x100fe200000108df */
[----:B------:R-:W-:Y:S01]  /*4410*/  FSEL R59, R59, -INF , !P2 ;  /* 0xff8000003b3b7808 */ /* 0x000fe20005000000 */
[----:B------:R-:W-:Y:S01]  /*4420*/  MUFU.EX2 R240, R240 ;  /* 0x000000f000f07308 */ /* 0x000fe20000000800 */
[----:B------:R-:W-:Y:S02]  /*4430*/  FSEL R60, R60, -INF , !P1 ;  /* 0xff8000003c3c7808 */ /* 0x000fe40004800000 */
[----:B------:R-:W-:Y:S01]  /*4440*/  ISETP.GT.AND P1, PT, R238, 0x70, P0 ;  /* 0x00000070ee00780c */ /* 0x000fe20000724270 */
[----:B------:R-:W-:Y:S01]  /*4450*/  FFMA.FTZ R225, R59, c[0x0][0x29c], -R223 ;  /* 0x0000a7003be17a23 */ /* 0x000fe200000108df */
[----:B------:R-:W-:Y:S01]  /*4460*/  ISETP.GT.AND P2, PT, R239, 0x71, P0 ;  /* 0x00000071ef00780c */ /* 0x000fe20000744270 */
[--C-:B------:R-:W-:Y:S01]  /*4470*/  FFMA.FTZ R239, R40, c[0x0][0x29c], -R221.reuse ;  /* 0x0000a70028ef7a23 */ /* 0x100fe200000108dd */
[----:B------:R-:W-:Y:S01]  /*4480*/  ISETP.GT.AND P0, PT, R238, 0x71, P0 ;  /* 0x00000071ee00780c */ /* 0x000fe20000704270 */
[--C-:B------:R-:W-:Y:S01]  /*4490*/  FFMA.FTZ R238, R39, c[0x0][0x29c], -R248.reuse ;  /* 0x0000a70027ee7a23 */ /* 0x100fe200000108f8 */
[----:B------:R-:W-:Y:S01]  /*44a0*/  ISETP.LT.OR P2, PT, R237, 0x72, P2 ;  /* 0x00000072ed00780c */ /* 0x000fe20001741670 */
[-C--:B------:R-:W-:Y:S01]  /*44b0*/  HMMA.16816.F32 R36, R132, R148.reuse, RZ ;  /* 0x000000948424723c */ /* 0x080fe200000018ff */
[--C-:B------:R-:W-:Y:S01]  /*44c0*/  FFMA.FTZ R237, R50, c[0x0][0x29c], -R248.reuse ;  /* 0x0000a70032ed7a23 */ /* 0x100fe200000108f8 */
[----:B------:R-:W-:Y:S01]  /*44d0*/  MUFU.EX2 R214, R214 ;  /* 0x000000d600d67308 */ /* 0x000fe20000000800 */
[----:B------:R-:W-:Y:S01]  /*44e0*/  FFMA.FTZ R222, R60, c[0x0][0x29c], -R221 ;  /* 0x0000a7003cde7a23 */ /* 0x000fe200000108dd */
[C---:B------:R-:W-:Y:S01]  /*44f0*/  ISETP.LT.OR P1, PT, R236.reuse, 0x71, P1 ;  /* 0x00000071ec00780c */ /* 0x040fe20000f21670 */
[----:B------:R-:W-:Y:S01]  /*4500*/  IMAD.MOV.U32 R60, RZ, RZ, R47 ;  /* 0x000000ffff3c7224 */ /* 0x000fe200078e002f */
[----:B------:R-:W-:Y:S01]  /*4510*/  ISETP.LT.OR P0, PT, R236, 0x72, P0 ;  /* 0x00000072ec00780c */ /* 0x000fe20000701670 */
[--C-:B------:R-:W-:Y:S01]  /*4520*/  FFMA.FTZ R236, R51, c[0x0][0x29c], -R248.reuse ;  /* 0x0000a70033ec7a23 */ /* 0x100fe200000108f8 */
[C---:B------:R-:W-:Y:S04]  /*4530*/  HMMA.16816.F32 R40, R140.reuse, R148, RZ ;  /* 0x000000948c28723c */ /* 0x040fe800000018ff */
[----:B------:R-:W-:Y:S01]  /*4540*/  FSEL R61, R61, -INF , !P2 ;  /* 0xff8000003d3d7808 */ /* 0x000fe20005000000 */
[----:B------:R-:W-:Y:S01]  /*4550*/  FFMA.FTZ R248, R67, c[0x0][0x29c], -R248 ;  /* 0x0000a70043f87a23 */ /* 0x000fe200000108f8 */
[----:B------:R-:W-:Y:S01]  /*4560*/  FSEL R62, R62, -INF , !P1 ;  /* 0xff8000003e3e7808 */ /* 0x000fe20004800000 */
[----:B------:R-:W-:Y:S01]  /*4570*/  IMAD.MOV.U32 R148, RZ, RZ, R65 ;  /* 0x000000ffff947224 */ /* 0x000fe200078e0041 */
[----:B------:R-:W-:Y:S01]  /*4580*/  FSEL R63, R63, -INF , !P0 ;  /* 0xff8000003f3f7808 */ /* 0x000fe20004000000 */
[----:B------:R-:W-:Y:S01]  /*4590*/  IMAD.MOV.U32 R65, RZ, RZ, R232 ;  /* 0x000000ffff417224 */ /* 0x000fe200078e00e8 */
[----:B------:R-:W-:Y:S01]  /*45a0*/  MUFU.EX2 R213, R213 ;  /* 0x000000d500d57308 */ /* 0x000fe20000000800 */
[----:B------:R-:W-:Y:S01]  /*45b0*/  PLOP3.LUT P0, PT, PT, PT, UP0, 0x80, 0x0 ;  /* 0x000000000000781c */ /* 0x000fe20003f0f008 */
[--C-:B------:R-:W-:Y:S02]  /*45c0*/  FFMA.FTZ R232, R45, c[0x0][0x29c], -R221.reuse ;  /* 0x0000a7002de87a23 */ /* 0x100fe400000108dd */
[----:B------:R-:W-:Y:S02]  /*45d0*/  FFMA.FTZ R221, R61, c[0x0][0x29c], -R221 ;  /* 0x0000a7003ddd7a23 */ /* 0x000fe400000108dd */
[----:B------:R-:W-:Y:S02]  /*45e0*/  IMAD.MOV.U32 R61, RZ, RZ, R46 ;  /* 0x000000ffff3d7224 */ /* 0x000fe400078e002e */
[-C--:B------:R-:W-:Y:S01]  /*45f0*/  HMMA.16816.F32 R44, R140, R150.reuse, RZ ;  /* 0x000000968c2c723c */ /* 0x080fe200000018ff */
[----:B------:R-:W-:Y:S01]  /*4600*/  IMAD.MOV.U32 R67, RZ, RZ, R49 ;  /* 0x000000ffff437224 */ /* 0x000fe200078e0031 */
[----:B------:R-:W-:Y:S01]  /*4610*/  MUFU.EX2 R212, R212 ;  /* 0x000000d400d47308 */ /* 0x000fe20000000800 */
[----:B------:R-:W-:Y:S02]  /*4620*/  IMAD.MOV.U32 R149, RZ, RZ, R224 ;  /* 0x000000ffff957224 */ /* 0x000fe400078e00e0 */
[--C-:B------:R-:W-:Y:S02]  /*4630*/  FFMA.FTZ R224, R62, c[0x0][0x29c], -R223.reuse ;  /* 0x0000a7003ee07a23 */ /* 0x100fe400000108df */
[----:B------:R-:W-:Y:S01]  /*4640*/  FFMA.FTZ R223, R63, c[0x0][0x29c], -R223 ;  /* 0x0000a7003fdf7a23 */ /* 0x000fe200000108df */
[C---:B------:R-:W-:Y:S04]  /*4650*/  HMMA.16816.F32 R48, R132.reuse, R150, RZ ;  /* 0x000000968430723c */ /* 0x040fe800000018ff */
[----:B------:R-:W-:Y:S03]  /*4660*/  MUFU.EX2 R229, R229 ;  /* 0x000000e500e57308 */ /* 0x000fe60000000800 */
[----:B------:R-:W-:Y:S02]  /*4670*/  IMAD.MOV.U32 R151, RZ, RZ, R53 ;  /* 0x000000ffff977224 */ /* 0x000fe400078e0035 */
[----:B------:R-:W-:Y:S02]  /*4680*/  IMAD.MOV.U32 R150, RZ, RZ, R52 ;  /* 0x000000ffff967224 */ /* 0x000fe400078e0034 */
[-C--:B------:R-:W-:Y:S03]  /*4690*/  HMMA.16816.F32 R52, R132, R152.reuse, RZ ;  /* 0x000000988434723c */ /* 0x080fe600000018ff */
[----:B------:R-:W-:Y:S05]  /*46a0*/  MUFU.EX2 R228, R228 ;  /* 0x000000e400e47308 */ /* 0x000fea0000000800 */
[C---:B------:R-:W-:Y:S05]  /*46b0*/  HMMA.16816.F32 R56, R140.reuse, R152, RZ ;  /* 0x000000988c38723c */ /* 0x040fea00000018ff */
[----:B------:R-:W-:Y:S02]  /*46c0*/  MUFU.EX2 R227, R227 ;  /* 0x000000e300e37308 */ /* 0x000fe40000000800 */
[----:B------:R-:W-:Y:S02]  /*46d0*/  IMAD.MOV.U32 R153, RZ, RZ, R60 ;  /* 0x000000ffff997224 */ /* 0x000fe400078e003c */
[----:B------:R-:W-:Y:S02]  /*46e0*/  IMAD.MOV.U32 R152, RZ, RZ, R61 ;  /* 0x000000ffff987224 */ /* 0x000fe400078e003d */
[-C--:B------:R-:W-:Y:S04]  /*46f0*/  HMMA.16816.F32 R60, R140, R154.reuse, RZ ;  /* 0x0000009a8c3c723c */ /* 0x080fe800000018ff */
[----:B------:R-:W-:Y:S03]  /*4700*/  MUFU.EX2 R226, R226 ;  /* 0x000000e200e27308 */ /* 0x000fe60000000800 */
[----:B------:R-:W-:Y:S02]  /*4710*/  IMAD.MOV.U32 R141, RZ, RZ, R66 ;  /* 0x000000ffff8d7224 */ /* 0x000fe400078e0042 */
[----:B------:R-:W-:Y:S03]  /*4720*/  IMAD.MOV.U32 R142, RZ, RZ, R65 ;  /* 0x000000ffff8e7224 */ /* 0x000fe600078e0041 */
[----:B------:R-:W-:Y:S02]  /*4730*/  IMAD.MOV.U32 R143, RZ, RZ, R64 ;  /* 0x000000ffff8f7224 */ /* 0x000fe400078e0040 */
[----:B------:R-:W-:Y:S01]  /*4740*/  IMAD.MOV.U32 R140, RZ, RZ, R67 ;  /* 0x000000ffff8c7224 */ /* 0x000fe200078e0043 */
[----:B------:R-:W-:Y:S01]  /*4750*/  MUFU.EX2 R225, R225 ;  /* 0x000000e100e17308 */ /* 0x000fe20000000800 */
[----:B------:R-:W-:Y:S07]  /*4760*/  HMMA.16816.F32 R64, R132, R154, RZ ;  /* 0x0000009a8440723c */ /* 0x000fee00000018ff */
[----:B------:R-:W-:Y:S01]  /*4770*/  IMAD.MOV.U32 R155, RZ, RZ, R152 ;  /* 0x000000ffff9b7224 */ /* 0x000fe200078e0098 */
[-C--:B------:R-:W-:Y:S01]  /*4780*/  HMMA.16816.F32 R4, R156, R160.reuse, R4 ;  /* 0x000000a09c04723c */ /* 0x080fe20000001804 */
[----:B------:R-:W-:Y:S04]  /*4790*/  MUFU.EX2 R224, R224 ;  /* 0x000000e000e07308 */ /* 0x000fe80000000800 */
[----:B------:R-:W-:Y:S01]  /*47a0*/  IMAD.MOV.U32 R135, RZ, RZ, R102 ;  /* 0x000000ffff877224 */ /* 0x000fe200078e0066 */
[----:B------:R-:W-:Y:S01]  /*47b0*/  IADD3 R152, R187, UR4, RZ ;  /* 0x00000004bb987c10 */ /* 0x000fe2000fffe0ff */
[----:B------:R1:W5:Y:S01]  /*47c0*/  LDL.LU R102, [R1+0xc] ;  /* 0x00000c0001667983 */ /* 0x0003620000300800 */
[C---:B------:R-:W-:Y:S01]  /*47d0*/  HMMA.16816.F32 R8, R164.reuse, R160, R8 ;  /* 0x000000a0a408723c */ /* 0x040fe20000001808 */
[----:B------:R-:W-:Y:S02]  /*47e0*/  USHF.L.U32 UR4, UR5, 0xd, URZ ;  /* 0x0000000d05047899 */ /* 0x000fe4000800063f */
[----:B------:R-:W-:Y:S01]  /*47f0*/  MUFU.EX2 R223, R223 ;  /* 0x000000df00df7308 */ /* 0x000fe20000000800 */
[----:B------:R-:W-:Y:S01]  /*4800*/  IMAD.MOV.U32 R154, RZ, RZ, R101 ;  /* 0x000000ffff9a7224 */ /* 0x000fe200078e0065 */
[----:B------:R-:W-:Y:S01]  /*4810*/  LEA R152, R152, 0x10080, 0x1 ;  /* 0x0001008098987811 */ /* 0x000fe200078e08ff */
[----:B------:R1:W5:Y:S01]  /*4820*/  LDL.LU R101, [R1+0x8] ;  /* 0x0000080001657983 */ /* 0x0003620000300800 */
[----:B------:R-:W-:Y:S01]  /*4830*/  IMAD.MOV.U32 R161, RZ, RZ, R136 ;  /* 0x000000ffffa17224 */ /* 0x000fe200078e0088 */
[-C--:B------:R-:W-:Y:S04]  /*4840*/  HMMA.16816.F32 R12, R164, R162.reuse, R12 ;  /* 0x000000a2a40c723c */ /* 0x080fe8000000180c */
[----:B------:R-:W-:Y:S01]  /*4850*/  IMAD.SHL.U32 R160, R182, 0x2, RZ ;  /* 0x00000002b6a07824 */ /* 0x000fe200078e00ff */
[----:B------:R-:W-:Y:S03]  /*4860*/  MUFU.EX2 R161, R161 ;  /* 0x000000a100a17308 */ /* 0x000fe60000000800 */
[C---:B------:R-:W-:Y:S07]  /*4870*/  HMMA.16816.F32 R16, R156.reuse, R162, R16 ;  /* 0x000000a29c10723c */ /* 0x040fee0000001810 */
[----:B------:R-:W-:Y:S01]  /*4880*/  IMAD.MOV.U32 R163, RZ, RZ, R138 ;  /* 0x000000ffffa37224 */ /* 0x000fe200078e008a */
[-C--:B------:R-:W-:Y:S01]  /*4890*/  HMMA.16816.F32 R20, R156, R168.reuse, R20 ;  /* 0x000000a89c14723c */ /* 0x080fe20000001814 */
[----:B------:R-:W-:Y:S03]  /*48a0*/  MUFU.EX2 R251, R251 ;  /* 0x000000fb00fb7308 */ /* 0x000fe60000000800 */
[----:B------:R-:W-:Y:S04]  /*48b0*/  IMAD.MOV.U32 R162, RZ, RZ, R137 ;  /* 0x000000ffffa27224 */ /* 0x000fe800078e0089 */
[C---:B------:R-:W-:Y:S03]  /*48c0*/  HMMA.16816.F32 R24, R164.reuse, R168, R24 ;  /* 0x000000a8a418723c */ /* 0x040fe60000001818 */
[----:B------:R-:W-:Y:S04]  /*48d0*/  MUFU.EX2 R162, R162 ;  /* 0x000000a200a27308 */ /* 0x000fe80000000800 */
[----:B------:R-:W-:Y:S01]  /*48e0*/  IMAD.MOV.U32 R168, RZ, RZ, R150 ;  /* 0x000000ffffa87224 */ /* 0x000fe200078e0096 */
[-C--:B------:R-:W-:Y:S04]  /*48f0*/  HMMA.16816.F32 R28, R164, R170.reuse, R28 ;  /* 0x000000aaa41c723c */ /* 0x080fe8000000181c */
[----:B------:R-:W-:Y:S01]  /*4900*/  IMAD.MOV.U32 R169, RZ, RZ, R153 ;  /* 0x000000ffffa97224 */ /* 0x000fe200078e0099 */
        /* <DEDUP_REMOVED lines=11> */
[----:B------:R-:W-:Y:S01]  /*49c0*/  MUFU.EX2 R237, R237 ;  /* 0x000000ed00ed7308 */ /* 0x000fe20000000800 */
[C---:B------:R-:W-:Y:S01]  /*49d0*/  IMAD.IADD R140, R160.reuse, 0x1, R152 ;  /* 0x00000001a08c7824 */ /* 0x040fe200078e0298 */
[----:B------:R-:W-:Y:S01]  /*49e0*/  IADD3 R152, R160, R152, R181 ;  /* 0x00000098a0987210 */ /* 0x000fe20007ffe0b5 */
        /* <DEDUP_REMOVED lines=8> */
[-C--:B------:R-:W-:Y:S01]  /*4a70*/  HMMA.16816.F32 R60, R164, R178.reuse, R60 ;  /* 0x000000b2a43c723c */ /* 0x080fe2000000183c */
[----:B------:R-:W-:Y:S03]  /*4a80*/  LDSM.16.M88.4 R132, [R140] ;  /* 0x000000008c84783b */ /* 0x000fe60000000200 */
[----:B------:R-:W-:Y:S01]  /*4a90*/  IMAD.MOV.U32 R176, RZ, RZ, R151 ;  /* 0x000000ffffb07224 */ /* 0x000fe200078e0097 */
[----:B------:R-:W-:Y:S02]  /*4aa0*/  MUFU.EX2 R175, R175 ;  /* 0x000000af00af7308 */ /* 0x000fe40000000800 */
[----:B------:R-:W-:Y:S01]  /*4ab0*/  IMAD.MOV.U32 R164, RZ, RZ, R139 ;  /* 0x000000ffffa47224 */ /* 0x000fe200078e008b */
[----:B------:R-:W-:Y:S01]  /*4ac0*/  HMMA.16816.F32 R64, R156, R178, R64 ;  /* 0x000000b29c40723c */ /* 0x000fe20000001840 */
[----:B------:R-:W2:Y:S03]  /*4ad0*/  LDSM.16.M88.4 R136, [R3+0x4080] ;  /* 0x004080000388783b */ /* 0x000ea60000000200 */
[----:B------:R-:W-:Y:S02]  /*4ae0*/  IMAD.MOV.U32 R165, RZ, RZ, R146 ;  /* 0x000000ffffa57224 */ /* 0x000fe400078e0092 */
[----:B------:R-:W-:Y:S01]  /*4af0*/  IMAD.MOV.U32 R167, RZ, RZ, R148 ;  /* 0x000000ffffa77224 */ /* 0x000fe200078e0094 */
[----:B------:R-:W-:Y:S01]  /*4b00*/  MUFU.EX2 R236, R236 ;  /* 0x000000ec00ec7308 */ /* 0x000fe20000000800 */
[----:B------:R-:W-:Y:S01]  /*4b10*/  IMAD.MOV.U32 R159, RZ, RZ, R147 ;  /* 0x000000ffff9f7224 */ /* 0x000fe200078e0093 */
[----:B------:R-:W3:Y:S03]  /*4b20*/  LDSM.16.M88.4 R140, [R140+0x2000] ;  /* 0x002000008c8c783b */ /* 0x000ee60000000200 */
[----:B------:R-:W-:Y:S02]  /*4b30*/  IMAD.MOV.U32 R178, RZ, RZ, R144 ;  /* 0x000000ffffb27224 */ /* 0x000fe400078e0090 */
[----:B------:R-:W-:Y:S02]  /*4b40*/  IMAD.MOV.U32 R179, RZ, RZ, R145 ;  /* 0x000000ffffb37224 */ /* 0x000fe400078e0091 */
[----:B------:R-:W-:Y:S01]  /*4b50*/  IMAD.MOV.U32 R166, RZ, RZ, R149 ;  /* 0x000000ffffa67224 */ /* 0x000fe200078e0095 */
[----:B------:R-:W4:Y:S01]  /*4b60*/  LDSM.16.M88.4 R144, [R3+0x5080] ;  /* 0x005080000390783b */ /* 0x000f220000000200 */
[----:B------:R-:W1:Y:S07]  /*4b70*/  MUFU.EX2 R156, R159 ;  /* 0x0000009f009c7308 */ /* 0x000e6e0000000800 */
[----:B------:R-:W1:Y:S03]  /*4b80*/  LDSM.16.M88.4 R148, [R3+0x6080] ;  /* 0x006080000394783b */ /* 0x000e660000000200 */
[----:B------:R-:W1:Y:S10]  /*4b90*/  MUFU.EX2 R157, R178 ;  /* 0x000000b2009d7308 */ /* 0x000e740000000800 */
[----:B------:R-:W-:Y:S01]  /*4ba0*/  MUFU.EX2 R178, R0 ;  /* 0x0000000000b27308 */ /* 0x000fe20000000800 */
[-C--:B--2---:R-:W-:Y:S09]  /*4bb0*/  HMMA.16816.F32 R4, R132, R136.reuse, R4 ;  /* 0x000000888404723c */ /* 0x084ff20000001804 */
[----:B------:R-:W2:Y:S01]  /*4bc0*/  MUFU.EX2 R158, R179 ;  /* 0x000000b3009e7308 */ /* 0x000ea20000000800 */
[C---:B---3--:R-:W-:Y:S08]  /*4bd0*/  HMMA.16816.F32 R8, R140.reuse, R136, R8 ;  /* 0x000000888c08723c */ /* 0x048ff00000001808 */
[-C--:B------:R-:W-:Y:S01]  /*4be0*/  HMMA.16816.F32 R12, R140, R138.reuse, R12 ;  /* 0x0000008a8c0c723c */ /* 0x080fe2000000180c */
[----:B------:R-:W3:Y:S07]  /*4bf0*/  MUFU.EX2 R159, R164 ;  /* 0x000000a4009f7308 */ /* 0x000eee0000000800 */
[C---:B------:R-:W-:Y:S01]  /*4c00*/  HMMA.16816.F32 R16, R132.reuse, R138, R16 ;  /* 0x0000008a8410723c */ /* 0x040fe20000001810 */
[----:B------:R-:W2:Y:S02]  /*4c10*/  LDSM.16.M88.4 R136, [R3+0x7080] ;  /* 0x007080000388783b */ /* 0x000ea40000000200 */
[----:B------:R-:W1:Y:S05]  /*4c20*/  MUFU.EX2 R164, R165 ;  /* 0x000000a500a47308 */ /* 0x000e6a0000000800 */
[-C--:B----4-:R-:W-:Y:S05]  /*4c30*/  HMMA.16816.F32 R20, R132, R144.reuse, R20 ;  /* 0x000000908414723c */ /* 0x090fea0000001814 */
[----:B------:R-:W4:Y:S03]  /*4c40*/  MUFU.EX2 R165, R166 ;  /* 0x000000a600a57308 */ /* 0x000f260000000800 */
[C---:B------:R-:W-:Y:S07]  /*4c50*/  HMMA.16816.F32 R24, R140.reuse, R144, R24 ;  /* 0x000000908c18723c */ /* 0x040fee0000001818 */
[----:B------:R-:W2:Y:S01]  /*4c60*/  MUFU.EX2 R166, R167 ;  /* 0x000000a700a67308 */ /* 0x000ea20000000800 */
[-C--:B------:R-:W-:Y:S08]  /*4c70*/  HMMA.16816.F32 R28, R140, R146.reuse, R28 ;  /* 0x000000928c1c723c */ /* 0x080ff0000000181c */
[C---:B------:R-:W-:Y:S01]  /*4c80*/  HMMA.16816.F32 R32, R132.reuse, R146, R32 ;  /* 0x000000928420723c */ /* 0x040fe20000001820 */
[----:B------:R-:W-:Y:S01]  /*4c90*/  LDSM.16.M88.4 R144, [R152] ;  /* 0x000000009890783b */ /* 0x000fe20000000200 */
[----:B------:R-:W-:Y:S06]  /*4ca0*/  MUFU.EX2 R167, R176 ;  /* 0x000000b000a77308 */ /* 0x000fec0000000800 */
[-C--:B-1----:R-:W-:Y:S01]  /*4cb0*/  HMMA.16816.F32 R36, R132, R148.reuse, R36 ;  /* 0x000000948424723c */ /* 0x082fe20000001824 */
[----:B------:R-:W-:Y:S03]  /*4cc0*/  LDSM.16.M88.4 R152, [R152+0x2000] ;  /* 0x002000009898783b */ /* 0x000fe60000000200 */
[----:B------:R-:W1:Y:S04]  /*4cd0*/  MUFU.EX2 R176, R177 ;  /* 0x000000b100b07308 */ /* 0x000e680000000800 */
[C---:B------:R-:W-:Y:S06]  /*4ce0*/  HMMA.16816.F32 R40, R140.reuse, R148, R40 ;  /* 0x000000948c28723c */ /* 0x040fec0000001828 */
[----:B------:R1:W1:Y:S02]  /*4cf0*/  MUFU.EX2 R177, R100 ;  /* 0x0000006400b17308 */ /* 0x0002640000000800 */
[-C--:B------:R-:W-:Y:S08]  /*4d00*/  HMMA.16816.F32 R44, R140, R150.reuse, R44 ;  /* 0x000000968c2c723c */ /* 0x080ff0000000182c */
[C---:B------:R-:W-:Y:S01]  /*4d10*/  HMMA.16816.F32 R48, R132.reuse, R150, R48 ;  /* 0x000000968430723c */ /* 0x040fe20000001830 */
[----:B------:R-:W3:Y:S01]  /*4d20*/  LDSM.16.M88.4 R148, [R2+0x4080] ;  /* 0x004080000294783b */ /* 0x000ee20000000200 */
[----:B------:R4:W3:Y:S06]  /*4d30*/  MUFU.EX2 R179, R205 ;  /* 0x000000cd00b37308 */ /* 0x0008ec0000000800 */
[-C--:B--2---:R-:W-:Y:S04]  /*4d40*/  HMMA.16816.F32 R52, R132, R136.reuse, R52 ;  /* 0x000000888434723c */ /* 0x084fe80000001834 */
[----:B------:R-:W-:Y:S01]  /*4d50*/  MUFU.EX2 R239, R239 ;  /* 0x000000ef00ef7308 */ /* 0x000fe20000000800 */
[----:B-1----:R1:W5:Y:S03]  /*4d60*/  LDL.LU R100, [R1+0x4] ;  /* 0x0000040001647983 */ /* 0x0023660000300800 */
[C---:B------:R-:W-:Y:S01]  /*4d70*/  HMMA.16816.F32 R56, R140.reuse, R136, R56 ;  /* 0x000000888c38723c */ /* 0x040fe20000001838 */
[----:B------:R1:W5:Y:S05]  /*4d80*/  LDL.LU R0, [R1] ;  /* 0x0000000001007983 */ /* 0x00036a0000300800 */
[----:B------:R-:W2:Y:S02]  /*4d90*/  MUFU.EX2 R234, R234 ;  /* 0x000000ea00ea7308 */ /* 0x000ea40000000800 */
[-C--:B------:R-:W-:Y:S01]  /*4da0*/  HMMA.16816.F32 R60, R140, R138.reuse, R60 ;  /* 0x0000008a8c3c723c */ /* 0x080fe2000000183c */
[----:B------:R-:W-:Y:S03]  /*4db0*/  LDSM.16.M88.4 R140, [R2+0x7080] ;  /* 0x00708000028c783b */ /* 0x000fe60000000200 */
[----:B----4-:R-:W-:Y:S04]  /*4dc0*/  IMAD.MOV.U32 R205, RZ, RZ, 0x40 ;  /* 0x00000040ffcd7424 */ /* 0x010fe800078e00ff */
[----:B------:R-:W-:Y:S01]  /*4dd0*/  HMMA.16816.F32 R64, R132, R138, R64 ;  /* 0x0000008a8440723c */ /* 0x000fe20000001840 */
[----:B------:R-:W4:Y:S01]  /*4de0*/  LDSM.16.M88.4 R132, [R2+0x5080] ;  /* 0x005080000284783b */ /* 0x000f220000000200 */
[----:B------:R-:W-:Y:S06]  /*4df0*/  MUFU.EX2 R233, R233 ;  /* 0x000000e900e97308 */ /* 0x000fec0000000800 */
[-C--:B---3--:R-:W-:Y:S01]  /*4e00*/  HMMA.16816.F32 R4, R144, R148.reuse, R4 ;  /* 0x000000949004723c */ /* 0x088fe20000001804 */
[----:B------:R-:W3:Y:S03]  /*4e10*/  LDSM.16.M88.4 R136, [R2+0x6080] ;  /* 0x006080000288783b */ /* 0x000ee60000000200 */
[----:B------:R-:W1:Y:S04]  /*4e20*/  MUFU.EX2 R232, R232 ;  /* 0x000000e800e87308 */ /* 0x000e680000000800 */
[C---:B------:R-:W-:Y:S06]  /*4e30*/  HMMA.16816.F32 R8, R152.reuse, R148, R8 ;  /* 0x000000949808723c */ /* 0x040fec0000001808 */
[----:B------:R-:W-:Y:S01]  /*4e40*/  MUFU.EX2 R169, R169 ;  /* 0x000000a900a97308 */ /* 0x000fe20000000800 */
[----:B------:R-:W-:Y:S01]  /*4e50*/  IMAD.U32 R148, RZ, RZ, UR5 ;  /* 0x00000005ff947e24 */ /* 0x000fe2000f8e00ff */
[-C--:B------:R-:W-:Y:S04]  /*4e60*/  HMMA.16816.F32 R12, R152, R150.reuse, R12 ;  /* 0x00000096980c723c */ /* 0x080fe8000000180c */
[----:B------:R-:W-:Y:S04]  /*4e70*/  IMAD R148, R148, 0x80, R200 ;  /* 0x0000008094947824 */ /* 0x000fe800078e02c8 */
[----:B------:R-:W-:Y:S01]  /*4e80*/  MUFU.EX2 R170, R170 ;  /* 0x000000aa00aa7308 */ /* 0x000fe20000000800 */
[C---:B------:R-:W-:Y:S01]  /*4e90*/  HMMA.16816.F32 R16, R144.reuse, R150, R16 ;  /* 0x000000969010723c */ /* 0x040fe20000001810 */
[----:B------:R-:W1:Y:S07]  /*4ea0*/  LDS R149, [R148.X4+0x18480] ;  /* 0x0184800094957984 */ /* 0x000e6e0000004800 */
[-C--:B----4-:R-:W-:Y:S01]  /*4eb0*/  HMMA.16816.F32 R20, R144, R132.reuse, R20 ;  /* 0x000000849014723c */ /* 0x090fe20000001814 */
[----:B------:R-:W4:Y:S07]  /*4ec0*/  MUFU.EX2 R250, R250 ;  /* 0x000000fa00fa7308 */ /* 0x000f2e0000000800 */
[C---:B------:R-:W-:Y:S03]  /*4ed0*/  HMMA.16816.F32 R24, R152.reuse, R132, R24 ;  /* 0x000000849818723c */ /* 0x040fe60000001818 */
[----:B------:R-:W-:Y:S05]  /*4ee0*/  MUFU.EX2 R171, R171 ;  /* 0x000000ab00ab7308 */ /* 0x000fea0000000800 */
[-C--:B------:R-:W-:Y:S05]  /*4ef0*/  HMMA.16816.F32 R28, R152, R134.reuse, R28 ;  /* 0x00000086981c723c */ /* 0x080fea000000181c */
[----:B------:R-:W-:Y:S03]  /*4f00*/  MUFU.EX2 R172, R172 ;  /* 0x000000ac00ac7308 */ /* 0x000fe60000000800 */
[C---:B------:R-:W-:Y:S07]  /*4f10*/  HMMA.16816.F32 R32, R144.reuse, R134, R32 ;  /* 0x000000869020723c */ /* 0x040fee0000001820 */
[----:B------:R-:W-:Y:S01]  /*4f20*/  MUFU.EX2 R248, R248 ;  /* 0x000000f800f87308 */ /* 0x000fe20000000800 */
[-C--:B---3--:R-:W-:Y:S04]  /*4f30*/  HMMA.16816.F32 R36, R144, R136.reuse, R36 ;  /* 0x000000889024723c */ /* 0x088fe80000001824 */
[--C-:B-1----:R-:W-:Y:S02]  /*4f40*/  FADD.FTZ R5, R5, -R149.reuse ;  /* 0x8000009505057221 */ /* 0x102fe40000010000 */
[--C-:B------:R-:W-:Y:S02]  /*4f50*/  FADD.FTZ R4, R4, -R149.reuse ;  /* 0x8000009504047221 */ /* 0x100fe40000010000 */
[C---:B------:R-:W-:Y:S01]  /*4f60*/  HMMA.16816.F32 R40, R152.reuse, R136, R40 ;  /* 0x000000889828723c */ /* 0x040fe20000001828 */
[----:B------:R-:W-:Y:S03]  /*4f70*/  MUFU.EX2 R231, R231 ;  /* 0x000000e700e77308 */ /* 0x000fe60000000800 */
[----:B------:R-:W-:Y:S01]  /*4f80*/  FMUL.FTZ R4, R156, R4 ;  /* 0x000000049c047220 */ /* 0x000fe20000410000 */
[C---:B------:R-:W-:Y:S01]  /*4f90*/  F2FP.PACK_AB R156, R157.reuse, R156 ;  /* 0x0000009c9d9c723e */ /* 0x040fe200000000ff */
[----:B------:R-:W-:Y:S02]  /*4fa0*/  FMUL.FTZ R157, R157, R5 ;  /* 0x000000059d9d7220 */ /* 0x000fe40000410000 */
[----:B------:R-:W1:Y:S01]  /*4fb0*/  LDS R5, [R148.X4+0x184a0] ;  /* 0x0184a00094057984 */ /* 0x000e620000004800 */
[-C--:B------:R-:W-:Y:S02]  /*4fc0*/  HMMA.16816.F32 R44, R152, R138.reuse, R44 ;  /* 0x0000008a982c723c */ /* 0x080fe4000000182c */
[----:B------:R-:W3:Y:S01]  /*4fd0*/  MUFU.EX2 R230, R230 ;  /* 0x000000e600e67308 */ /* 0x000ee20000000800 */
[--C-:B------:R-:W-:Y:S01]  /*4fe0*/  FADD.FTZ R16, R16, -R149.reuse ;  /* 0x8000009510107221 */ /* 0x100fe20000010000 */
[----:B------:R-:W-:Y:S01]  /*4ff0*/  F2FP.PACK_AB R4, R157, R4 ;  /* 0x000000049d04723e */ /* 0x000fe200000000ff */
[--C-:B------:R-:W-:Y:S02]  /*5000*/  FADD.FTZ R20, R20, -R149.reuse ;  /* 0x8000009514147221 */ /* 0x100fe40000010000 */
[----:B------:R-:W-:Y:S01]  /*5010*/  FMUL.FTZ R16, R158, R16 ;  /* 0x000000109e107220 */ /* 0x000fe20000410000 */
[C---:B------:R-:W-:Y:S04]  /*5020*/  HMMA.16816.F32 R48, R144.reuse, R138, R48 ;  /* 0x0000008a9030723c */ /* 0x040fe80000001830 */
[----:B------:R-:W-:Y:S01]  /*5030*/  F2FP.PACK_AB R158, R159, R158 ;  /* 0x0000009e9f9e723e */ /* 0x000fe200000000ff */
[----:B------:R-:W-:Y:S01]  /*5040*/  FMUL.FTZ R20, R161, R20 ;  /* 0x00000014a1147220 */ /* 0x000fe20000410000 */
[----:B------:R-:W-:Y:S01]  /*5050*/  F2FP.PACK_AB R161, R162, R161 ;  /* 0x000000a1a2a1723e */ /* 0x000fe200000000ff */
[--C-:B------:R-:W-:Y:S01]  /*5060*/  FADD.FTZ R32, R32, -R149.reuse ;  /* 0x8000009520207221 */ /* 0x100fe20000010000 */
[-C--:B------:R-:W-:Y:S01]  /*5070*/  HMMA.16816.F32 R52, R144, R140.reuse, R52 ;  /* 0x0000008c9034723c */ /* 0x080fe20000001834 */
[----:B------:R-:W-:Y:S03]  /*5080*/  MUFU.EX2 R222, R222 ;  /* 0x000000de00de7308 */ /* 0x000fe60000000800 */
[----:B------:R-:W-:Y:S01]  /*5090*/  FMUL.FTZ R32, R163, R32 ;  /* 0x00000020a3207220 */ /* 0x000fe20000410000 */
[----:B------:R-:W-:Y:S01]  /*50a0*/  F2FP.PACK_AB R163, R164, R163 ;  /* 0x000000a3a4a3723e */ /* 0x000fe200000000ff */
[--C-:B------:R-:W-:Y:S02]  /*50b0*/  FADD.FTZ R36, R36, -R149.reuse ;  /* 0x8000009524247221 */ /* 0x100fe40000010000 */
[C---:B------:R-:W-:Y:S03]  /*50c0*/  HMMA.16816.F32 R56, R152.reuse, R140, R56 ;  /* 0x0000008c9838723c */ /* 0x040fe60000001838 */
[----:B------:R-:W2:Y:S01]  /*50d0*/  MUFU.EX2 R221, R221 ;  /* 0x000000dd00dd7308 */ /* 0x000ea20000000800 */
[----:B------:R-:W-:Y:S01]  /*50e0*/  FMUL.FTZ R36, R165, R36 ;  /* 0x00000024a5247220 */ /* 0x000fe20000410000 */
[----:B------:R-:W-:Y:S01]  /*50f0*/  F2FP.PACK_AB R165, R166, R165 ;  /* 0x000000a5a6a5723e */ /* 0x000fe200000000ff */
[--C-:B------:R-:W-:Y:S01]  /*5100*/  FADD.FTZ R17, R17, -R149.reuse ;  /* 0x8000009511117221 */ /* 0x100fe20000010000 */
[----:B------:R-:W-:Y:S01]  /*5110*/  IADD3 R140, R186, UR4, RZ ;  /* 0x00000004ba8c7c10 */ /* 0x000fe2000fffe0ff */
[-C--:B------:R-:W-:Y:S04]  /*5120*/  HMMA.16816.F32 R60, R152, R142.reuse, R60 ;  /* 0x0000008e983c723c */ /* 0x080fe8000000183c */
[----:B------:R-:W-:Y:S02]  /*5130*/  FADD.FTZ R48, R48, -R149 ;  /* 0x8000009530307221 */ /* 0x000fe40000010000 */
[----:B------:R-:W-:Y:S02]  /*5140*/  FMUL.FTZ R17, R159, R17 ;  /* 0x000000119f117220 */ /* 0x000fe40000410000 */
[--C-:B-1----:R-:W-:Y:S01]  /*5150*/  FADD.FTZ R6, R6, -R5.reuse ;  /* 0x8000000506067221 */ /* 0x102fe20000010000 */
[----:B------:R-:W-:Y:S04]  /*5160*/  HMMA.16816.F32 R64, R144, R142, R64 ;  /* 0x0000008e9040723c */ /* 0x000fe80000001840 */
[--C-:B------:R-:W-:Y:S01]  /*5170*/  FADD.FTZ R7, R7, -R5.reuse ;  /* 0x8000000507077221 */ /* 0x100fe20000010000 */
[----:B------:R-:W-:Y:S01]  /*5180*/  F2FP.PACK_AB R16, R17, R16 ;  /* 0x000000101110723e */ /* 0x000fe200000000ff */
[----:B------:R-:W-:Y:S01]  /*5190*/  FMUL.FTZ R6, R173, R6 ;  /* 0x00000006ad067220 */ /* 0x000fe20000410000 */
[C---:B------:R-:W-:Y:S01]  /*51a0*/  F2FP.PACK_AB R173, R174.reuse, R173 ;  /* 0x000000adaead723e */ /* 0x040fe200000000ff */
[----:B------:R-:W-:Y:S04]  /*51b0*/  FMUL.FTZ R7, R174, R7 ;  /* 0x00000007ae077220 */ /* 0x000fe80000410000 */
[--C-:B------:R-:W-:Y:S01]  /*51c0*/  FADD.FTZ R18, R18, -R5.reuse ;  /* 0x8000000512127221 */ /* 0x100fe20000010000 */
[----:B------:R-:W-:Y:S01]  /*51d0*/  F2FP.PACK_AB R6, R7, R6 ;  /* 0x000000060706723e */ /* 0x000fe200000000ff */
[----:B------:R-:W-:Y:S01]  /*51e0*/  IMAD.SHL.U32 R140, R140, 0x2, RZ ;  /* 0x000000028c8c7824 */ /* 0x000fe200078e00ff */
[----:B------:R-:W1:Y:S01]  /*51f0*/  LDS R7, [R148.X4+0x18580] ;  /* 0x0185800094077984 */ /* 0x000e620000004800 */
[----:B------:R-:W-:Y:S02]  /*5200*/  IMAD.SHL.U32 R144, R187, 0x2, RZ ;  /* 0x00000002bb907824 */ /* 0x000fe400078e00ff */
[----:B------:R-:W-:Y:S01]  /*5210*/  FMUL.FTZ R18, R175, R18 ;  /* 0x00000012af127220 */ /* 0x000fe20000410000 */
[----:B------:R-:W2:Y:S01]  /*5220*/  LDS R148, [R148.X4+0x185a0] ;  /* 0x0185a00094947984 */ /* 0x000ea20000004800 */
[----:B------:R-:W-:Y:S01]  /*5230*/  F2FP.PACK_AB R175, R176, R175 ;  /* 0x000000afb0af723e */ /* 0x000fe200000000ff */
[--C-:B------:R-:W-:Y:S02]  /*5240*/  FADD.FTZ R19, R19, -R5.reuse ;  /* 0x8000000513137221 */ /* 0x100fe40000010000 */
[----:B------:R-:W-:Y:S01]  /*5250*/  STS [R204], R156 ;  /* 0x0000009ccc007388 */ /* 0x000fe20000000800 */
[--C-:B------:R-:W-:Y:S02]  /*5260*/  FADD.FTZ R22, R22, -R5.reuse ;  /* 0x8000000516167221 */ /* 0x100fe40000010000 */
[----:B------:R-:W-:Y:S01]  /*5270*/  FMUL.FTZ R19, R176, R19 ;  /* 0x00000013b0137220 */ /* 0x000fe20000410000 */
[----:B------:R-:W-:Y:S01]  /*5280*/  STS [R204+0x400], R173 ;  /* 0x000400adcc007388 */ /* 0x000fe20000000800 */
[--C-:B------:R-:W-:Y:S02]  /*5290*/  FADD.FTZ R23, R23, -R5.reuse ;  /* 0x8000000517177221 */ /* 0x100fe40000010000 */
[--C-:B------:R-:W-:Y:S01]  /*52a0*/  FADD.FTZ R34, R34, -R5.reuse ;  /* 0x8000000522227221 */ /* 0x100fe20000010000 */
[----:B------:R-:W-:Y:S01]  /*52b0*/  STS [R211], R158 ;  /* 0x0000009ed3007388 */ /* 0x000fe20000000800 */
[--C-:B------:R-:W-:Y:S01]  /*52c0*/  FADD.FTZ R35, R35, -R5.reuse ;  /* 0x8000000523237221 */ /* 0x100fe20000010000 */
[----:B------:R-:W-:Y:S01]  /*52d0*/  F2FP.PACK_AB R18, R19, R18 ;  /* 0x000000121312723e */ /* 0x000fe200000000ff */
[--C-:B------:R-:W-:Y:S01]  /*52e0*/  FADD.FTZ R38, R38, -R5.reuse ;  /* 0x8000000526267221 */ /* 0x100fe20000010000 */
[----:B------:R-:W-:Y:S01]  /*52f0*/  STS [R211+0x400], R175 ;  /* 0x000400afd3007388 */ /* 0x000fe20000000800 */
[--C-:B------:R-:W-:Y:S02]  /*5300*/  FADD.FTZ R39, R39, -R5.reuse ;  /* 0x8000000527277221 */ /* 0x100fe40000010000 */
[--C-:B------:R-:W-:Y:S02]  /*5310*/  FADD.FTZ R50, R50, -R5.reuse ;  /* 0x8000000532327221 */ /* 0x100fe40000010000 */
[--C-:B------:R-:W-:Y:S02]  /*5320*/  FADD.FTZ R51, R51, -R5.reuse ;  /* 0x8000000533337221 */ /* 0x100fe40000010000 */
[--C-:B------:R-:W-:Y:S02]  /*5330*/  FADD.FTZ R54, R54, -R5.reuse ;  /* 0x8000000536367221 */ /* 0x100fe40000010000 */
[--C-:B------:R-:W-:Y:S02]  /*5340*/  FADD.FTZ R55, R55, -R5.reuse ;  /* 0x8000000537377221 */ /* 0x100fe40000010000 */
[--C-:B------:R-:W-:Y:S02]  /*5350*/  FADD.FTZ R66, R66, -R5.reuse ;  /* 0x8000000542427221 */ /* 0x100fe40000010000 */
[----:B------:R-:W-:Y:S01]  /*5360*/  FADD.FTZ R67, R67, -R5 ;  /* 0x8000000543437221 */ /* 0x000fe20000010000 */
[----:B------:R-:W-:Y:S01]  /*5370*/  F2FP.PACK_AB R5, R219, R220 ;  /* 0x000000dcdb05723e */ /* 0x000fe200000000ff */
[----:B------:R-:W-:Y:S02]  /*5380*/  FMUL.FTZ R23, R178, R23 ;  /* 0x00000017b2177220 */ /* 0x000fe40000410000 */
[----:B------:R-:W-:Y:S02]  /*5390*/  FMUL.FTZ R35, R252, R35 ;  /* 0x00000023fc237220 */ /* 0x000fe40000410000 */
[----:B------:R2:W-:Y:S01]  /*53a0*/  STS [R204+0x2400], R5 ;  /* 0x00240005cc007388 */ /* 0x0005e20000000800 */
[--C-:B-1----:R-:W-:Y:S02]  /*53b0*/  FADD.FTZ R8, R8, -R7.reuse ;  /* 0x8000000708087221 */ /* 0x102fe40000010000 */
[--C-:B------:R-:W-:Y:S02]  /*53c0*/  FADD.FTZ R12, R12, -R7.reuse ;  /* 0x800000070c0c7221 */ /* 0x100fe40000010000 */
[----:B------:R-:W-:Y:S01]  /*53d0*/  FMUL.FTZ R8, R247, R8 ;  /* 0x00000008f7087220 */ /* 0x000fe20000410000 */
[----:B------:R-:W-:Y:S01]  /*53e0*/  F2FP.PACK_AB R247, R246, R247 ;  /* 0x000000f7f6f7723e */ /* 0x000fe200000000ff */
[--C-:B------:R-:W-:Y:S02]  /*53f0*/  FADD.FTZ R9, R9, -R7.reuse ;  /* 0x8000000709097221 */ /* 0x100fe40000010000 */
[--C-:B------:R-:W-:Y:S02]  /*5400*/  FADD.FTZ R13, R13, -R7.reuse ;  /* 0x800000070d0d7221 */ /* 0x100fe40000010000 */
[----:B------:R-:W-:Y:S01]  /*5410*/  STS [R204+0x2000], R247 ;  /* 0x002000f7cc007388 */ /* 0x000fe20000000800 */
[----:B------:R-:W-:Y:S01]  /*5420*/  FMUL.FTZ R12, R245, R12 ;  /* 0x0000000cf50c7220 */ /* 0x000fe20000410000 */
[----:B------:R-:W-:Y:S01]  /*5430*/  F2FP.PACK_AB R245, R244, R245 ;  /* 0x000000f5f4f5723e */ /* 0x000fe200000000ff */
[--C-:B------:R-:W-:Y:S02]  /*5440*/  FADD.FTZ R24, R24, -R7.reuse ;  /* 0x8000000718187221 */ /* 0x100fe40000010000 */
[--C-:B------:R-:W-:Y:S02]  /*5450*/  FADD.FTZ R25, R25, -R7.reuse ;  /* 0x8000000719197221 */ /* 0x100fe40000010000 */
[----:B------:R-:W-:Y:S01]  /*5460*/  STS [R211+0x2000], R245 ;  /* 0x002000f5d3007388 */ /* 0x000fe20000000800 */
[--C-:B------:R-:W-:Y:S02]  /*5470*/  FADD.FTZ R28, R28, -R7.reuse ;  /* 0x800000071c1c7221 */ /* 0x100fe40000010000 */
[--C-:B------:R-:W-:Y:S02]  /*5480*/  FADD.FTZ R29, R29, -R7.reuse ;  /* 0x800000071d1d7221 */ /* 0x100fe40000010000 */
[--C-:B------:R-:W-:Y:S02]  /*5490*/  FADD.FTZ R40, R40, -R7.reuse ;  /* 0x8000000728287221 */ /* 0x100fe40000010000 */
[--C-:B------:R-:W-:Y:S01]  /*54a0*/  FADD.FTZ R41, R41, -R7.reuse ;  /* 0x8000000729297221 */ /* 0x100fe20000010000 */
[----:B--2---:R-:W-:Y:S01]  /*54b0*/  F2FP.PACK_AB R5, R215, R216 ;  /* 0x000000d8d705723e */ /* 0x004fe200000000ff */
[--C-:B------:R-:W-:Y:S02]  /*54c0*/  FADD.FTZ R44, R44, -R7.reuse ;  /* 0x800000072c2c7221 */ /* 0x100fe40000010000 */
[--C-:B------:R-:W-:Y:S02]  /*54d0*/  FADD.FTZ R45, R45, -R7.reuse ;  /* 0x800000072d2d7221 */ /* 0x100fe40000010000 */
[--C-:B------:R-:W-:Y:S02]  /*54e0*/  FADD.FTZ R56, R56, -R7.reuse ;  /* 0x8000000738387221 */ /* 0x100fe40000010000 */
[--C-:B------:R-:W-:Y:S02]  /*54f0*/  FADD.FTZ R57, R57, -R7.reuse ;  /* 0x8000000739397221 */ /* 0x100fe40000010000 */
[--C-:B------:R-:W-:Y:S02]  /*5500*/  FADD.FTZ R60, R60, -R7.reuse ;  /* 0x800000073c3c7221 */ /* 0x100fe40000010000 */
[----:B------:R-:W-:Y:S01]  /*5510*/  FADD.FTZ R61, R61, -R7 ;  /* 0x800000073d3d7221 */ /* 0x000fe20000010000 */
[----:B------:R-:W-:Y:S01]  /*5520*/  F2FP.PACK_AB R7, R217, R218 ;  /* 0x000000dad907723e */ /* 0x000fe200000000ff */
[----:B------:R-:W-:Y:S01]  /*5530*/  FMUL.FTZ R22, R177, R22 ;  /* 0x00000016b1167220 */ /* 0x000fe20000410000 */
[----:B------:R-:W-:Y:S01]  /*5540*/  F2FP.PACK_AB R177, R178, R177 ;  /* 0x000000b1b2b1723e */ /* 0x000fe200000000ff */
[----:B------:R-:W-:Y:S02]  /*5550*/  FMUL.FTZ R9, R246, R9 ;  /* 0x00000009f6097220 */ /* 0x000fe40000410000 */
[----:B------:R1:W-:Y:S01]  /*5560*/  STS [R211+0x2400], R7 ;  /* 0x00240007d3007388 */ /* 0x0003e20000000800 */
[----:B------:R-:W-:Y:S01]  /*5570*/  FMUL.FTZ R34, R179, R34 ;  /* 0x00000022b3227220 */ /* 0x000fe20000410000 */
[----:B------:R-:W-:Y:S01]  /*5580*/  F2FP.PACK_AB R179, R252, R179 ;  /* 0x000000b3fcb3723e */ /* 0x000fe200000000ff */
[----:B------:R-:W-:Y:S01]  /*5590*/  FMUL.FTZ R13, R244, R13 ;  /* 0x0000000df40d7220 */ /* 0x000fe20000410000 */
[----:B------:R-:W-:Y:S01]  /*55a0*/  STS [R210], R161 ;  /* 0x000000a1d2007388 */ /* 0x000fe20000000800 */
[----:B------:R-:W-:Y:S01]  /*55b0*/  F2FP.PACK_AB R8, R9, R8 ;  /* 0x000000080908723e */ /* 0x000fe200000000ff */
[----:B------:R-:W-:Y:S01]  /*55c0*/  FMUL.FTZ R25, R242, R25 ;  /* 0x00000019f2197220 */ /* 0x000fe20000410000 */
[----:B------:R-:W-:Y:S01]  /*55d0*/  F2FP.PACK_AB R22, R23, R22 ;  /* 0x000000161716723e */ /* 0x000fe200000000ff */
[----:B------:R-:W-:Y:S01]  /*55e0*/  STS [R210+0x400], R177 ;  /* 0x000400b1d2007388 */ /* 0x000fe20000000800 */
[----:B------:R-:W-:Y:S01]  /*55f0*/  F2FP.PACK_AB R12, R13, R12 ;  /* 0x0000000c0d0c723e */ /* 0x000fe200000000ff */
[----:B------:R-:W-:Y:S01]  /*5600*/  FMUL.FTZ R29, R240, R29 ;  /* 0x0000001df01d7220 */ /* 0x000fe20000410000 */
[----:B------:R-:W-:Y:S01]  /*5610*/  F2FP.PACK_AB R34, R35, R34 ;  /* 0x000000222322723e */ /* 0x000fe200000000ff */
[----:B------:R-:W-:Y:S01]  /*5620*/  STS [R206], R163 ;  /* 0x000000a3ce007388 */ /* 0x000fe20000000800 */
[----:B------:R-:W-:Y:S02]  /*5630*/  FMUL.FTZ R39, R238, R39 ;  /* 0x00000027ee277220 */ /* 0x000fe40000410000 */
        /* <DEDUP_REMOVED lines=9> */
[----:B----4-:R-:W-:Y:S01]  /*56d0*/  FMUL.FTZ R55, R250, R55 ;  /* 0x00000037fa377220 */ /* 0x010fe20000410000 */
[----:B-1----:R-:W-:Y:S01]  /*56e0*/  F2FP.PACK_AB R7, R213, R214 ;  /* 0x000000d6d507723e */ /* 0x002fe200000000ff */
[----:B------:R-:W-:Y:S01]  /*56f0*/  STS [R210+0x2000], R243 ;  /* 0x002000f3d2007388 */ /* 0x000fe20000000800 */
[----:B------:R-:W-:Y:S01]  /*5700*/  FMUL.FTZ R38, R251, R38 ;  /* 0x00000026fb267220 */ /* 0x000fe20000410000 */
[----:B------:R-:W-:Y:S01]  /*5710*/  F2FP.PACK_AB R251, R238, R251 ;  /* 0x000000fbeefb723e */ /* 0x000fe200000000ff */
[----:B---3--:R-:W-:Y:S01]  /*5720*/  FMUL.FTZ R57, R230, R57 ;  /* 0x00000039e6397220 */ /* 0x008fe20000410000 */
[----:B------:R-:W-:Y:S01]  /*5730*/  STS [R206+0x2000], R241 ;  /* 0x002000f1ce007388 */ /* 0x000fe20000000800 */
[----:B------:R-:W-:Y:S01]  /*5740*/  F2FP.PACK_AB R24, R25, R24 ;  /* 0x000000181918723e */ /* 0x000fe200000000ff */
[----:B------:R-:W-:Y:S01]  /*5750*/  FMUL.FTZ R61, R221, R61 ;  /* 0x0000003ddd3d7220 */ /* 0x000fe20000410000 */
[----:B------:R-:W-:Y:S01]  /*5760*/  F2FP.PACK_AB R28, R29, R28 ;  /* 0x0000001c1d1c723e */ /* 0x000fe200000000ff */
[----:B------:R1:W-:Y:S01]  /*5770*/  STS [R206+0x2400], R7 ;  /* 0x00240007ce007388 */ /* 0x0003e20000000800 */
[----:B------:R-:W-:Y:S01]  /*5780*/  FMUL.FTZ R48, R167, R48 ;  /* 0x00000030a7307220 */ /* 0x000fe20000410000 */
[----:B------:R-:W-:Y:S01]  /*5790*/  F2FP.PACK_AB R167, R168, R167 ;  /* 0x000000a7a8a7723e */ /* 0x000fe200000000ff */
[----:B------:R-:W-:Y:S01]  /*57a0*/  FMUL.FTZ R50, R237, R50 ;  /* 0x00000032ed327220 */ /* 0x000fe20000410000 */
[----:B------:R-:W-:Y:S01]  /*57b0*/  STS [R204+0x4000], R165 ;  /* 0x004000a5cc007388 */ /* 0x000fe20000000800 */
[----:B------:R-:W-:Y:S01]  /*57c0*/  F2FP.PACK_AB R237, R236, R237 ;  /* 0x000000edeced723e */ /* 0x000fe200000000ff */
[--C-:B------:R-:W-:Y:S01]  /*57d0*/  FADD.FTZ R11, R11, -R148.reuse ;  /* 0x800000940b0b7221 */ /* 0x100fe20000010000 */
[----:B------:R-:W-:Y:S01]  /*57e0*/  F2FP.PACK_AB R38, R39, R38 ;  /* 0x000000262726723e */ /* 0x000fe200000000ff */
[----:B------:R-:W-:Y:S01]  /*57f0*/  STS [R204+0x4400], R251 ;  /* 0x004400fbcc007388 */ /* 0x000fe20000000800 */
[----:B------:R-:W-:Y:S01]  /*5800*/  F2FP.PACK_AB R50, R51, R50 ;  /* 0x000000323332723e */ /* 0x000fe200000000ff */
[----:B------:R-:W-:Y:S01]  /*5810*/  FMUL.FTZ R11, R219, R11 ;  /* 0x0000000bdb0b7220 */ /* 0x000fe20000410000 */
[----:B--2---:R-:W-:Y:S01]  /*5820*/  F2FP.PACK_AB R5, R229, R212 ;  /* 0x000000d4e505723e */ /* 0x004fe200000000ff */
[----:B------:R-:W-:Y:S01]  /*5830*/  STS [R211+0x4000], R167 ;  /* 0x004000a7d3007388 */ /* 0x000fe20000000800 */
[--C-:B------:R-:W-:Y:S02]  /*5840*/  FADD.FTZ R15, R15, -R148.reuse ;  /* 0x800000940f0f7221 */ /* 0x100fe40000010000 */
[--C-:B------:R-:W-:Y:S01]  /*5850*/  FADD.FTZ R21, R21, -R149.reuse ;  /* 0x8000009515157221 */ /* 0x100fe20000010000 */
[----:B------:R-:W-:Y:S01]  /*5860*/  STS [R211+0x4400], R237 ;  /* 0x004400edd3007388 */ /* 0x000fe20000000800 */
[----:B------:R-:W-:Y:S01]  /*5870*/  FMUL.FTZ R40, R239, R40 ;  /* 0x00000028ef287220 */ /* 0x000fe20000410000 */
[----:B------:R-:W-:Y:S01]  /*5880*/  F2FP.PACK_AB R239, R234, R239 ;  /* 0x000000efeaef723e */ /* 0x000fe200000000ff */
[----:B------:R-:W-:Y:S01]  /*5890*/  FMUL.FTZ R44, R233, R44 ;  /* 0x0000002ce92c7220 */ /* 0x000fe20000410000 */
[----:B------:R2:W-:Y:S01]  /*58a0*/  STS [R204+0x6400], R5 ;  /* 0x00640005cc007388 */ /* 0x0005e20000000800 */
[----:B------:R-:W-:Y:S01]  /*58b0*/  F2FP.PACK_AB R233, R232, R233 ;  /* 0x000000e9e8e9723e */ /* 0x000fe200000000ff */
[--C-:B------:R-:W-:Y:S01]  /*58c0*/  FADD.FTZ R52, R52, -R149.reuse ;  /* 0x8000009534347221 */ /* 0x100fe20000010000 */
[----:B------:R-:W-:Y:S01]  /*58d0*/  F2FP.PACK_AB R40, R41, R40 ;  /* 0x000000282928723e */ /* 0x000fe200000000ff */
[----:B------:R-:W-:Y:S01]  /*58e0*/  STS [R204+0x6000], R239 ;  /* 0x006000efcc007388 */ /* 0x000fe20000000800 */
[----:B-1----:R-:W-:Y:S01]  /*58f0*/  F2FP.PACK_AB R7, R227, R228 ;  /* 0x000000e4e307723e */ /* 0x002fe200000000ff */
[----:B------:R-:W-:Y:S01]  /*5900*/  FMUL.FTZ R52, R169, R52 ;  /* 0x00000034a9347220 */ /* 0x000fe20000410000 */
[----:B------:R-:W-:Y:S01]  /*5910*/  F2FP.PACK_AB R169, R170, R169 ;  /* 0x000000a9aaa9723e */ /* 0x000fe200000000ff */
[----:B------:R-:W-:Y:S01]  /*5920*/  FMUL.FTZ R54, R235, R54 ;  /* 0x00000036eb367220 */ /* 0x000fe20000410000 */
[----:B------:R-:W-:Y:S01]  /*5930*/  F2FP.PACK_AB R235, R250, R235 ;  /* 0x000000ebfaeb723e */ /* 0x000fe200000000ff */
[--C-:B------:R-:W-:Y:S01]  /*5940*/  FADD.FTZ R64, R64, -R149.reuse ;  /* 0x8000009540407221 */ /* 0x100fe20000010000 */
[----:B------:R-:W-:Y:S01]  /*5950*/  STS [R211+0x6000], R233 ;  /* 0x006000e9d3007388 */ /* 0x000fe20000000800 */
[----:B------:R-:W-:Y:S01]  /*5960*/  FMUL.FTZ R66, R249, R66 ;  /* 0x00000042f9427220 */ /* 0x000fe20000410000 */
[----:B------:R-:W-:Y:S01]  /*5970*/  F2FP.PACK_AB R249, R248, R249 ;  /* 0x000000f9f8f9723e */ /* 0x000fe200000000ff */
[----:B------:R-:W-:Y:S01]  /*5980*/  FMUL.FTZ R64, R171, R64 ;  /* 0x00000040ab407220 */ /* 0x000fe20000410000 */
[----:B------:R-:W-:Y:S01]  /*5990*/  STS [R211+0x6400], R7 ;  /* 0x00640007d3007388 */ /* 0x000fe20000000800 */
[----:B------:R-:W-:Y:S01]  /*59a0*/  F2FP.PACK_AB R171, R172, R171 ;  /* 0x000000abacab723e */ /* 0x000fe200000000ff */
[----:B------:R-:W-:Y:S01]  /*59b0*/  FMUL.FTZ R56, R231, R56 ;  /* 0x00000038e7387220 */ /* 0x000fe20000410000 */
[----:B------:R-:W-:Y:S01]  /*59c0*/  F2FP.PACK_AB R231, R230, R231 ;  /* 0x000000e7e6e7723e */ /* 0x000fe200000000ff */
[----:B------:R-:W-:Y:S01]  /*59d0*/  STS [R210+0x4000], R169 ;  /* 0x004000a9d2007388 */ /* 0x000fe20000000800 */
[----:B------:R-:W-:Y:S01]  /*59e0*/  FMUL.FTZ R60, R222, R60 ;  /* 0x0000003cde3c7220 */ /* 0x000fe20000410000 */
[----:B------:R-:W-:Y:S01]  /*59f0*/  F2FP.PACK_AB R222, R221, R222 ;  /* 0x000000deddde723e */ /* 0x000fe200000000ff */
[--C-:B------:R-:W-:Y:S01]  /*5a00*/  FADD.FTZ R10, R10, -R148.reuse ;  /* 0x800000940a0a7221 */ /* 0x100fe20000010000 */
[----:B------:R-:W-:Y:S01]  /*5a10*/  STS [R210+0x4400], R235 ;  /* 0x004400ebd2007388 */ /* 0x000fe20000000800 */
[--C-:B------:R-:W-:Y:S01]  /*5a20*/  FADD.FTZ R14, R14, -R148.reuse ;  /* 0x800000940e0e7221 */ /* 0x100fe20000010000 */
[----:B--2---:R-:W-:Y:S01]  /*5a30*/  F2FP.PACK_AB R5, R225, R226 ;  /* 0x000000e2e105723e */ /* 0x004fe200000000ff */
[----:B------:R-:W-:Y:S01]  /*5a40*/  FMUL.FTZ R10, R220, R10 ;  /* 0x0000000adc0a7220 */ /* 0x000fe20000410000 */
        /* <DEDUP_REMOVED lines=8> */
[----:B------:R1:W-:Y:S01]  /*5ad0*/  STS [R210+0x6400], R5 ;  /* 0x00640005d2007388 */ /* 0x0003e20000000800 */
[--C-:B------:R-:W-:Y:S01]  /*5ae0*/  FADD.FTZ R33, R33, -R149.reuse ;  /* 0x8000009521217221 */ /* 0x100fe20000010000 */
[----:B------:R-:W-:Y:S01]  /*5af0*/  F2FP.PACK_AB R14, R15, R14 ;  /* 0x0000000e0f0e723e */ /* 0x000fe200000000ff */
[--C-:B------:R-:W-:Y:S01]  /*5b00*/  FADD.FTZ R27, R27, -R148.reuse ;  /* 0x800000941b1b7221 */ /* 0x100fe20000010000 */
[----:B------:R-:W-:Y:S01]  /*5b10*/  STS [R210+0x6000], R231 ;  /* 0x006000e7d2007388 */ /* 0x000fe20000000800 */
[----:B------:R-:W-:Y:S01]  /*5b20*/  FMUL.FTZ R33, R164, R33 ;  /* 0x00000021a4217220 */ /* 0x000fe20000410000 */
[----:B------:R-:W-:Y:S01]  /*5b30*/  F2FP.PACK_AB R20, R21, R20 ;  /* 0x000000141514723e */ /* 0x000fe200000000ff */
[--C-:B------:R-:W-:Y:S01]  /*5b40*/  FADD.FTZ R26, R26, -R148.reuse ;  /* 0x800000941a1a7221 */ /* 0x100fe20000010000 */
[----:B------:R-:W-:Y:S01]  /*5b50*/  STS [R206+0x6000], R222 ;  /* 0x006000dece007388 */ /* 0x000fe20000000800 */
[----:B------:R-:W-:Y:S01]  /*5b60*/  FMUL.FTZ R27, R215, R27 ;  /* 0x0000001bd71b7220 */ /* 0x000fe20000410000 */
[----:B------:R-:W-:Y:S01]  /*5b70*/  F2FP.PACK_AB R32, R33, R32 ;  /* 0x000000202120723e */ /* 0x000fe200000000ff */
[----:B------:R-:W-:Y:S01]  /*5b80*/  FMUL.FTZ R26, R216, R26 ;  /* 0x0000001ad81a7220 */ /* 0x000fe20000410000 */
[----:B------:R-:W-:Y:S01]  /*5b90*/  F2FP.PACK_AB R56, R57, R56 ;  /* 0x000000383938723e */ /* 0x000fe200000000ff */
[--C-:B------:R-:W-:Y:S01]  /*5ba0*/  FADD.FTZ R31, R31, -R148.reuse ;  /* 0x800000941f1f7221 */ /* 0x100fe20000010000 */
[----:B------:R-:W-:Y:S01]  /*5bb0*/  F2FP.PACK_AB R60, R61, R60 ;  /* 0x0000003c3d3c723e */ /* 0x000fe200000000ff */
[--C-:B------:R-:W-:Y:S01]  /*5bc0*/  FADD.FTZ R30, R30, -R148.reuse ;  /* 0x800000941e1e7221 */ /* 0x100fe20000010000 */
[----:B------:R-:W-:Y:S01]  /*5bd0*/  F2FP.PACK_AB R26, R27, R26 ;  /* 0x0000001a1b1a723e */ /* 0x000fe200000000ff */
[----:B------:R-:W-:Y:S02]  /*5be0*/  FMUL.FTZ R31, R213, R31 ;  /* 0x0000001fd51f7220 */ /* 0x000fe40000410000 */
[--C-:B------:R-:W-:Y:S02]  /*5bf0*/  FADD.FTZ R37, R37, -R149.reuse ;  /* 0x8000009525257221 */ /* 0x100fe40000010000 */
[----:B------:R-:W-:Y:S02]  /*5c00*/  FMUL.FTZ R30, R214, R30 ;  /* 0x0000001ed61e7220 */ /* 0x000fe40000410000 */
[----:B------:R-:W-:Y:S01]  /*5c10*/  FMUL.FTZ R37, R166, R37 ;  /* 0x00000025a6257220 */ /* 0x000fe20000410000 */
[----:B-1----:R-:W-:Y:S01]  /*5c20*/  F2FP.PACK_AB R5, R223, R224 ;  /* 0x000000e0df05723e */ /* 0x002fe200000000ff */
[--C-:B------:R-:W-:Y:S01]  /*5c30*/  FADD.FTZ R49, R49, -R149.reuse ;  /* 0x8000009531317221 */ /* 0x100fe20000010000 */
[----:B------:R-:W-:Y:S01]  /*5c40*/  F2FP.PACK_AB R30, R31, R30 ;  /* 0x0000001e1f1e723e */ /* 0x000fe200000000ff */
[--C-:B------:R-:W-:Y:S01]  /*5c50*/  FADD.FTZ R43, R43, -R148.reuse ;  /* 0x800000942b2b7221 */ /* 0x100fe20000010000 */
[----:B------:R-:W-:Y:S01]  /*5c60*/  F2FP.PACK_AB R36, R37, R36 ;  /* 0x000000242524723e */ /* 0x000fe200000000ff */
[----:B------:R-:W-:Y:S01]  /*5c70*/  STS [R206+0x6400], R5 ;  /* 0x00640005ce007388 */ /* 0x000fe20000000800 */
[----:B------:R-:W-:Y:S02]  /*5c80*/  FMUL.FTZ R49, R168, R49 ;  /* 0x00000031a8317220 */ /* 0x000fe40000410000 */
[--C-:B------:R-:W-:Y:S01]  /*5c90*/  FADD.FTZ R42, R42, -R148.reuse ;  /* 0x800000942a2a7221 */ /* 0x100fe20000010000 */
[----:B------:R-:W-:Y:S01]  /*5ca0*/  BAR.SYNC.DEFER_BLOCKING 0x0 ;  /* 0x0000000000007b1d */ /* 0x000fe20000010000 */
[----:B------:R-:W-:Y:S01]  /*5cb0*/  FMUL.FTZ R43, R229, R43 ;  /* 0x0000002be52b7220 */ /* 0x000fe20000410000 */
[----:B------:R-:W-:Y:S01]  /*5cc0*/  F2FP.PACK_AB R48, R49, R48 ;  /* 0x000000303130723e */ /* 0x000fe200000000ff */
[----:B------:R-:W-:Y:S02]  /*5cd0*/  FMUL.FTZ R42, R212, R42 ;  /* 0x0000002ad42a7220 */ /* 0x000fe40000410000 */
[--C-:B------:R-:W-:Y:S02]  /*5ce0*/  FADD.FTZ R47, R47, -R148.reuse ;  /* 0x800000942f2f7221 */ /* 0x100fe40000010000 */
[--C-:B------:R-:W-:Y:S01]  /*5cf0*/  FADD.FTZ R46, R46, -R148.reuse ;  /* 0x800000942e2e7221 */ /* 0x100fe20000010000 */
[----:B------:R-:W-:Y:S01]  /*5d00*/  F2FP.PACK_AB R42, R43, R42 ;  /* 0x0000002a2b2a723e */ /* 0x000fe200000000ff */
[----:B------:R-:W-:Y:S02]  /*5d10*/  FMUL.FTZ R47, R227, R47 ;  /* 0x0000002fe32f7220 */ /* 0x000fe40000410000 */
[--C-:B------:R-:W-:Y:S02]  /*5d20*/  FADD.FTZ R53, R53, -R149.reuse ;  /* 0x8000009535357221 */ /* 0x100fe40000010000 */
[----:B------:R-:W-:Y:S02]  /*5d30*/  FMUL.FTZ R46, R228, R46 ;  /* 0x0000002ee42e7220 */ /* 0x000fe40000410000 */
[----:B------:R-:W-:Y:S02]  /*5d40*/  FMUL.FTZ R53, R170, R53 ;  /* 0x00000035aa357220 */ /* 0x000fe40000410000 */
[----:B------:R-:W-:Y:S01]  /*5d50*/  FADD.FTZ R65, R65, -R149 ;  /* 0x8000009541417221 */ /* 0x000fe20000010000 */
[----:B------:R-:W-:Y:S01]  /*5d60*/  F2FP.PACK_AB R46, R47, R46 ;  /* 0x0000002e2f2e723e */ /* 0x000fe200000000ff */
[----:B------:R-:W-:Y:S01]  /*5d70*/  FMUL.FTZ R67, R248, R67 ;  /* 0x00000043f8437220 */ /* 0x000fe20000410000 */
[----:B------:R-:W-:Y:S01]  /*5d80*/  F2FP.PACK_AB R52, R53, R52 ;  /* 0x000000343534723e */ /* 0x000fe200000000ff */
[----:B------:R-:W-:Y:S02]  /*5d90*/  FMUL.FTZ R65, R172, R65 ;  /* 0x00000041ac417220 */ /* 0x000fe40000410000 */
[--C-:B------:R-:W-:Y:S01]  /*5da0*/  FADD.FTZ R59, R59, -R148.reuse ;  /* 0x800000943b3b7221 */ /* 0x100fe20000010000 */
[----:B------:R-:W-:Y:S01]  /*5db0*/  STS [R204+0x8000], R4 ;  /* 0x00800004cc007388 */ /* 0x000fe20000000800 */
[--C-:B------:R-:W-:Y:S01]  /*5dc0*/  FADD.FTZ R58, R58, -R148.reuse ;  /* 0x800000943a3a7221 */ /* 0x100fe20000010000 */
[----:B------:R-:W-:Y:S01]  /*5dd0*/  F2FP.PACK_AB R64, R65, R64 ;  /* 0x000000404140723e */ /* 0x000fe200000000ff */
[----:B------:R-:W-:Y:S01]  /*5de0*/  FMUL.FTZ R59, R225, R59 ;  /* 0x0000003be13b7220 */ /* 0x000fe20000410000 */
        /* <DEDUP_REMOVED lines=9> */
[----:B------:R-:W-:Y:S01]  /*5e80*/  F2FP.PACK_AB R58, R59, R58 ;  /* 0x0000003a3b3a723e */ /* 0x000fe200000000ff */
[----:B------:R-:W-:Y:S01]  /*5e90*/  IMAD.SHL.U32 R141, R187, 0x2, RZ ;  /* 0x00000002bb8d7824 */ /* 0x000fe200078e00ff */
[----:B------:R-:W-:Y:S02]  /*5ea0*/  STS [R204+0xa000], R8 ;  /* 0x00a00008cc007388 */ /* 0x000fe40000000800 */
[----:B------:R-:W-:Y:S01]  /*5eb0*/  F2FP.PACK_AB R62, R63, R62 ;  /* 0x0000003e3f3e723e */ /* 0x000fe200000000ff */
[----:B------:R-:W-:Y:S01]  /*5ec0*/  IMAD.IADD R141, R181, 0x1, R141 ;  /* 0x00000001b58d7824 */ /* 0x000fe200078e028d */
        /* <DEDUP_REMOVED lines=28> */
[----:B------:R-:W-:Y:S08]  /*6090*/  LDSM.16.MT88.4 R4, [R184+0x18880] ;  /* 0x01888000b804783b */ /* 0x000ff00000004200 */
[----:B------:R-:W2:Y:S08]  /*60a0*/  LDSM.16.MT88.4 R8, [R140+0x10080] ;  /* 0x010080008c08783b */ /* 0x000eb00000004200 */
[----:B------:R-:W3:Y:S01]  /*60b0*/  LDSM.16.MT88.4 R12, [R184+0x1c880] ;  /* 0x01c88000b80c783b */ /* 0x000ee20000004200 */
[----:B-1----:R-:W-:Y:S07]  /*60c0*/  IMAD.IADD R60, R183, 0x1, R160 ;  /* 0x00000001b73c7824 */ /* 0x002fee00078e02a0 */
        /* <DEDUP_REMOVED lines=79> */
[----:B------:R-:W-:Y:S07]  /*65c0*/  BAR.SYNC.DEFER_BLOCKING 0x0 ;  /* 0x0000000000007b1d */ /* 0x000fee0000010000 */
[-C--:B------:R-:W-:Y:S08]  /*65d0*/  HMMA.16816.F32 R76, R12, R10.reuse, R76 ;  /* 0x0000000a0c4c723c */ /* 0x080ff0000000184c */
[C---:B------:R-:W-:Y:S08]  /*65e0*/  HMMA.16816.F32 R80, R4.reuse, R10, R80 ;  /* 0x0000000a0450723c */ /* 0x040ff00000001850 */
[-C--:B-1----:R-:W-:Y:S01]  /*65f0*/  HMMA.16816.F32 R84, R4, R16.reuse, R84 ;  /* 0x000000100454723c */ /* 0x082fe20000001854 */
[----:B------:R1:W4:Y:S07]  /*6600*/  LDSM.16.MT88.4 R44, [R60+0x80] ;  /* 0x000080003c2c783b */ /* 0x00032e0000004200 */
        /* <DEDUP_REMOVED lines=19> */
[----:B---34-:R-:W-:Y:S01]  /*6740*/  IMAD R9, R192, c[0x0][0x208], RZ ;  /* 0x00008200c0097a24 */ /* 0x018fe200078e02ff */
[----:B------:R-:W2:Y:S01]  /*6750*/  S2R R4, SR_CTAID.Y ;  /* 0x0000000000047919 */ /* 0x000ea20000002600 */
[----:B------:R-:W-:Y:S02]  /*6760*/  USHF.R.S32.HI UR4, URZ, 0x1f, UR34 ;  /* 0x0000001f3f047899 */ /* 0x000fe40008011422 */
[----:B------:R-:W-:Y:S02]  /*6770*/  ULDC.64 UR6, c[0x0][0x208] ;  /* 0x0000820000067ab9 */ /* 0x000fe40000000a00 */
[----:B------:R-:W-:Y:S02]  /*6780*/  UIMAD.WIDE.U32 UR36, UR34, UR6, URZ ;  /* 0x00000006222472a5 */ /* 0x000fe4000f8e003f */
[----:B------:R-:W-:Y:S04]  /*6790*/  UIMAD UR4, UR4, UR6, URZ ;  /* 0x00000006040472a4 */ /* 0x000fe8000f8e023f */
[----:B------:R-:W-:Y:S01]  /*67a0*/  IMAD.U32 R10, RZ, RZ, UR36 ;  /* 0x00000024ff0a7e24 */ /* 0x000fe2000f8e00ff */
[----:B------:R-:W-:Y:S01]  /*67b0*/  UIMAD UR4, UR34, UR7, UR4 ;  /* 0x00000007220472a4 */ /* 0x000fe2000f8e0204 */
[----:B------:R-:W-:Y:S01]  /*67c0*/  IMAD.U32 R11, RZ, RZ, UR37 ;  /* 0x00000025ff0b7e24 */ /* 0x000fe2000f8e00ff */
[----:B------:R-:W-:Y:S02]  /*67d0*/  USHF.L.U32 UR34, UR34, 0x7, URZ ;  /* 0x0000000722227899 */ /* 0x000fe4000800063f */
[----:B------:R-:W-:Y:S02]  /*67e0*/  UIADD3 UR4, UR37, UR4, URZ ;  /* 0x0000000425047290 */ /* 0x000fe4000fffe03f */
[----:B------:R-:W-:Y:S02]  /*67f0*/  USHF.R.S32.HI UR6, URZ, 0x1f, UR34 ;  /* 0x0000001f3f067899 */ /* 0x000fe40008011422 */
[----:B------:R-:W-:Y:S02]  /*6800*/  IMAD.U32 R6, RZ, RZ, UR34 ;  /* 0x00000022ff067e24 */ /* 0x000fe4000f8e00ff */
[----:B------:R-:W-:Y:S01]  /*6810*/  IMAD.U32 R5, RZ, RZ, UR4 ;  /* 0x00000004ff057e24 */ /* 0x000fe2000f8e00ff */
[----:B--2---:R-:W-:Y:S01]  /*6820*/  SHF.R.S32.HI R7, RZ, 0x1f, R4 ;  /* 0x0000001fff077819 */ /* 0x004fe20000011404 */
[----:B------:R-:W-:Y:S01]  /*6830*/  IMAD.WIDE.U32 R14, R4, c[0x0][0x210], R198 ;  /* 0x00008400040e7a25 */ /* 0x000fe200078e00c6 */
[----:B------:R-:W-:Y:S03]  /*6840*/  IADD3 R6, -R192, c[0x0][0x168], -R6 ;  /* 0x00005a00c0067a10 */ /* 0x000fe60007ffe906 */
[----:B------:R-:W-:Y:S01]  /*6850*/  IMAD R8, R7, c[0x0][0x210], RZ ;  /* 0x0000840007087a24 */ /* 0x000fe200078e02ff */
[----:B------:R-:W-:Y:S01]  /*6860*/  IADD3 R9, P1, P0, R9, UR10, R14 ;  /* 0x0000000a09097c10 */ /* 0x000fe2000f83e00e */
[----:B------:R-:W-:Y:S02]  /*6870*/  IMAD R7, R7, c[0x0][0x288], RZ ;  /* 0x0000a20007077a24 */ /* 0x000fe400078e02ff */
[----:B------:R-:W-:Y:S01]  /*6880*/  IMAD R8, R4, c[0x0][0x214], R8 ;  /* 0x0000850004087a24 */ /* 0x000fe200078e0208 */
[----:B------:R-:W-:Y:S01]  /*6890*/  LEA R9, P2, R10, R9, 0x7 ;  /* 0x000000090a097211 */ /* 0x000fe200078438ff */
[C---:B------:R-:W-:Y:S04]  /*68a0*/  IMAD.WIDE.U32 R12, R4.reuse, c[0x0][0x288], R194 ;  /* 0x0000a200040c7a25 */ /* 0x040fe800078e00c2 */
[----:B------:R-:W-:Y:S02]  /*68b0*/  IMAD.IADD R8, R15, 0x1, R8 ;  /* 0x000000010f087824 */ /* 0x000fe400078e0208 */
[----:B------:R-:W-:Y:S02]  /*68c0*/  IMAD R7, R4, c[0x0][0x28c], R7 ;  /* 0x0000a30004077a24 */ /* 0x000fe400078e0207 */
[----:B------:R-:W-:Y:S01]  /*68d0*/  IMAD.U32 R4, RZ, RZ, UR9 ;  /* 0x00000009ff047e24 */ /* 0x000fe2000f8e00ff */
[----:B------:R-:W-:Y:S01]  /*68e0*/  IADD3.X R8, R189, UR15, R8, P1, P0 ;  /* 0x0000000fbd087c10 */ /* 0x000fe20008fe0408 */
[----:B------:R-:W-:Y:S03]  /*68f0*/  IMAD.IADD R7, R13, 0x1, R7 ;  /* 0x000000010d077824 */ /* 0x000fe600078e0207 */
[----:B------:R-:W-:Y:S01]  /*6900*/  LEA.HI.X R8, R10, R8, R5, 0x7, P2 ;  /* 0x000000080a087211 */ /* 0x000fe200010f3c05 */
[----:B------:R-:W-:Y:S01]  /*6910*/  IMAD.U32 R5, RZ, RZ, UR6 ;  /* 0x00000006ff057e24 */ /* 0x000fe2000f8e00ff */
[----:B------:R-:W-:Y:S02]  /*6920*/  IADD3 R4, P1, P0, R12, UR34, R4 ;  /* 0x000000220c047c10 */ /* 0x000fe4000f83e004 */
[----:B------:R-:W-:Y:S02]  /*6930*/  LEA R10, P2, R9, c[0x0][0x1f0], 0x1 ;  /* 0x00007c00090a7a11 */ /* 0x000fe400078408ff */
[----:B------:R-:W-:Y:S01]  /*6940*/  IADD3.X R5, R5, UR17, R7, P1, P0 ;  /* 0x0000001105057c10 */ /* 0x000fe20008fe0407 */
[----:B------:R-:W-:Y:S01]  /*6950*/  IMAD.U32 R7, RZ, RZ, UR26 ;  /* 0x0000001aff077e24 */ /* 0x000fe2000f8e00ff */
[C---:B------:R-:W-:Y:S02]  /*6960*/  ISETP.LT.OR P0, PT, R6.reuse, 0x1, P5 ;  /* 0x000000010600780c */ /* 0x040fe40002f01670 */
[----:B------:R-:W-:Y:S01]  /*6970*/  LEA.HI.X R11, R9, c[0x0][0x1f4], R8, 0x1, P2 ;  /* 0x00007d00090b7a11 */ /* 0x000fe200010f0c08 */
[----:B------:R-:W-:Y:S01]  /*6980*/  IMAD R7, R7, 0x4000, R196 ;  /* 0x0000400007077824 */ /* 0x000fe200078e02c4 */
[----:B------:R-:W-:Y:S02]  /*6990*/  ISETP.LT.OR P2, PT, R6, 0x21, P5 ;  /* 0x000000210600780c */ /* 0x000fe40002f41670 */
[----:B------:R-:W-:Y:S04]  /*69a0*/  IADD3 R12, P1, R10, UR21, RZ ;  /* 0x000000150a0c7c10 */ /* 0x000fe8000ff3e0ff */
[----:B------:R-:W-:Y:S02]  /*69b0*/  IADD3.X R13, R11, UR20, RZ, P1, !PT ;  /* 0x000000140b0d7c10 */ /* 0x000fe40008ffe4ff */
[----:B------:R-:W-:Y:S01]  /*69c0*/  LEA R8, P1, R4, c[0x0][0x280], 0x2 ;  /* 0x0000a00004087a11 */ /* 0x000fe200078210ff */
[----:B------:R-:W-:Y:S01]  /*69d0*/  @!PT LDS RZ, [RZ] ;  /* 0x00000000fffff984 */ /* 0x000fe20000000800 */
[----:B------:R-:W-:Y:S01]  /*69e0*/  @!PT LDS RZ, [RZ] ;  /* 0x00000000fffff984 */ /* 0x000fe20000000800 */
[----:B------:R-:W-:Y:S01]  /*69f0*/  @!PT LDS RZ, [RZ] ;  /* 0x00000000fffff984 */ /* 0x000fe20000000800 */
[----:B------:R2:W-:Y:S01]  /*6a00*/  LDGSTS.E.BYPASS.LTC128B.128 [R7], [R10.64], !P0 ;  /* 0x000000000a077fae */ /* 0x0005e2000c101d60 */
[----:B------:R-:W-:Y:S02]  /*6a10*/  ISETP.LT.OR P0, PT, R6, 0x41, P5 ;  /* 0x000000410600780c */ /* 0x000fe40002f01670 */
[----:B------:R-:W-:Y:S01]  /*6a20*/  LEA.HI.X R9, R4, c[0x0][0x284], R5, 0x2, P1 ;  /* 0x0000a10004097a11 */ /* 0x000fe200008f1405 */
[----:B------:R-:W-:Y:S03]  /*6a30*/  IMAD.U32 R4, RZ, RZ, UR26 ;  /* 0x0000001aff047e24 */ /* 0x000fe6000f8e00ff */
[----:B------:R3:W-:Y:S01]  /*6a40*/  LDGSTS.E.BYPASS.LTC128B.128 [R7+0x1000], [R12.64], !P2 ;  /* 0x010000000c077fae */ /* 0x0007e2000d101d60 */
[----:B------:R-:W-:Y:S01]  /*6a50*/  ISETP.LT.OR P2, PT, R6, 0x61, P5 ;  /* 0x000000610600780c */ /* 0x000fe20002f41670 */
[----:B------:R-:W-:Y:S04]  /*6a60*/  @!P4 IMAD R4, R4, 0x80, R194 ;  /* 0x000000800404c824 */ /* 0x000fe800078e02c2 */
[----:B------:R-:W-:Y:S01]  /*6a70*/  @!P4 IMAD.SHL.U32 R4, R4, 0x4, RZ ;  /* 0x000000040404c824 */ /* 0x000fe200078e00ff */
[----:B--2---:R-:W-:Y:S04]  /*6a80*/  IADD3 R10, P1, R12, UR21, RZ ;  /* 0x000000150c0a7c10 */ /* 0x004fe8000ff3e0ff */
[----:B------:R-:W-:Y:S02]  /*6a90*/  IADD3.X R11, R13, UR20, RZ, P1, !PT ;  /* 0x000000140d0b7c10 */ /* 0x000fe40008ffe4ff */
[----:B---3--:R-:W-:Y:S03]  /*6aa0*/  IADD3 R12, P1, R10, UR21, RZ ;  /* 0x000000150a0c7c10 */ /* 0x008fe6000ff3e0ff */
[----:B------:R2:W-:Y:S01]  /*6ab0*/  LDGSTS.E.BYPASS.LTC128B.128 [R7+0x2000], [R10.64], !P0 ;  /* 0x020000000a077fae */ /* 0x0005e2000c101d60 */
[----:B------:R-:W-:Y:S06]  /*6ac0*/  IADD3.X R13, R11, UR20, RZ, P1, !PT ;  /* 0x000000140b0d7c10 */ /* 0x000fec0008ffe4ff */
[----:B------:R2:W-:Y:S07]  /*6ad0*/  LDGSTS.E.BYPASS.LTC128B.128 [R7+0x3000], [R12.64], !P2 ;  /* 0x030000000c077fae */ /* 0x0005ee000d101d60 */
[----:B------:R2:W-:Y:S02]  /*6ae0*/  @!P4 LDGSTS.E.BYPASS.LTC128B.128 [R4+0x18480], [R8.64] ;  /* 0x184800000804cfae */ /* 0x0005e4000b901d60 */
.L_x_1130:
[-C--:B-1234-:R-:W-:Y:S01]  /*6af0*/  HMMA.16816.F32 R4, R36, R16.reuse, RZ ;  /* 0x000000102404723c */ /* 0x09efe200000018ff */
[----:B------:R-:W-:Y:S01]  /*6b00*/  LDSM.16.MT88.4 R132, [R183+0x1080] ;  /* 0x00108000b784783b */ /* 0x000fe20000004200 */
[----:B------:R-:W-:Y:S02]  /*6b10*/  ULDC.64 UR6, c[0x0][0x240] ;  /* 0x0000900000067ab9 */ /* 0x000fe40000000a00 */
[----:B------:R-:W-:Y:S01]  /*6b20*/  SEL R168, R205, 0xffffffc0, !P3 ;  /* 0xffffffc0cda87807 */ /* 0x000fe20005800000 */
[----:B------:R-:W-:Y:S01]  /*6b30*/  USHF.L.U32 UR13, UR13, 0xd, URZ ;  /* 0x0000000d0d0d7899 */ /* 0x000fe2000800063f */
[----:B------:R-:W0:Y:S01]  /*6b40*/  LDGDEPBAR ;  /* 0x00000000000079af */ /* 0x000e220000000000 */
[----:B------:R-:W-:Y:S01]  /*6b50*/  UIMAD UR6, UR8, UR6, URZ ;  /* 0x00000006080672a4 */ /* 0x000fe2000f8e023f */
[C---:B------:R-:W-:Y:S01]  /*6b60*/  HMMA.16816.F32 R8, R40.reuse, R16, RZ ;  /* 0x000000102808723c */ /* 0x040fe200000018ff */
[----:B------:R-:W-:Y:S02]  /*6b70*/  USHF.R.S32.HI UR4, URZ, 0x1f, UR13 ;  /* 0x0000001f3f047899 */ /* 0x000fe4000801140d */
[----:B------:R-:W-:Y:S01]  /*6b80*/  UIMAD UR6, UR23, UR7, UR6 ;  /* 0x00000007170672a4 */ /* 0x000fe2000f8e0206 */
[----:B------:R-:W-:Y:S01]  /*6b90*/  IMAD.IADD R143, R168, 0x1, R144 ;  /* 0x00000001a88f7824 */ /* 0x000fe200078e0290 */
[----:B------:R-:W-:Y:S01]  /*6ba0*/  UISETP.GE.AND UP0, UPT, UR24, UR27, UPT ;  /* 0x0000001b1800728c */ /* 0x000fe2000bf06270 */
[----:B------:R-:W-:Y:S01]  /*6bb0*/  IMAD.IADD R142, R183, 0x1, R168 ;  /* 0x00000001b78e7824 */ /* 0x000fe200078e02a8 */
[----:B------:R-:W-:Y:S01]  /*6bc0*/  UIADD3 UR7, UR5, 0x1, URZ ;  /* 0x0000000105077890 */ /* 0x000fe2000fffe03f */
[-C--:B------:R-:W-:Y:S01]  /*6bd0*/  HMMA.16816.F32 R12, R40, R18.reuse, RZ ;  /* 0x00000012280c723c */ /* 0x080fe200000018ff */
[----:B------:R-:W1:Y:S01]  /*6be0*/  LDSM.16.M88.4 R64, [R143+0x20880] ;  /* 0x020880008f40783b */ /* 0x000e620000000200 */
[----:B------:R-:W-:Y:S02]  /*6bf0*/  UISETP.GE.AND UP3, UPT, UR5, 0x1, UPT ;  /* 0x000000010500788c */ /* 0x000fe4000bf66270 */
[----:B------:R-:W-:Y:S02]  /*6c00*/  UISETP.GE.AND UP2, UPT, UR25, 0x1, UPT ;  /* 0x000000011900788c */ /* 0x000fe4000bf46270 */
[----:B------:R-:W2:Y:S01]  /*6c10*/  LDSM.16.M88.4 R136, [R143+0x22880] ;  /* 0x022880008f88783b */ /* 0x000ea20000000200 */
[----:B------:R-:W-:Y:S01]  /*6c20*/  UISETP.GE.AND UP1, UPT, UR26, 0x1, UPT ;  /* 0x000000011a00788c */ /* 0x000fe2000bf26270 */
[C---:B------:R-:W-:Y:S08]  /*6c30*/  HMMA.16816.F32 R16, R36.reuse, R18, RZ ;  /* 0x000000122410723c */ /* 0x040ff000000018ff */
[-C--:B------:R-:W-:Y:S08]  /*6c40*/  HMMA.16816.F32 R20, R36, R44.reuse, RZ ;  /* 0x0000002c2414723c */ /* 0x080ff000000018ff */
[C---:B------:R-:W-:Y:S08]  /*6c50*/  HMMA.16816.F32 R24, R40.reuse, R44, RZ ;  /* 0x0000002c2818723c */ /* 0x040ff000000018ff */
[-C--:B------:R-:W-:Y:S08]  /*6c60*/  HMMA.16816.F32 R28, R40, R46.reuse, RZ ;  /* 0x0000002e281c723c */ /* 0x080ff000000018ff */
[----:B------:R-:W-:Y:S01]  /*6c70*/  HMMA.16816.F32 R32, R36, R46, RZ ;  /* 0x0000002e2420723c */ /* 0x000fe200000018ff */
[----:B------:R-:W3:Y:S05]  /*6c80*/  LDSM.16.MT88.4 R36, [R142+0x1080] ;  /* 0x001080008e24783b */ /* 0x000eea0000004200 */
[----:B------:R-:W-:Y:S02]  /*6c90*/  LDSM.16.MT88.4 R44, [R183+0x1880] ;  /* 0x00188000b72c783b */ /* 0x000fe40000004200 */
[-C--:B------:R-:W-:Y:S08]  /*6ca0*/  HMMA.16816.F32 R4, R48, R52.reuse, R4 ;  /* 0x000000343004723c */ /* 0x080ff00000001804 */
[C---:B------:R-:W-:Y:S07]  /*6cb0*/  HMMA.16816.F32 R8, R56.reuse, R52, R8 ;  /* 0x000000343808723c */ /* 0x040fee0000001808 */
[----:B------:R-:W-:Y:S01]  /*6cc0*/  IADD3 R52, R160, R141, RZ ;  /* 0x0000008da0347210 */ /* 0x000fe20007ffe0ff */
[-C--:B------:R-:W-:Y:S04]  /*6cd0*/  HMMA.16816.F32 R12, R56, R54.reuse, R12 ;  /* 0x00000036380c723c */ /* 0x080fe8000000180c */
[----:B------:R-:W4:Y:S04]  /*6ce0*/  LDSM.16.M88.4 R40, [R52+0x20880] ;  /* 0x020880003428783b */ /* 0x000f280000000200 */
[C---:B------:R-:W-:Y:S01]  /*6cf0*/  HMMA.16816.F32 R16, R48.reuse, R54, R16 ;  /* 0x000000363010723c */ /* 0x040fe20000001810 */
[----:B------:R-:W2:Y:S07]  /*6d00*/  LDSM.16.M88.4 R52, [R52+0x22880] ;  /* 0x022880003434783b */ /* 0x000eae0000000200 */
[-C--:B------:R-:W-:Y:S08]  /*6d10*/  HMMA.16816.F32 R20, R48, R60.reuse, R20 ;  /* 0x0000003c3014723c */ /* 0x080ff00000001814 */
[C---:B------:R-:W-:Y:S08]  /*6d20*/  HMMA.16816.F32 R24, R56.reuse, R60, R24 ;  /* 0x0000003c3818723c */ /* 0x040ff00000001818 */
[-C--:B------:R-:W-:Y:S01]  /*6d30*/  HMMA.16816.F32 R28, R56, R62.reuse, R28 ;  /* 0x0000003e381c723c */ /* 0x080fe2000000181c */
[----:B------:R-:W-:Y:S07]  /*6d40*/  LDSM.16.M88.4 R56, [R144+0x24880] ;  /* 0x024880009038783b */ /* 0x000fee0000000200 */
[----:B------:R-:W-:Y:S01]  /*6d50*/  HMMA.16816.F32 R32, R48, R62, R32 ;  /* 0x0000003e3020723c */ /* 0x000fe20000001820 */
[----:B------:R-:W4:Y:S05]  /*6d60*/  LDSM.16.MT88.4 R48, [R142+0x1880] ;  /* 0x001880008e30783b */ /* 0x000f2a0000004200 */
[----:B------:R-:W4:Y:S02]  /*6d70*/  LDSM.16.MT88.4 R60, [R183+0x2080] ;  /* 0x00208000b73c783b */ /* 0x000f240000004200 */
        /* <DEDUP_REMOVED lines=12> */
[-C--:B----4-:R-:W-:Y:S08]  /*6e40*/  HMMA.16816.F32 R4, R40, R44.reuse, R4 ;  /* 0x0000002c2804723c */ /* 0x090ff00000001804 */
[C---:B------:R-:W-:Y:S08]  /*6e50*/  HMMA.16816.F32 R8, R52.reuse, R44, R8 ;  /* 0x0000002c3408723c */ /* 0x040ff00000001808 */
[-C--:B------:R-:W-:Y:S08]  /*6e60*/  HMMA.16816.F32 R12, R52, R46.reuse, R12 ;  /* 0x0000002e340c723c */ /* 0x080ff0000000180c */
[C---:B------:R-:W-:Y:S01]  /*6e70*/  HMMA.16816.F32 R16, R40.reuse, R46, R16 ;  /* 0x0000002e2810723c */ /* 0x040fe20000001810 */
[----:B------:R-:W3:Y:S07]  /*6e80*/  LDSM.16.M88.4 R44, [R141+0x24880] ;  /* 0x024880008d2c783b */ /* 0x000eee0000000200 */
[-C--:B------:R-:W-:Y:S08]  /*6e90*/  HMMA.16816.F32 R20, R40, R48.reuse, R20 ;  /* 0x000000302814723c */ /* 0x080ff00000001814 */
[C---:B------:R-:W-:Y:S08]  /*6ea0*/  HMMA.16816.F32 R24, R52.reuse, R48, R24 ;  /* 0x000000303418723c */ /* 0x040ff00000001818 */
[-C--:B------:R-:W-:Y:S01]  /*6eb0*/  HMMA.16816.F32 R28, R52, R50.reuse, R28 ;  /* 0x00000032341c723c */ /* 0x080fe2000000181c */
[----:B------:R-:W-:Y:S07]  /*6ec0*/  LDSM.16.M88.4 R52, [R143+0x26880] ;  /* 0x026880008f34783b */ /* 0x000fee0000000200 */
[----:B------:R-:W-:Y:S01]  /*6ed0*/  HMMA.16816.F32 R32, R40, R50, R32 ;  /* 0x000000322820723c */ /* 0x000fe20000001820 */
[----:B------:R-:W4:Y:S05]  /*6ee0*/  LDSM.16.MT88.4 R40, [R142+0x2880] ;  /* 0x002880008e28783b */ /* 0x000f2a0000004200 */
[----:B------:R-:W-:Y:S02]  /*6ef0*/  LDSM.16.MT88.4 R48, [R183+0x3080] ;  /* 0x00308000b730783b */ /* 0x000fe40000004200 */
[-C--:B------:R-:W-:Y:S08]  /*6f00*/  HMMA.16816.F32 R4, R56, R60.reuse, R4 ;  /* 0x0000003c3804723c */ /* 0x080ff00000001804 */
[C---:B-1----:R-:W-:Y:S07]  /*6f10*/  HMMA.16816.F32 R8, R132.reuse, R60, R8 ;  /* 0x0000003c8408723c */ /* 0x042fee0000001808 */
[----:B------:R-:W-:Y:S01]  /*6f20*/  IMAD.IADD R60, R168, 0x1, R141 ;  /* 0x00000001a83c7824 */ /* 0x000fe200078e028d */
[-C--:B------:R-:W-:Y:S08]  /*6f30*/  HMMA.16816.F32 R12, R132, R62.reuse, R12 ;  /* 0x0000003e840c723c */ /* 0x080ff0000000180c */
[C---:B------:R-:W-:Y:S01]  /*6f40*/  HMMA.16816.F32 R16, R56.reuse, R62, R16 ;  /* 0x0000003e3810723c */ /* 0x040fe20000001810 */
[----:B------:R-:W-:Y:S07]  /*6f50*/  LDSM.16.M88.4 R60, [R60+0x24880] ;  /* 0x024880003c3c783b */ /* 0x000fee0000000200 */
[-C--:B--2---:R-:W-:Y:S08]  /*6f60*/  HMMA.16816.F32 R20, R56, R36.reuse, R20 ;  /* 0x000000243814723c */ /* 0x084ff00000001814 */
[C---:B------:R-:W-:Y:S08]  /*6f70*/  HMMA.16816.F32 R24, R132.reuse, R36, R24 ;  /* 0x000000248418723c */ /* 0x040ff00000001818 */
[-C--:B------:R-:W-:Y:S01]  /*6f80*/  HMMA.16816.F32 R28, R132, R38.reuse, R28 ;  /* 0x00000026841c723c */ /* 0x080fe2000000181c */
[----:B------:R-:W1:Y:S07]  /*6f90*/  S2R R132, SR_CTAID.Y ;  /* 0x0000000000847919 */ /* 0x000e6e0000002600 */
[----:B------:R-:W-:Y:S01]  /*6fa0*/  HMMA.16816.F32 R32, R56, R38, R32 ;  /* 0x000000263820723c */ /* 0x000fe20000001820 */
[----:B------:R-:W2:Y:S05]  /*6fb0*/  LDSM.16.M88.4 R36, [R143+0x24880] ;  /* 0x024880008f24783b */ /* 0x000eaa0000000200 */
[----:B------:R-:W1:Y:S02]  /*6fc0*/  LDSM.16.MT88.4 R56, [R142+0x3080] ;  /* 0x003080008e38783b */ /* 0x000e640000004200 */
[-C--:B---3--:R-:W-:Y:S08]  /*6fd0*/  HMMA.16816.F32 R4, R44, R64.reuse, R4 ;  /* 0x000000402c04723c */ /* 0x088ff00000001804 */
[C---:B------:R-:W-:Y:S08]  /*6fe0*/  HMMA.16816.F32 R8, R136.reuse, R64, R8 ;  /* 0x000000408808723c */ /* 0x040ff00000001808 */
[-C--:B------:R-:W-:Y:S08]  /*6ff0*/  HMMA.16816.F32 R12, R136, R66.reuse, R12 ;  /* 0x00000042880c723c */ /* 0x080ff0000000180c */
[C---:B------:R-:W-:Y:S01]  /*7000*/  HMMA.16816.F32 R16, R44.reuse, R66, R16 ;  /* 0x000000422c10723c */ /* 0x040fe20000001810 */
[----:B------:R-:W3:Y:S07]  /*7010*/  LDSM.16.MT88.4 R64, [R183+0x3880] ;  /* 0x00388000b740783b */ /* 0x000eee0000004200 */
[-C--:B----4-:R-:W-:Y:S08]  /*7020*/  HMMA.16816.F32 R20, R44, R40.reuse, R20 ;  /* 0x000000282c14723c */ /* 0x090ff00000001814 */
[C---:B------:R-:W-:Y:S07]  /*7030*/  HMMA.16816.F32 R24, R136.reuse, R40, R24 ;  /* 0x000000288818723c */ /* 0x040fee0000001818 */
[----:B------:R-:W-:Y:S01]  /*7040*/  IADD3 R40, R181, R143, RZ ;  /* 0x0000008fb5287210 */ /* 0x000fe20007ffe0ff */
[-C--:B------:R-:W-:Y:S08]  /*7050*/  HMMA.16816.F32 R28, R136, R42.reuse, R28 ;  /* 0x0000002a881c723c */ /* 0x080ff0000000181c */
[----:B------:R-:W-:Y:S01]  /*7060*/  HMMA.16816.F32 R32, R44, R42, R32 ;  /* 0x0000002a2c20723c */ /* 0x000fe20000001820 */
[----:B------:R-:W4:Y:S05]  /*7070*/  LDSM.16.M88.4 R40, [R40+0x26880] ;  /* 0x026880002828783b */ /* 0x000f2a0000000200 */
[----:B------:R-:W3:Y:S02]  /*7080*/  LDSM.16.MT88.4 R44, [R142+0x3880] ;  /* 0x003880008e2c783b */ /* 0x000ee40000004200 */
[-C--:B--2---:R-:W-:Y:S08]  /*7090*/  HMMA.16816.F32 R4, R36, R48.reuse, R4 ;  /* 0x000000302404723c */ /* 0x084ff00000001804 */
[C---:B------:R-:W-:Y:S08]  /*70a0*/  HMMA.16816.F32 R8, R52.reuse, R48, R8 ;  /* 0x000000303408723c */ /* 0x040ff00000001808 */
[-C--:B------:R-:W-:Y:S08]  /*70b0*/  HMMA.16816.F32 R12, R52, R50.reuse, R12 ;  /* 0x00000032340c723c */ /* 0x080ff0000000180c */
[C---:B------:R-:W-:Y:S08]  /*70c0*/  HMMA.16816.F32 R16, R36.reuse, R50, R16 ;  /* 0x000000322410723c */ /* 0x040ff00000001810 */
[-C--:B-1----:R-:W-:Y:S08]  /*70d0*/  HMMA.16816.F32 R20, R36, R56.reuse, R20 ;  /* 0x000000382414723c */ /* 0x082ff00000001814 */
[C---:B------:R-:W-:Y:S08]  /*70e0*/  HMMA.16816.F32 R24, R52.reuse, R56, R24 ;  /* 0x000000383418723c */ /* 0x040ff00000001818 */
[-C--:B------:R-:W-:Y:S08]  /*70f0*/  HMMA.16816.F32 R28, R52, R58.reuse, R28 ;  /* 0x0000003a341c723c */ /* 0x080ff0000000181c */
[----:B------:R-:W-:Y:S07]  /*7100*/  HMMA.16816.F32 R32, R36, R58, R32 ;  /* 0x0000003a2420723c */ /* 0x000fee0000001820 */
[----:B------:R-:W-:Y:S01]  /*7110*/  SHF.R.S32.HI R36, RZ, 0x1f, R132 ;  /* 0x0000001fff247819 */ /* 0x000fe20000011484 */
[-C--:B---3--:R-:W-:Y:S01]  /*7120*/  HMMA.16816.F32 R4, R60, R64.reuse, R4 ;  /* 0x000000403c04723c */ /* 0x088fe20000001804 */
[----:B------:R-:W-:Y:S01]  /*7130*/  IMAD.U32 R37, RZ, RZ, UR6 ;  /* 0x00000006ff257e24 */ /* 0x000fe2000f8e00ff */
[----:B------:R-:W-:Y:S03]  /*7140*/  UIADD3 UR6, UR25, 0x1, URZ ;  /* 0x0000000119067890 */ /* 0x000fe6000fffe03f */
[----:B------:R-:W-:Y:S01]  /*7150*/  IMAD R36, R36, c[0x0][0x238], RZ ;  /* 0x00008e0024247a24 */ /* 0x000fe200078e02ff */
[----:B------:R-:W-:Y:S01]  /*7160*/  USEL UR25, UR6, URZ, !UP2 ;  /* 0x0000003f06197287 */ /* 0x000fe2000d000000 */
[C---:B------:R-:W-:Y:S01]  /*7170*/  IMAD.WIDE.U32 R38, R132.reuse, c[0x0][0x238], R190 ;  /* 0x00008e0084267a25 */ /* 0x040fe200078e00be */
[C---:B----4-:R-:W-:Y:S04]  /*7180*/  HMMA.16816.F32 R8, R40.reuse, R64, R8 ;  /* 0x000000402808723c */ /* 0x050fe80000001808 */
[----:B------:R-:W-:Y:S04]  /*7190*/  IMAD R36, R132, c[0x0][0x23c], R36 ;  /* 0x00008f0084247a24 */ /* 0x000fe800078e0224 */
[-C--:B------:R-:W-:Y:S04]  /*71a0*/  HMMA.16816.F32 R12, R40, R66.reuse, R12 ;  /* 0x00000042280c723c */ /* 0x080fe8000000180c */
[----:B------:R-:W-:Y:S01]  /*71b0*/  IMAD.IADD R39, R39, 0x1, R36 ;  /* 0x0000000127277824 */ /* 0x000fe200078e0224 */
[----:B------:R-:W-:Y:S03]  /*71c0*/  MOV R36, UR23 ;  /* 0x0000001700247c02 */ /* 0x000fe60008000f00 */
[C---:B------:R-:W-:Y:S04]  /*71d0*/  HMMA.16816.F32 R16, R60.reuse, R66, R16 ;  /* 0x000000423c10723c */ /* 0x040fe80000001810 */
[----:B------:R-:W-:Y:S04]  /*71e0*/  IMAD.WIDE.U32 R38, R36, c[0x0][0x240], R38 ;  /* 0x0000900024267a25 */ /* 0x000fe800078e0026 */
[-C--:B------:R-:W-:Y:S04]  /*71f0*/  HMMA.16816.F32 R20, R60, R44.reuse, R20 ;  /* 0x0000002c3c14723c */ /* 0x080fe80000001814 */
[----:B------:R-:W-:Y:S01]  /*7200*/  IADD3 R36, P0, R38, UR13, RZ ;  /* 0x0000000d26247c10 */ /* 0x000fe2000ff1e0ff */
[----:B------:R-:W-:Y:S03]  /*7210*/  UMOV UR13, UR24 ;  /* 0x00000018000d7c82 */ /* 0x000fe60008000000 */
[C---:B------:R-:W-:Y:S04]  /*7220*/  HMMA.16816.F32 R24, R40.reuse, R44, R24 ;  /* 0x0000002c2818723c */ /* 0x040fe80000001818 */
[----:B------:R-:W-:Y:S01]  /*7230*/  IADD3.X R37, R39, UR4, R37, P0, !PT ;  /* 0x0000000427257c10 */ /* 0x000fe200087fe425 */
[----:B------:R-:W-:Y:S01]  /*7240*/  UIADD3 UR4, UR26, 0x1, URZ ;  /* 0x000000011a047890 */ /* 0x000fe2000fffe03f */
[C---:B------:R-:W-:Y:S02]  /*7250*/  LEA R38, P0, R36.reuse, c[0x0][0x220], 0x2 ;  /* 0x0000880024267a11 */ /* 0x040fe400078010ff */
[-C--:B------:R-:W-:Y:S01]  /*7260*/  HMMA.16816.F32 R28, R40, R46.reuse, R28 ;  /* 0x0000002e281c723c */ /* 0x080fe2000000181c */
[----:B------:R-:W-:Y:S03]  /*7270*/  USEL UR26, UR4, URZ, !UP1 ;  /* 0x0000003f041a7287 */ /* 0x000fe6000c800000 */
[----:B------:R-:W-:Y:S02]  /*7280*/  LEA.HI.X R39, R36, c[0x0][0x224], R37, 0x2, P0 ;  /* 0x0000890024277a11 */ /* 0x000fe400000f1425 */
[----:B------:R-:W-:Y:S01]  /*7290*/  MOV R36, UR5 ;  /* 0x0000000500247c02 */ /* 0x000fe20008000f00 */
[----:B------:R-:W-:Y:S01]  /*72a0*/  USEL UR5, UR7, URZ, !UP3 ;  /* 0x0000003f07057287 */ /* 0x000fe2000d800000 */
[----:B------:R-:W-:Y:S01]  /*72b0*/  HMMA.16816.F32 R32, R60, R46, R32 ;  /* 0x0000002e3c20723c */ /* 0x000fe20000001820 */
[----:B------:R-:W-:Y:S01]  /*72c0*/  RED.E.ADD.F32.FTZ.RN.STRONG.GPU [R38.64], R4 ;  /* 0x000000042600798e */ /* 0x000fe2000c10e7a0 */
[----:B------:R-:W-:Y:S02]  /*72d0*/  PLOP3.LUT P0, PT, PT, PT, UP0, 0x80, 0x0 ;  /* 0x000000000000781c */ /* 0x000fe40003f0f008 */
[----:B-----5:R-:W-:Y:S02]  /*72e0*/  IMAD R36, R36, 0x2000, R0 ;  /* 0x0000200024247824 */ /* 0x020fe400078e0200 */
[----:B------:R-:W-:Y:S03]  /*72f0*/  RED.E.ADD.F32.FTZ.RN.STRONG.GPU [R38.64+0x400], R5 ;  /* 0x000400052600798e */ /* 0x000fe6000c10e7a0 */
[----:B------:R-:W-:Y:S02]  /*7300*/  SHF.L.U32 R36, R36, 0x1, RZ ;  /* 0x0000000124247819 */ /* 0x000fe400000006ff */
        /* <DEDUP_REMOVED lines=48> */
[----:B------:R-:W3:Y:S01]  /*7610*/  LDSM.16.MT88.4 R12, [R184+0x25880] ;  /* 0x02588000b80c783b */ /* 0x000ee20000004200 */
        /* <DEDUP_REMOVED lines=111> */
.L_x_1110:
[----:B------:R-:W-:Y:S01]  /*7d10*/  USHF.L.U32 UR5, UR22, 0x7, URZ ;  /* 0x0000000716057899 */ /* 0x000fe2000800063f */
[----:B------:R-:W-:Y:S05]  /*7d20*/  @P1 BRA `(.L_x_1132) ;  /* 0x000010b000001947 */ /* 0x000fea0003800000 */
[----:B------:R-:W-:Y:S01]  /*7d30*/  SHF.R.S32.HI R0, RZ, 0x1f, R190 ;  /* 0x0000001fff007819 */ /* 0x000fe200000114be */
[----:B------:R-:W-:Y:S01]  /*7d40*/  BAR.SYNC.DEFER_BLOCKING 0x1, 0x100 ;  /* 0x0044000000007b1d */ /* 0x000fe20000010000 */
[----:B------:R-:W-:-:S02]  /*7d50*/  F2FP.PACK_AB R68, R69, R68 ;  /* 0x000000444544723e */ /* 0x000fc400000000ff */
[CC--:B------:R-:W-:Y:S02]  /*7d60*/  LEA.HI R2, R0.reuse, R190.reuse, RZ, 0x2 ;  /* 0x000000be00027211 */ /* 0x0c0fe400078f10ff */
[----:B------:R-:W-:Y:S01]  /*7d70*/  LEA.HI R3, R0, R190, RZ, 0x5 ;  /* 0x000000be00037211 */ /* 0x000fe200078f28ff */
[----:B------:R-:W-:Y:S01]  /*7d80*/  ULDC UR4, c[0x0][0x2f0] ;  /* 0x0000bc0000047ab9 */ /* 0x000fe20000000800 */
[--C-:B------:R-:W-:Y:S01]  /*7d90*/  SHF.R.S32.HI R6, RZ, 0x2, R2.reuse ;  /* 0x00000002ff067819 */ /* 0x100fe20000011402 */
[----:B------:R-:W-:Y:S01]  /*7da0*/  UIADD3 UR4, -UR5, UR4, URZ ;  /* 0x0000000405047290 */ /* 0x000fe2000fffe13f */
[----:B------:R-:W-:Y:S01]  /*7db0*/  SHF.R.S32.HI R5, RZ, 0x1f, R2 ;  /* 0x0000001fff057819 */ /* 0x000fe20000011402 */
[----:B------:R-:W-:Y:S01]  /*7dc0*/  BSSY B0, `(.L_x_1133) ;  /* 0x000008e000007945 */ /* 0x000fe20003800000 */
[--C-:B------:R-:W-:Y:S01]  /*7dd0*/  SHF.R.S32.HI R4, RZ, 0x5, R3.reuse ;  /* 0x00000005ff047819 */ /* 0x100fe20000011403 */
[----:B------:R-:W-:Y:S01]  /*7de0*/  UISETP.LT.AND UP0, UPT, UR4, 0x80, UPT ;  /* 0x000000800400788c */ /* 0x000fe2000bf01270 */
[----:B------:R-:W-:-:S02]  /*7df0*/  SHF.R.S32.HI R3, RZ, 0x1f, R3 ;  /* 0x0000001fff037819 */ /* 0x000fc40000011403 */
[----:B------:R-:W-:Y:S01]  /*7e00*/  LEA.HI R5, R5, R6, RZ, 0x3 ;  /* 0x0000000605057211 */ /* 0x000fe200078f18ff */
[----:B------:R-:W-:Y:S01]  /*7e10*/  USEL UR4, UR4, 0x80, UP0 ;  /* 0x0000008004047887 */ /* 0x000fe20008000000 */
[----:B------:R-:W-:Y:S02]  /*7e20*/  LEA.HI R3, R3, R4, RZ, 0x2 ;  /* 0x0000000403037211 */ /* 0x000fe400078f10ff */
[----:B------:R-:W-:Y:S02]  /*7e30*/  LOP3.LUT R5, R5, 0xfffffff8, RZ, 0xc0, !PT ;  /* 0xfffffff805057812 */ /* 0x000fe400078ec0ff */
[----:B------:R-:W-:Y:S02]  /*7e40*/  LOP3.LUT R3, R3, 0x1ffffc, RZ, 0xc0, !PT ;  /* 0x001ffffc03037812 */ /* 0x000fe400078ec0ff */
[-C--:B------:R-:W-:Y:S01]  /*7e50*/  LEA.HI R10, R0, R190.reuse, RZ, 0x3 ;  /* 0x000000be000a7211 */ /* 0x080fe200078f18ff */
[----:B------:R-:W-:Y:S01]  /*7e60*/  IMAD.IADD R6, R6, 0x1, -R5 ;  /* 0x0000000106067824 */ /* 0x000fe200078e0a05 */
[----:B------:R-:W-:Y:S01]  /*7e70*/  LEA.HI R7, R0, R190, RZ, 0x7 ;  /* 0x000000be00077211 */ /* 0x000fe200078f38ff */
[----:B------:R-:W-:Y:S01]  /*7e80*/  IMAD.IADD R4, R4, 0x1, -R3 ;  /* 0x0000000104047824 */ /* 0x000fe200078e0a03 */
[----:B------:R-:W-:Y:S01]  /*7e90*/  LOP3.LUT R8, R10, 0x1ffffff8, RZ, 0xc0, !PT ;  /* 0x1ffffff80a087812 */ /* 0x000fe200078ec0ff */
[----:B------:R-:W-:Y:S01]  /*7ea0*/  IMAD.SHL.U32 R3, R6, 0x40, RZ ;  /* 0x0000004006037824 */ /* 0x000fe200078e00ff */
[----:B------:R-:W-:-:S02]  /*7eb0*/  SHF.R.S32.HI R10, RZ, 0x3, R10 ;  /* 0x00000003ff0a7819 */ /* 0x000fc4000001140a */
[----:B------:R-:W-:Y:S01]  /*7ec0*/  SHF.R.U32.HI R7, RZ, 0x4, R7 ;  /* 0x00000004ff077819 */ /* 0x000fe20000011607 */
[----:B------:R-:W-:Y:S01]  /*7ed0*/  IMAD.IADD R8, R190, 0x1, -R8 ;  /* 0x00000001be087824 */ /* 0x000fe200078e0a08 */
[----:B------:R-:W-:Y:S02]  /*7ee0*/  LOP3.LUT R3, R3, 0x1c0, RZ, 0xc0, !PT ;  /* 0x000001c003037812 */ /* 0x000fe400078ec0ff */
[----:B------:R-:W-:Y:S01]  /*7ef0*/  LOP3.LUT R5, R2, 0x3ffffffc, RZ, 0xc0, !PT ;  /* 0x3ffffffc02057812 */ /* 0x000fe200078ec0ff */
[----:B------:R-:W-:Y:S01]  /*7f00*/  IMAD.SHL.U32 R2, R10, 0x40, RZ ;  /* 0x000000400a027824 */ /* 0x000fe200078e00ff */
[----:B------:R-:W-:Y:S01]  /*7f10*/  LOP3.LUT R7, R3, 0x8, R7, 0xf8, !PT ;  /* 0x0000000803077812 */ /* 0x000fe200078ef807 */
[----:B------:R-:W-:Y:S01]  /*7f20*/  IMAD.SHL.U32 R8, R8, 0x8, RZ ;  /* 0x0000000808087824 */ /* 0x000fe200078e00ff */
[----:B------:R-:W-:Y:S01]  /*7f30*/  SHF.R.U32.HI R3, RZ, 0x3, R3 ;  /* 0x00000003ff037819 */ /* 0x000fe20000011603 */
[----:B------:R-:W-:Y:S01]  /*7f40*/  IMAD.IADD R5, R190, 0x1, -R5 ;  /* 0x00000001be057824 */ /* 0x000fe200078e0a05 */
[----:B------:R-:W-:-:S02]  /*7f50*/  LOP3.LUT R2, R2, 0x1c0, RZ, 0xc0, !PT ;  /* 0x000001c002027812 */ /* 0x000fc400078ec0ff */
[----:B------:R-:W-:Y:S01]  /*7f60*/  LOP3.LUT R7, R7, R3, RZ, 0x3c, !PT ;  /* 0x0000000307077212 */ /* 0x000fe200078e3cff */
[----:B------:R-:W-:Y:S01]  /*7f70*/  IMAD R4, R4, 0x200, R5 ;  /* 0x0000020004047824 */ /* 0x000fe200078e0205 */
[----:B------:R-:W-:Y:S01]  /*7f80*/  R2P PR, R6, 0x6 ;  /* 0x0000000606007804 */ /* 0x000fe20000000000 */
[----:B------:R-:W-:Y:S01]  /*7f90*/  IMAD.MOV.U32 R5, RZ, RZ, 0x20 ;  /* 0x00000020ff057424 */ /* 0x000fe200078e00ff */
[----:B------:R-:W-:Y:S01]  /*7fa0*/  LEA.HI R0, R0, R190, RZ, 0x6 ;  /* 0x000000be00007211 */ /* 0x000fe200078f30ff */
[----:B------:R-:W-:Y:S01]  /*7fb0*/  IMAD.U32 R4, R4, 0x2, R7 ;  /* 0x0000000204047824 */ /* 0x000fe200078e0007 */
[----:B------:R-:W-:Y:S02]  /*7fc0*/  LOP3.LUT R3, R2, 0x38, R8, 0xf8, !PT ;  /* 0x0000003802037812 */ /* 0x000fe400078ef808 */
[----:B------:R-:W-:Y:S01]  /*7fd0*/  SHF.R.U32.HI R2, RZ, 0x3, R2 ;  /* 0x00000003ff027819 */ /* 0x000fe20000011602 */
[----:B------:R-:W-:Y:S01]  /*7fe0*/  IMAD.SHL.U32 R0, R0, 0x8, RZ ;  /* 0x0000000800007824 */ /* 0x000fe200078e00ff */
[----:B------:R-:W-:Y:S01]  /*7ff0*/  SEL R5, R5, 0xffffffe0, !P1 ;  /* 0xffffffe005057807 */ /* 0x000fe20004800000 */
[----:B------:R-:W-:Y:S01]  /*8000*/  IMAD.SHL.U32 R4, R4, 0x2, RZ ;  /* 0x0000000204047824 */ /* 0x000fe200078e00ff */
[----:B------:R-:W-:-:S02]  /*8010*/  LOP3.LUT R2, R3, R2, RZ, 0x3c, !PT ;  /* 0x0000000203027212 */ /* 0x000fc400078e3cff */
[----:B------:R-:W-:Y:S01]  /*8020*/  F2FP.PACK_AB R70, R71, R70 ;  /* 0x000000464746723e */ /* 0x000fe200000000ff */
[----:B------:R-:W-:Y:S01]  /*8030*/  IMAD.IADD R3, R4, 0x1, R5 ;  /* 0x0000000104037824 */ /* 0x000fe200078e0205 */
[----:B------:R-:W-:Y:S01]  /*8040*/  LOP3.LUT R0, R2, 0x7ffffe00, R0, 0xf8, !PT ;  /* 0x7ffffe0002007812 */ /* 0x000fe200078ef800 */
[----:B------:R-:W-:Y:S01]  /*8050*/  STS [R4+0x4080], R68 ;  /* 0x0040804404007388 */ /* 0x000fe20000000800 */
[C---:B------:R-:W-:Y:S02]  /*8060*/  IADD3 R2, R4.reuse, 0x40, RZ ;  /* 0x0000004004027810 */ /* 0x040fe40007ffe0ff */
[----:B------:R-:W-:Y:S01]  /*8070*/  @P2 IADD3 R2, R4, -0x40, RZ ;  /* 0xffffffc004022810 */ /* 0x000fe20007ffe0ff */
[----:B------:R-:W-:Y:S01]  /*8080*/  STS [R4+0x4480], R70 ;  /* 0x0044804604007388 */ /* 0x000fe20000000800 */
[----:B------:R-:W-:Y:S02]  /*8090*/  F2FP.PACK_AB R80, R81, R80 ;  /* 0x000000505150723e */ /* 0x000fe400000000ff */
        /* <DEDUP_REMOVED lines=44> */
[----:B------:R-:W-:Y:S01]  /*8360*/  ISETP.GE.AND P4, PT, R10, UR4, PT ;  /* 0x000000040a007c0c */ /* 0x000fe2000bf86270 */
[----:B------:R-:W-:Y:S01]  /*8370*/  STS [R4+0x80], R100 ;  /* 0x0000806404007388 */ /* 0x000fe20000000800 */
[----:B------:R-:W-:Y:S02]  /*8380*/  SHF.R.S32.HI R9, RZ, 0x1f, R8 ;  /* 0x0000001fff097819 */ /* 0x000fe40000011408 */
[----:B------:R-:W-:Y:S01]  /*8390*/  ISETP.GE.OR P0, PT, R8, c[0x0][0x324], P4 ;  /* 0x0000c90008007a0c */ /* 0x000fe20002706670 */
[----:B------:R-:W-:Y:S01]  /*83a0*/  STS [R4+0x480], R102 ;  /* 0x0004806604007388 */ /* 0x000fe20000000800 */
[----:B------:R-:W-:Y:S01]  /*83b0*/  SHF.R.S32.HI R11, RZ, 0x1f, R10 ;  /* 0x0000001fff0b7819 */ /* 0x000fe2000001140a */
[----:B------:R-:W-:-:S02]  /*83c0*/  IMAD.WIDE.U32 R42, R132, c[0x0][0x338], R8 ;  /* 0x0000ce00842a7a25 */ /* 0x000fc400078e0008 */
[----:B------:R-:W-:Y:S04]  /*83d0*/  STS [R3+0x80], R112 ;  /* 0x0000807003007388 */ /* 0x000fe80000000800 */
[----:B------:R-:W-:Y:S04]  /*83e0*/  STS [R3+0x480], R114 ;  /* 0x0004807203007388 */ /* 0x000fe80000000800 */
[----:B------:R-:W-:Y:S04]  /*83f0*/  STS [R4+0x2080], R104 ;  /* 0x0020806804007388 */ /* 0x000fe80000000800 */
[----:B------:R1:W-:Y:S04]  /*8400*/  STS [R4+0x2480], R106 ;  /* 0x0024806a04007388 */ /* 0x0003e80000000800 */
[----:B------:R-:W-:Y:S04]  /*8410*/  STS [R3+0x2080], R108 ;  /* 0x0020806c03007388 */ /* 0x000fe80000000800 */
[----:B------:R2:W-:Y:S04]  /*8420*/  STS [R3+0x2480], R110 ;  /* 0x0024806e03007388 */ /* 0x0005e80000000800 */
[----:B------:R-:W-:Y:S04]  /*8430*/  STS [R2+0x80], R116 ;  /* 0x0000807402007388 */ /* 0x000fe80000000800 */
[----:B------:R-:W-:Y:S04]  /*8440*/  STS [R2+0x480], R118 ;  /* 0x0004807602007388 */ /* 0x000fe80000000800 */
[----:B------:R-:W-:Y:S04]  /*8450*/  STS [R5+0x80], R128 ;  /* 0x0000808005007388 */ /* 0x000fe80000000800 */
[----:B------:R-:W-:Y:S01]  /*8460*/  STS [R5+0x480], R130 ;  /* 0x0004808205007388 */ /* 0x000fe20000000800 */
[----:B-1----:R-:W-:-:S03]  /*8470*/  IMAD.SHL.U32 R4, R0, 0x2, RZ ;  /* 0x0000000200047824 */ /* 0x002fc600078e00ff */
[----:B------:R-:W-:Y:S04]  /*8480*/  STS [R2+0x2080], R120 ;  /* 0x0020807802007388 */ /* 0x000fe80000000800 */
[----:B------:R1:W-:Y:S04]  /*8490*/  STS [R2+0x2480], R122 ;  /* 0x0024807a02007388 */ /* 0x0003e80000000800 */
[----:B------:R-:W-:Y:S04]  /*84a0*/  STS [R5+0x2080], R124 ;  /* 0x0020807c05007388 */ /* 0x000fe80000000800 */
[----:B------:R3:W-:Y:S04]  /*84b0*/  STS [R5+0x2480], R126 ;  /* 0x0024807e05007388 */ /* 0x0007e80000000800 */
[----:B------:R-:W-:Y:S06]  /*84c0*/  BAR.SYNC.DEFER_BLOCKING 0x1, 0x100 ;  /* 0x0044000000007b1d */ /* 0x000fec0000010000 */
[----:B--2---:R-:W2:Y:S01]  /*84d0*/  S2R R3, SR_CTAID.Z ;  /* 0x0000000000037919 */ /* 0x004ea20000002700 */
[----:B-1----:R-:W-:-:S05]  /*84e0*/  SHF.R.S32.HI R2, RZ, 0x1f, R132 ;  /* 0x0000001fff027819 */ /* 0x002fca0000011484 */
[----:B---3--:R-:W-:Y:S01]  /*84f0*/  IMAD R5, R2, c[0x0][0x338], RZ ;  /* 0x0000ce0002057a24 */ /* 0x008fe200078e02ff */
[----:B------:R1:W3:Y:S03]  /*8500*/  LDS.128 R36, [R4+0x5080] ;  /* 0x0050800004247984 */ /* 0x0002e60000000c00 */
[----:B------:R-:W-:Y:S01]  /*8510*/  IMAD R5, R132, c[0x0][0x33c], R5 ;  /* 0x0000cf0084057a24 */ /* 0x000fe200078e0205 */
[----:B------:R1:W4:Y:S03]  /*8520*/  LDS.128 R32, [R4+0x6080] ;  /* 0x0060800004207984 */ /* 0x0003260000000c00 */
[----:B------:R-:W-:Y:S01]  /*8530*/  IMAD.IADD R43, R43, 0x1, R5 ;  /* 0x000000012b2b7824 */ /* 0x000fe200078e0205 */
[----:B--2---:R-:W-:Y:S01]  /*8540*/  SHF.R.S32.HI R0, RZ, 0x1f, R3 ;  /* 0x0000001fff007819 */ /* 0x004fe20000011403 */
[----:B------:R-:W-:Y:S01]  /*8550*/  IMAD.U32 R5, RZ, RZ, UR22 ;  /* 0x00000016ff057e24 */ /* 0x000fe2000f8e00ff */
[----:B------:R1:W2:Y:S01]  /*8560*/  LDS.128 R28, [R4+0x7080] ;  /* 0x00708000041c7984 */ /* 0x0002a20000000c00 */
[----:B------:R-:W-:-:S03]  /*8570*/  IMAD.WIDE.U32 R42, R3, c[0x0][0x340], R42 ;  /* 0x0000d000032a7a25 */ /* 0x000fc600078e002a */
[----:B------:R1:W1:Y:S01]  /*8580*/  LDS.128 R24, [R4+0x80] ;  /* 0x0000800004187984 */ /* 0x0002620000000c00 */
[----:B------:R-:W-:Y:S02]  /*8590*/  IMAD R6, R0, c[0x0][0x340], RZ ;  /* 0x0000d00000067a24 */ /* 0x000fe400078e02ff */
[----:B------:R-:W-:Y:S01]  /*85a0*/  IMAD.WIDE R44, R5, 0x80, R10 ;  /* 0x00000080052c7825 */ /* 0x000fe200078e020a */
[----:B------:R1:W1:Y:S03]  /*85b0*/  LDS.128 R20, [R4+0x1080] ;  /* 0x0010800004147984 */ /* 0x0002660000000c00 */
[----:B------:R-:W-:Y:S01]  /*85c0*/  IMAD R6, R3, c[0x0][0x344], R6 ;  /* 0x0000d10003067a24 */ /* 0x000fe200078e0206 */
        /* <DEDUP_REMOVED lines=13> */
.L_x_1134:
[----:B------:R-:W-:Y:S05]  /*86a0*/  BSYNC B0 ;  /* 0x0000000000007941 */ /* 0x000fea0003800000 */
.L_x_1133:
[----:B-1----:R-:W-:Y:S01]  /*86b0*/  IADD3 R4, R10, 0x20, RZ ;  /* 0x000000200a047810 */ /* 0x002fe20007ffe0ff */
        /* <DEDUP_REMOVED lines=15> */
.L_x_1136:
[----:B------:R-:W-:Y:S05]  /*87b0*/  BSYNC B0 ;  /* 0x0000000000007941 */ /* 0x000fea0003800000 */
.L_x_1135:
        /* <DEDUP_REMOVED lines=11> */
[----:B-1-3--:R-:W-:-:S03]  /*8870*/  LEA R36, P0, R6, c[0x0][0x318], 0x1 ;  /* 0x0000c60006247a11 */ /* 0x00afc600078008ff */
[----:B------:R-:W-:-:S05]  /*8880*/  IMAD R4, R5, c[0x0][0x334], R4 ;  /* 0x0000cd0005047a24 */ /* 0x000fca00078e0204 */
[----:B------:R-:W-:-:S04]  /*8890*/  IADD3 R4, R7, R4, RZ ;  /* 0x0000000407047210 */ /* 0x000fc80007ffe0ff */
[----:B------:R-:W-:-:S05]  /*88a0*/  LEA.HI.X R37, R6, c[0x0][0x31c], R4, 0x1, P0 ;  /* 0x0000c70006257a11 */ /* 0x000fca00000f0c04 */
[----:B----4-:R1:W-:Y:S02]  /*88b0*/  STG.E.128 [R36.64], R32 ;  /* 0x0000002024007986 */ /* 0x0103e4000c101d20 */
.L_x_1138:
[----:B------:R-:W-:Y:S05]  /*88c0*/  BSYNC B0 ;  /* 0x0000000000007941 */ /* 0x000fea0003800000 */
.L_x_1137:
        /* <DEDUP_REMOVED lines=16> */
.L_x_1140:
[----:B------:R-:W-:Y:S05]  /*89d0*/  BSYNC B0 ;  /* 0x0000000000007941 */ /* 0x000fea0003800000 */
.L_x_1139:
        /* <DEDUP_REMOVED lines=15> */
[----:B--2---:R-:W-:-:S04]  /*8ad0*/  LEA R10, P0, R2, c[0x0][0x2e8], 0x1 ;  /* 0x0000ba00020a7a11 */ /* 0x004fc800078008ff */
[----:B------:R-:W-:-:S04]  /*8ae0*/  IADD3 R0, R3, R0, RZ ;  /* 0x0000000003007210 */ /* 0x000fc80007ffe0ff */
[----:B------:R-:W-:-:S05]  /*8af0*/  LEA.HI.X R11, R2, c[0x0][0x2ec], R0, 0x1, P0 ;  /* 0x0000bb00020b7a11 */ /* 0x000fca00000f0c00 */
[----:B------:R2:W-:Y:S02]  /*8b00*/  STG.E.128 [R10.64], R24 ;  /* 0x000000180a007986 */ /* 0x0005e4000c101d20 */
.L_x_1142:
[----:B------:R-:W-:Y:S05]  /*8b10*/  BSYNC B0 ;  /* 0x0000000000007941 */ /* 0x000fea0003800000 */
.L_x_1141:
[----:B------:R-:W-:Y:S01]  /*8b20*/  ISETP.GE.OR P3, PT, R8, c[0x0][0x2f4], P3 ;  /* 0x0000bd0008007a0c */ /* 0x000fe20001f66670 */
[----:B------:R-:W-:-:S12]  /*8b30*/  BSSY B0, `(.L_x_1143) ;  /* 0x000000d000007945 */ /* 0x000fd80003800000 */
[----:B------:R-:W-:Y:S05]  /*8b40*/  @P3 BRA `(.L_x_1144) ;  /* 0x000000b000003947 */ /* 0x000fea0003800000 */
[----:B------:R-:W-:Y:S01]  /*8b50*/  IADD3 R2, P0, R44, 0x20, RZ ;  /* 0x000000202c027810 */ /* 0x000fe20007f1e0ff */
        /* <DEDUP_REMOVED lines=10> */
.L_x_1144:
[----:B------:R-:W-:Y:S05]  /*8c00*/  BSYNC B0 ;  /* 0x0000000000007941 */ /* 0x000fea0003800000 */
.L_x_1143:
        /* <DEDUP_REMOVED lines=14> */
.L_x_1146:
[----:B------:R-:W-:Y:S05]  /*8cf0*/  BSYNC B0 ;  /* 0x0000000000007941 */ /* 0x000fea0003800000 */
.L_x_1145:
[----:B------:R-:W-:-:S13]  /*8d00*/  ISETP.GE.OR P1, PT, R8, c[0x0][0x2f4], P1 ;  /* 0x0000bd0008007a0c */ /* 0x000fda0000f26670 */
[----:B------:R-:W-:Y:S05]  /*8d10*/  @P1 EXIT ;  /* 0x000000000000194d */ /* 0x000fea0003800000 */
[----:B------:R-:W-:Y:S01]  /*8d20*/  IADD3 R0, P0, R44, 0x60, RZ ;  /* 0x000000602c007810 */ /* 0x000fe20007f1e0ff */
[----:B--2---:R-:W-:Y:S01]  /*8d30*/  IMAD.MOV.U32 R2, RZ, RZ, R4 ;  /* 0x000000ffff027224 */ /* 0x004fe200078e0004 */
        /* <DEDUP_REMOVED lines=10> */
.L_x_1132:
[----:B------:R-:W-:Y:S01]  /*8de0*/  SHF.R.S32.HI R14, RZ, 0x1f, R190 ;  /* 0x0000001fff0e7819 */ /* 0x000fe200000114be */
[----:B------:R-:W1:Y:S01]  /*8df0*/  S2R R0, SR_CTAID.Z ;  /* 0x0000000000007919 */ /* 0x000e620000002700 */
[----:B------:R-:W-:Y:S01]  /*8e00*/  ULDC UR4, c[0x0][0x2f0] ;  /* 0x0000bc0000047ab9 */ /* 0x000fe20000000800 */
[----:B------:R-:W-:Y:S01]  /*8e10*/  SHF.R.S32.HI R5, RZ, 0x1f, R132 ;  /* 0x0000001fff057819 */ /* 0x000fe20000011484 */
[----:B------:R-:W-:Y:S01]  /*8e20*/  UIADD3 UR4, -UR5, UR4, URZ ;  /* 0x0000000405047290 */ /* 0x000fe2000fffe13f */
[----:B------:R-:W-:Y:S01]  /*8e30*/  LEA.HI R14, R14, R190, RZ, 0x3 ;  /* 0x000000be0e0e7211 */ /* 0x000fe200078f18ff */
[----:B------:R-:W-:Y:S01]  /*8e40*/  BSSY B0, `(.L_x_1147) ;  /* 0x000001e000007945 */ /* 0x000fe20003800000 */
[----:B------:R-:W-:Y:S01]  /*8e50*/  MOV R12, UR22 ;  /* 0x00000016000c7c02 */ /* 0x000fe20008000f00 */
[----:B------:R-:W-:Y:S01]  /*8e60*/  IMAD R8, R5, c[0x0][0x308], RZ ;  /* 0x0000c20005087a24 */ /* 0x000fe200078e02ff */
[----:B------:R-:W-:-:S02]  /*8e70*/  LOP3.LUT R2, R14, 0x1ffffff8, RZ, 0xc0, !PT ;  /* 0x1ffffff80e027812 */ /* 0x000fc400078ec0ff */
[----:B------:R-:W-:Y:S01]  /*8e80*/  SHF.R.S32.HI R14, RZ, 0x3, R14 ;  /* 0x00000003ff0e7819 */ /* 0x000fe2000001140e */
[----:B------:R-:W-:Y:S02]  /*8e90*/  IMAD R8, R132, c[0x0][0x30c], R8 ;  /* 0x0000c30084087a24 */ /* 0x000fe400078e0208 */
[----:B------:R-:W-:Y:S01]  /*8ea0*/  IMAD.IADD R2, R190, 0x1, -R2 ;  /* 0x00000001be027824 */ /* 0x000fe200078e0a02 */
[----:B------:R-:W-:Y:S02]  /*8eb0*/  ISETP.GE.AND P4, PT, R14, UR4, PT ;  /* 0x000000040e007c0c */ /* 0x000fe4000bf86270 */
[----:B------:R-:W-:Y:S01]  /*8ec0*/  SHF.R.S32.HI R15, RZ, 0x1f, R14 ;  /* 0x0000001fff0f7819 */ /* 0x000fe2000001140e */
[----:B------:R-:W-:-:S04]  /*8ed0*/  IMAD.SHL.U32 R10, R2, 0x8, RZ ;  /* 0x00000008020a7824 */ /* 0x000fc800078e00ff */
[----:B------:R-:W-:Y:S01]  /*8ee0*/  IMAD.WIDE R12, R12, 0x80, R14 ;  /* 0x000000800c0c7825 */ /* 0x000fe200078e020e */
[----:B------:R-:W-:Y:S02]  /*8ef0*/  SHF.R.S32.HI R11, RZ, 0x1f, R10 ;  /* 0x0000001fff0b7819 */ /* 0x000fe4000001140a */
[----:B------:R-:W-:Y:S02]  /*8f00*/  ISETP.GE.OR P0, PT, R10, c[0x0][0x2f4], P4 ;  /* 0x0000bd000a007a0c */ /* 0x000fe40002706670 */
[----:B-1----:R-:W-:Y:S01]  /*8f10*/  SHF.R.S32.HI R4, RZ, 0x1f, R0 ;  /* 0x0000001fff047819 */ /* 0x002fe20000011400 */
[----:B------:R-:W-:-:S04]  /*8f20*/  IMAD.WIDE.U32 R2, R132, c[0x0][0x308], R10 ;  /* 0x0000c20084027a25 */ /* 0x000fc800078e000a */
[----:B------:R-:W-:Y:S01]  /*8f30*/  IMAD R6, R4, c[0x0][0x310], RZ ;  /* 0x0000c40004067a24 */ /* 0x000fe200078e02ff */
[----:B------:R-:W-:Y:S01]  /*8f40*/  IADD3 R9, R3, R8, RZ ;  /* 0x0000000803097210 */ /* 0x000fe20007ffe0ff */
        /* <DEDUP_REMOVED lines=13> */
.L_x_1148:
[----:B------:R-:W-:Y:S05]  /*9020*/  BSYNC B0 ;  /* 0x0000000000007941 */ /* 0x000fea0003800000 */
.L_x_1147:
        /* <DEDUP_REMOVED lines=16> */
.L_x_1150:
[----:B------:R-:W-:Y:S05]  /*9130*/  BSYNC B0 ;  /* 0x0000000000007941 */ /* 0x000fea0003800000 */
.L_x_1149:
        /* <DEDUP_REMOVED lines=16> */
.L_x_1152:
[----:B------:R-:W-:Y:S05]  /*9240*/  BSYNC B0 ;  /* 0x0000000000007941 */ /* 0x000fea0003800000 */
.L_x_1151:
        /* <DEDUP_REMOVED lines=15> */
.L_x_1154:
[----:B------:R-:W-:Y:S05]  /*9340*/  BSYNC B0 ;  /* 0x0000000000007941 */ /* 0x000fea0003800000 */
.L_x_1153:
        /* <DEDUP_REMOVED lines=18> */
[----:B------:R2:W-:Y:S02]  /*9470*/  STG.E.128 [R8.64], RZ ;  /* 0x000000ff08007986 */ /* 0x0005e4000c101d20 */
.L_x_1156:
[----:B------:R-:W-:Y:S05]  /*9480*/  BSYNC B0 ;  /* 0x0000000000007941 */ /* 0x000fea0003800000 */
.L_x_1155:
        /* <DEDUP_REMOVED lines=14> */
.L_x_1158:
[----:B------:R-:W-:Y:S05]  /*9570*/  BSYNC B0 ;  /* 0x0000000000007941 */ /* 0x000fea0003800000 */
.L_x_1157:
        /* <DEDUP_REMOVED lines=14> */
.L_x_1160:
[----:B------:R-:W-:Y:S05]  /*9660*/  BSYNC B0 ;  /* 0x0000000000007941 */ /* 0x000fea0003800000 */
.L_x_1159:
[----:B------:R-:W-:-:S13]  /*9670*/  ISETP.GE.OR P1, PT, R10, c[0x0][0x324], P1 ;  /* 0x0000c9000a007a0c */ /* 0x000fda0000f26670 */
[----:B------:R-:W-:Y:S05]  /*9680*/  @P1 EXIT ;  /* 0x000000000000194d */ /* 0x000fea0003800000 */
[----:B------:R-:W-:Y:S02]  /*9690*/  IADD3 R0, P0, R12, 0x60, RZ ;  /* 0x000000600c007810 */ /* 0x000fe40007f1e0ff */
[----:B------:R-:W-:Y:S02]  /*96a0*/  MOV R4, R6 ;  /* 0x0000000600047202 */ /* 0x000fe40000000f00 */
[----:B--2---:R-:W-:-:S03]  /*96b0*/  IADD3.X R2, RZ, R13, RZ, P0, !PT ;  /* 0x0000000dff027210 */ /* 0x004fc600007fe4ff */
        /* <DEDUP_REMOVED lines=8> */
.L_x_1161:
        /* <DEDUP_REMOVED lines=12> */
.L_x_1835:


//--------------------- .text._ZN7cutlass13device_kernelIN5flash19enable_sm80_to_sm89INS1_16FlashAttnBwdSm80INS1_25CollectiveMainloopBwdSm80ILi2ELi2EN4cute5tupleIJNS5_1CILi128EEES8_NS7_ILi64EEEEEENS_6half_tEfNS_4arch4Sm80ELb0ELb1ELb0ELb0ELb1ELb0ELb0ELb0ELi2ELi4ELi4ELi4ELb0EEENS1_21CollectiveEpilogueBwdISA_SB_SD_Li256ELb0ELb0ELi2EEENS1_19SingleTileSchedulerILb0ELb0ELb0ELi128EEEEEEEEEvNT_6ParamsE --------------------------
	.section	.text._ZN7cutlass13device_kernelIN5flash19enable_sm80_to_sm89INS1_16FlashAttnBwdSm80INS1_25CollectiveMainloopBwdSm80ILi2ELi2EN4cute5tupleIJNS5_1CILi128EEES8_NS7_ILi64EEEEEENS_6half_tEfNS_4arch4Sm80ELb0ELb1ELb0ELb0ELb1ELb0ELb0ELb0ELi2ELi4ELi4ELi4ELb0EEENS1_21CollectiveEpilogueBwdISA_SB_SD_Li256ELb0ELb0ELi2EEENS1_19SingleTileSchedulerILb0ELb0ELb0ELi128EEEEEEEEEvNT_6ParamsE,"ax",@progbits
	.sectioninfo	@"SHI_REGISTERS=255"
	.align	128
.text._ZN7cutlass13device_kernelIN5flash19enable_sm80_to_sm89INS1_16FlashAttnBwdSm80INS1_25CollectiveMainloopBwdSm80ILi2ELi2EN4cute5tupleIJNS5_1CILi128EEES8_NS7_ILi64EEEEEENS_6half_tEfNS_4arch4Sm80ELb0ELb1ELb0ELb0ELb1ELb0ELb0ELb0ELi2ELi4ELi4ELi4ELb0EEENS1_21CollectiveEpilogueBwdISA_SB_SD_Li256ELb0ELb0ELi2EEENS1_19SingleTileSchedulerILb0ELb0ELb0ELi128EEEEEEEEEvNT_6ParamsE:
        .type           _ZN7cutlass13device_kernelIN5flash19enable_sm80_to_sm89INS1_16FlashAttnBwdSm80INS1_25CollectiveMainloopBwdSm80ILi2ELi2EN4cute5tupleIJNS5_1CILi128EEES8_NS7_ILi64EEEEEENS_6half_tEfNS_4arch4Sm80ELb0ELb1ELb0ELb0ELb1ELb0ELb0ELb0ELi2ELi4ELi4ELi4ELb0EEENS1_21CollectiveEpilogueBwdISA_SB_SD_Li256ELb0ELb0ELi2EEENS1_19SingleTileSchedulerILb0ELb0ELb0ELi128EEEEEEEEEvNT_6ParamsE,@function
        .size           _ZN7cutlass13device_kernelIN5flash19enable_sm80_to_sm89INS1_16FlashAttnBwdSm80INS1_25CollectiveMainloopBwdSm80ILi2ELi2EN4cute5tupleIJNS5_1CILi128EEES8_NS7_ILi64EEEEEENS_6half_tEfNS_4arch4Sm80ELb0ELb1ELb0ELb0ELb1ELb0ELb0ELb0ELi2ELi4ELi4ELi4ELb0EEENS1_21CollectiveEpilogueBwdISA_SB_SD_Li256ELb0ELb0ELi2EEENS1_19SingleTileSchedulerILb0ELb0ELb0ELi128EEEEEEEEEvNT_6ParamsE,(.L_x_1836 - _ZN7cutlass13device_kernelIN5flash19enable_sm80_to_sm89INS1_16FlashAttnBwdSm80INS1_25CollectiveMainloopBwdSm80ILi2ELi2EN4cute5tupleIJNS5_1CILi128EEES8_NS7_ILi64EEEEEENS_6half_tEfNS_4arch4Sm80ELb0ELb1ELb0ELb0ELb1ELb0ELb0ELb0ELi2ELi4ELi4ELi4ELb0EEENS1_21CollectiveEpilogueBwdISA_SB_SD_Li256ELb0ELb0ELi2EEENS1_19SingleTileSchedulerILb0ELb0ELb0ELi128EEEEEEEEEvNT_6ParamsE)
        .other          _ZN7cutlass13device_kernelIN5flash19enable_sm80_to_sm89INS1_16FlashAttnBwdSm80INS1_25CollectiveMainloopBwdSm80ILi2ELi2EN4cute5tupleIJNS5_1CILi128EEES8_NS7_ILi64EEEEEENS_6half_tEfNS_4arch4Sm80ELb0ELb1ELb0ELb0ELb1ELb0ELb0ELb0ELi2ELi4ELi4ELi4ELb0EEENS1_21CollectiveEpilogueBwdISA_SB_SD_Li256ELb0ELb0ELi2EEENS1_19SingleTileSchedulerILb0ELb0ELb0ELi128EEEEEEEEEvNT_6ParamsE,@"STO_CUDA_ENTRY STV_DEFAULT"
_ZN7cutlass13device_kernelIN5flash19enable_sm80_to_sm89INS1_16FlashAttnBwdSm80INS1_25CollectiveMainloopBwdSm80ILi2ELi2EN4cute5tupleIJNS5_1CILi128EEES8_NS7_ILi64EEEEEENS_6half_tEfNS_4arch4Sm80ELb0ELb1ELb0ELb0ELb1ELb0ELb0ELb0ELi2ELi4ELi4ELi4ELb0EEENS1_21CollectiveEpilogueBwdISA_SB_SD_Li256ELb0ELb0ELi2EEENS1_19SingleTileSchedulerILb0ELb0ELb0ELi128EEEEEEEEEvNT_6ParamsE:
        /* <DEDUP_REMOVED lines=27> */
.L_x_1162:
        /* <DEDUP_REMOVED lines=361> */
.L_x_1165:
[----:B--2---:R-:W-:Y:S05]  /*1840*/  BSYNC B0 ;  /* 0x0000000000007941 */ /* 0x004fea0003800000 */
.L_x_1164:
        /* <DEDUP_REMOVED lines=121> */
.L_x_1184:
        /* <DEDUP_REMOVED lines=123> */
.L_x_1168:
[----:B------:R-:W-:Y:S04]  /*2790*/  MOV R132, 0x1 ;  /* 0x0000000100847802 */ /* 0x000fe80000000f00 */
[----:B------:R-:W-:Y:S11]  /*27a0*/  ISETP.NE.AND P1, PT, R132, c[0x0][0x2a8], PT ;  /* 0x0000aa0084007a0c */ /* 0x000ff60003f25270 */
[----:B------:R-:W-:Y:S02]  /*27b0*/  @!UPT UIADD3 URZ, URZ, URZ, URZ ;  /* 0x0000003f3f3ff290 */ /* 0x000fe4000fffe03f */
[----:B------:R-:W-:Y:S05]  /*27c0*/  @P1 IMAD.HI.U32 R132, R134, c[0x0][0x2ac], RZ ;  /* 0x0000ab0086841a27 */ /* 0x000fea00078e00ff */
[----:B------:R-:W-:Y:S02]  /*27d0*/  @P1 SHF.R.U32.HI R134, RZ, c[0x0][0x2b0], R132 ;  /* 0x0000ac00ff861a19 */ /* 0x000fe40000011684 */
.L_x_1169:
[----:B------:R-:W-:Y:S05]  /*27e0*/  BSYNC B0 ;  /* 0x0000000000007941 */ /* 0x000fea0003800000 */
.L_x_1167:
[----:B------:R-:W-:Y:S04]  /*27f0*/  IMAD.MOV.U32 R132, RZ, RZ, c[0x0][0x2a8] ;  /* 0x0000aa00ff847624 */ /* 0x000fe800078e00ff */
[----:B------:R-:W-:Y:S04]  /*2800*/  IMAD R134, R134, R132, -UR11 ;  /* 0x8000000b86867e24 */ /* 0x000fe8000f8e0284 */
[----:B------:R-:W-:Y:S05]  /*2810*/  IMAD.IADD R134, R134, 0x1, -R201 ;  /* 0x0000000186867824 */ /* 0x000fea00078e0ac9 */
[----:B------:R-:W-:Y:S02]  /*2820*/  IADD3 R132, R134, c[0x0][0x2a8], RZ ;  /* 0x0000aa0086847a10 */ /* 0x000fe40007ffe0ff */
[----:B------:R-:W-:Y:S02]  /*2830*/  IMNMX R216, R216, R134, !PT ;  /* 0x00000086d8d87217 */ /* 0x000fe40007800200 */
[----:B------:R-:W-:Y:S02]  /*2840*/  IMNMX R215, R215, R132, PT ;  /* 0x00000084d7d77217 */ /* 0x000fe40003800200 */
.L_x_1166:
        /* <DEDUP_REMOVED lines=19> */
.L_x_1172:
[----:B------:R-:W-:Y:S04]  /*2980*/  MOV R132, 0x1 ;  /* 0x0000000100847802 */ /* 0x000fe80000000f00 */
[----:B------:R-:W-:Y:S11]  /*2990*/  ISETP.NE.AND P1, PT, R132, c[0x0][0x2a8], PT ;  /* 0x0000aa0084007a0c */ /* 0x000ff60003f25270 */
[----:B------:R-:W-:Y:S02]  /*29a0*/  @!UPT UIADD3 URZ, URZ, URZ, URZ ;  /* 0x0000003f3f3ff290 */ /* 0x000fe4000fffe03f */
[----:B------:R-:W-:Y:S05]  /*29b0*/  @P1 IMAD.HI.U32 R132, R134, c[0x0][0x2ac], RZ ;  /* 0x0000ab0086841a27 */ /* 0x000fea00078e00ff */
[----:B------:R-:W-:Y:S02]  /*29c0*/  @P1 SHF.R.U32.HI R134, RZ, c[0x0][0x2b0], R132 ;  /* 0x0000ac00ff861a19 */ /* 0x000fe40000011684 */
.L_x_1173:
[----:B------:R-:W-:Y:S05]  /*29d0*/  BSYNC B0 ;  /* 0x0000000000007941 */ /* 0x000fea0003800000 */
.L_x_1171:
[----:B------:R-:W-:Y:S04]  /*29e0*/  IMAD.MOV.U32 R132, RZ, RZ, c[0x0][0x2a8] ;  /* 0x0000aa00ff847624 */ /* 0x000fe800078e00ff */
[----:B------:R-:W-:Y:S04]  /*29f0*/  IMAD R134, R134, R132, -UR11 ;  /* 0x8000000b86867e24 */ /* 0x000fe8000f8e0284 */
[----:B------:R-:W-:Y:S05]  /*2a00*/  IMAD.IADD R134, R134, 0x1, -R201 ;  /* 0x0000000186867824 */ /* 0x000fea00078e0ac9 */
[----:B------:R-:W-:Y:S02]  /*2a10*/  IADD3 R132, R134, c[0x0][0x2a8], RZ ;  /* 0x0000aa0086847a10 */ /* 0x000fe40007ffe0ff */
[----:B------:R-:W-:Y:S02]  /*2a20*/  IMNMX R214, R214, R134, !PT ;  /* 0x00000086d6d67217 */ /* 0x000fe40007800200 */
[----:B------:R-:W-:Y:S02]  /*2a30*/  IMNMX R213, R213, R132, PT ;  /* 0x00000084d5d57217 */ /* 0x000fe40003800200 */
.L_x_1170:
        /* <DEDUP_REMOVED lines=19> */
.L_x_1176:
[----:B------:R-:W-:Y:S04]  /*2b70*/  MOV R132, 0x1 ;  /* 0x0000000100847802 */ /* 0x000fe80000000f00 */
[----:B------:R-:W-:Y:S11]  /*2b80*/  ISETP.NE.AND P1, PT, R132, c[0x0][0x2a8], PT ;  /* 0x0000aa0084007a0c */ /* 0x000ff60003f25270 */
[----:B------:R-:W-:Y:S02]  /*2b90*/  @!UPT UIADD3 URZ, URZ, URZ, URZ ;  /* 0x0000003f3f3ff290 */ /* 0x000fe4000fffe03f */
[----:B------:R-:W-:Y:S05]  /*2ba0*/  @P1 IMAD.HI.U32 R132, R134, c[0x0][0x2ac], RZ ;  /* 0x0000ab0086841a27 */ /* 0x000fea00078e00ff */
[----:B------:R-:W-:Y:S02]  /*2bb0*/  @P1 SHF.R.U32.HI R134, RZ, c[0x0][0x2b0], R132 ;  /* 0x0000ac00ff861a19 */ /* 0x000fe40000011684 */
.L_x_1177:
[----:B------:R-:W-:Y:S05]  /*2bc0*/  BSYNC B0 ;  /* 0x0000000000007941 */ /* 0x000fea0003800000 */
.L_x_1175:
[----:B------:R-:W-:Y:S04]  /*2bd0*/  IMAD.MOV.U32 R132, RZ, RZ, c[0x0][0x2a8] ;  /* 0x0000aa00ff847624 */ /* 0x000fe800078e00ff */
[----:B------:R-:W-:Y:S04]  /*2be0*/  IMAD R134, R134, R132, -UR11 ;  /* 0x8000000b86867e24 */ /* 0x000fe8000f8e0284 */
[----:B------:R-:W-:Y:S05]  /*2bf0*/  IMAD.IADD R134, R134, 0x1, -R201 ;  /* 0x0000000186867824 */ /* 0x000fea00078e0ac9 */
[----:B------:R-:W-:Y:S02]  /*2c00*/  IADD3 R132, R134, c[0x0][0x2a8], RZ ;  /* 0x0000aa0086847a10 */ /* 0x000fe40007ffe0ff */
[----:B------:R-:W-:Y:S02]  /*2c10*/  IMNMX R239, R239, R134, !PT ;  /* 0x00000086efef7217 */ /* 0x000fe40007800200 */
[----:B------:R-:W-:Y:S02]  /*2c20*/  IMNMX R237, R237, R132, PT ;  /* 0x00000084eded7217 */ /* 0x000fe40003800200 */
.L_x_1174:
        /* <DEDUP_REMOVED lines=19> */
.L_x_1180:
[----:B------:R-:W-:Y:S04]  /*2d60*/  MOV R132, 0x1 ;  /* 0x0000000100847802 */ /* 0x000fe80000000f00 */
[----:B------:R-:W-:Y:S11]  /*2d70*/  ISETP.NE.AND P0, PT, R132, c[0x0][0x2a8], PT ;  /* 0x0000aa0084007a0c */ /* 0x000ff60003f05270 */
[----:B------:R-:W-:Y:S02]  /*2d80*/  @!UPT UIADD3 URZ, URZ, URZ, URZ ;  /* 0x0000003f3f3ff290 */ /* 0x000fe4000fffe03f */
[----:B------:R-:W-:Y:S05]  /*2d90*/  @P0 IMAD.HI.U32 R132, R133, c[0x0][0x2ac], RZ ;  /* 0x0000ab0085840a27 */ /* 0x000fea00078e00ff */
[----:B------:R-:W-:Y:S02]  /*2da0*/  @P0 SHF.R.U32.HI R133, RZ, c[0x0][0x2b0], R132 ;  /* 0x0000ac00ff850a19 */ /* 0x000fe40000011684 */
.L_x_1181:
[----:B------:R-:W-:Y:S05]  /*2db0*/  BSYNC B0 ;  /* 0x0000000000007941 */ /* 0x000fea0003800000 */
.L_x_1179:
[----:B------:R-:W-:Y:S04]  /*2dc0*/  IMAD.MOV.U32 R132, RZ, RZ, c[0x0][0x2a8] ;  /* 0x0000aa00ff847624 */ /* 0x000fe800078e00ff */
[----:B------:R-:W-:Y:S04]  /*2dd0*/  IMAD R133, R133, R132, -UR11 ;  /* 0x8000000b85857e24 */ /* 0x000fe8000f8e0284 */
[----:B------:R-:W-:Y:S05]  /*2de0*/  IMAD.IADD R133, R133, 0x1, -R201 ;  /* 0x0000000185857824 */ /* 0x000fea00078e0ac9 */
[----:B------:R-:W-:Y:S02]  /*2df0*/  IADD3 R132, R133, c[0x0][0x2a8], RZ ;  /* 0x0000aa0085847a10 */ /* 0x000fe40007ffe0ff */
[----:B------:R-:W-:Y:S02]  /*2e00*/  IMNMX R238, R238, R133, !PT ;  /* 0x00000085eeee7217 */ /* 0x000fe40007800200 */
[----:B------:R-:W-:Y:S02]  /*2e10*/  IMNMX R236, R236, R132, PT ;  /* 0x00000084ecec7217 */ /* 0x000fe40003800200 */
.L_x_1178:
        /* <DEDUP_REMOVED lines=75> */
.L_x_1182:
        /* <DEDUP_REMOVED lines=898> */
.L_x_1183:
        /* <DEDUP_REMOVED lines=290> */
.L_x_1163:
        /* <DEDUP_REMOVED lines=153> */
.L_x_1187:
[----:B------:R-:W-:Y:S05]  /*86a0*/  BSYNC B0 ;  /* 0x0000000000007941 */ /* 0x000fea0003800000 */
.L_x_1186:
        /* <DEDUP_REMOVED lines=16> */
.L_x_1189:
[----:B------:R-:W-:Y:S05]  /*87b0*/  BSYNC B0 ;  /* 0x0000000000007941 */ /* 0x000fea0003800000 */
.L_x_1188:
        /* <DEDUP_REMOVED lines=16> */
.L_x_1191:
[----:B------:R-:W-:Y:S05]  /*88c0*/  BSYNC B0 ;  /* 0x0000000000007941 */ /* 0x000fea0003800000 */
.L_x_1190:
        /* <DEDUP_REMOVED lines=16> */
.L_x_1193:
[----:B------:R-:W-:Y:S05]  /*89d0*/  BSYNC B0 ;  /* 0x0000000000007941 */ /* 0x000fea0003800000 */
.L_x_1192:
        /* <DEDUP_REMOVED lines=19> */
.L_x_1195:
[----:B------:R-:W-:Y:S05]  /*8b10*/  BSYNC B0 ;  /* 0x0000000000007941 */ /* 0x000fea0003800000 */
.L_x_1194:
        /* <DEDUP_REMOVED lines=14> */
.L_x_1197:
[----:B------:R-:W-:Y:S05]  /*8c00*/  BSYNC B0 ;  /* 0x0000000000007941 */ /* 0x000fea0003800000 */
.L_x_1196:
        /* <DEDUP_REMOVED lines=14> */
.L_x_1199:
[----:B------:R-:W-:Y:S05]  /*8cf0*/  BSYNC B0 ;  /* 0x0000000000007941 */ /* 0x000fea0003800000 */
.L_x_1198:
        /* <DEDUP_REMOVED lines=14> */
.L_x_1185:
        /* <DEDUP_REMOVED lines=36> */
.L_x_1201:
[----:B------:R-:W-:Y:S05]  /*9020*/  BSYNC B0 ;  /* 0x0000000000007941 */ /* 0x000fea0003800000 */
.L_x_1200:
        /* <DEDUP_REMOVED lines=16> */
.L_x_1203:
[----:B------:R-:W-:Y:S05]  /*9130*/  BSYNC B0 ;  /* 0x0000000000007941 */ /* 0x000fea0003800000 */
.L_x_1202:
        /* <DEDUP_REMOVED lines=16> */
.L_x_1205:
[----:B------:R-:W-:Y:S05]  /*9240*/  BSYNC B0 ;  /* 0x0000000000007941 */ /* 0x000fea0003800000 */
.L_x_1204:
        /* <DEDUP_REMOVED lines=15> */
.L_x_1207:
[----:B------:R-:W-:Y:S05]  /*9340*/  BSYNC B0 ;  /* 0x0000000000007941 */ /* 0x000fea0003800000 */
.L_x_1206:
        /* <DEDUP_REMOVED lines=19> */
.L_x_1209:
[----:B------:R-:W-:Y:S05]  /*9480*/  BSYNC B0 ;  /* 0x0000000000007941 */ /* 0x000fea0003800000 */
.L_x_1208:
        /* <DEDUP_REMOVED lines=14> */
.L_x_1211:
[----:B------:R-:W-:Y:S05]  /*9570*/  BSYNC B0 ;  /* 0x0000000000007941 */ /* 0x000fea0003800000 */
.L_x_1210:
        /* <DEDUP_REMOVED lines=14> */
.L_x_1213:
[----:B------:R-:W-:Y:S05]  /*9660*/  BSYNC B0 ;  /* 0x0000000000007941 */ /* 0x000fea0003800000 */
.L_x_1212:
        /* <DEDUP_REMOVED lines=13> */
.L_x_1214:
        /* <DEDUP_REMOVED lines=12> */
.L_x_1836:


//--------------------- .text._ZN7cutlass13device_kernelIN5flash19enable_sm80_to_sm89INS1_16FlashAttnBwdSm80INS1_25CollectiveMainloopBwdSm80ILi2ELi2EN4cute5tupleIJNS5_1CILi128EEES8_NS7_ILi64EEEEEENS_6half_tEfNS_4arch4Sm80ELb0ELb1ELb0ELb0ELb0ELb0ELb0ELb0ELi2ELi4ELi4ELi4ELb0EEENS1_24CollectiveEpilogueBwdGQAISA_fSD_Li256ELb0ELb0EEENS1_19SingleTileSchedulerILb0ELb0ELb0ELi128EEEEEEEEEvNT_6ParamsE --------------------------
	.section	.text._ZN7cutlass13device_kernelIN5flash19enable_sm80_to_sm89INS1_16FlashAttnBwdSm80INS1_25CollectiveMainloopBwdSm80ILi2ELi2EN4cute5tupleIJNS5_1CILi128EEES8_NS7_ILi64EEEEEENS_6half_tEfNS_4arch4Sm80ELb0ELb1ELb0ELb0ELb0ELb0ELb0ELb0ELi2ELi4ELi4ELi4ELb0EEENS1_24CollectiveEpilogueBwdGQAISA_fSD_Li256ELb0ELb0EEENS1_19SingleTileSchedulerILb0ELb0ELb0ELi128EEEEEEEEEvNT_6ParamsE,"ax",@progbits
	.sectioninfo	@"SHI_REGISTERS=255"
	.align	128
.text._ZN7cutlass13device_kernelIN5flash19enable_sm80_to_sm89INS1_16FlashAttnBwdSm80INS1_25CollectiveMainloopBwdSm80ILi2ELi2EN4cute5tupleIJNS5_1CILi128EEES8_NS7_ILi64EEEEEENS_6half_tEfNS_4arch4Sm80ELb0ELb1ELb0ELb0ELb0ELb0ELb0ELb0ELi2ELi4ELi4ELi4ELb0EEENS1_24CollectiveEpilogueBwdGQAISA_fSD_Li256ELb0ELb0EEENS1_19SingleTileSchedulerILb0ELb0ELb0ELi128EEEEEEEEEvNT_6ParamsE:
        .type           _ZN7cutlass13device_kernelIN5flash19enable_sm80_to_sm89INS1_16FlashAttnBwdSm80INS1_25CollectiveMainloopBwdSm80ILi2ELi2EN4cute5tupleIJNS5_1CILi128EEES8_NS7_ILi64EEEEEENS_6half_tEfNS_4arch4Sm80ELb0ELb1ELb0ELb0ELb0ELb0ELb0ELb0ELi2ELi4ELi4ELi4ELb0EEENS1_24CollectiveEpilogueBwdGQAISA_fSD_Li256ELb0ELb0EEENS1_19SingleTileSchedulerILb0ELb0ELb0ELi128EEEEEEEEEvNT_6ParamsE,@function
        .size           _ZN7cutlass13device_kernelIN5flash19enable_sm80_to_sm89INS1_16FlashAttnBwdSm80INS1_25CollectiveMainloopBwdSm80ILi2ELi2EN4cute5tupleIJNS5_1CILi128EEES8_NS7_ILi64EEEEEENS_6half_tEfNS_4arch4Sm80ELb0ELb1ELb0ELb0ELb0ELb0ELb0ELb0ELi2ELi4ELi4ELi4ELb0EEENS1_24CollectiveEpilogueBwdGQAISA_fSD_Li256ELb0ELb0EEENS1_19SingleTileSchedulerILb0ELb0ELb0ELi128EEEEEEEEEvNT_6ParamsE,(.L_x_1837 - _ZN7cutlass13device_kernelIN5flash19enable_sm80_to_sm89INS1_16FlashAttnBwdSm80INS1_25CollectiveMainloopBwdSm80ILi2ELi2EN4cute5tupleIJNS5_1CILi128EEES8_NS7_ILi64EEEEEENS_6half_tEfNS_4arch4Sm80ELb0ELb1ELb0ELb0ELb0ELb0ELb0ELb0ELi2ELi4ELi4ELi4ELb0EEENS1_24CollectiveEpilogueBwdGQAISA_fSD_Li256ELb0ELb0EEENS1_19SingleTileSchedulerILb0ELb0ELb0ELi128EEEEEEEEEvNT_6ParamsE)
        .other          _ZN7cutlass13device_kernelIN5flash19enable_sm80_to_sm89INS1_16FlashAttnBwdSm80INS1_25CollectiveMainloopBwdSm80ILi2ELi2EN4cute5tupleIJNS5_1CILi128EEES8_NS7_ILi64EEEEEENS_6half_tEfNS_4arch4Sm80ELb0ELb1ELb0ELb0ELb0ELb0ELb0ELb0ELi2ELi4ELi4ELi4ELb0EEENS1_24CollectiveEpilogueBwdGQAISA_fSD_Li256ELb0ELb0EEENS1_19SingleTileSchedulerILb0ELb0ELb0ELi128EEEEEEEEEvNT_6ParamsE,@"STO_CUDA_ENTRY STV_DEFAULT"
_ZN7cutlass13device_kernelIN5flash19enable_sm80_to_sm89INS1_16FlashAttnBwdSm80INS1_25CollectiveMainloopBwdSm80ILi2ELi2EN4cute5tupleIJNS5_1CILi128EEES8_NS7_ILi64EEEEEENS_6half_tEfNS_4arch4Sm80ELb0ELb1ELb0ELb0ELb0ELb0ELb0ELb0ELi2ELi4ELi4ELi4ELb0EEENS1_24CollectiveEpilogueBwdGQAISA_fSD_Li256ELb0ELb0EEENS1_19SingleTileSchedulerILb0ELb0ELb0ELi128EEEEEEEEEvNT_6ParamsE:
        /* <DEDUP_REMOVED lines=27> */
.L_x_1215:
        /* <DEDUP_REMOVED lines=26> */
[----:B------:R-:W-:Y:S01]  /*0350*/  UISETP.LT.AND UP0, UPT, URZ, UR13, UPT ;  /* 0x0000000d3f00728c */ /* 0x000fe2000bf01270 */
[----:B------:R-:W-:Y:S01]  /*0360*/  CS2R R100, SRZ ;  /* 0x0000000000647805 */ /* 0x000fe2000001ff00 */
[----:B------:R-:W-:Y:S01]  /*0370*/  CS2R R94, SRZ ;  /* 0x00000000005e7805 */ /* 0x000fe2000001ff00 */
[----:B------:R-:W-:Y:S01]  /*0380*/  CS2R R92, SRZ ;  /* 0x00000000005c7805 */ /* 0x000fe2000001ff00 */
[----:B------:R-:W-:Y:S01]  /*0390*/  USEL UR13, URZ, UR13, !UP0 ;  /* 0x0000000d3f0d7287 */ /* 0x000fe2000c000000 */
[----:B------:R-:W-:Y:S01]  /*03a0*/  CS2R R98, SRZ ;  /* 0x0000000000627805 */ /* 0x000fe2000001ff00 */
[----:B------:R-:W-:Y:S01]  /*03b0*/  CS2R R96, SRZ ;  /* 0x0000000000607805 */ /* 0x000fe2000001ff00 */
[----:B------:R-:W-:Y:S01]  /*03c0*/  CS2R R90, SRZ ;  /* 0x00000000005a7805 */ /* 0x000fe2000001ff00 */
[----:B------:R-:W-:Y:S01]  /*03d0*/  UISETP.GT.AND UP0, UPT, UR28, UR13, UPT ;  /* 0x0000000d1c00728c */ /* 0x000fe2000bf04270 */
[----:B------:R-:W-:Y:S01]  /*03e0*/  CS2R R88, SRZ ;  /* 0x0000000000587805 */ /* 0x000fe2000001ff00 */
        /* <DEDUP_REMOVED lines=10> */
[----:B------:R-:W-:-:S07]  /*0490*/  CS2R R68, SRZ ;  /* 0x0000000000447805 */ /* 0x000fce000001ff00 */
        /* <DEDUP_REMOVED lines=313> */
.L_x_1218:
[----:B--2---:R-:W-:Y:S05]  /*1830*/  BSYNC B0 ;  /* 0x0000000000007941 */ /* 0x004fea0003800000 */
.L_x_1217:
        /* <DEDUP_REMOVED lines=121> */
.L_x_1237:
        /* <DEDUP_REMOVED lines=123> */
.L_x_1221:
[----:B------:R-:W-:Y:S04]  /*2780*/  MOV R132, 0x1 ;  /* 0x0000000100847802 */ /* 0x000fe80000000f00 */
[----:B------:R-:W-:Y:S11]  /*2790*/  ISETP.NE.AND P1, PT, R132, c[0x0][0x2a8], PT ;  /* 0x0000aa0084007a0c */ /* 0x000ff60003f25270 */
[----:B------:R-:W-:Y:S02]  /*27a0*/  @!UPT UIADD3 URZ, URZ, URZ, URZ ;  /* 0x0000003f3f3ff290 */ /* 0x000fe4000fffe03f */
[----:B------:R-:W-:Y:S05]  /*27b0*/  @P1 IMAD.HI.U32 R132, R134, c[0x0][0x2ac], RZ ;  /* 0x0000ab0086841a27 */ /* 0x000fea00078e00ff */
[----:B------:R-:W-:Y:S02]  /*27c0*/  @P1 SHF.R.U32.HI R134, RZ, c[0x0][0x2b0], R132 ;  /* 0x0000ac00ff861a19 */ /* 0x000fe40000011684 */
.L_x_1222:
[----:B------:R-:W-:Y:S05]  /*27d0*/  BSYNC B0 ;  /* 0x0000000000007941 */ /* 0x000fea0003800000 */
.L_x_1220:
[----:B------:R-:W-:Y:S04]  /*27e0*/  IMAD.MOV.U32 R132, RZ, RZ, c[0x0][0x2a8] ;  /* 0x0000aa00ff847624 */ /* 0x000fe800078e00ff */
[----:B------:R-:W-:Y:S04]  /*27f0*/  IMAD R134, R134, R132, -UR11 ;  /* 0x8000000b86867e24 */ /* 0x000fe8000f8e0284 */
[----:B------:R-:W-:Y:S05]  /*2800*/  IMAD.IADD R134, R134, 0x1, -R201 ;  /* 0x0000000186867824 */ /* 0x000fea00078e0ac9 */
[----:B------:R-:W-:Y:S02]  /*2810*/  IADD3 R132, R134, c[0x0][0x2a8], RZ ;  /* 0x0000aa0086847a10 */ /* 0x000fe40007ffe0ff */
[----:B------:R-:W-:Y:S02]  /*2820*/  IMNMX R216, R216, R134, !PT ;  /* 0x00000086d8d87217 */ /* 0x000fe40007800200 */
[----:B------:R-:W-:Y:S02]  /*2830*/  IMNMX R215, R215, R132, PT ;  /* 0x00000084d7d77217 */ /* 0x000fe40003800200 */
.L_x_1219:
        /* <DEDUP_REMOVED lines=19> */
.L_x_1225:
[----:B------:R-:W-:Y:S04]  /*2970*/  MOV R132, 0x1 ;  /* 0x0000000100847802 */ /* 0x000fe80000000f00 */
[----:B------:R-:W-:Y:S11]  /*2980*/  ISETP.NE.AND P1, PT, R132, c[0x0][0x2a8], PT ;  /* 0x0000aa0084007a0c */ /* 0x000ff60003f25270 */
[----:B------:R-:W-:Y:S02]  /*2990*/  @!UPT UIADD3 URZ, URZ, URZ, URZ ;  /* 0x0000003f3f3ff290 */ /* 0x000fe4000fffe03f */
[----:B------:R-:W-:Y:S05]  /*29a0*/  @P1 IMAD.HI.U32 R132, R134, c[0x0][0x2ac], RZ ;  /* 0x0000ab0086841a27 */ /* 0x000fea00078e00ff */
[----:B------:R-:W-:Y:S02]  /*29b0*/  @P1 SHF.R.U32.HI R134, RZ, c[0x0][0x2b0], R132 ;  /* 0x0000ac00ff861a19 */ /* 0x000fe40000011684 */
.L_x_1226:
[----:B------:R-:W-:Y:S05]  /*29c0*/  BSYNC B0 ;  /* 0x0000000000007941 */ /* 0x000fea0003800000 */
.L_x_1224:
[----:B------:R-:W-:Y:S04]  /*29d0*/  IMAD.MOV.U32 R132, RZ, RZ, c[0x0][0x2a8] ;  /* 0x0000aa00ff847624 */ /* 0x000fe800078e00ff */
[----:B------:R-:W-:Y:S04]  /*29e0*/  IMAD R134, R134, R132, -UR11 ;  /* 0x8000000b86867e24 */ /* 0x000fe8000f8e0284 */
[----:B------:R-:W-:Y:S05]  /*29f0*/  IMAD.IADD R134, R134, 0x1, -R201 ;  /* 0x0000000186867824 */ /* 0x000fea00078e0ac9 */
[----:B------:R-:W-:Y:S02]  /*2a00*/  IADD3 R132, R134, c[0x0][0x2a8], RZ ;  /* 0x0000aa0086847a10 */ /* 0x000fe40007ffe0ff */
[----:B------:R-:W-:Y:S02]  /*2a10*/  IMNMX R214, R214, R134, !PT ;  /* 0x00000086d6d67217 */ /* 0x000fe40007800200 */
[----:B------:R-:W-:Y:S02]  /*2a20*/  IMNMX R213, R213, R132, PT ;  /* 0x00000084d5d57217 */ /* 0x000fe40003800200 */
.L_x_1223:
        /* <DEDUP_REMOVED lines=19> */
.L_x_1229:
[----:B------:R-:W-:Y:S04]  /*2b60*/  MOV R132, 0x1 ;  /* 0x0000000100847802 */ /* 0x000fe80000000f00 */
[----:B------:R-:W-:Y:S11]  /*2b70*/  ISETP.NE.AND P1, PT, R132, c[0x0][0x2a8], PT ;  /* 0x0000aa0084007a0c */ /* 0x000ff60003f25270 */
[----:B------:R-:W-:Y:S02]  /*2b80*/  @!UPT UIADD3 URZ, URZ, URZ, URZ ;  /* 0x0000003f3f3ff290 */ /* 0x000fe4000fffe03f */
[----:B------:R-:W-:Y:S05]  /*2b90*/  @P1 IMAD.HI.U32 R132, R134, c[0x0][0x2ac], RZ ;  /* 0x0000ab0086841a27 */ /* 0x000fea00078e00ff */
[----:B------:R-:W-:Y:S02]  /*2ba0*/  @P1 SHF.R.U32.HI R134, RZ, c[0x0][0x2b0], R132 ;  /* 0x0000ac00ff861a19 */ /* 0x000fe40000011684 */
.L_x_1230:
[----:B------:R-:W-:Y:S05]  /*2bb0*/  BSYNC B0 ;  /* 0x0000000000007941 */ /* 0x000fea0003800000 */
.L_x_1228:
[----:B------:R-:W-:Y:S04]  /*2bc0*/  IMAD.MOV.U32 R132, RZ, RZ, c[0x0][0x2a8] ;  /* 0x0000aa00ff847624 */ /* 0x000fe800078e00ff */
[----:B------:R-:W-:Y:S04]  /*2bd0*/  IMAD R134, R134, R132, -UR11 ;  /* 0x8000000b86867e24 */ /* 0x000fe8000f8e0284 */
[----:B------:R-:W-:Y:S05]  /*2be0*/  IMAD.IADD R134, R134, 0x1, -R201 ;  /* 0x0000000186867824 */ /* 0x000fea00078e0ac9 */
[----:B------:R-:W-:Y:S02]  /*2bf0*/  IADD3 R132, R134, c[0x0][0x2a8], RZ ;  /* 0x0000aa0086847a10 */ /* 0x000fe40007ffe0ff */
[----:B------:R-:W-:Y:S02]  /*2c00*/  IMNMX R239, R239, R134, !PT ;  /* 0x00000086efef7217 */ /* 0x000fe40007800200 */
[----:B------:R-:W-:Y:S02]  /*2c10*/  IMNMX R237, R237, R132, PT ;  /* 0x00000084eded7217 */ /* 0x000fe40003800200 */
.L_x_1227:
        /* <DEDUP_REMOVED lines=19> */
.L_x_1233:
[----:B------:R-:W-:Y:S04]  /*2d50*/  MOV R132, 0x1 ;  /* 0x0000000100847802 */ /* 0x000fe80000000f00 */
[----:B------:R-:W-:Y:S11]  /*2d60*/  ISETP.NE.AND P0, PT, R132, c[0x0][0x2a8], PT ;  /* 0x0000aa0084007a0c */ /* 0x000ff60003f05270 */
[----:B------:R-:W-:Y:S02]  /*2d70*/  @!UPT UIADD3 URZ, URZ, URZ, URZ ;  /* 0x0000003f3f3ff290 */ /* 0x000fe4000fffe03f */
[----:B------:R-:W-:Y:S05]  /*2d80*/  @P0 IMAD.HI.U32 R132, R133, c[0x0][0x2ac], RZ ;  /* 0x0000ab0085840a27 */ /* 0x000fea00078e00ff */
[----:B------:R-:W-:Y:S02]  /*2d90*/  @P0 SHF.R.U32.HI R133, RZ, c[0x0][0x2b0], R132 ;  /* 0x0000ac00ff850a19 */ /* 0x000fe40000011684 */
.L_x_1234:
[----:B------:R-:W-:Y:S05]  /*2da0*/  BSYNC B0 ;  /* 0x0000000000007941 */ /* 0x000fea0003800000 */
.L_x_1232:
[----:B------:R-:W-:Y:S04]  /*2db0*/  IMAD.MOV.U32 R132, RZ, RZ, c[0x0][0x2a8] ;  /* 0x0000aa00ff847624 */ /* 0x000fe800078e00ff */
[----:B------:R-:W-:Y:S04]  /*2dc0*/  IMAD R133, R133, R132, -UR11 ;  /* 0x8000000b85857e24 */ /* 0x000fe8000f8e0284 */
[----:B------:R-:W-:Y:S05]  /*2dd0*/  IMAD.IADD R133, R133, 0x1, -R201 ;  /* 0x0000000185857824 */ /* 0x000fea00078e0ac9 */
[----:B------:R-:W-:Y:S02]  /*2de0*/  IADD3 R132, R133, c[0x0][0x2a8], RZ ;  /* 0x0000aa0085847a10 */ /* 0x000fe40007ffe0ff */
[----:B------:R-:W-:Y:S02]  /*2df0*/  IMNMX R238, R238, R133, !PT ;  /* 0x00000085eeee7217 */ /* 0x000fe40007800200 */
[----:B------:R-:W-:Y:S02]  /*2e00*/  IMNMX R236, R236, R132, PT ;  /* 0x00000084ecec7217 */ /* 0x000fe40003800200 */
.L_x_1231:
        /* <DEDUP_REMOVED lines=75> */
.L_x_1235:
        /* <DEDUP_REMOVED lines=20> */
[----:B------:R-:W-:Y:S02]  /*3400*/  ISETP.LT.OR P2, PT, R213, 0x2, P2 ;  /* 0x00000002d500780c */ /* 0x000fe40001741670 */
[----:B------:R-:W-:Y:S02]  /*3410*/  ISETP.LT.OR P1, PT, R215, 0x11, P1 ;  /* 0x00000011d700780c */ /* 0x000fe40000f21670 */
[----:B------:R-:W-:Y:S02]  /*3420*/  FSEL R222, R7, -INF , !P2 ;  /* 0xff80000007de7808 */ /* 0x000fe40005000000 */
[-C--:B-1----:R-:W-:Y:S03]  /*3430*/  HMMA.16816.F32 R4, R132, R136.reuse, RZ ;  /* 0x000000888404723c */ /* 0x082fe600000018ff */
[----:B------:R-:W-:Y:S02]  /*3440*/  FSEL R235, R16, -INF , !P1 ;  /* 0xff80000010eb7808 */ /* 0x000fe40004800000 */
[----:B------:R-:W-:Y:S02]  /*3450*/  ISETP.GT.AND P2, PT, R216, 0x11, P0 ;  /* 0x00000011d800780c */ /* 0x000fe40000744270 */
[----:B------:R-:W-:Y:S01]  /*3460*/  ISETP.GT.AND P1, PT, R214, 0x10, P0 ;  /* 0x00000010d600780c */ /* 0x000fe20000724270 */
[--C-:B--2---:R-:W-:Y:S01]  /*3470*/  FFMA.FTZ R102, R235, c[0x0][0x29c], -R212.reuse ;  /* 0x0000a700eb667a23 */ /* 0x104fe200000108d4 */
[----:B------:R-:W-:Y:S02]  /*3480*/  ISETP.LT.OR P2, PT, R215, 0x12, P2 ;  /* 0x00000012d700780c */ /* 0x000fe40001741670 */
[----:B------:R-:W-:Y:S02]  /*3490*/  ISETP.LT.OR P1, PT, R213, 0x11, P1 ;  /* 0x00000011d500780c */ /* 0x000fe40000f21670 */
[----:B------:R-:W-:Y:S02]  /*34a0*/  FSEL R234, R17, -INF , !P2 ;  /* 0xff80000011ea7808 */ /* 0x000fe40005000000 */
[----:B------:R-:W-:Y:S02]  /*34b0*/  FSEL R226, R18, -INF , !P1 ;  /* 0xff80000012e27808 */ /* 0x000fe40004800000 */
[----:B------:R-:W-:Y:S01]  /*34c0*/  ISETP.GT.AND P2, PT, R214, 0x11, P0 ;  /* 0x00000011d600780c */ /* 0x000fe20000744270 */
[----:B---3--:R-:W-:Y:S01]  /*34d0*/  FFMA.FTZ R101, R234, c[0x0][0x29c], -R212 ;  /* 0x0000a700ea657a23 */ /* 0x008fe200000108d4 */
[----:B------:R-:W-:Y:S01]  /*34e0*/  ISETP.GT.AND P1, PT, R216, 0x20, P0 ;  /* 0x00000020d800780c */ /* 0x000fe20000724270 */
[--C-:B----4-:R-:W-:Y:S01]  /*34f0*/  FFMA.FTZ R100, R226, c[0x0][0x29c], -R248.reuse ;  /* 0x0000a700e2647a23 */ /* 0x110fe200000108f8 */
        /* <DEDUP_REMOVED lines=72> */
[----:B------:R-:W-:Y:S02]  /*3980*/  ISETP.LT.OR P1, PT, R215, 0x71, P1 ;  /* 0x00000071d700780c */ /* 0x000fe40000f21670 */
[----:B------:R-:W-:Y:S01]  /*3990*/  FSEL R55, R55, -INF , !P2 ;  /* 0xff80000037377808 */ /* 0x000fe20005000000 */
[----:B------:R-:W-:Y:S01]  /*39a0*/  MUFU.EX2 R235, R235 ;  /* 0x000000eb00eb7308 */ /* 0x000fe20000000800 */
        /* <DEDUP_REMOVED lines=8> */
[----:B------:R-:W-:Y:S01]  /*3a30*/  ISETP.GT.AND P1, PT, R239, RZ, P0 ;  /* 0x000000ffef00720c */ /* 0x000fe20000724270 */
[----:B------:R-:W-:Y:S01]  /*3a40*/  FFMA.FTZ R249, R66, c[0x0][0x29c], -R248 ;  /* 0x0000a70042f97a23 */ /* 0x000fe200000108f8 */
[----:B------:R-:W-:Y:S02]  /*3a50*/  ISETP.LT.OR P2, PT, R213, 0x72, P2 ;  /* 0x00000072d500780c */ /* 0x000fe40001741670 */
[----:B------:R-:W-:Y:S02]  /*3a60*/  ISETP.LT.OR P1, PT, R237, 0x1, P1 ;  /* 0x00000001ed00780c */ /* 0x000fe40000f21670 */
[----:B------:R-:W-:Y:S01]  /*3a70*/  FSEL R67, R67, -INF , !P2 ;  /* 0xff80000043437808 */ /* 0x000fe20005000000 */
[----:B------:R-:W-:Y:S01]  /*3a80*/  MUFU.EX2 R249, R249 ;  /* 0x000000f900f97308 */ /* 0x000fe20000000800 */
[----:B------:R-:W-:Y:S02]  /*3a90*/  FSEL R247, R8, -INF , !P1 ;  /* 0xff80000008f77808 */ /* 0x000fe40004800000 */
        /* <DEDUP_REMOVED lines=71> */
[----:B------:R-:W-:Y:S01]  /*3f10*/  FFMA.FTZ R241, R241, c[0x0][0x29c], -R221 ;  /* 0x0000a700f1f17a23 */ /* 0x000fe200000108dd */
[----:B------:R-:W-:Y:S01]  /*3f20*/  ISETP.GT.AND P2, PT, R238, 0x31, P0 ;  /* 0x00000031ee00780c */ /* 0x000fe20000744270 */
[----:B------:R-:W-:Y:S01]  /*3f30*/  IMAD.MOV.U32 R145, RZ, RZ, R101 ;  /* 0x000000ffff917224 */ /* 0x000fe200078e0065 */
        /* <DEDUP_REMOVED lines=26> */
[C---:B------:R-:W-:Y:S01]  /*40e0*/  HMMA.16816.F32 R32, R132.reuse, R146, RZ ;  /* 0x000000928420723c */ /* 0x040fe200000018ff */
[----:B------:R-:W-:Y:S01]  /*40f0*/  MUFU.EX2 R215, R215 ;  /* 0x000000d700d77308 */ /* 0x000fe20000000800 */
[----:B------:R-:W-:Y:S01]  /*4100*/  ISETP.LT.OR P1, PT, R237, 0x51, P1 ;  /* 0x00000051ed00780c */ /* 0x000fe20000f21670 */
[----:B------:R-:W-:Y:S01]  /*4110*/  FFMA.FTZ R234, R41, c[0x0][0x29c], -R221 ;  /* 0x0000a70029ea7a23 */ /* 0x000fe200000108dd */
[----:B------:R-:W-:Y:S02]  /*4120*/  FSEL R229, R43, -INF , !P2 ;  /* 0xff8000002be57808 */ /* 0x000fe40005000000 */
[----:B------:R-:W-:Y:S01]  /*4130*/  FSEL R44, R44, -INF , !P1 ;  /* 0xff8000002c2c7808 */ /* 0x000fe20004800000 */
[----:B------:R-:W-:Y:S01]  /*4140*/  IMAD.MOV.U32 R147, RZ, RZ, R42 ;  /* 0x000000ffff937224 */ /* 0x000fe200078e002a */
[----:B------:R-:W-:Y:S01]  /*4150*/  ISETP.GT.AND P1, PT, R238, 0x50, P0 ;  /* 0x00000050ee00780c */ /* 0x000fe20000724270 */
[----:B------:R-:W-:Y:S01]  /*4160*/  IMAD.MOV.U32 R146, RZ, RZ, R233 ;  /* 0x000000ffff927224 */ /* 0x000fe200078e00e9 */
[----:B------:R-:W-:Y:S01]  /*4170*/  ISETP.GT.AND P2, PT, R239, 0x51, P0 ;  /* 0x00000051ef00780c */ /* 0x000fe20000744270 */
[----:B------:R-:W-:Y:S01]  /*4180*/  MUFU.EX2 R252, R252 ;  /* 0x000000fc00fc7308 */ /* 0x000fe20000000800 */
[----:B------:R-:W-:Y:S01]  /*4190*/  ISETP.LT.OR P1, PT, R236, 0x51, P1 ;  /* 0x00000051ec00780c */ /* 0x000fe20000f21670 */
[----:B------:R-:W-:Y:S01]  /*41a0*/  FFMA.FTZ R233, R44, c[0x0][0x29c], -R221 ;  /* 0x0000a7002ce97a23 */ /* 0x000fe200000108dd */
[----:B------:R-:W-:Y:S01]  /*41b0*/  ISETP.LT.OR P2, PT, R237, 0x52, P2 ;  /* 0x00000052ed00780c */ /* 0x000fe20001741670 */
[--C-:B------:R-:W-:Y:S01]  /*41c0*/  FFMA.FTZ R229, R229, c[0x0][0x29c], -R223.reuse ;  /* 0x0000a700e5e57a23 */ /* 0x100fe200000108df */
[----:B------:R-:W-:Y:S01]  /*41d0*/  FSEL R228, R46, -INF , !P1 ;  /* 0xff8000002ee47808 */ /* 0x000fe20004800000 */
[----:B------:R-:W-:Y:S01]  /*41e0*/  FFMA.FTZ R46, R222, c[0x0][0x29c], -R248 ;  /* 0x0000a700de2e7a23 */ /* 0x000fe200000108f8 */
[----:B------:R-:W-:Y:S02]  /*41f0*/  FSEL R45, R45, -INF , !P2 ;  /* 0xff8000002d2d7808 */ /* 0x000fe40005000000 */
[----:B------:R-:W-:Y:S01]  /*4200*/  ISETP.GT.AND P2, PT, R238, 0x51, P0 ;  /* 0x00000051ee00780c */ /* 0x000fe20000744270 */
[----:B------:R-:W-:Y:S01]  /*4210*/  FFMA.FTZ R228, R228, c[0x0][0x29c], -R223 ;  /* 0x0000a700e4e47a23 */ /* 0x000fe200000108df */
[----:B------:R-:W-:Y:S01]  /*4220*/  ISETP.GT.AND P1, PT, R239, 0x60, P0 ;  /* 0x00000060ef00780c */ /* 0x000fe20000724270 */
[----:B------:R-:W-:Y:S01]  /*4230*/  MUFU.EX2 R243, R243 ;  /* 0x000000f300f37308 */ /* 0x000fe20000000800 */
[----:B------:R-:W-:Y:S02]  /*4240*/  ISETP.LT.OR P2, PT, R236, 0x52, P2 ;  /* 0x00000052ec00780c */ /* 0x000fe40001741670 */
        /* <DEDUP_REMOVED lines=93> */
[----:B------:R-:W-:Y:S01]  /*4820*/  IMAD.MOV.U32 R154, RZ, RZ, R100 ;  /* 0x000000ffff9a7224 */ /* 0x000fe200078e0064 */
[----:B------:R-:W-:Y:S01]  /*4830*/  MUFU.EX2 R161, R161 ;  /* 0x000000a100a17308 */ /* 0x000fe20000000800 */
[----:B------:R1:W5:Y:S01]  /*4840*/  LDL.LU R100, [R1+0x4] ;  /* 0x0000040001647983 */ /* 0x0003620000300800 */
[----:B------:R-:W-:Y:S01]  /*4850*/  IMAD.SHL.U32 R160, R182, 0x2, RZ ;  /* 0x00000002b6a07824 */ /* 0x000fe200078e00ff */
        /* <DEDUP_REMOVED lines=35> */
[----:B------:R-:W-:Y:S01]  /*4a90*/  LDSM.16.M88.4 R132, [R140] ;  /* 0x000000008c84783b */ /* 0x000fe20000000200 */
[----:B------:R-:W-:Y:S01]  /*4aa0*/  IMAD.MOV.U32 R164, RZ, RZ, R138 ;  /* 0x000000ffffa47224 */ /* 0x000fe200078e008a */
[----:B------:R-:W-:Y:S04]  /*4ab0*/  HMMA.16816.F32 R64, R156, R178, R64 ;  /* 0x000000b29c40723c */ /* 0x000fe80000001840 */
[----:B------:R-:W-:Y:S02]  /*4ac0*/  IMAD.MOV.U32 R167, RZ, RZ, R151 ;  /* 0x000000ffffa77224 */ /* 0x000fe400078e0097 */
[----:B------:R-:W2:Y:S01]  /*4ad0*/  LDSM.16.M88.4 R136, [R3+0x4080] ;  /* 0x004080000388783b */ /* 0x000ea20000000200 */
[----:B------:R-:W-:Y:S01]  /*4ae0*/  IMAD.MOV.U32 R158, RZ, RZ, R146 ;  /* 0x000000ffff9e7224 */ /* 0x000fe200078e0092 */
[----:B------:R-:W-:Y:S01]  /*4af0*/  MUFU.EX2 R176, R176 ;  /* 0x000000b000b07308 */ /* 0x000fe20000000800 */
[----:B------:R-:W-:Y:S03]  /*4b00*/  IMAD.MOV.U32 R159, RZ, RZ, R147 ;  /* 0x000000ffff9f7224 */ /* 0x000fe600078e0093 */
[----:B------:R-:W-:Y:S02]  /*4b10*/  IMAD.MOV.U32 R178, RZ, RZ, R144 ;  /* 0x000000ffffb27224 */ /* 0x000fe400078e0090 */
[----:B------:R-:W3:Y:S01]  /*4b20*/  LDSM.16.M88.4 R140, [R140+0x2000] ;  /* 0x002000008c8c783b */ /* 0x000ee20000000200 */
[----:B------:R-:W-:Y:S02]  /*4b30*/  IMAD.MOV.U32 R179, RZ, RZ, R145 ;  /* 0x000000ffffb37224 */ /* 0x000fe400078e0091 */
[----:B------:R-:W-:Y:S01]  /*4b40*/  IMAD.MOV.U32 R166, RZ, RZ, R148 ;  /* 0x000000ffffa67224 */ /* 0x000fe200078e0094 */
[----:B------:R-:W4:Y:S01]  /*4b50*/  MUFU.EX2 R156, R158 ;  /* 0x0000009e009c7308 */ /* 0x000f220000000800 */
[----:B------:R-:W-:Y:S03]  /*4b60*/  IMAD.MOV.U32 R165, RZ, RZ, R149 ;  /* 0x000000ffffa57224 */ /* 0x000fe600078e0095 */
[----:B------:R-:W1:Y:S06]  /*4b70*/  LDSM.16.M88.4 R144, [R3+0x5080] ;  /* 0x005080000390783b */ /* 0x000e6c0000000200 */
[----:B------:R-:W1:Y:S02]  /*4b80*/  MUFU.EX2 R157, R159 ;  /* 0x0000009f009d7308 */ /* 0x000e640000000800 */
[----:B------:R-:W1:Y:S08]  /*4b90*/  LDSM.16.M88.4 R148, [R3+0x6080] ;  /* 0x006080000394783b */ /* 0x000e700000000200 */
[----:B------:R-:W1:Y:S01]  /*4ba0*/  MUFU.EX2 R158, R178 ;  /* 0x000000b2009e7308 */ /* 0x000e620000000800 */
[-C--:B--2---:R-:W-:Y:S09]  /*4bb0*/  HMMA.16816.F32 R4, R132, R136.reuse, R4 ;  /* 0x000000888404723c */ /* 0x084ff20000001804 */
[----:B------:R2:W-:Y:S01]  /*4bc0*/  MUFU.EX2 R178, R0 ;  /* 0x0000000000b27308 */ /* 0x0005e20000000800 */
[C---:B---3--:R-:W-:Y:S09]  /*4bd0*/  HMMA.16816.F32 R8, R140.reuse, R136, R8 ;  /* 0x000000888c08723c */ /* 0x048ff20000001808 */
[----:B------:R-:W3:Y:S01]  /*4be0*/  MUFU.EX2 R159, R179 ;  /* 0x000000b3009f7308 */ /* 0x000ee20000000800 */
[-C--:B------:R-:W-:Y:S09]  /*4bf0*/  HMMA.16816.F32 R12, R140, R138.reuse, R12 ;  /* 0x0000008a8c0c723c */ /* 0x080ff2000000180c */
[----:B------:R-:W-:Y:S01]  /*4c00*/  MUFU.EX2 R177, R177 ;  /* 0x000000b100b17308 */ /* 0x000fe20000000800 */
[C---:B------:R-:W-:Y:S01]  /*4c10*/  HMMA.16816.F32 R16, R132.reuse, R138, R16 ;  /* 0x0000008a8410723c */ /* 0x040fe20000001810 */
[----:B------:R-:W3:Y:S07]  /*4c20*/  LDSM.16.M88.4 R136, [R3+0x7080] ;  /* 0x007080000388783b */ /* 0x000eee0000000200 */
[-C--:B-1----:R-:W-:Y:S01]  /*4c30*/  HMMA.16816.F32 R20, R132, R144.reuse, R20 ;  /* 0x000000908414723c */ /* 0x082fe20000001814 */
[----:B--2---:R1:W5:Y:S01]  /*4c40*/  LDL.LU R0, [R1] ;  /* 0x0000000001007983 */ /* 0x0043620000300800 */
[----:B------:R-:W2:Y:S06]  /*4c50*/  MUFU.EX2 R164, R164 ;  /* 0x000000a400a47308 */ /* 0x000eac0000000800 */
[C---:B------:R-:W-:Y:S04]  /*4c60*/  HMMA.16816.F32 R24, R140.reuse, R144, R24 ;  /* 0x000000908c18723c */ /* 0x040fe80000001818 */
[----:B------:R1:W-:Y:S04]  /*4c70*/  MUFU.EX2 R179, R205 ;  /* 0x000000cd00b37308 */ /* 0x0003e80000000800 */
[-C--:B------:R-:W-:Y:S06]  /*4c80*/  HMMA.16816.F32 R28, R140, R146.reuse, R28 ;  /* 0x000000928c1c723c */ /* 0x080fec000000181c */
[----:B------:R-:W2:Y:S02]  /*4c90*/  MUFU.EX2 R165, R165 ;  /* 0x000000a500a57308 */ /* 0x000ea40000000800 */
[C---:B------:R-:W-:Y:S01]  /*4ca0*/  HMMA.16816.F32 R32, R132.reuse, R146, R32 ;  /* 0x000000928420723c */ /* 0x040fe20000001820 */
[----:B------:R-:W-:Y:S07]  /*4cb0*/  LDSM.16.M88.4 R144, [R152] ;  /* 0x000000009890783b */ /* 0x000fee0000000200 */
[-C--:B------:R-:W-:Y:S01]  /*4cc0*/  HMMA.16816.F32 R36, R132, R148.reuse, R36 ;  /* 0x000000948424723c */ /* 0x080fe20000001824 */
[----:B------:R-:W-:Y:S01]  /*4cd0*/  LDSM.16.M88.4 R152, [R152+0x2000] ;  /* 0x002000009898783b */ /* 0x000fe20000000200 */
[----:B------:R-:W2:Y:S02]  /*4ce0*/  MUFU.EX2 R166, R166 ;  /* 0x000000a600a67308 */ /* 0x000ea40000000800 */
[----:B-1----:R-:W-:Y:S04]  /*4cf0*/  IMAD.MOV.U32 R205, RZ, RZ, 0x40 ;  /* 0x00000040ffcd7424 */ /* 0x002fe800078e00ff */
[C---:B------:R-:W-:Y:S04]  /*4d00*/  HMMA.16816.F32 R40, R140.reuse, R148, R40 ;  /* 0x000000948c28723c */ /* 0x040fe80000001828 */
[----:B------:R-:W-:Y:S04]  /*4d10*/  MUFU.EX2 R167, R167 ;  /* 0x000000a700a77308 */ /* 0x000fe80000000800 */
[-C--:B------:R-:W-:Y:S06]  /*4d20*/  HMMA.16816.F32 R44, R140, R150.reuse, R44 ;  /* 0x000000968c2c723c */ /* 0x080fec000000182c */
[----:B------:R-:W-:Y:S02]  /*4d30*/  MUFU.EX2 R168, R168 ;  /* 0x000000a800a87308 */ /* 0x000fe40000000800 */
[C---:B------:R-:W-:Y:S01]  /*4d40*/  HMMA.16816.F32 R48, R132.reuse, R150, R48 ;  /* 0x000000968430723c */ /* 0x040fe20000001830 */
[----:B------:R-:W1:Y:S07]  /*4d50*/  LDSM.16.M88.4 R148, [R2+0x4080] ;  /* 0x004080000294783b */ /* 0x000e6e0000000200 */
[-C--:B---3--:R-:W-:Y:S01]  /*4d60*/  HMMA.16816.F32 R52, R132, R136.reuse, R52 ;  /* 0x000000888434723c */ /* 0x088fe20000001834 */
[----:B------:R-:W-:Y:S07]  /*4d70*/  MUFU.EX2 R237, R237 ;  /* 0x000000ed00ed7308 */ /* 0x000fee0000000800 */
[C---:B------:R-:W-:Y:S03]  /*4d80*/  HMMA.16816.F32 R56, R140.reuse, R136, R56 ;  /* 0x000000888c38723c */ /* 0x040fe60000001838 */
[----:B------:R-:W3:Y:S05]  /*4d90*/  MUFU.EX2 R236, R236 ;  /* 0x000000ec00ec7308 */ /* 0x000eea0000000800 */
[-C--:B------:R-:W-:Y:S01]  /*4da0*/  HMMA.16816.F32 R60, R140, R138.reuse, R60 ;  /* 0x0000008a8c3c723c */ /* 0x080fe2000000183c */
[----:B------:R-:W-:Y:S04]  /*4db0*/  LDSM.16.M88.4 R140, [R2+0x7080] ;  /* 0x00708000028c783b */ /* 0x000fe80000000200 */
[----:B------:R-:W-:Y:S03]  /*4dc0*/  MUFU.EX2 R239, R239 ;  /* 0x000000ef00ef7308 */ /* 0x000fe60000000800 */
[----:B------:R-:W-:Y:S01]  /*4dd0*/  HMMA.16816.F32 R64, R132, R138, R64 ;  /* 0x0000008a8440723c */ /* 0x000fe20000001840 */
[----:B------:R-:W2:Y:S06]  /*4de0*/  LDSM.16.M88.4 R132, [R2+0x5080] ;  /* 0x005080000284783b */ /* 0x000eac0000000200 */
[----:B------:R-:W2:Y:S01]  /*4df0*/  MUFU.EX2 R234, R234 ;  /* 0x000000ea00ea7308 */ /* 0x000ea20000000800 */
[-C--:B-1----:R-:W-:Y:S01]  /*4e00*/  HMMA.16816.F32 R4, R144, R148.reuse, R4 ;  /* 0x000000949004723c */ /* 0x082fe20000001804 */
[----:B------:R-:W1:Y:S07]  /*4e10*/  LDSM.16.M88.4 R136, [R2+0x6080] ;  /* 0x006080000288783b */ /* 0x000e6e0000000200 */
[C---:B------:R-:W-:Y:S01]  /*4e20*/  HMMA.16816.F32 R8, R152.reuse, R148, R8 ;  /* 0x000000949808723c */ /* 0x040fe20000001808 */
[----:B------:R-:W-:Y:S06]  /*4e30*/  MUFU.EX2 R233, R233 ;  /* 0x000000e900e97308 */ /* 0x000fec0000000800 */
[----:B------:R-:W-:Y:S01]  /*4e40*/  IMAD.U32 R148, RZ, RZ, UR5 ;  /* 0x00000005ff947e24 */ /* 0x000fe2000f8e00ff */
[-C--:B------:R-:W-:Y:S03]  /*4e50*/  HMMA.16816.F32 R12, R152, R150.reuse, R12 ;  /* 0x00000096980c723c */ /* 0x080fe6000000180c */
[----:B------:R-:W1:Y:S01]  /*4e60*/  MUFU.EX2 R232, R232 ;  /* 0x000000e800e87308 */ /* 0x000e620000000800 */
[----:B------:R-:W-:Y:S04]  /*4e70*/  IMAD R148, R148, 0x80, R200 ;  /* 0x0000008094947824 */ /* 0x000fe800078e02c8 */
[C---:B------:R-:W-:Y:S01]  /*4e80*/  HMMA.16816.F32 R16, R144.reuse, R150, R16 ;  /* 0x000000969010723c */ /* 0x040fe20000001810 */
[----:B------:R-:W3:Y:S04]  /*4e90*/  LDS R149, [R148.X4+0x18480] ;  /* 0x0184800094957984 */ /* 0x000ee80000004800 */
[----:B------:R-:W-:Y:S03]  /*4ea0*/  MUFU.EX2 R169, R169 ;  /* 0x000000a900a97308 */ /* 0x000fe60000000800 */
[-C--:B--2---:R-:W-:Y:S07]  /*4eb0*/  HMMA.16816.F32 R20, R144, R132.reuse, R20 ;  /* 0x000000849014723c */ /* 0x084fee0000001814 */
[----:B------:R-:W-:Y:S01]  /*4ec0*/  MUFU.EX2 R170, R170 ;  /* 0x000000aa00aa7308 */ /* 0x000fe20000000800 */
[C---:B------:R-:W-:Y:S08]  /*4ed0*/  HMMA.16816.F32 R24, R152.reuse, R132, R24 ;  /* 0x000000849818723c */ /* 0x040ff00000001818 */
[-C--:B------:R-:W-:Y:S01]  /*4ee0*/  HMMA.16816.F32 R28, R152, R134.reuse, R28 ;  /* 0x00000086981c723c */ /* 0x080fe2000000181c */
[----:B------:R-:W2:Y:S07]  /*4ef0*/  MUFU.EX2 R250, R250 ;  /* 0x000000fa00fa7308 */ /* 0x000eae0000000800 */
[C---:B------:R-:W-:Y:S03]  /*4f00*/  HMMA.16816.F32 R32, R144.reuse, R134, R32 ;  /* 0x000000869020723c */ /* 0x040fe60000001820 */
[----:B------:R-:W-:Y:S05]  /*4f10*/  MUFU.EX2 R171, R171 ;  /* 0x000000ab00ab7308 */ /* 0x000fea0000000800 */
[-C--:B-1----:R-:W-:Y:S04]  /*4f20*/  HMMA.16816.F32 R36, R144, R136.reuse, R36 ;  /* 0x000000889024723c */ /* 0x082fe80000001824 */
[--C-:B---3--:R-:W-:Y:S01]  /*4f30*/  FADD.FTZ R5, R5, -R149.reuse ;  /* 0x8000009505057221 */ /* 0x108fe20000010000 */
[----:B------:R-:W-:Y:S01]  /*4f40*/  MUFU.EX2 R172, R172 ;  /* 0x000000ac00ac7308 */ /* 0x000fe20000000800 */
[--C-:B------:R-:W-:Y:S02]  /*4f50*/  FADD.FTZ R4, R4, -R149.reuse ;  /* 0x8000009504047221 */ /* 0x100fe40000010000 */
[C---:B------:R-:W-:Y:S04]  /*4f60*/  HMMA.16816.F32 R40, R152.reuse, R136, R40 ;  /* 0x000000889828723c */ /* 0x040fe80000001828 */
[----:B----4-:R-:W-:Y:S01]  /*4f70*/  FMUL.FTZ R4, R156, R4 ;  /* 0x000000049c047220 */ /* 0x010fe20000410000 */
[C---:B------:R-:W-:Y:S01]  /*4f80*/  F2FP.PACK_AB R156, R157.reuse, R156 ;  /* 0x0000009c9d9c723e */ /* 0x040fe200000000ff */
[----:B------:R-:W-:Y:S01]  /*4f90*/  FMUL.FTZ R157, R157, R5 ;  /* 0x000000059d9d7220 */ /* 0x000fe20000410000 */
[----:B------:R-:W-:Y:S01]  /*4fa0*/  MUFU.EX2 R248, R248 ;  /* 0x000000f800f87308 */ /* 0x000fe20000000800 */
[----:B------:R-:W1:Y:S01]  /*4fb0*/  LDS R5, [R148.X4+0x184a0] ;  /* 0x0184a00094057984 */ /* 0x000e620000004800 */
[-C--:B------:R-:W-:Y:S03]  /*4fc0*/  HMMA.16816.F32 R44, R152, R138.reuse, R44 ;  /* 0x0000008a982c723c */ /* 0x080fe6000000182c */
[--C-:B------:R-:W-:Y:S01]  /*4fd0*/  FADD.FTZ R16, R16, -R149.reuse ;  /* 0x8000009510107221 */ /* 0x100fe20000010000 */
[----:B------:R-:W-:Y:S01]  /*4fe0*/  F2FP.PACK_AB R4, R157, R4 ;  /* 0x000000049d04723e */ /* 0x000fe200000000ff */
[--C-:B------:R-:W-:Y:S02]  /*4ff0*/  FADD.FTZ R20, R20, -R149.reuse ;  /* 0x8000009514147221 */ /* 0x100fe40000010000 */
[----:B------:R-:W-:Y:S01]  /*5000*/  FMUL.FTZ R16, R158, R16 ;  /* 0x000000109e107220 */ /* 0x000fe20000410000 */
[C---:B------:R-:W-:Y:S01]  /*5010*/  HMMA.16816.F32 R48, R144.reuse, R138, R48 ;  /* 0x0000008a9030723c */ /* 0x040fe20000001830 */
[----:B------:R-:W-:Y:S03]  /*5020*/  MUFU.EX2 R231, R231 ;  /* 0x000000e700e77308 */ /* 0x000fe60000000800 */
[----:B------:R-:W-:Y:S01]  /*5030*/  F2FP.PACK_AB R158, R159, R158 ;  /* 0x0000009e9f9e723e */ /* 0x000fe200000000ff */
[----:B------:R-:W-:Y:S01]  /*5040*/  FMUL.FTZ R20, R161, R20 ;  /* 0x00000014a1147220 */ /* 0x000fe20000410000 */
[----:B------:R-:W-:Y:S01]  /*5050*/  F2FP.PACK_AB R161, R162, R161 ;  /* 0x000000a1a2a1723e */ /* 0x000fe200000000ff */
[--C-:B------:R-:W-:Y:S01]  /*5060*/  FADD.FTZ R32, R32, -R149.reuse ;  /* 0x8000009520207221 */ /* 0x100fe20000010000 */
[-C--:B------:R-:W-:Y:S03]  /*5070*/  HMMA.16816.F32 R52, R144, R140.reuse, R52 ;  /* 0x0000008c9034723c */ /* 0x080fe60000001834 */
[----:B------:R-:W3:Y:S01]  /*5080*/  MUFU.EX2 R230, R230 ;  /* 0x000000e600e67308 */ /* 0x000ee20000000800 */
[----:B------:R-:W-:Y:S01]  /*5090*/  FMUL.FTZ R32, R163, R32 ;  /* 0x00000020a3207220 */ /* 0x000fe20000410000 */
[----:B------:R-:W-:Y:S01]  /*50a0*/  F2FP.PACK_AB R163, R164, R163 ;  /* 0x000000a3a4a3723e */ /* 0x000fe200000000ff */
[--C-:B------:R-:W-:Y:S02]  /*50b0*/  FADD.FTZ R36, R36, -R149.reuse ;  /* 0x8000009524247221 */ /* 0x100fe40000010000 */
[C---:B------:R-:W-:Y:S04]  /*50c0*/  HMMA.16816.F32 R56, R152.reuse, R140, R56 ;  /* 0x0000008c9838723c */ /* 0x040fe80000001838 */
[----:B------:R-:W-:Y:S01]  /*50d0*/  FMUL.FTZ R36, R165, R36 ;  /* 0x00000024a5247220 */ /* 0x000fe20000410000 */
[----:B------:R-:W-:Y:S01]  /*50e0*/  F2FP.PACK_AB R165, R166, R165 ;  /* 0x000000a5a6a5723e */ /* 0x000fe200000000ff */
[----:B------:R-:W-:Y:S01]  /*50f0*/  MUFU.EX2 R222, R222 ;  /* 0x000000de00de7308 */ /* 0x000fe20000000800 */
[--C-:B------:R-:W-:Y:S01]  /*5100*/  FADD.FTZ R17, R17, -R149.reuse ;  /* 0x8000009511117221 */ /* 0x100fe20000010000 */
[-C--:B------:R-:W-:Y:S04]  /*5110*/  HMMA.16816.F32 R60, R152, R142.reuse, R60 ;  /* 0x0000008e983c723c */ /* 0x080fe8000000183c */
[----:B------:R-:W-:Y:S01]  /*5120*/  FADD.FTZ R48, R48, -R149 ;  /* 0x8000009530307221 */ /* 0x000fe20000010000 */
[----:B------:R-:W-:Y:S01]  /*5130*/  IADD3 R140, R186, UR4, RZ ;  /* 0x00000004ba8c7c10 */ /* 0x000fe2000fffe0ff */
[----:B------:R-:W-:Y:S02]  /*5140*/  FMUL.FTZ R17, R159, R17 ;  /* 0x000000119f117220 */ /* 0x000fe40000410000 */
[--C-:B-1----:R-:W-:Y:S01]  /*5150*/  FADD.FTZ R6, R6, -R5.reuse ;  /* 0x8000000506067221 */ /* 0x102fe20000010000 */
[----:B------:R-:W-:Y:S01]  /*5160*/  HMMA.16816.F32 R64, R144, R142, R64 ;  /* 0x0000008e9040723c */ /* 0x000fe20000001840 */
[----:B------:R-:W1:Y:S03]  /*5170*/  MUFU.EX2 R221, R221 ;  /* 0x000000dd00dd7308 */ /* 0x000e660000000800 */
        /* <DEDUP_REMOVED lines=8> */
[----:B------:R-:W4:Y:S01]  /*5200*/  LDS R7, [R148.X4+0x18580] ;  /* 0x0185800094077984 */ /* 0x000f220000004800 */
[----:B------:R-:W-:Y:S02]  /*5210*/  IMAD.SHL.U32 R144, R187, 0x2, RZ ;  /* 0x00000002bb907824 */ /* 0x000fe400078e00ff */
[----:B------:R-:W-:Y:S01]  /*5220*/  FMUL.FTZ R18, R175, R18 ;  /* 0x00000012af127220 */ /* 0x000fe20000410000 */
[----:B------:R-:W1:Y:S01]  /*5230*/  LDS R148, [R148.X4+0x185a0] ;  /* 0x0185a00094947984 */ /* 0x000e620000004800 */
        /* <DEDUP_REMOVED lines=24> */
[--C-:B----4-:R-:W-:Y:S02]  /*53c0*/  FADD.FTZ R8, R8, -R7.reuse ;  /* 0x8000000708087221 */ /* 0x110fe40000010000 */
        /* <DEDUP_REMOVED lines=15> */
[----:B-1----:R-:W-:Y:S01]  /*54c0*/  F2FP.PACK_AB R5, R215, R216 ;  /* 0x000000d8d705723e */ /* 0x002fe200000000ff */
        /* <DEDUP_REMOVED lines=33> */
[----:B--2---:R-:W-:Y:S01]  /*56e0*/  FMUL.FTZ R55, R250, R55 ;  /* 0x00000037fa377220 */ /* 0x004fe20000410000 */
        /* <DEDUP_REMOVED lines=20> */
[----:B----4-:R-:W-:Y:S01]  /*5830*/  F2FP.PACK_AB R5, R229, R212 ;  /* 0x000000d4e505723e */ /* 0x010fe200000000ff */
        /* <DEDUP_REMOVED lines=300> */
.L_x_1236:
        /* <DEDUP_REMOVED lines=290> */
.L_x_1216:
[----:B------:R-:W-:Y:S05]  /*7d20*/  @P1 EXIT ;  /* 0x000000000000194d */ /* 0x000fea0003800000 */
[----:B------:R-:W-:Y:S01]  /*7d30*/  MOV R0, 0x1 ;  /* 0x0000000100007802 */ /* 0x000fe20000000f00 */
[----:B------:R-:W-:Y:S01]  /*7d40*/  USHF.L.U32 UR5, UR22, 0xd, URZ ;  /* 0x0000000d16057899 */ /* 0x000fe2000800063f */
[----:B------:R-:W-:Y:S02]  /*7d50*/  BAR.SYNC.DEFER_BLOCKING 0x1, 0x100 ;  /* 0x0044000000007b1d */ /* 0x000fe40000010000 */
[----:B------:R-:W-:Y:S01]  /*7d60*/  ISETP.NE.AND P1, PT, R0, c[0x0][0x338], PT ;  /* 0x0000ce0000007a0c */ /* 0x000fe20003f25270 */
[----:B------:R-:W-:-:S02]  /*7d70*/  USHF.R.S32.HI UR4, URZ, 0x1f, UR5 ;  /* 0x0000001f3f047899 */ /* 0x000fc40008011405 */
[C---:B------:R-:W-:Y:S01]  /*7d80*/  IADD3 R4, P0, R190.reuse, UR5, RZ ;  /* 0x00000005be047c10 */ /* 0x040fe2000ff1e0ff */
[----:B------:R-:W1:Y:S03]  /*7d90*/  S2R R0, SR_CTAID.Z ;  /* 0x0000000000007919 */ /* 0x000e660000002700 */
[----:B------:R-:W-:-:S06]  /*7da0*/  LEA.HI.X.SX32 R5, R190, UR4, 0x1, P0 ;  /* 0x00000004be057c11 */ /* 0x000fcc00080f0eff */
        /* <DEDUP_REMOVED lines=9> */
[----:B-1----:R-:W-:Y:S02]  /*7e40*/  SHF.R.S32.HI R3, RZ, 0x1f, R0 ;  /* 0x0000001fff037819 */ /* 0x002fe40000011400 */
        /* <DEDUP_REMOVED lines=79> */
.L_x_1238:
        /* <DEDUP_REMOVED lines=12> */
.L_x_1837:


//--------------------- .text._ZN7cutlass13device_kernelIN5flash19enable_sm80_to_sm89INS1_16FlashAttnBwdSm80INS1_25CollectiveMainloopBwdSm80ILi2ELi2EN4cute5tupleIJNS5_1CILi128EEES8_NS7_ILi64EEEEEENS_6half_tEfNS_4arch4Sm80ELb0ELb1ELb0ELb0ELb1ELb0ELb0ELb0ELi2ELi4ELi4ELi4ELb0EEENS1_24CollectiveEpilogueBwdGQAISA_fSD_Li256ELb0ELb1EEENS1_19SingleTileSchedulerILb0ELb0ELb0ELi128EEEEEEEEEvNT_6ParamsE --------------------------
	.section	.text._ZN7cutlass13device_kernelIN5flash19enable_sm80_to_sm89INS1_16FlashAttnBwdSm80INS1_25CollectiveMainloopBwdSm80ILi2ELi2EN4cute5tupleIJNS5_1CILi128EEES8_NS7_ILi64EEEEEENS_6half_tEfNS_4arch4Sm80ELb0ELb1ELb0ELb0ELb1ELb0ELb0ELb0ELi2ELi4ELi4ELi4ELb0EEENS1_24CollectiveEpilogueBwdGQAISA_fSD_Li256ELb0ELb1EEENS1_19SingleTileSchedulerILb0ELb0ELb0ELi128EEEEEEEEEvNT_6ParamsE,"ax",@progbits
	.sectioninfo	@"SHI_REGISTERS=255"
	.align	128
.text._ZN7cutlass13device_kernelIN5flash19enable_sm80_to_sm89INS1_16FlashAttnBwdSm80INS1_25CollectiveMainloopBwdSm80ILi2ELi2EN4cute5tupleIJNS5_1CILi128EEES8_NS7_ILi64EEEEEENS_6half_tEfNS_4arch4Sm80ELb0ELb1ELb0ELb0ELb1ELb0ELb0ELb0ELi2ELi4ELi4ELi4ELb0EEENS1_24CollectiveEpilogueBwdGQAISA_fSD_Li256ELb0ELb1EEENS1_19SingleTileSchedulerILb0ELb0ELb0ELi128EEEEEEEEEvNT_6ParamsE:
        .type           _ZN7cutlass13device_kernelIN5flash19enable_sm80_to_sm89INS1_16FlashAttnBwdSm80INS1_25CollectiveMainloopBwdSm80ILi2ELi2EN4cute5tupleIJNS5_1CILi128EEES8_NS7_ILi64EEEEEENS_6half_tEfNS_4arch4Sm80ELb0ELb1ELb0ELb0ELb1ELb0ELb0ELb0ELi2ELi4ELi4ELi4ELb0EEENS1_24CollectiveEpilogueBwdGQAISA_fSD_Li256ELb0ELb1EEENS1_19SingleTileSchedulerILb0ELb0ELb0ELi128EEEEEEEEEvNT_6ParamsE,@function
        .size           _ZN7cutlass13device_kernelIN5flash19enable_sm80_to_sm89INS1_16FlashAttnBwdSm80INS1_25CollectiveMainloopBwdSm80ILi2ELi2EN4cute5tupleIJNS5_1CILi128EEES8_NS7_ILi64EEEEEENS_6half_tEfNS_4arch4Sm80ELb0ELb1ELb0ELb0ELb1ELb0ELb0ELb0ELi2ELi4ELi4ELi4ELb0EEENS1_24CollectiveEpilogueBwdGQAISA_fSD_Li256ELb0ELb1EEENS1_19SingleTileSchedulerILb0ELb0ELb0ELi128EEEEEEEEEvNT_6ParamsE,(.L_x_1838 - _ZN7cutlass13device_kernelIN5flash19enable_sm80_to_sm89INS1_16FlashAttnBwdSm80INS1_25CollectiveMainloopBwdSm80ILi2ELi2EN4cute5tupleIJNS5_1CILi128EEES8_NS7_ILi64EEEEEENS_6half_tEfNS_4arch4Sm80ELb0ELb1ELb0ELb0ELb1ELb0ELb0ELb0ELi2ELi4ELi4ELi4ELb0EEENS1_24CollectiveEpilogueBwdGQAISA_fSD_Li256ELb0ELb1EEENS1_19SingleTileSchedulerILb0ELb0ELb0ELi128EEEEEEEEEvNT_6ParamsE)
        .other          _ZN7cutlass13device_kernelIN5flash19enable_sm80_to_sm89INS1_16FlashAttnBwdSm80INS1_25CollectiveMainloopBwdSm80ILi2ELi2EN4cute5tupleIJNS5_1CILi128EEES8_NS7_ILi64EEEEEENS_6half_tEfNS_4arch4Sm80ELb0ELb1ELb0ELb0ELb1ELb0ELb0ELb0ELi2ELi4ELi4ELi4ELb0EEENS1_24CollectiveEpilogueBwdGQAISA_fSD_Li256ELb0ELb1EEENS1_19SingleTileSchedulerILb0ELb0ELb0ELi128EEEEEEEEEvNT_6ParamsE,@"STO_CUDA_ENTRY STV_DEFAULT"
_ZN7cutlass13device_kernelIN5flash19enable_sm80_to_sm89INS1_16FlashAttnBwdSm80INS1_25CollectiveMainloopBwdSm80ILi2ELi2EN4cute5tupleIJNS5_1CILi128EEES8_NS7_ILi64EEEEEENS_6half_tEfNS_4arch4Sm80ELb0ELb1ELb0ELb0ELb1ELb0ELb0ELb0ELi2ELi4ELi4ELi4ELb0EEENS1_24CollectiveEpilogueBwdGQAISA_fSD_Li256ELb0ELb1EEENS1_19SingleTileSchedulerILb0ELb0ELb0ELi128EEEEEEEEEvNT_6ParamsE:
        /* <DEDUP_REMOVED lines=27> */
.L_x_1239:
        /* <DEDUP_REMOVED lines=186> */
[----:B------:R-:W-:Y:S01]  /*0d50*/  USHF.L.U32 UR29, UR6, 0x6, URZ ;  /* 0x00000006061d7899 */ /* 0x000fe2000800063f */
[----:B------:R-:W-:Y:S01]  /*0d60*/  IMAD R5, R56, c[0x0][0x28c], R5 ;  /* 0x0000a30038057a24 */ /* 0x000fe200078e0205 */
[----:B------:R-:W-:Y:S01]  /*0d70*/  USHF.L.U64.HI UR7, UR6, UR30, UR7 ;  /* 0x0000001e06077299 */ /* 0x000fe20008010207 */
[----:B------:R-:W-:Y:S01]  /*0d80*/  IMAD R2, R2, c[0x0][0x210], RZ ;  /* 0x0000840002027a24 */ /* 0x000fe200078e02ff */
[----:B------:R-:W-:Y:S01]  /*0d90*/  IADD3 R189, R7, 0x10080, RZ ;  /* 0x0001008007bd7810 */ /* 0x000fe20007ffe0ff */
[----:B------:R-:W-:Y:S01]  /*0da0*/  IMAD R188, R193, c[0x0][0x208], RZ ;  /* 0x00008200c1bc7a24 */ /* 0x000fe200078e02ff */
[----:B-1----:R-:W-:Y:S01]  /*0db0*/  IADD3 R14, P1, R18, UR23, RZ ;  /* 0x00000017120e7c10 */ /* 0x002fe2000ff3e0ff */
[C---:B------:R-:W-:Y:S01]  /*0dc0*/  IMAD R2, R56.reuse, c[0x0][0x214], R2 ;  /* 0x0000850038027a24 */ /* 0x040fe200078e0202 */
[----:B------:R-:W-:Y:S01]  /*0dd0*/  UMOV UR6, 0x7 ;  /* 0x0000000700067882 */ /* 0x000fe20000000000 */
[----:B------:R-:W-:Y:S01]  /*0de0*/  IMAD.WIDE.U32 R56, R56, c[0x0][0x210], R198 ;  /* 0x0000840038387a25 */ /* 0x000fe200078e00c6 */
[----:B------:R-:W-:-:S02]  /*0df0*/  IADD3.X R15, R19, UR22, RZ, P1, !PT ;  /* 0x00000016130f7c10 */ /* 0x000fc40008ffe4ff */
[----:B------:R-:W-:Y:S01]  /*0e00*/  ISETP.GE.OR P1, PT, R198, c[0x0][0x1cc], !P3 ;  /* 0x00007300c6007a0c */ /* 0x000fe20005f26670 */
[----:B------:R-:W-:Y:S01]  /*0e10*/  IMAD R188, R192, c[0x0][0x20c], R188 ;  /* 0x00008300c0bc7a24 */ /* 0x000fe200078e02bc */
[----:B------:R-:W-:Y:S01]  /*0e20*/  ISETP.GE.OR P3, PT, R198, c[0x0][0x19c], !P3 ;  /* 0x00006700c6007a0c */ /* 0x000fe20005f66670 */
[----:B------:R-:W-:-:S10]  /*0e30*/  IMAD.IADD R2, R57, 0x1, R2 ;  /* 0x0000000139027824 */ /* 0x000fd400078e0202 */
[----:B------:R1:W-:Y:S01]  /*0e40*/  LDGSTS.E.BYPASS.LTC128B.128 [R7+0x6080], [R14.64], !P1 ;  /* 0x060800000e077fae */ /* 0x0003e2000c901d54 */
[----:B------:R-:W-:-:S04]  /*0e50*/  IADD3 R6, P1, R12, UR32, RZ ;  /* 0x000000200c067c10 */ /* 0x000fc8000ff3e0ff */
        /* <DEDUP_REMOVED lines=20> */
[----:B------:R-:W-:Y:S01]  /*0fa0*/  ULDC.64 UR4, c[0x0][0x208] ;  /* 0x0000820000047ab9 */ /* 0x000fe20000000a00 */
[----:B------:R-:W-:Y:S01]  /*0fb0*/  ISETP.GE.AND P5, PT, R198, c[0x0][0x1fc], PT ;  /* 0x00007f00c6007a0c */ /* 0x000fe20003fa6270 */
[----:B------:R-:W-:Y:S02]  /*0fc0*/  UIADD3 UR25, UR33, UR25, URZ ;  /* 0x0000001921197290 */ /* 0x000fe4000fffe03f */
[----:B------:R-:W-:Y:S02]  /*0fd0*/  USHF.L.U64.HI UR5, UR4, UR6, UR5 ;  /* 0x0000000604057299 */ /* 0x000fe40008010205 */
[----:B------:R-:W-:Y:S01]  /*0fe0*/  USHF.L.U32 UR6, UR4, 0x7, URZ ;  /* 0x0000000704067899 */ /* 0x000fe2000800063f */
[----:B-1----:R-:W-:-:S04]  /*0ff0*/  IADD3 R14, P0, R18, UR29, RZ ;  /* 0x0000001d120e7c10 */ /* 0x002fc8000ff1e0ff */
[----:B------:R-:W-:Y:S02]  /*1000*/  IADD3.X R15, R19, UR7, RZ, P0, !PT ;  /* 0x00000007130f7c10 */ /* 0x000fe400087fe4ff */
[----:B--2---:R-:W-:Y:S02]  /*1010*/  IADD3 R10, P1, R14, UR29, RZ ;  /* 0x0000001d0e0a7c10 */ /* 0x004fe4000ff3e0ff */
[----:B------:R-:W-:Y:S01]  /*1020*/  ISETP.LT.OR P0, PT, R0, 0x1, P6 ;  /* 0x000000010000780c */ /* 0x000fe20003701670 */
[----:B------:R1:W-:Y:S01]  /*1030*/  LDGSTS.E.BYPASS.LTC128B.128 [R7+0x2080], [R14.64], !P3 ;  /* 0x020800000e077fae */ /* 0x0003e2000d901d54 */
[----:B------:R-:W-:Y:S02]  /*1040*/  ISETP.GE.OR P3, PT, R198, c[0x0][0x19c], !P2 ;  /* 0x00006700c6007a0c */ /* 0x000fe40005766670 */
[----:B------:R-:W-:Y:S01]  /*1050*/  IADD3.X R11, R15, UR7, RZ, P1, !PT ;  /* 0x000000070f0b7c10 */ /* 0x000fe20008ffe4ff */
[----:B---3--:R-:W-:Y:S01]  /*1060*/  IMAD.WIDE.U32 R18, R192, c[0x0][0x208], RZ ;  /* 0x00008200c0127a25 */ /* 0x008fe200078e00ff */
[----:B------:R-:W-:-:S03]  /*1070*/  UIMAD UR7, UR5, UR19, URZ ;  /* 0x00000013050772a4 */ /* 0x000fc6000f8e023f */
[----:B------:R-:W-:Y:S01]  /*1080*/  IMAD.IADD R188, R19, 0x1, R188 ;  /* 0x0000000113bc7824 */ /* 0x000fe200078e02bc */
[----:B------:R-:W-:-:S03]  /*1090*/  UIMAD UR7, UR28, UR6, UR7 ;  /* 0x000000061c0772a4 */ /* 0x000fc6000f8e0207 */
[----:B------:R-:W-:Y:S02]  /*10a0*/  ULDC UR28, c[0x0][0x20c] ;  /* 0x00008300001c7ab9 */ /* 0x000fe40000000800 */
[----:B------:R2:W-:Y:S01]  /*10b0*/  LDGSTS.E.BYPASS.LTC128B.128 [R7+0x3080], [R10.64], !P3 ;  /* 0x030800000a077fae */ /* 0x0005e2000d901d54 */
[----:B------:R-:W-:Y:S01]  /*10c0*/  ISETP.LT.OR P3, PT, R0, 0x21, P6 ;  /* 0x000000210000780c */ /* 0x000fe20003761670 */
[----:B------:R-:W-:Y:S02]  /*10d0*/  USHF.L.U64.HI UR30, UR4, UR30, UR28 ;  /* 0x0000001e041e7299 */ /* 0x000fe4000801021c */
        /* <DEDUP_REMOVED lines=16> */
[----:B------:R-:W-:Y:S01]  /*11e0*/  USHF.L.U32 UR7, UR4, 0x6, URZ ;  /* 0x0000000604077899 */ /* 0x000fe2000800063f */
[----:B------:R-:W-:Y:S01]  /*11f0*/  IADD3 R20, P1, R22, UR23, RZ ;  /* 0x0000001716147c10 */ /* 0x000fe2000ff3e0ff */
[----:B------:R-:W-:Y:S01]  /*1200*/  UIADD3 UR4, UR19, 0x1, URZ ;  /* 0x0000000113047890 */ /* 0x000fe2000fffe03f */
[----:B------:R-:W-:-:S02]  /*1210*/  ISETP.LT.OR P3, PT, R0, 0x41, P6 ;  /* 0x000000410000780c */ /* 0x000fc40003761670 */
[----:B------:R-:W-:Y:S01]  /*1220*/  IADD3.X R21, R23, UR22, RZ, P1, !PT ;  /* 0x0000001617157c10 */ /* 0x000fe20008ffe4ff */
[----:B------:R-:W-:Y:S01]  /*1230*/  UISETP.GE.AND UP0, UPT, UR4, UR13, UPT ;  /* 0x0000000d0400728c */ /* 0x000fe2000bf06270 */
[----:B------:R-:W-:Y:S02]  /*1240*/  ISETP.LT.OR P1, PT, R0, 0x1, P5 ;  /* 0x000000010000780c */ /* 0x000fe40002f21670 */
[----:B------:R-:W-:Y:S02]  /*1250*/  LOP3.LUT R183, R183, 0xfffffffe, RZ, 0xc0, !PT ;  /* 0xfffffffeb7b77812 */ /* 0x000fe400078ec0ff */
[----:B------:R-:W-:-:S03]  /*1260*/  LOP3.LUT R11, R11, 0xfffffff0, RZ, 0xc0, !PT ;  /* 0xfffffff00b0b7812 */ /* 0x000fc600078ec0ff */
[----:B------:R-:W-:Y:S01]  /*1270*/  IMAD.IADD R183, R3, 0x1, -R183 ;  /* 0x0000000103b77824 */ /* 0x000fe200078e0ab7 */
[----:B------:R-:W-:Y:S01]  /*1280*/  LEA.HI R3, R9, R190, RZ, 0x5 ;  /* 0x000000be09037211 */ /* 0x000fe200078f28ff */
[----:B------:R2:W-:Y:S01]  /*1290*/  LDGSTS.E.BYPASS.LTC128B.128 [R7+0xa080], [R22.64], !P3 ;  /* 0x0a08000016077fae */ /* 0x0005e2000d901d54 */
[----:B------:R-:W-:Y:S01]  /*12a0*/  IMAD.IADD R11, R190, 0x1, -R11 ;  /* 0x00000001be0b7824 */ /* 0x000fe200078e0a0b */
[C---:B------:R-:W-:Y:S01]  /*12b0*/  ISETP.LT.OR P3, PT, R0.reuse, 0x41, P5 ;  /* 0x000000410000780c */ /* 0x040fe20002f61670 */
        /* <DEDUP_REMOVED lines=87> */
.L_x_1242:
[----:B--2---:R-:W-:Y:S05]  /*1830*/  BSYNC B0 ;  /* 0x0000000000007941 */ /* 0x004fea0003800000 */
.L_x_1241:
        /* <DEDUP_REMOVED lines=44> */
[----:B------:R-:W-:Y:S01]  /*1b00*/  CS2R R126, SRZ ;  /* 0x00000000007e7805 */ /* 0x000fe2000001ff00 */
[----:B------:R-:W-:Y:S01]  /*1b10*/  LEA.HI R202, R11, R11, RZ, 0x1 ;  /* 0x0000000b0bca7211 */ /* 0x000fe200078f08ff */
[----:B------:R-:W-:Y:S01]  /*1b20*/  CS2R R124, SRZ ;  /* 0x00000000007c7805 */ /* 0x000fe2000001ff00 */
[----:B------:R-:W-:Y:S01]  /*1b30*/  R2P PR, R8, 0x6 ;  /* 0x0000000608007804 */ /* 0x000fe20000000000 */
[----:B------:R-:W-:Y:S01]  /*1b40*/  CS2R R130, SRZ ;  /* 0x0000000000827805 */ /* 0x000fe2000001ff00 */
[----:B------:R-:W-:Y:S01]  /*1b50*/  SHF.R.U32.HI R8, RZ, 0x3, R5 ;  /* 0x00000003ff087819 */ /* 0x000fe20000011605 */
[----:B------:R-:W-:Y:S01]  /*1b60*/  CS2R R128, SRZ ;  /* 0x0000000000807805 */ /* 0x000fe2000001ff00 */
[C---:B------:R-:W-:Y:S01]  /*1b70*/  LEA.HI.SX32 R197, R7.reuse, R13, 0x1e ;  /* 0x0000000d07c57211 */ /* 0x040fe200078ff2ff */
        /* <DEDUP_REMOVED lines=68> */
.L_x_1261:
        /* <DEDUP_REMOVED lines=123> */
.L_x_1245:
[----:B------:R-:W-:Y:S04]  /*2770*/  MOV R132, 0x1 ;  /* 0x0000000100847802 */ /* 0x000fe80000000f00 */
[----:B------:R-:W-:Y:S11]  /*2780*/  ISETP.NE.AND P1, PT, R132, c[0x0][0x2a8], PT ;  /* 0x0000aa0084007a0c */ /* 0x000ff60003f25270 */
[----:B------:R-:W-:Y:S02]  /*2790*/  @!UPT UIADD3 URZ, URZ, URZ, URZ ;  /* 0x0000003f3f3ff290 */ /* 0x000fe4000fffe03f */
[----:B------:R-:W-:Y:S05]  /*27a0*/  @P1 IMAD.HI.U32 R132, R134, c[0x0][0x2ac], RZ ;  /* 0x0000ab0086841a27 */ /* 0x000fea00078e00ff */
[----:B------:R-:W-:Y:S02]  /*27b0*/  @P1 SHF.R.U32.HI R134, RZ, c[0x0][0x2b0], R132 ;  /* 0x0000ac00ff861a19 */ /* 0x000fe40000011684 */
.L_x_1246:
[----:B------:R-:W-:Y:S05]  /*27c0*/  BSYNC B0 ;  /* 0x0000000000007941 */ /* 0x000fea0003800000 */
.L_x_1244:
[----:B------:R-:W-:Y:S04]  /*27d0*/  IMAD.MOV.U32 R132, RZ, RZ, c[0x0][0x2a8] ;  /* 0x0000aa00ff847624 */ /* 0x000fe800078e00ff */
[----:B------:R-:W-:Y:S04]  /*27e0*/  IMAD R134, R134, R132, -UR29 ;  /* 0x8000001d86867e24 */ /* 0x000fe8000f8e0284 */
[----:B------:R-:W-:Y:S05]  /*27f0*/  IMAD.IADD R134, R134, 0x1, -R202 ;  /* 0x0000000186867824 */ /* 0x000fea00078e0aca */
[----:B------:R-:W-:Y:S02]  /*2800*/  IADD3 R132, R134, c[0x0][0x2a8], RZ ;  /* 0x0000aa0086847a10 */ /* 0x000fe40007ffe0ff */
[----:B------:R-:W-:Y:S02]  /*2810*/  IMNMX R215, R215, R134, !PT ;  /* 0x00000086d7d77217 */ /* 0x000fe40007800200 */
[----:B------:R-:W-:Y:S02]  /*2820*/  IMNMX R214, R214, R132, PT ;  /* 0x00000084d6d67217 */ /* 0x000fe40003800200 */
.L_x_1243:
        /* <DEDUP_REMOVED lines=19> */
.L_x_1249:
[----:B------:R-:W-:Y:S04]  /*2960*/  MOV R132, 0x1 ;  /* 0x0000000100847802 */ /* 0x000fe80000000f00 */
[----:B------:R-:W-:Y:S11]  /*2970*/  ISETP.NE.AND P1, PT, R132, c[0x0][0x2a8], PT ;  /* 0x0000aa0084007a0c */ /* 0x000ff60003f25270 */
[----:B------:R-:W-:Y:S02]  /*2980*/  @!UPT UIADD3 URZ, URZ, URZ, URZ ;  /* 0x0000003f3f3ff290 */ /* 0x000fe4000fffe03f */
[----:B------:R-:W-:Y:S05]  /*2990*/  @P1 IMAD.HI.U32 R132, R134, c[0x0][0x2ac], RZ ;  /* 0x0000ab0086841a27 */ /* 0x000fea00078e00ff */
[----:B------:R-:W-:Y:S02]  /*29a0*/  @P1 SHF.R.U32.HI R134, RZ, c[0x0][0x2b0], R132 ;  /* 0x0000ac00ff861a19 */ /* 0x000fe40000011684 */
.L_x_1250:
[----:B------:R-:W-:Y:S05]  /*29b0*/  BSYNC B0 ;  /* 0x0000000000007941 */ /* 0x000fea0003800000 */
.L_x_1248:
[----:B------:R-:W-:Y:S04]  /*29c0*/  IMAD.MOV.U32 R132, RZ, RZ, c[0x0][0x2a8] ;  /* 0x0000aa00ff847624 */ /* 0x000fe800078e00ff */
[----:B------:R-:W-:Y:S04]  /*29d0*/  IMAD R134, R134, R132, -UR29 ;  /* 0x8000001d86867e24 */ /* 0x000fe8000f8e0284 */
[----:B------:R-:W-:Y:S05]  /*29e0*/  IMAD.IADD R134, R134, 0x1, -R202 ;  /* 0x0000000186867824 */ /* 0x000fea00078e0aca */
[----:B------:R-:W-:Y:S02]  /*29f0*/  IADD3 R132, R134, c[0x0][0x2a8], RZ ;  /* 0x0000aa0086847a10 */ /* 0x000fe40007ffe0ff */
[----:B------:R-:W-:Y:S02]  /*2a00*/  IMNMX R213, R213, R134, !PT ;  /* 0x00000086d5d57217 */ /* 0x000fe40007800200 */
[----:B------:R-:W-:Y:S02]  /*2a10*/  IMNMX R212, R212, R132, PT ;  /* 0x00000084d4d47217 */ /* 0x000fe40003800200 */
.L_x_1247:
        /* <DEDUP_REMOVED lines=19> */
.L_x_1253:
[----:B------:R-:W-:Y:S04]  /*2b50*/  MOV R132, 0x1 ;  /* 0x0000000100847802 */ /* 0x000fe80000000f00 */
[----:B------:R-:W-:Y:S11]  /*2b60*/  ISETP.NE.AND P1, PT, R132, c[0x0][0x2a8], PT ;  /* 0x0000aa0084007a0c */ /* 0x000ff60003f25270 */
[----:B------:R-:W-:Y:S02]  /*2b70*/  @!UPT UIADD3 URZ, URZ, URZ, URZ ;  /* 0x0000003f3f3ff290 */ /* 0x000fe4000fffe03f */
[----:B------:R-:W-:Y:S05]  /*2b80*/  @P1 IMAD.HI.U32 R132, R134, c[0x0][0x2ac], RZ ;  /* 0x0000ab0086841a27 */ /* 0x000fea00078e00ff */
[----:B------:R-:W-:Y:S02]  /*2b90*/  @P1 SHF.R.U32.HI R134, RZ, c[0x0][0x2b0], R132 ;  /* 0x0000ac00ff861a19 */ /* 0x000fe40000011684 */
.L_x_1254:
[----:B------:R-:W-:Y:S05]  /*2ba0*/  BSYNC B0 ;  /* 0x0000000000007941 */ /* 0x000fea0003800000 */
.L_x_1252:
[----:B------:R-:W-:Y:S04]  /*2bb0*/  IMAD.MOV.U32 R132, RZ, RZ, c[0x0][0x2a8] ;  /* 0x0000aa00ff847624 */ /* 0x000fe800078e00ff */
[----:B------:R-:W-:Y:S04]  /*2bc0*/  IMAD R134, R134, R132, -UR29 ;  /* 0x8000001d86867e24 */ /* 0x000fe8000f8e0284 */
[----:B------:R-:W-:Y:S05]  /*2bd0*/  IMAD.IADD R134, R134, 0x1, -R202 ;  /* 0x0000000186867824 */ /* 0x000fea00078e0aca */
[----:B------:R-:W-:Y:S02]  /*2be0*/  IADD3 R132, R134, c[0x0][0x2a8], RZ ;  /* 0x0000aa0086847a10 */ /* 0x000fe40007ffe0ff */
[----:B------:R-:W-:Y:S02]  /*2bf0*/  IMNMX R238, R238, R134, !PT ;  /* 0x00000086eeee7217 */ /* 0x000fe40007800200 */
[----:B------:R-:W-:Y:S02]  /*2c00*/  IMNMX R236, R236, R132, PT ;  /* 0x00000084ecec7217 */ /* 0x000fe40003800200 */
.L_x_1251:
        /* <DEDUP_REMOVED lines=19> */
.L_x_1257:
[----:B------:R-:W-:Y:S04]  /*2d40*/  MOV R132, 0x1 ;  /* 0x0000000100847802 */ /* 0x000fe80000000f00 */
[----:B------:R-:W-:Y:S11]  /*2d50*/  ISETP.NE.AND P0, PT, R132, c[0x0][0x2a8], PT ;  /* 0x0000aa0084007a0c */ /* 0x000ff60003f05270 */
[----:B------:R-:W-:Y:S02]  /*2d60*/  @!UPT UIADD3 URZ, URZ, URZ, URZ ;  /* 0x0000003f3f3ff290 */ /* 0x000fe4000fffe03f */
[----:B------:R-:W-:Y:S05]  /*2d70*/  @P0 IMAD.HI.U32 R132, R133, c[0x0][0x2ac], RZ ;  /* 0x0000ab0085840a27 */ /* 0x000fea00078e00ff */
[----:B------:R-:W-:Y:S02]  /*2d80*/  @P0 SHF.R.U32.HI R133, RZ, c[0x0][0x2b0], R132 ;  /* 0x0000ac00ff850a19 */ /* 0x000fe40000011684 */
.L_x_1258:
[----:B------:R-:W-:Y:S05]  /*2d90*/  BSYNC B0 ;  /* 0x0000000000007941 */ /* 0x000fea0003800000 */
.L_x_1256:
[----:B------:R-:W-:Y:S04]  /*2da0*/  IMAD.MOV.U32 R132, RZ, RZ, c[0x0][0x2a8] ;  /* 0x0000aa00ff847624 */ /* 0x000fe800078e00ff */
[----:B------:R-:W-:Y:S04]  /*2db0*/  IMAD R133, R133, R132, -UR29 ;  /* 0x8000001d85857e24 */ /* 0x000fe8000f8e0284 */
[----:B------:R-:W-:Y:S05]  /*2dc0*/  IMAD.IADD R133, R133, 0x1, -R202 ;  /* 0x0000000185857824 */ /* 0x000fea00078e0aca */
[----:B------:R-:W-:Y:S02]  /*2dd0*/  IADD3 R132, R133, c[0x0][0x2a8], RZ ;  /* 0x0000aa0085847a10 */ /* 0x000fe40007ffe0ff */
[----:B------:R-:W-:Y:S02]  /*2de0*/  IMNMX R237, R237, R133, !PT ;  /* 0x00000085eded7217 */ /* 0x000fe40007800200 */
[----:B------:R-:W-:Y:S02]  /*2df0*/  IMNMX R235, R235, R132, PT ;  /* 0x00000084ebeb7217 */ /* 0x000fe40003800200 */
.L_x_1255:
        /* <DEDUP_REMOVED lines=19> */
[----:B------:R-:W-:Y:S02]  /*2f30*/  USHF.R.S32.HI UR34, URZ, 0x1f, UR33 ;  /* 0x0000001f3f227899 */ /* 0x000fe40008011421 */
[----:B------:R-:W-:Y:S02]  /*2f40*/  ULDC.64 UR6, c[0x0][0x178] ;  /* 0x00005e0000067ab9 */ /* 0x000fe40000000a00 */
[----:B------:R-:W-:Y:S02]  /*2f50*/  UIMAD UR34, UR34, UR6, URZ ;  /* 0x00000006222272a4 */ /* 0x000fe4000f8e023f */
[----:B------:R-:W-:Y:S02]  /*2f60*/  UIMAD.WIDE.U32 UR36, UR33, UR6, URZ ;  /* 0x00000006212472a5 */ /* 0x000fe4000f8e003f */
[----:B------:R-:W-:Y:S02]  /*2f70*/  UIMAD UR6, UR33, -0x80, UR24 ;  /* 0xffffff80210678a4 */ /* 0x000fe4000f8e0218 */
[----:B------:R-:W-:Y:S02]  /*2f80*/  UIMAD UR34, UR33, UR7, UR34 ;  /* 0x00000007212272a4 */ /* 0x000fe4000f8e0222 */
[----:B------:R-:W-:Y:S02]  /*2f90*/  IMAD.U32 R221, RZ, RZ, UR36 ;  /* 0x00000024ffdd7e24 */ /* 0x000fe4000f8e00ff */
[----:B------:R-:W-:Y:S01]  /*2fa0*/  UIADD3 UR34, UR37, UR34, URZ ;  /* 0x0000002225227290 */ /* 0x000fe2000fffe03f */
[----:B--2---:R-:W-:Y:S01]  /*2fb0*/  SHF.R.S32.HI R218, RZ, 0x1f, R217 ;  /* 0x0000001fffda7819 */ /* 0x004fe200000114d9 */
[C---:B------:R-:W-:Y:S04]  /*2fc0*/  IMAD.WIDE.U32 R224, R217.reuse, c[0x0][0x180], R198 ;  /* 0x00006000d9e07a25 */ /* 0x040fe800078e00c6 */
[----:B------:R-:W-:Y:S01]  /*2fd0*/  IMAD R219, R218, c[0x0][0x180], RZ ;  /* 0x00006000dadb7a24 */ /* 0x000fe200078e02ff */
[----:B------:R-:W-:Y:S01]  /*2fe0*/  IADD3 R216, P1, P0, R200, UR16, R224 ;  /* 0x00000010c8d87c10 */ /* 0x000fe2000f83e0e0 */
[----:B------:R-:W-:Y:S02]  /*2ff0*/  @!P4 IMAD R218, R218, c[0x0][0x270], RZ ;  /* 0x00009c00dadaca24 */ /* 0x000fe400078e02ff */
[----:B------:R-:W-:Y:S01]  /*3000*/  IMAD R219, R217, c[0x0][0x184], R219 ;  /* 0x00006100d9db7a24 */ /* 0x000fe200078e02db */
[----:B------:R-:W-:Y:S01]  /*3010*/  LEA R221, P2, R221, R216, 0x7 ;  /* 0x000000d8dddd7211 */ /* 0x000fe200078438ff */
[----:B------:R-:W-:Y:S02]  /*3020*/  IMAD.U32 R224, RZ, RZ, UR19 ;  /* 0x00000013ffe07e24 */ /* 0x000fe4000f8e00ff */
[----:B------:R-:W-:Y:S02]  /*3030*/  IMAD.IADD R219, R225, 0x1, R219 ;  /* 0x00000001e1db7824 */ /* 0x000fe400078e02db */
[----:B------:R-:W-:Y:S01]  /*3040*/  @!P4 IMAD.WIDE.U32 R226, R217, c[0x0][0x270], R194 ;  /* 0x00009c00d9e2ca25 */ /* 0x000fe200078e00c2 */
[----:B------:R-:W-:Y:S02]  /*3050*/  @!P4 LEA R224, R224, 0x80, 0x7 ;  /* 0x00000080e0e0c811 */ /* 0x000fe400078e38ff */
[----:B------:R-:W-:Y:S01]  /*3060*/  IADD3.X R219, R187, UR8, R219, P1, P0 ;  /* 0x00000008bbdb7c10 */ /* 0x000fe20008fe04db */
[----:B------:R-:W-:Y:S01]  /*3070*/  @!P4 IMAD R218, R217, c[0x0][0x274], R218 ;  /* 0x00009d00d9daca24 */ /* 0x000fe200078e02da */
[----:B------:R-:W-:Y:S01]  /*3080*/  @!P4 IADD3 R223, P1, P0, R224, UR14, R226 ;  /* 0x0000000ee0dfcc10 */ /* 0x000fe2000f83e0e2 */
[----:B------:R-:W-:Y:S01]  /*3090*/  IMAD.U32 R217, RZ, RZ, UR36 ;  /* 0x00000024ffd97e24 */ /* 0x000fe2000f8e00ff */
[----:B------:R-:W-:Y:S01]  /*30a0*/  @!P4 SHF.R.S32.HI R224, RZ, 0x1f, R224 ;  /* 0x0000001fffe0c819 */ /* 0x000fe200000114e0 */
[----:B------:R-:W-:Y:S02]  /*30b0*/  IMAD.U32 R216, RZ, RZ, UR34 ;  /* 0x00000022ffd87e24 */ /* 0x000fe4000f8e00ff */
[----:B------:R-:W-:Y:S03]  /*30c0*/  @!P4 IMAD.IADD R218, R227, 0x1, R218 ;  /* 0x00000001e3dac824 */ /* 0x000fe600078e02da */
        /* <DEDUP_REMOVED lines=30> */
.L_x_1259:
[----:B--23--:R-:W-:Y:S01]  /*32b0*/  PLOP3.LUT P0, PT, PT, PT, UP5, 0x80, 0x0 ;  /* 0x000000000000781c */ /* 0x00cfe20003f0f058 */
[----:B------:R2:W-:Y:S01]  /*32c0*/  STL [R1+0x8], R101 ;  /* 0x0000086501007387 */ /* 0x0005e20000100800 */
[----:B------:R-:W-:Y:S02]  /*32d0*/  UIADD3 UR34, UR19, 0x2, URZ ;  /* 0x0000000213227890 */ /* 0x000fe4000fffe03f */
[C---:B------:R-:W-:Y:S01]  /*32e0*/  ISETP.GT.AND P1, PT, R215.reuse, RZ, P0 ;  /* 0x000000ffd700720c */ /* 0x040fe20000724270 */
[----:B------:R-:W-:Y:S01]  /*32f0*/  STL [R1+0x4], R100 ;  /* 0x0000046401007387 */ /* 0x000fe20000100800 */
[----:B------:R-:W-:Y:S01]  /*3300*/  ISETP.GT.AND P2, PT, R215, 0x1, P0 ;  /* 0x00000001d700780c */ /* 0x000fe20000744270 */
[----:B------:R-:W-:Y:S01]  /*3310*/  UISETP.GE.AND UP0, UPT, UR34, UR13, UPT ;  /* 0x0000000d2200728c */ /* 0x000fe2000bf06270 */
[C---:B------:R-:W-:Y:S01]  /*3320*/  ISETP.LT.OR P1, PT, R214.reuse, 0x1, P1 ;  /* 0x00000001d600780c */ /* 0x040fe20000f21670 */
[----:B------:R3:W-:Y:S01]  /*3330*/  STL [R1], R0 ;  /* 0x0000000001007387 */ /* 0x0007e20000100800 */
[----:B------:R-:W-:Y:S02]  /*3340*/  ISETP.LT.OR P2, PT, R214, 0x2, P2 ;  /* 0x00000002d600780c */ /* 0x000fe40001741670 */
[----:B------:R-:W-:Y:S01]  /*3350*/  FSEL R232, R4, -INF , !P1 ;  /* 0xff80000004e87808 */ /* 0x000fe20004800000 */
[----:B------:R-:W0:Y:S01]  /*3360*/  LDGDEPBAR ;  /* 0x00000000000079af */ /* 0x000e220000000000 */
[----:B------:R-:W-:Y:S02]  /*3370*/  ISETP.GT.AND P1, PT, R213, RZ, P0 ;  /* 0x000000ffd500720c */ /* 0x000fe40000724270 */
[----:B------:R-:W-:Y:S01]  /*3380*/  FSEL R231, R5, -INF , !P2 ;  /* 0xff80000005e77808 */ /* 0x000fe20005000000 */
[--C-:B------:R-:W-:Y:S01]  /*3390*/  FFMA.FTZ R232, R232, c[0x0][0x29c], -R211.reuse ;  /* 0x0000a700e8e87a23 */ /* 0x100fe200000108d3 */
[----:B------:R-:W-:Y:S02]  /*33a0*/  ISETP.LT.OR P1, PT, R212, 0x1, P1 ;  /* 0x00000001d400780c */ /* 0x000fe40000f21670 */
        /* <DEDUP_REMOVED lines=16> */
[----:B--2---:R-:W-:Y:S01]  /*34b0*/  FFMA.FTZ R101, R233, c[0x0][0x29c], -R211 ;  /* 0x0000a700e9657a23 */ /* 0x004fe200000108d3 */
[----:B------:R-:W-:Y:S01]  /*34c0*/  ISETP.GT.AND P1, PT, R215, 0x20, P0 ;  /* 0x00000020d700780c */ /* 0x000fe20000724270 */
[--C-:B---3--:R-:W-:Y:S01]  /*34d0*/  FFMA.FTZ R0, R225, c[0x0][0x29c], -R247.reuse ;  /* 0x0000a700e1007a23 */ /* 0x108fe200000108f7 */
        /* <DEDUP_REMOVED lines=158> */
[----:B------:R-:W-:Y:S01]  /*3ec0*/  FFMA.FTZ R252, R34, c[0x0][0x29c], -R247 ;  /* 0x0000a70022fc7a23 */ /* 0x000fe200000108f7 */
[----:B------:R-:W-:Y:S02]  /*3ed0*/  ISETP.LT.OR P1, PT, R235, 0x31, P1 ;  /* 0x00000031eb00780c */ /* 0x000fe40000f21670 */
[----:B------:R-:W-:Y:S01]  /*3ee0*/  FSEL R239, R29, -INF , !P2 ;  /* 0xff8000001def7808 */ /* 0x000fe20005000000 */
[----:B------:R-:W-:Y:S01]  /*3ef0*/  IMAD.MOV.U32 R145, RZ, RZ, R101 ;  /* 0x000000ffff917224 */ /* 0x000fe200078e0065 */
[----:B------:R-:W-:Y:S01]  /*3f00*/  ISETP.GT.AND P2, PT, R237, 0x31, P0 ;  /* 0x00000031ed00780c */ /* 0x000fe20000744270 */
[----:B------:R-:W-:Y:S01]  /*3f10*/  FFMA.FTZ R101, R230, c[0x0][0x29c], -R247 ;  /* 0x0000a700e6657a23 */ /* 0x000fe200000108f7 */
[----:B------:R-:W-:Y:S01]  /*3f20*/  FSEL R213, R30, -INF , !P1 ;  /* 0xff8000001ed57808 */ /* 0x000fe20004800000 */
[--C-:B------:R-:W-:Y:S01]  /*3f30*/  FFMA.FTZ R240, R240, c[0x0][0x29c], -R220.reuse ;  /* 0x0000a700f0f07a23 */ /* 0x100fe200000108dc */
        /* <DEDUP_REMOVED lines=22> */
[--C-:B------:R-:W-:Y:S01]  /*40a0*/  FFMA.FTZ R251, R35, c[0x0][0x29c], -R247.reuse ;  /* 0x0000a70023fb7a23 */ /* 0x100fe200000108f7 */
        /* <DEDUP_REMOVED lines=60> */
[----:B------:R-:W-:Y:S01]  /*4470*/  FFMA.FTZ R236, R50, c[0x0][0x29c], -R247 ;  /* 0x0000a70032ec7a23 */ /* 0x000fe200000108f7 */
[----:B------:R-:W-:Y:S01]  /*4480*/  MUFU.EX2 R241, R241 ;  /* 0x000000f100f17308 */ /* 0x000fe20000000800 */
[--C-:B------:R-:W-:Y:S01]  /*4490*/  FFMA.FTZ R221, R60, c[0x0][0x29c], -R220.reuse ;  /* 0x0000a7003cdd7a23 */ /* 0x100fe200000108dc */
        /* <DEDUP_REMOVED lines=41> */
[-C--:B----4-:R-:W-:Y:S01]  /*4730*/  HMMA.16816.F32 R4, R156, R160.reuse, R4 ;  /* 0x000000a09c04723c */ /* 0x090fe20000001804 */
[----:B------:R-:W-:Y:S04]  /*4740*/  MUFU.EX2 R228, R228 ;  /* 0x000000e400e47308 */ /* 0x000fe80000000800 */
[----:B------:R-:W-:Y:S01]  /*4750*/  IMAD.MOV.U32 R134, RZ, RZ, R101 ;  /* 0x000000ffff867224 */ /* 0x000fe200078e0065 */
[----:B------:R-:W-:Y:S01]  /*4760*/  IADD3 R152, R186, UR4, RZ ;  /* 0x00000004ba987c10 */ /* 0x000fe2000fffe0ff */
[----:B------:R1:W5:Y:S01]  /*4770*/  LDL.LU R101, [R1+0x8] ;  /* 0x0000080001657983 */ /* 0x0003620000300800 */
[C---:B------:R-:W-:Y:S03]  /*4780*/  HMMA.16816.F32 R8, R164.reuse, R160, R8 ;  /* 0x000000a0a408723c */ /* 0x040fe60000001808 */
        /* <DEDUP_REMOVED lines=8> */
[----:B------:R1:W5:Y:S01]  /*4810*/  LDL.LU R0, [R1] ;  /* 0x0000000001007983 */ /* 0x0003620000300800 */
        /* <DEDUP_REMOVED lines=55> */
[----:B------:R-:W2:Y:S01]  /*4b90*/  MUFU.EX2 R159, R179 ;  /* 0x000000b3009f7308 */ /* 0x000ea20000000800 */
[C---:B---3--:R-:W-:Y:S09]  /*4ba0*/  HMMA.16816.F32 R8, R140.reuse, R136, R8 ;  /* 0x000000888c08723c */ /* 0x048ff20000001808 */
[----:B------:R-:W-:Y:S01]  /*4bb0*/  MUFU.EX2 R177, R177 ;  /* 0x000000b100b17308 */ /* 0x000fe20000000800 */
[-C--:B------:R-:W-:Y:S09]  /*4bc0*/  HMMA.16816.F32 R12, R140, R138.reuse, R12 ;  /* 0x0000008a8c0c723c */ /* 0x080ff2000000180c */
[----:B------:R3:W-:Y:S01]  /*4bd0*/  MUFU.EX2 R178, R204 ;  /* 0x000000cc00b27308 */ /* 0x0007e20000000800 */
[C---:B------:R-:W-:Y:S01]  /*4be0*/  HMMA.16816.F32 R16, R132.reuse, R138, R16 ;  /* 0x0000008a8410723c */ /* 0x040fe20000001810 */
[----:B------:R-:W2:Y:S07]  /*4bf0*/  LDSM.16.M88.4 R136, [R3+0x7080] ;  /* 0x007080000388783b */ /* 0x000eae0000000200 */
[-C--:B-1----:R-:W-:Y:S01]  /*4c00*/  HMMA.16816.F32 R20, R132, R144.reuse, R20 ;  /* 0x000000908414723c */ /* 0x082fe20000001814 */
[----:B------:R-:W1:Y:S07]  /*4c10*/  MUFU.EX2 R164, R164 ;  /* 0x000000a400a47308 */ /* 0x000e6e0000000800 */
[C---:B------:R-:W-:Y:S03]  /*4c20*/  HMMA.16816.F32 R24, R140.reuse, R144, R24 ;  /* 0x000000908c18723c */ /* 0x040fe60000001818 */
[----:B------:R-:W1:Y:S01]  /*4c30*/  MUFU.EX2 R165, R165 ;  /* 0x000000a500a57308 */ /* 0x000e620000000800 */
[----:B---3--:R-:W-:Y:S04]  /*4c40*/  IMAD.MOV.U32 R204, RZ, RZ, 0x40 ;  /* 0x00000040ffcc7424 */ /* 0x008fe800078e00ff */
[-C--:B------:R-:W-:Y:S05]  /*4c50*/  HMMA.16816.F32 R28, R140, R146.reuse, R28 ;  /* 0x000000928c1c723c */ /* 0x080fea000000181c */
[----:B------:R-:W3:Y:S03]  /*4c60*/  MUFU.EX2 R166, R166 ;  /* 0x000000a600a67308 */ /* 0x000ee60000000800 */
[C---:B------:R-:W-:Y:S01]  /*4c70*/  HMMA.16816.F32 R32, R132.reuse, R146, R32 ;  /* 0x000000928420723c */ /* 0x040fe20000001820 */
[----:B------:R-:W-:Y:S06]  /*4c80*/  LDSM.16.M88.4 R144, [R152] ;  /* 0x000000009890783b */ /* 0x000fec0000000200 */
[----:B------:R-:W-:Y:S01]  /*4c90*/  MUFU.EX2 R226, R226 ;  /* 0x000000e200e27308 */ /* 0x000fe20000000800 */
[-C--:B------:R-:W-:Y:S01]  /*4ca0*/  HMMA.16816.F32 R36, R132, R148.reuse, R36 ;  /* 0x000000948424723c */ /* 0x080fe20000001824 */
[----:B------:R-:W-:Y:S07]  /*4cb0*/  LDSM.16.M88.4 R152, [R152+0x2000] ;  /* 0x002000009898783b */ /* 0x000fee0000000200 */
[C---:B------:R-:W-:Y:S01]  /*4cc0*/  HMMA.16816.F32 R40, R140.reuse, R148, R40 ;  /* 0x000000948c28723c */ /* 0x040fe20000001828 */
[----:B------:R-:W-:Y:S07]  /*4cd0*/  MUFU.EX2 R225, R225 ;  /* 0x000000e100e17308 */ /* 0x000fee0000000800 */
[-C--:B------:R-:W-:Y:S03]  /*4ce0*/  HMMA.16816.F32 R44, R140, R150.reuse, R44 ;  /* 0x000000968c2c723c */ /* 0x080fe6000000182c */
[----:B------:R-:W-:Y:S05]  /*4cf0*/  MUFU.EX2 R224, R224 ;  /* 0x000000e000e07308 */ /* 0x000fea0000000800 */
[C---:B------:R-:W-:Y:S01]  /*4d00*/  HMMA.16816.F32 R48, R132.reuse, R150, R48 ;  /* 0x000000968430723c */ /* 0x040fe20000001830 */
[----:B------:R-:W1:Y:S04]  /*4d10*/  LDSM.16.M88.4 R148, [R2+0x4080] ;  /* 0x004080000294783b */ /* 0x000e680000000200 */
[----:B------:R-:W-:Y:S03]  /*4d20*/  MUFU.EX2 R223, R223 ;  /* 0x000000df00df7308 */ /* 0x000fe60000000800 */
[-C--:B--2---:R-:W-:Y:S07]  /*4d30*/  HMMA.16816.F32 R52, R132, R136.reuse, R52 ;  /* 0x000000888434723c */ /* 0x084fee0000001834 */
[----:B------:R-:W-:Y:S01]  /*4d40*/  MUFU.EX2 R222, R222 ;  /* 0x000000de00de7308 */ /* 0x000fe20000000800 */
[C---:B------:R-:W-:Y:S08]  /*4d50*/  HMMA.16816.F32 R56, R140.reuse, R136, R56 ;  /* 0x000000888c38723c */ /* 0x040ff00000001838 */
[-C--:B------:R-:W-:Y:S01]  /*4d60*/  HMMA.16816.F32 R60, R140, R138.reuse, R60 ;  /* 0x0000008a8c3c723c */ /* 0x080fe2000000183c */
[----:B------:R-:W-:Y:S01]  /*4d70*/  LDSM.16.M88.4 R140, [R2+0x7080] ;  /* 0x00708000028c783b */ /* 0x000fe20000000200 */
[----:B------:R-:W-:Y:S06]  /*4d80*/  MUFU.EX2 R167, R167 ;  /* 0x000000a700a77308 */ /* 0x000fec0000000800 */
[----:B------:R-:W-:Y:S01]  /*4d90*/  HMMA.16816.F32 R64, R132, R138, R64 ;  /* 0x0000008a8440723c */ /* 0x000fe20000001840 */
[----:B------:R-:W2:Y:S03]  /*4da0*/  LDSM.16.M88.4 R132, [R2+0x5080] ;  /* 0x005080000284783b */ /* 0x000ea60000000200 */
[----:B------:R-:W-:Y:S04]  /*4db0*/  MUFU.EX2 R168, R168 ;  /* 0x000000a800a87308 */ /* 0x000fe80000000800 */
[-C--:B-1----:R-:W-:Y:S01]  /*4dc0*/  HMMA.16816.F32 R4, R144, R148.reuse, R4 ;  /* 0x000000949004723c */ /* 0x082fe20000001804 */
[----:B------:R-:W1:Y:S05]  /*4dd0*/  LDSM.16.M88.4 R136, [R2+0x6080] ;  /* 0x006080000288783b */ /* 0x000e6a0000000200 */
[----:B------:R-:W-:Y:S02]  /*4de0*/  MUFU.EX2 R236, R236 ;  /* 0x000000ec00ec7308 */ /* 0x000fe40000000800 */
[C---:B------:R-:W-:Y:S07]  /*4df0*/  HMMA.16816.F32 R8, R152.reuse, R148, R8 ;  /* 0x000000949808723c */ /* 0x040fee0000001808 */
[----:B------:R-:W-:Y:S01]  /*4e00*/  IMAD.U32 R148, RZ, RZ, UR5 ;  /* 0x00000005ff947e24 */ /* 0x000fe2000f8e00ff */
[-C--:B------:R-:W-:Y:S01]  /*4e10*/  HMMA.16816.F32 R12, R152, R150.reuse, R12 ;  /* 0x00000096980c723c */ /* 0x080fe2000000180c */
[----:B------:R-:W1:Y:S03]  /*4e20*/  MUFU.EX2 R235, R235 ;  /* 0x000000eb00eb7308 */ /* 0x000e660000000800 */
[----:B------:R-:W-:Y:S04]  /*4e30*/  IMAD R148, R148, 0x80, R197 ;  /* 0x0000008094947824 */ /* 0x000fe800078e02c5 */
[C---:B------:R-:W-:Y:S01]  /*4e40*/  HMMA.16816.F32 R16, R144.reuse, R150, R16 ;  /* 0x000000969010723c */ /* 0x040fe20000001810 */
[----:B------:R-:W3:Y:S02]  /*4e50*/  LDS R149, [R148.X4+0x18480] ;  /* 0x0184800094957984 */ /* 0x000ee40000004800 */
[----:B------:R-:W-:Y:S05]  /*4e60*/  MUFU.EX2 R169, R169 ;  /* 0x000000a900a97308 */ /* 0x000fea0000000800 */
[-C--:B--2---:R-:W-:Y:S05]  /*4e70*/  HMMA.16816.F32 R20, R144, R132.reuse, R20 ;  /* 0x000000849014723c */ /* 0x084fea0000001814 */
[----:B------:R-:W-:Y:S03]  /*4e80*/  MUFU.EX2 R170, R170 ;  /* 0x000000aa00aa7308 */ /* 0x000fe60000000800 */
[C---:B------:R-:W-:Y:S07]  /*4e90*/  HMMA.16816.F32 R24, R152.reuse, R132, R24 ;  /* 0x000000849818723c */ /* 0x040fee0000001818 */
[----:B------:R-:W2:Y:S01]  /*4ea0*/  MUFU.EX2 R249, R249 ;  /* 0x000000f900f97308 */ /* 0x000ea20000000800 */
[-C--:B------:R-:W-:Y:S08]  /*4eb0*/  HMMA.16816.F32 R28, R152, R134.reuse, R28 ;  /* 0x00000086981c723c */ /* 0x080ff0000000181c */
[C---:B------:R-:W-:Y:S01]  /*4ec0*/  HMMA.16816.F32 R32, R144.reuse, R134, R32 ;  /* 0x000000869020723c */ /* 0x040fe20000001820 */
[----:B------:R-:W-:Y:S07]  /*4ed0*/  MUFU.EX2 R171, R171 ;  /* 0x000000ab00ab7308 */ /* 0x000fee0000000800 */
[-C--:B-1----:R-:W-:Y:S03]  /*4ee0*/  HMMA.16816.F32 R36, R144, R136.reuse, R36 ;  /* 0x000000889024723c */ /* 0x082fe60000001824 */
[----:B------:R-:W-:Y:S01]  /*4ef0*/  MUFU.EX2 R172, R172 ;  /* 0x000000ac00ac7308 */ /* 0x000fe20000000800 */
[--C-:B---3--:R-:W-:Y:S02]  /*4f00*/  FADD.FTZ R5, R5, -R149.reuse ;  /* 0x8000009505057221 */ /* 0x108fe40000010000 */
[--C-:B------:R-:W-:Y:S02]  /*4f10*/  FADD.FTZ R4, R4, -R149.reuse ;  /* 0x8000009504047221 */ /* 0x100fe40000010000 */
[C---:B------:R-:W-:Y:S04]  /*4f20*/  HMMA.16816.F32 R40, R152.reuse, R136, R40 ;  /* 0x000000889828723c */ /* 0x040fe80000001828 */
[----:B----4-:R-:W-:Y:S01]  /*4f30*/  FMUL.FTZ R4, R156, R4 ;  /* 0x000000049c047220 */ /* 0x010fe20000410000 */
[C---:B------:R-:W-:Y:S01]  /*4f40*/  F2FP.PACK_AB R156, R157.reuse, R156 ;  /* 0x0000009c9d9c723e */ /* 0x040fe200000000ff */
[----:B------:R-:W-:Y:S01]  /*4f50*/  FMUL.FTZ R157, R157, R5 ;  /* 0x000000059d9d7220 */ /* 0x000fe20000410000 */
[----:B------:R-:W1:Y:S01]  /*4f60*/  MUFU.EX2 R247, R247 ;  /* 0x000000f700f77308 */ /* 0x000e620000000800 */
[----:B------:R-:W3:Y:S01]  /*4f70*/  LDS R5, [R148.X4+0x184a0] ;  /* 0x0184a00094057984 */ /* 0x000ee20000004800 */
[-C--:B------:R-:W-:Y:S03]  /*4f80*/  HMMA.16816.F32 R44, R152, R138.reuse, R44 ;  /* 0x0000008a982c723c */ /* 0x080fe6000000182c */
[--C-:B------:R-:W-:Y:S01]  /*4f90*/  FADD.FTZ R16, R16, -R149.reuse ;  /* 0x8000009510107221 */ /* 0x100fe20000010000 */
[----:B------:R-:W-:Y:S01]  /*4fa0*/  F2FP.PACK_AB R4, R157, R4 ;  /* 0x000000049d04723e */ /* 0x000fe200000000ff */
[--C-:B------:R-:W-:Y:S02]  /*4fb0*/  FADD.FTZ R20, R20, -R149.reuse ;  /* 0x8000009514147221 */ /* 0x100fe40000010000 */
[----:B------:R-:W-:Y:S01]  /*4fc0*/  FMUL.FTZ R16, R158, R16 ;  /* 0x000000109e107220 */ /* 0x000fe20000410000 */
[C---:B------:R-:W-:Y:S01]  /*4fd0*/  HMMA.16816.F32 R48, R144.reuse, R138, R48 ;  /* 0x0000008a9030723c */ /* 0x040fe20000001830 */
[----:B------:R-:W4:Y:S03]  /*4fe0*/  MUFU.EX2 R230, R230 ;  /* 0x000000e600e67308 */ /* 0x000f260000000800 */
[----:B------:R-:W-:Y:S01]  /*4ff0*/  F2FP.PACK_AB R158, R159, R158 ;  /* 0x0000009e9f9e723e */ /* 0x000fe200000000ff */
[----:B------:R-:W-:Y:S01]  /*5000*/  FMUL.FTZ R20, R161, R20 ;  /* 0x00000014a1147220 */ /* 0x000fe20000410000 */
[----:B------:R-:W-:Y:S01]  /*5010*/  F2FP.PACK_AB R161, R162, R161 ;  /* 0x000000a1a2a1723e */ /* 0x000fe200000000ff */
[--C-:B------:R-:W-:Y:S01]  /*5020*/  FADD.FTZ R32, R32, -R149.reuse ;  /* 0x8000009520207221 */ /* 0x100fe20000010000 */
[-C--:B------:R-:W-:Y:S03]  /*5030*/  HMMA.16816.F32 R52, R144, R140.reuse, R52 ;  /* 0x0000008c9034723c */ /* 0x080fe60000001834 */
[----:B------:R-:W1:Y:S01]  /*5040*/  MUFU.EX2 R229, R229 ;  /* 0x000000e500e57308 */ /* 0x000e620000000800 */
[----:B------:R-:W-:Y:S01]  /*5050*/  FMUL.FTZ R32, R163, R32 ;  /* 0x00000020a3207220 */ /* 0x000fe20000410000 */
[----:B------:R-:W-:Y:S01]  /*5060*/  F2FP.PACK_AB R163, R164, R163 ;  /* 0x000000a3a4a3723e */ /* 0x000fe200000000ff */
[--C-:B------:R-:W-:Y:S02]  /*5070*/  FADD.FTZ R36, R36, -R149.reuse ;  /* 0x8000009524247221 */ /* 0x100fe40000010000 */
[C---:B------:R-:W-:Y:S04]  /*5080*/  HMMA.16816.F32 R56, R152.reuse, R140, R56 ;  /* 0x0000008c9838723c */ /* 0x040fe80000001838 */
[----:B------:R-:W-:Y:S01]  /*5090*/  FMUL.FTZ R36, R165, R36 ;  /* 0x00000024a5247220 */ /* 0x000fe20000410000 */
[----:B------:R-:W-:Y:S01]  /*50a0*/  F2FP.PACK_AB R165, R166, R165 ;  /* 0x000000a5a6a5723e */ /* 0x000fe200000000ff */
[----:B------:R-:W1:Y:S01]  /*50b0*/  MUFU.EX2 R221, R221 ;  /* 0x000000dd00dd7308 */ /* 0x000e620000000800 */
[--C-:B------:R-:W-:Y:S01]  /*50c0*/  FADD.FTZ R17, R17, -R149.reuse ;  /* 0x8000009511117221 */ /* 0x100fe20000010000 */
[-C--:B------:R-:W-:Y:S04]  /*50d0*/  HMMA.16816.F32 R60, R152, R142.reuse, R60 ;  /* 0x0000008e983c723c */ /* 0x080fe8000000183c */
[----:B------:R-:W-:Y:S01]  /*50e0*/  FADD.FTZ R48, R48, -R149 ;  /* 0x8000009530307221 */ /* 0x000fe20000010000 */
[----:B------:R-:W-:Y:S01]  /*50f0*/  IADD3 R140, R185, UR4, RZ ;  /* 0x00000004b98c7c10 */ /* 0x000fe2000fffe0ff */
[----:B------:R-:W-:Y:S02]  /*5100*/  FMUL.FTZ R17, R159, R17 ;  /* 0x000000119f117220 */ /* 0x000fe40000410000 */
[--C-:B---3--:R-:W-:Y:S01]  /*5110*/  FADD.FTZ R6, R6, -R5.reuse ;  /* 0x8000000506067221 */ /* 0x108fe20000010000 */
[----:B------:R-:W-:Y:S01]  /*5120*/  HMMA.16816.F32 R64, R144, R142, R64 ;  /* 0x0000008e9040723c */ /* 0x000fe20000001840 */
[----:B------:R-:W3:Y:S03]  /*5130*/  MUFU.EX2 R220, R220 ;  /* 0x000000dc00dc7308 */ /* 0x000ee60000000800 */
        /* <DEDUP_REMOVED lines=10> */
[----:B------:R-:W-:Y:S01]  /*51e0*/  IMAD.SHL.U32 R145, R186, 0x2, RZ ;  /* 0x00000002ba917824 */ /* 0x000fe200078e00ff */
[----:B------:R-:W2:Y:S01]  /*51f0*/  LDS R148, [R148.X4+0x185a0] ;  /* 0x0185a00094947984 */ /* 0x000ea20000004800 */
[----:B------:R-:W-:Y:S01]  /*5200*/  FMUL.FTZ R18, R175, R18 ;  /* 0x00000012af127220 */ /* 0x000fe20000410000 */
[----:B------:R-:W-:Y:S01]  /*5210*/  F2FP.PACK_AB R175, R176, R175 ;  /* 0x000000afb0af723e */ /* 0x000fe200000000ff */
[--C-:B------:R-:W-:Y:S01]  /*5220*/  FADD.FTZ R19, R19, -R5.reuse ;  /* 0x8000000513137221 */ /* 0x100fe20000010000 */
        /* <DEDUP_REMOVED lines=73> */
[----:B-1----:R-:W-:Y:S01]  /*56c0*/  F2FP.PACK_AB R7, R212, R213 ;  /* 0x000000d5d407723e */ /* 0x002fe200000000ff */
        /* <DEDUP_REMOVED lines=21> */
[----:B------:R-:W-:Y:S01]  /*5820*/  F2FP.PACK_AB R44, R45, R44 ;  /* 0x0000002c2d2c723e */ /* 0x000fe200000000ff */
[--C-:B------:R-:W-:Y:S01]  /*5830*/  FADD.FTZ R15, R15, -R148.reuse ;  /* 0x800000940f0f7221 */ /* 0x100fe20000010000 */
[----:B------:R-:W-:Y:S01]  /*5840*/  F2FP.PACK_AB R238, R233, R238 ;  /* 0x000000eee9ee723e */ /* 0x000fe200000000ff */
[----:B------:R-:W-:Y:S01]  /*5850*/  STS [R210+0x4400], R236 ;  /* 0x004400ecd2007388 */ /* 0x000fe20000000800 */
[----:B------:R-:W-:Y:S01]  /*5860*/  F2FP.PACK_AB R232, R231, R232 ;  /* 0x000000e8e7e8723e */ /* 0x000fe200000000ff */
[--C-:B------:R-:W-:Y:S01]  /*5870*/  FADD.FTZ R52, R52, -R149.reuse ;  /* 0x8000009534347221 */ /* 0x100fe20000010000 */
[----:B------:R-:W-:Y:S01]  /*5880*/  F2FP.PACK_AB R50, R51, R50 ;  /* 0x000000323332723e */ /* 0x000fe200000000ff */
[----:B------:R2:W-:Y:S01]  /*5890*/  STS [R203+0x6400], R5 ;  /* 0x00640005cb007388 */ /* 0x0005e20000000800 */
[----:B------:R-:W-:Y:S01]  /*58a0*/  FMUL.FTZ R54, R234, R54 ;  /* 0x00000036ea367220 */ /* 0x000fe20000410000 */
[----:B------:R-:W-:Y:S01]  /*58b0*/  F2FP.PACK_AB R234, R249, R234 ;  /* 0x000000eaf9ea723e */ /* 0x000fe200000000ff */
[----:B------:R-:W-:Y:S01]  /*58c0*/  FMUL.FTZ R52, R169, R52 ;  /* 0x00000034a9347220 */ /* 0x000fe20000410000 */
[----:B------:R-:W-:Y:S01]  /*58d0*/  STS [R203+0x6000], R238 ;  /* 0x006000eecb007388 */ /* 0x000fe20000000800 */
[----:B-1----:R-:W-:Y:S01]  /*58e0*/  F2FP.PACK_AB R7, R226, R227 ;  /* 0x000000e3e207723e */ /* 0x002fe200000000ff */
[--C-:B------:R-:W-:Y:S01]  /*58f0*/  FADD.FTZ R64, R64, -R149.reuse ;  /* 0x8000009540407221 */ /* 0x100fe20000010000 */
[----:B------:R-:W-:Y:S01]  /*5900*/  F2FP.PACK_AB R169, R170, R169 ;  /* 0x000000a9aaa9723e */ /* 0x000fe200000000ff */
[----:B------:R-:W-:Y:S01]  /*5910*/  STS [R210+0x6000], R232 ;  /* 0x006000e8d2007388 */ /* 0x000fe20000000800 */
[----:B------:R-:W-:Y:S01]  /*5920*/  FMUL.FTZ R66, R248, R66 ;  /* 0x00000042f8427220 */ /* 0x000fe20000410000 */
[----:B------:R-:W-:Y:S01]  /*5930*/  F2FP.PACK_AB R248, R247, R248 ;  /* 0x000000f8f7f8723e */ /* 0x000fe200000000ff */
[----:B------:R-:W-:Y:S01]  /*5940*/  FMUL.FTZ R64, R171, R64 ;  /* 0x00000040ab407220 */ /* 0x000fe20000410000 */
[----:B------:R-:W-:Y:S01]  /*5950*/  STS [R210+0x6400], R7 ;  /* 0x00640007d2007388 */ /* 0x000fe20000000800 */
[----:B------:R-:W-:Y:S01]  /*5960*/  F2FP.PACK_AB R171, R172, R171 ;  /* 0x000000abacab723e */ /* 0x000fe200000000ff */
[----:B----4-:R-:W-:Y:S01]  /*5970*/  FMUL.FTZ R56, R230, R56 ;  /* 0x00000038e6387220 */ /* 0x010fe20000410000 */
[----:B------:R-:W-:Y:S01]  /*5980*/  F2FP.PACK_AB R230, R229, R230 ;  /* 0x000000e6e5e6723e */ /* 0x000fe200000000ff */
[----:B------:R-:W-:Y:S01]  /*5990*/  STS [R209+0x4000], R169 ;  /* 0x004000a9d1007388 */ /* 0x000fe20000000800 */
[----:B------:R-:W-:Y:S01]  /*59a0*/  FMUL.FTZ R60, R221, R60 ;  /* 0x0000003cdd3c7220 */ /* 0x000fe20000410000 */
[----:B---3--:R-:W-:Y:S01]  /*59b0*/  F2FP.PACK_AB R221, R220, R221 ;  /* 0x000000dddcdd723e */ /* 0x008fe200000000ff */
[--C-:B------:R-:W-:Y:S01]  /*59c0*/  FADD.FTZ R10, R10, -R148.reuse ;  /* 0x800000940a0a7221 */ /* 0x100fe20000010000 */
[----:B------:R-:W-:Y:S01]  /*59d0*/  STS [R209+0x4400], R234 ;  /* 0x004400ead1007388 */ /* 0x000fe20000000800 */
[--C-:B------:R-:W-:Y:S01]  /*59e0*/  FADD.FTZ R14, R14, -R148.reuse ;  /* 0x800000940e0e7221 */ /* 0x100fe20000010000 */
[----:B------:R-:W-:Y:S01]  /*59f0*/  F2FP.PACK_AB R54, R55, R54 ;  /* 0x000000363736723e */ /* 0x000fe200000000ff */
[----:B------:R-:W-:Y:S01]  /*5a00*/  FMUL.FTZ R10, R219, R10 ;  /* 0x0000000adb0a7220 */ /* 0x000fe20000410000 */
[----:B------:R-:W-:Y:S01]  /*5a10*/  STS [R205+0x4000], R171 ;  /* 0x004000abcd007388 */ /* 0x000fe20000000800 */
[----:B--2---:R-:W-:Y:S01]  /*5a20*/  F2FP.PACK_AB R5, R224, R225 ;  /* 0x000000e1e005723e */ /* 0x004fe200000000ff */
[----:B------:R-:W-:Y:S02]  /*5a30*/  FMUL.FTZ R15, R216, R15 ;  /* 0x0000000fd80f7220 */ /* 0x000fe40000410000 */
[----:B------:R-:W-:Y:S01]  /*5a40*/  STS [R205+0x4400], R248 ;  /* 0x004400f8cd007388 */ /* 0x000fe20000000800 */
[--C-:B------:R-:W-:Y:S01]  /*5a50*/  FADD.FTZ R21, R21, -R149.reuse ;  /* 0x8000009515157221 */ /* 0x100fe20000010000 */
[----:B------:R-:W-:Y:S01]  /*5a60*/  F2FP.PACK_AB R10, R11, R10 ;  /* 0x0000000a0b0a723e */ /* 0x000fe200000000ff */
[----:B------:R-:W-:Y:S01]  /*5a70*/  FMUL.FTZ R14, R217, R14 ;  /* 0x0000000ed90e7220 */ /* 0x000fe20000410000 */
[----:B------:R1:W-:Y:S01]  /*5a80*/  STS [R209+0x6400], R5 ;  /* 0x00640005d1007388 */ /* 0x0003e20000000800 */
[----:B------:R-:W-:Y:S02]  /*5a90*/  FMUL.FTZ R21, R162, R21 ;  /* 0x00000015a2157220 */ /* 0x000fe40000410000 */
[--C-:B------:R-:W-:Y:S01]  /*5aa0*/  FADD.FTZ R33, R33, -R149.reuse ;  /* 0x8000009521217221 */ /* 0x100fe20000010000 */
[----:B------:R-:W-:Y:S01]  /*5ab0*/  STS [R209+0x6000], R230 ;  /* 0x006000e6d1007388 */ /* 0x000fe20000000800 */
[----:B------:R-:W-:Y:S01]  /*5ac0*/  F2FP.PACK_AB R14, R15, R14 ;  /* 0x0000000e0f0e723e */ /* 0x000fe200000000ff */
[--C-:B------:R-:W-:Y:S01]  /*5ad0*/  FADD.FTZ R27, R27, -R148.reuse ;  /* 0x800000941b1b7221 */ /* 0x100fe20000010000 */
[----:B------:R-:W-:Y:S01]  /*5ae0*/  F2FP.PACK_AB R20, R21, R20 ;  /* 0x000000141514723e */ /* 0x000fe200000000ff */
[----:B------:R-:W-:Y:S01]  /*5af0*/  STS [R205+0x6000], R221 ;  /* 0x006000ddcd007388 */ /* 0x000fe20000000800 */
[----:B------:R-:W-:Y:S02]  /*5b00*/  FMUL.FTZ R33, R164, R33 ;  /* 0x00000021a4217220 */ /* 0x000fe40000410000 */
[--C-:B------:R-:W-:Y:S02]  /*5b10*/  FADD.FTZ R26, R26, -R148.reuse ;  /* 0x800000941a1a7221 */ /* 0x100fe40000010000 */
[----:B------:R-:W-:Y:S01]  /*5b20*/  FMUL.FTZ R27, R214, R27 ;  /* 0x0000001bd61b7220 */ /* 0x000fe20000410000 */
[----:B------:R-:W-:Y:S01]  /*5b30*/  F2FP.PACK_AB R32, R33, R32 ;  /* 0x000000202120723e */ /* 0x000fe200000000ff */
[----:B------:R-:W-:Y:S02]  /*5b40*/  FMUL.FTZ R26, R215, R26 ;  /* 0x0000001ad71a7220 */ /* 0x000fe40000410000 */
[--C-:B------:R-:W-:Y:S02]  /*5b50*/  FADD.FTZ R31, R31, -R148.reuse ;  /* 0x800000941f1f7221 */ /* 0x100fe40000010000 */
[--C-:B------:R-:W-:Y:S01]  /*5b60*/  FADD.FTZ R30, R30, -R148.reuse ;  /* 0x800000941e1e7221 */ /* 0x100fe20000010000 */
[----:B------:R-:W-:Y:S01]  /*5b70*/  F2FP.PACK_AB R26, R27, R26 ;  /* 0x0000001a1b1a723e */ /* 0x000fe200000000ff */
[----:B------:R-:W-:Y:S02]  /*5b80*/  FMUL.FTZ R31, R212, R31 ;  /* 0x0000001fd41f7220 */ /* 0x000fe40000410000 */
[--C-:B------:R-:W-:Y:S01]  /*5b90*/  FADD.FTZ R37, R37, -R149.reuse ;  /* 0x8000009525257221 */ /* 0x100fe20000010000 */
[----:B-1----:R-:W-:Y:S01]  /*5ba0*/  F2FP.PACK_AB R5, R222, R223 ;  /* 0x000000dfde05723e */ /* 0x002fe200000000ff */
[----:B------:R-:W-:Y:S02]  /*5bb0*/  FMUL.FTZ R30, R213, R30 ;  /* 0x0000001ed51e7220 */ /* 0x000fe40000410000 */
[----:B------:R-:W-:Y:S02]  /*5bc0*/  FMUL.FTZ R37, R166, R37 ;  /* 0x00000025a6257220 */ /* 0x000fe40000410000 */
[----:B------:R-:W-:Y:S01]  /*5bd0*/  STS [R205+0x6400], R5 ;  /* 0x00640005cd007388 */ /* 0x000fe20000000800 */
[--C-:B------:R-:W-:Y:S01]  /*5be0*/  FADD.FTZ R49, R49, -R149.reuse ;  /* 0x8000009531317221 */ /* 0x100fe20000010000 */
[----:B------:R-:W-:Y:S01]  /*5bf0*/  F2FP.PACK_AB R30, R31, R30 ;  /* 0x0000001e1f1e723e */ /* 0x000fe200000000ff */
[--C-:B------:R-:W-:Y:S01]  /*5c00*/  FADD.FTZ R43, R43, -R148.reuse ;  /* 0x800000942b2b7221 */ /* 0x100fe20000010000 */
[----:B------:R-:W-:Y:S01]  /*5c10*/  BAR.SYNC.DEFER_BLOCKING 0x0 ;  /* 0x0000000000007b1d */ /* 0x000fe20000010000 */
[----:B------:R-:W-:Y:S01]  /*5c20*/  FMUL.FTZ R49, R168, R49 ;  /* 0x00000031a8317220 */ /* 0x000fe20000410000 */
[----:B------:R-:W-:Y:S01]  /*5c30*/  F2FP.PACK_AB R36, R37, R36 ;  /* 0x000000242524723e */ /* 0x000fe200000000ff */
        /* <DEDUP_REMOVED lines=14> */
[----:B------:R-:W-:Y:S01]  /*5d20*/  STS [R203+0x8000], R4 ;  /* 0x00800004cb007388 */ /* 0x000fe20000000800 */
[----:B------:R-:W-:Y:S01]  /*5d30*/  FMUL.FTZ R65, R172, R65 ;  /* 0x00000041ac417220 */ /* 0x000fe20000410000 */
[----:B------:R-:W-:Y:S01]  /*5d40*/  F2FP.PACK_AB R52, R53, R52 ;  /* 0x000000343534723e */ /* 0x000fe200000000ff */
[--C-:B------:R-:W-:Y:S01]  /*5d50*/  FADD.FTZ R58, R58, -R148.reuse ;  /* 0x800000943a3a7221 */ /* 0x100fe20000010000 */
[----:B------:R-:W-:Y:S01]  /*5d60*/  STS [R203+0x8400], R6 ;  /* 0x00840006cb007388 */ /* 0x000fe20000000800 */
[--C-:B------:R-:W-:Y:S01]  /*5d70*/  FADD.FTZ R59, R59, -R148.reuse ;  /* 0x800000943b3b7221 */ /* 0x100fe20000010000 */
[----:B------:R-:W-:Y:S01]  /*5d80*/  F2FP.PACK_AB R64, R65, R64 ;  /* 0x000000404140723e */ /* 0x000fe200000000ff */
[----:B------:R-:W-:Y:S01]  /*5d90*/  FMUL.FTZ R57, R229, R57 ;  /* 0x00000039e5397220 */ /* 0x000fe20000410000 */
[----:B------:R-:W-:Y:S01]  /*5da0*/  STS [R210+0x8000], R16 ;  /* 0x00800010d2007388 */ /* 0x000fe20000000800 */
[----:B------:R-:W-:Y:S01]  /*5db0*/  FMUL.FTZ R58, R225, R58 ;  /* 0x0000003ae13a7220 */ /* 0x000fe20000410000 */
[----:B------:R-:W-:Y:S01]  /*5dc0*/  F2FP.PACK_AB R66, R67, R66 ;  /* 0x000000424342723e */ /* 0x000fe200000000ff */
[----:B------:R-:W-:Y:S01]  /*5dd0*/  FMUL.FTZ R59, R224, R59 ;  /* 0x0000003be03b7220 */ /* 0x000fe20000410000 */
[----:B------:R-:W-:Y:S01]  /*5de0*/  STS [R210+0x8400], R18 ;  /* 0x00840012d2007388 */ /* 0x000fe20000000800 */
[--C-:B------:R-:W-:Y:S01]  /*5df0*/  FADD.FTZ R62, R62, -R148.reuse ;  /* 0x800000943e3e7221 */ /* 0x100fe20000010000 */
[----:B------:R-:W-:Y:S01]  /*5e00*/  F2FP.PACK_AB R56, R57, R56 ;  /* 0x000000383938723e */ /* 0x000fe200000000ff */
[----:B------:R-:W-:Y:S01]  /*5e10*/  FADD.FTZ R63, R63, -R148 ;  /* 0x800000943f3f7221 */ /* 0x000fe20000010000 */
[----:B------:R-:W-:Y:S01]  /*5e20*/  STS [R203+0xa000], R8 ;  /* 0x00a00008cb007388 */ /* 0x000fe20000000800 */
[----:B------:R-:W-:Y:S01]  /*5e30*/  FMUL.FTZ R61, R220, R61 ;  /* 0x0000003ddc3d7220 */ /* 0x000fe20000410000 */
[----:B------:R-:W-:Y:S01]  /*5e40*/  F2FP.PACK_AB R58, R59, R58 ;  /* 0x0000003a3b3a723e */ /* 0x000fe200000000ff */
        /* <DEDUP_REMOVED lines=30> */
[----:B-1----:R-:W-:Y:S03]  /*6030*/  IMAD.IADD R44, R160, 0x1, R140 ;  /* 0x00000001a02c7824 */ /* 0x002fe600078e028c */
[----:B------:R-:W-:Y:S04]  /*6040*/  STS [R209+0xe400], R58 ;  /* 0x00e4003ad1007388 */ /* 0x000fe80000000800 */
[----:B------:R-:W-:Y:S01]  /*6050*/  STS [R205+0xe000], R60 ;  /* 0x00e0003ccd007388 */ /* 0x000fe20000000800 */
[----:B--2---:R-:W-:Y:S03]  /*6060*/  IMAD.IADD R52, R141, 0x1, R160 ;  /* 0x000000018d347824 */ /* 0x004fe600078e02a0 */
        /* <DEDUP_REMOVED lines=11> */
[-C--:B------:R-:W-:Y:S07]  /*6120*/  HMMA.16816.F32 R76, R12, R10.reuse, R76 ;  /* 0x0000000a0c4c723c */ /* 0x080fee000000184c */
[----:B------:R-:W-:Y:S01]  /*6130*/  LDSM.16.MT88.4 R36, [R140+0x11080] ;  /* 0x011080008c24783b */ /* 0x000fe20000004200 */
[C---:B------:R-:W-:Y:S07]  /*6140*/  HMMA.16816.F32 R80, R4.reuse, R10, R80 ;  /* 0x0000000a0450723c */ /* 0x040fee0000001850 */
[----:B------:R-:W1:Y:S01]  /*6150*/  LDSM.16.MT88.4 R8, [R183+0x19880] ;  /* 0x01988000b708783b */ /* 0x000e620000004200 */
[-C--:B---3--:R-:W-:Y:S07]  /*6160*/  HMMA.16816.F32 R84, R4, R16.reuse, R84 ;  /* 0x000000100454723c */ /* 0x088fee0000001854 */
[----:B------:R-:W3:Y:S01]  /*6170*/  LDSM.16.MT88.4 R40, [R183+0x1d880] ;  /* 0x01d88000b728783b */ /* 0x000ee20000004200 */
        /* <DEDUP_REMOVED lines=16> */
[----:B------:R-:W2:Y:S07]  /*6280*/  LDSM.16.MT88.4 R20, [R44+0x11880] ;  /* 0x011880002c14783b */ /* 0x000eae0000004200 */
[-C--:B------:R-:W-:Y:S01]  /*6290*/  HMMA.16816.F32 R68, R8, R36.reuse, R68 ;  /* 0x000000240844723c */ /* 0x080fe20000001844 */
[----:B------:R-:W1:Y:S07]  /*62a0*/  LDSM.16.MT88.4 R32, [R140+0x12080] ;  /* 0x012080008c20783b */ /* 0x000e6e0000004200 */
[C---:B---3--:R-:W-:Y:S08]  /*62b0*/  HMMA.16816.F32 R72, R40.reuse, R36, R72 ;  /* 0x000000242848723c */ /* 0x048ff00000001848 */
        /* <DEDUP_REMOVED lines=8> */
[----:B------:R-:W3:Y:S07]  /*6340*/  LDSM.16.MT88.4 R4, [R44+0x12080] ;  /* 0x012080002c04783b */ /* 0x000eee0000004200 */
[-C--:B----4-:R-:W-:Y:S01]  /*6350*/  HMMA.16816.F32 R68, R12, R16.reuse, R68 ;  /* 0x000000100c44723c */ /* 0x090fe20000001844 */
[----:B------:R-:W-:Y:S07]  /*6360*/  LDSM.16.MT88.4 R8, [R183+0x1b080] ;  /* 0x01b08000b708783b */ /* 0x000fee0000004200 */
        /* <DEDUP_REMOVED lines=11> */
[----:B------:R-:W4:Y:S07]  /*6420*/  LDSM.16.MT88.4 R20, [R183+0x1b880] ;  /* 0x01b88000b714783b */ /* 0x000f2e0000004200 */
[C---:B---3--:R-:W-:Y:S08]  /*6430*/  HMMA.16816.F32 R72, R36.reuse, R32, R72 ;  /* 0x000000202448723c */ /* 0x048ff00000001848 */
[-C--:B------:R-:W-:Y:S08]  /*6440*/  HMMA.16816.F32 R76, R36, R34.reuse, R76 ;  /* 0x00000022244c723c */ /* 0x080ff0000000184c */
[C---:B------:R-:W-:Y:S01]  /*6450*/  HMMA.16816.F32 R80, R28.reuse, R34, R80 ;  /* 0x000000221c50723c */ /* 0x040fe20000001850 */
[----:B------:R-:W3:Y:S07]  /*6460*/  LDSM.16.MT88.4 R32, [R183+0x1f880] ;  /* 0x01f88000b720783b */ /* 0x000eee0000004200 */
[-C--:B------:R-:W-:Y:S08]  /*6470*/  HMMA.16816.F32 R84, R28, R4.reuse, R84 ;  /* 0x000000041c54723c */ /* 0x080ff00000001854 */
[C---:B------:R-:W-:Y:S08]  /*6480*/  HMMA.16816.F32 R88, R36.reuse, R4, R88 ;  /* 0x000000042458723c */ /* 0x040ff00000001858 */
[-C--:B------:R-:W-:Y:S08]  /*6490*/  HMMA.16816.F32 R92, R36, R6.reuse, R92 ;  /* 0x00000006245c723c */ /* 0x080ff0000000185c */
[----:B------:R-:W-:Y:S01]  /*64a0*/  HMMA.16816.F32 R96, R28, R6, R96 ;  /* 0x000000061c60723c */ /* 0x000fe20000001860 */
[----:B------:R-:W3:Y:S07]  /*64b0*/  LDSM.16.MT88.4 R4, [R44+0x13080] ;  /* 0x013080002c04783b */ /* 0x000eee0000004200 */
[-C--:B-1----:R-:W-:Y:S08]  /*64c0*/  HMMA.16816.F32 R68, R8, R16.reuse, R68 ;  /* 0x000000100844723c */ /* 0x082ff00000001844 */
[C---:B------:R-:W-:Y:S08]  /*64d0*/  HMMA.16816.F32 R72, R40.reuse, R16, R72 ;  /* 0x000000102848723c */ /* 0x040ff00000001848 */
[-C--:B------:R-:W-:Y:S08]  /*64e0*/  HMMA.16816.F32 R76, R40, R18.reuse, R76 ;  /* 0x00000012284c723c */ /* 0x080ff0000000184c */
[C---:B------:R-:W-:Y:S01]  /*64f0*/  HMMA.16816.F32 R80, R8.reuse, R18, R80 ;  /* 0x000000120850723c */ /* 0x040fe20000001850 */
[----:B------:R-:W-:Y:S07]  /*6500*/  LDSM.16.MT88.4 R16, [R183+0x20080] ;  /* 0x02008000b710783b */ /* 0x000fee0000004200 */
[-C--:B--2---:R-:W-:Y:S08]  /*6510*/  HMMA.16816.F32 R84, R8, R12.reuse, R84 ;  /* 0x0000000c0854723c */ /* 0x084ff00000001854 */
[C---:B------:R-:W-:Y:S08]  /*6520*/  HMMA.16816.F32 R88, R40.reuse, R12, R88 ;  /* 0x0000000c2858723c */ /* 0x040ff00000001858 */
[-C--:B------:R-:W-:Y:S08]  /*6530*/  HMMA.16816.F32 R92, R40, R14.reuse, R92 ;  /* 0x0000000e285c723c */ /* 0x080ff0000000185c */
[----:B------:R-:W-:Y:S01]  /*6540*/  HMMA.16816.F32 R96, R8, R14, R96 ;  /* 0x0000000e0860723c */ /* 0x000fe20000001860 */
[----:B------:R-:W-:Y:S07]  /*6550*/  LDSM.16.MT88.4 R8, [R183+0x1c080] ;  /* 0x01c08000b708783b */ /* 0x000fee0000004200 */
[-C--:B----4-:R-:W-:Y:S01]  /*6560*/  HMMA.16816.F32 R68, R20, R24.reuse, R68 ;  /* 0x000000181444723c */ /* 0x090fe20000001844 */
[----:B------:R-:W1:Y:S07]  /*6570*/  LDSM.16.MT88.4 R12, [R140+0x13880] ;  /* 0x013880008c0c783b */ /* 0x000e6e0000004200 */
[C---:B---3--:R-:W-:Y:S08]  /*6580*/  HMMA.16816.F32 R72, R32.reuse, R24, R72 ;  /* 0x000000182048723c */ /* 0x048ff00000001848 */
[-C--:B------:R-:W-:Y:S08]  /*6590*/  HMMA.16816.F32 R76, R32, R26.reuse, R76 ;  /* 0x0000001a204c723c */ /* 0x080ff0000000184c */
[C---:B------:R-:W-:Y:S01]  /*65a0*/  HMMA.16816.F32 R80, R20.reuse, R26, R80 ;  /* 0x0000001a1450723c */ /* 0x040fe20000001850 */
[----:B------:R-:W2:Y:S07]  /*65b0*/  LDSM.16.MT88.4 R24, [R44+0x13880] ;  /* 0x013880002c18783b */ /* 0x000eae0000004200 */
[-C--:B------:R-:W-:Y:S01]  /*65c0*/  HMMA.16816.F32 R84, R20, R4.reuse, R84 ;  /* 0x000000041454723c */ /* 0x080fe20000001854 */
[----:B------:R-:W-:Y:S07]  /*65d0*/  BAR.SYNC.DEFER_BLOCKING 0x0 ;  /* 0x0000000000007b1d */ /* 0x000fee0000010000 */
[C---:B------:R-:W-:Y:S08]  /*65e0*/  HMMA.16816.F32 R88, R32.reuse, R4, R88 ;  /* 0x000000042058723c */ /* 0x040ff00000001858 */
[-C--:B------:R-:W-:Y:S08]  /*65f0*/  HMMA.16816.F32 R92, R32, R6.reuse, R92 ;  /* 0x00000006205c723c */ /* 0x080ff0000000185c */
[----:B------:R-:W-:Y:S01]  /*6600*/  HMMA.16816.F32 R96, R20, R6, R96 ;  /* 0x000000061460723c */ /* 0x000fe20000001860 */
[----:B------:R3:W4:Y:S07]  /*6610*/  LDSM.16.MT88.4 R36, [R52+0x80] ;  /* 0x000080003424783b */ /* 0x00072e0000004200 */
[-C--:B-1----:R-:W-:Y:S01]  /*6620*/  HMMA.16816.F32 R68, R8, R12.reuse, R68 ;  /* 0x0000000c0844723c */ /* 0x082fe20000001844 */
[----:B------:R-:W1:Y:S07]  /*6630*/  LDSM.16.MT88.4 R52, [R52+0x880] ;  /* 0x000880003434783b */ /* 0x000e6e0000004200 */
[C---:B------:R-:W-:Y:S01]  /*6640*/  HMMA.16816.F32 R72, R16.reuse, R12, R72 ;  /* 0x0000000c1048723c */ /* 0x040fe20000001848 */
[----:B------:R3:W1:Y:S07]  /*6650*/  LDSM.16.M88.4 R32, [R145+0x20880] ;  /* 0x020880009120783b */ /* 0x00066e0000000200 */
[-C--:B------:R-:W-:Y:S01]  /*6660*/  HMMA.16816.F32 R76, R16, R14.reuse, R76 ;  /* 0x0000000e104c723c */ /* 0x080fe2000000184c */
[----:B------:R3:W1:Y:S07]  /*6670*/  LDSM.16.M88.4 R28, [R145+0x22880] ;  /* 0x02288000911c783b */ /* 0x00066e0000000200 */
[C---:B------:R-:W-:Y:S01]  /*6680*/  HMMA.16816.F32 R80, R8.reuse, R14, R80 ;  /* 0x0000000e0850723c */ /* 0x040fe20000001850 */
[----:B------:R3:W1:Y:S07]  /*6690*/  LDSM.16.MT88.4 R20, [R141+0x80] ;  /* 0x000080008d14783b */ /* 0x00066e0000004200 */
[-C--:B--2---:R-:W-:Y:S01]  /*66a0*/  HMMA.16816.F32 R84, R8, R24.reuse, R84 ;  /* 0x000000180854723c */ /* 0x084fe20000001854 */
[----:B------:R3:W2:Y:S07]  /*66b0*/  LDSM.16.M88.4 R40, [R142+0x20880] ;  /* 0x020880008e28783b */ /* 0x0006ae0000000200 */
[C---:B------:R-:W-:Y:S01]  /*66c0*/  HMMA.16816.F32 R88, R16.reuse, R24, R88 ;  /* 0x000000181058723c */ /* 0x040fe20000001858 */
[----:B------:R3:W1:Y:S07]  /*66d0*/  LDSM.16.M88.4 R48, [R142+0x22880] ;  /* 0x022880008e30783b */ /* 0x00066e0000000200 */
[-C--:B------:R-:W-:Y:S01]  /*66e0*/  HMMA.16816.F32 R92, R16, R26.reuse, R92 ;  /* 0x0000001a105c723c */ /* 0x080fe2000000185c */
[----:B------:R3:W1:Y:S07]  /*66f0*/  LDSM.16.MT88.4 R44, [R141+0x880] ;  /* 0x000880008d2c783b */ /* 0x00066e0000004200 */
[----:B------:R-:W-:Y:S01]  /*6700*/  HMMA.16816.F32 R96, R8, R26, R96 ;  /* 0x0000001a0860723c */ /* 0x000fe20000001860 */
[----:B------:R-:W-:-:S07]  /*6710*/  @P0 BRA `(.L_x_1260) ;  /* 0x000003c000000947 */ /* 0x000fce0003800000 */
[----:B----4-:R-:W-:Y:S01]  /*6720*/  IMAD R9, R192, c[0x0][0x208], RZ ;  /* 0x00008200c0097a24 */ /* 0x010fe200078e02ff */
[----:B------:R-:W4:Y:S01]  /*6730*/  S2R R4, SR_CTAID.Y ;  /* 0x0000000000047919 */ /* 0x000f220000002600 */
[----:B------:R-:W-:Y:S02]  /*6740*/  USHF.R.S32.HI UR4, URZ, 0x1f, UR34 ;  /* 0x0000001f3f047899 */ /* 0x000fe40008011422 */
[----:B------:R-:W-:Y:S02]  /*6750*/  ULDC.64 UR6, c[0x0][0x208] ;  /* 0x0000820000067ab9 */ /* 0x000fe40000000a00 */
[----:B------:R-:W-:Y:S02]  /*6760*/  UIMAD UR4, UR4, UR6, URZ ;  /* 0x00000006040472a4 */ /* 0x000fe4000f8e023f */
[----:B------:R-:W-:Y:S02]  /*6770*/  UIMAD.WIDE.U32 UR36, UR34, UR6, URZ ;  /* 0x00000006222472a5 */ /* 0x000fe4000f8e003f */
[----:B------:R-:W-:Y:S02]  /*6780*/  USHF.L.U32 UR6, UR6, 0x6, URZ ;  /* 0x0000000606067899 */ /* 0x000fe4000800063f */
[----:B------:R-:W-:Y:S02]  /*6790*/  UIMAD UR4, UR34, UR7, UR4 ;  /* 0x00000007220472a4 */ /* 0x000fe4000f8e0204 */
[----:B------:R-:W-:Y:S01]  /*67a0*/  IMAD.U32 R10, RZ, RZ, UR36 ;  /* 0x00000024ff0a7e24 */ /* 0x000fe2000f8e00ff */
[----:B------:R-:W-:Y:S01]  /*67b0*/  USHF.L.U32 UR34, UR34, 0x7, URZ ;  /* 0x0000000722227899 */ /* 0x000fe2000800063f */
[----:B------:R-:W-:Y:S01]  /*67c0*/  IMAD.U32 R11, RZ, RZ, UR37 ;  /* 0x00000025ff0b7e24 */ /* 0x000fe2000f8e00ff */
[----:B------:R-:W-:Y:S02]  /*67d0*/  UIADD3 UR4, UR37, UR4, URZ ;  /* 0x0000000425047290 */ /* 0x000fe4000fffe03f */
[----:B------:R-:W-:Y:S02]  /*67e0*/  USHF.R.S32.HI UR7, URZ, 0x1f, UR34 ;  /* 0x0000001f3f077899 */ /* 0x000fe40008011422 */
[----:B------:R-:W-:Y:S02]  /*67f0*/  IMAD.U32 R6, RZ, RZ, UR34 ;  /* 0x00000022ff067e24 */ /* 0x000fe4000f8e00ff */
[----:B------:R-:W-:Y:S01]  /*6800*/  IMAD.U32 R5, RZ, RZ, UR4 ;  /* 0x00000004ff057e24 */ /* 0x000fe2000f8e00ff */
[----:B----4-:R-:W-:Y:S01]  /*6810*/  SHF.R.S32.HI R7, RZ, 0x1f, R4 ;  /* 0x0000001fff077819 */ /* 0x010fe20000011404 */
        /* <DEDUP_REMOVED lines=37> */
[----:B----4-:R-:W-:Y:S04]  /*6a70*/  IADD3 R10, P1, R12, UR6, RZ ;  /* 0x000000060c0a7c10 */ /* 0x010fe8000ff3e0ff */
[----:B------:R-:W-:Y:S02]  /*6a80*/  IADD3.X R11, R13, UR30, RZ, P1, !PT ;  /* 0x0000001e0d0b7c10 */ /* 0x000fe40008ffe4ff */
[----:B---3--:R-:W-:Y:S03]  /*6a90*/  IADD3 R12, P1, R10, UR6, RZ ;  /* 0x000000060a0c7c10 */ /* 0x008fe6000ff3e0ff */
[----:B------:R3:W-:Y:S01]  /*6aa0*/  LDGSTS.E.BYPASS.LTC128B.128 [R7+0x2000], [R10.64], !P0 ;  /* 0x020000000a077fae */ /* 0x0007e2000c101d54 */
[----:B------:R-:W-:Y:S06]  /*6ab0*/  IADD3.X R13, R11, UR30, RZ, P1, !PT ;  /* 0x0000001e0b0d7c10 */ /* 0x000fec0008ffe4ff */
[----:B------:R3:W-:Y:S07]  /*6ac0*/  LDGSTS.E.BYPASS.LTC128B.128 [R7+0x3000], [R12.64], !P2 ;  /* 0x030000000c077fae */ /* 0x0007ee000d101d54 */
[----:B------:R3:W-:Y:S02]  /*6ad0*/  @!P4 LDGSTS.E.BYPASS.LTC128B.128 [R4+0x18480], [R8.64] ;  /* 0x184800000804cfae */ /* 0x0007e4000b901d54 */
.L_x_1260:
[-C--:B-1-34-:R-:W-:Y:S01]  /*6ae0*/  HMMA.16816.F32 R4, R32, R20.reuse, RZ ;  /* 0x000000142004723c */ /* 0x09afe200000018ff */
[----:B------:R-:W-:Y:S01]  /*6af0*/  LDSM.16.MT88.4 R60, [R141+0x1080] ;  /* 0x001080008d3c783b */ /* 0x000fe20000004200 */
[----:B------:R-:W-:Y:S02]  /*6b00*/  ULDC.64 UR6, c[0x0][0x240] ;  /* 0x0000900000067ab9 */ /* 0x000fe40000000a00 */
[----:B------:R-:W-:Y:S01]  /*6b10*/  IADD3 R136, R160, R142, RZ ;  /* 0x0000008ea0887210 */ /* 0x000fe20007ffe0ff */
[----:B------:R-:W-:Y:S01]  /*6b20*/  USHF.L.U32 UR19, UR19, 0xd, URZ ;  /* 0x0000000d13137899 */ /* 0x000fe2000800063f */
[----:B------:R-:W-:Y:S01]  /*6b30*/  LDSM.16.MT88.4 R132, [R141+0x1880] ;  /* 0x001880008d84783b */ /* 0x000fe20000004200 */
[----:B------:R-:W-:Y:S01]  /*6b40*/  SEL R168, R204, 0xffffffc0, !P3 ;  /* 0xffffffc0cca87807 */ /* 0x000fe20005800000 */
[C---:B------:R-:W-:Y:S01]  /*6b50*/  HMMA.16816.F32 R8, R28.reuse, R20, RZ ;  /* 0x000000141c08723c */ /* 0x040fe200000018ff */
[----:B------:R-:W-:Y:S02]  /*6b60*/  USHF.R.S32.HI UR4, URZ, 0x1f, UR19 ;  /* 0x0000001f3f047899 */ /* 0x000fe40008011413 */
[----:B------:R-:W0:Y:S01]  /*6b70*/  LDGDEPBAR ;  /* 0x00000000000079af */ /* 0x000e220000000000 */
[C---:B------:R-:W-:Y:S01]  /*6b80*/  IMAD.IADD R144, R168.reuse, 0x1, R145 ;  /* 0x00000001a8907824 */ /* 0x040fe200078e0291 */
[----:B------:R-:W-:Y:S01]  /*6b90*/  UIMAD UR6, UR26, UR6, URZ ;  /* 0x000000061a0672a4 */ /* 0x000fe2000f8e023f */
[----:B------:R-:W-:Y:S01]  /*6ba0*/  IMAD.IADD R143, R141, 0x1, R168 ;  /* 0x000000018d8f7824 */ /* 0x000fe200078e02a8 */
[----:B------:R-:W-:Y:S01]  /*6bb0*/  UISETP.GE.AND UP0, UPT, UR33, UR13, UPT ;  /* 0x0000000d2100728c */ /* 0x000fe2000bf06270 */
[-C--:B------:R-:W-:Y:S01]  /*6bc0*/  HMMA.16816.F32 R12, R28, R22.reuse, RZ ;  /* 0x000000161c0c723c */ /* 0x080fe200000018ff */
[----:B------:R-:W1:Y:S01]  /*6bd0*/  LDSM.16.M88.4 R56, [R144+0x20880] ;  /* 0x020880009038783b */ /* 0x000e620000000200 */
[----:B------:R-:W-:Y:S02]  /*6be0*/  UIMAD UR6, UR11, UR7, UR6 ;  /* 0x000000070b0672a4 */ /* 0x000fe4000f8e0206 */
[----:B------:R-:W-:Y:S02]  /*6bf0*/  UIADD3 UR7, UR5, 0x1, URZ ;  /* 0x0000000105077890 */ /* 0x000fe4000fffe03f */
[----:B------:R-:W3:Y:S01]  /*6c00*/  LDSM.16.M88.4 R64, [R144+0x22880] ;  /* 0x022880009040783b */ /* 0x000ee20000000200 */
[----:B------:R-:W-:Y:S01]  /*6c10*/  UISETP.GE.AND UP3, UPT, UR5, 0x1, UPT ;  /* 0x000000010500788c */ /* 0x000fe2000bf66270 */
[C---:B------:R-:W-:Y:S01]  /*6c20*/  HMMA.16816.F32 R16, R32.reuse, R22, RZ ;  /* 0x000000162010723c */ /* 0x040fe200000018ff */
[----:B------:R-:W-:Y:S02]  /*6c30*/  UISETP.GE.AND UP2, UPT, UR31, 0x1, UPT ;  /* 0x000000011f00788c */ /* 0x000fe4000bf46270 */
[----:B------:R-:W-:Y:S05]  /*6c40*/  UISETP.GE.AND UP1, UPT, UR32, 0x1, UPT ;  /* 0x000000012000788c */ /* 0x000fea000bf26270 */
[-C--:B------:R-:W-:Y:S08]  /*6c50*/  HMMA.16816.F32 R20, R32, R36.reuse, RZ ;  /* 0x000000242014723c */ /* 0x080ff000000018ff */
[C---:B------:R-:W-:Y:S08]  /*6c60*/  HMMA.16816.F32 R24, R28.reuse, R36, RZ ;  /* 0x000000241c18723c */ /* 0x040ff000000018ff */
[-C--:B------:R-:W-:Y:S08]  /*6c70*/  HMMA.16816.F32 R28, R28, R38.reuse, RZ ;  /* 0x000000261c1c723c */ /* 0x080ff000000018ff */
[----:B------:R-:W-:Y:S01]  /*6c80*/  HMMA.16816.F32 R32, R32, R38, RZ ;  /* 0x000000262020723c */ /* 0x000fe200000018ff */
[----:B------:R-:W4:Y:S07]  /*6c90*/  LDSM.16.MT88.4 R36, [R143+0x1080] ;  /* 0x001080008f24783b */ /* 0x000f2e0000004200 */
[-C--:B--2---:R-:W-:Y:S08]  /*6ca0*/  HMMA.16816.F32 R4, R40, R44.reuse, R4 ;  /* 0x0000002c2804723c */ /* 0x084ff00000001804 */
[C---:B------:R-:W-:Y:S08]  /*6cb0*/  HMMA.16816.F32 R8, R48.reuse, R44, R8 ;  /* 0x0000002c3008723c */ /* 0x040ff00000001808 */
[-C--:B------:R-:W-:Y:S08]  /*6cc0*/  HMMA.16816.F32 R12, R48, R46.reuse, R12 ;  /* 0x0000002e300c723c */ /* 0x080ff0000000180c */
[C---:B------:R-:W-:Y:S01]  /*6cd0*/  HMMA.16816.F32 R16, R40.reuse, R46, R16 ;  /* 0x0000002e2810723c */ /* 0x040fe20000001810 */
[----:B------:R-:W2:Y:S05]  /*6ce0*/  LDSM.16.M88.4 R44, [R136+0x20880] ;  /* 0x02088000882c783b */ /* 0x000eaa0000000200 */
[----:B------:R-:W2:Y:S02]  /*6cf0*/  LDSM.16.M88.4 R136, [R136+0x22880] ;  /* 0x022880008888783b */ /* 0x000ea40000000200 */
[-C--:B------:R-:W-:Y:S08]  /*6d00*/  HMMA.16816.F32 R20, R40, R52.reuse, R20 ;  /* 0x000000342814723c */ /* 0x080ff00000001814 */
[C---:B------:R-:W-:Y:S08]  /*6d10*/  HMMA.16816.F32 R24, R48.reuse, R52, R24 ;  /* 0x000000343018723c */ /* 0x040ff00000001818 */
[-C--:B------:R-:W-:Y:S01]  /*6d20*/  HMMA.16816.F32 R28, R48, R54.reuse, R28 ;  /* 0x00000036301c723c */ /* 0x080fe2000000181c */
[----:B------:R-:W-:Y:S07]  /*6d30*/  LDSM.16.M88.4 R48, [R145+0x24880] ;  /* 0x024880009130783b */ /* 0x000fee0000000200 */
[----:B------:R-:W-:Y:S01]  /*6d40*/  HMMA.16816.F32 R32, R40, R54, R32 ;  /* 0x000000362820723c */ /* 0x000fe20000001820 */
[----:B------:R-:W2:Y:S05]  /*6d50*/  LDSM.16.MT88.4 R40, [R143+0x1880] ;  /* 0x001880008f28783b */ /* 0x000eaa0000004200 */
[----:B------:R-:W2:Y:S02]  /*6d60*/  LDSM.16.MT88.4 R52, [R141+0x2080] ;  /* 0x002080008d34783b */ /* 0x000ea40000004200 */
        /* <DEDUP_REMOVED lines=8> */
[----:B------:R-:W-:Y:S07]  /*6df0*/  LDSM.16.MT88.4 R64, [R141+0x2880] ;  /* 0x002880008d40783b */ /* 0x000fee0000004200 */
[----:B------:R-:W-:Y:S01]  /*6e00*/  HMMA.16816.F32 R32, R56, R38, R32 ;  /* 0x000000263820723c */ /* 0x000fe20000001820 */
[----:B------:R-:W3:Y:S05]  /*6e10*/  LDSM.16.MT88.4 R36, [R143+0x2080] ;  /* 0x002080008f24783b */ /* 0x000eea0000004200 */
        /* <DEDUP_REMOVED lines=10> */
[----:B------:R-:W2:Y:S05]  /*6ec0*/  LDSM.16.MT88.4 R40, [R143+0x2880] ;  /* 0x002880008f28783b */ /* 0x000eaa0000004200 */
[----:B------:R-:W-:Y:S02]  /*6ed0*/  LDSM.16.MT88.4 R44, [R141+0x3080] ;  /* 0x003080008d2c783b */ /* 0x000fe40000004200 */
[-C--:B------:R-:W-:Y:S08]  /*6ee0*/  HMMA.16816.F32 R4, R48, R52.reuse, R4 ;  /* 0x000000343004723c */ /* 0x080ff00000001804 */
[C---:B-1----:R-:W-:Y:S08]  /*6ef0*/  HMMA.16816.F32 R8, R60.reuse, R52, R8 ;  /* 0x000000343c08723c */ /* 0x042ff00000001808 */
[-C--:B------:R-:W-:Y:S08]  /*6f00*/  HMMA.16816.F32 R12, R60, R54.reuse, R12 ;  /* 0x000000363c0c723c */ /* 0x080ff0000000180c */
[C---:B------:R-:W-:Y:S01]  /*6f10*/  HMMA.16816.F32 R16, R48.reuse, R54, R16 ;  /* 0x000000363010723c */ /* 0x040fe20000001810 */
[----:B------:R-:W-:Y:S07]  /*6f20*/  LDSM.16.MT88.4 R52, [R143+0x3080] ;  /* 0x003080008f34783b */ /* 0x000fee0000004200 */
[-C--:B---3--:R-:W-:Y:S08]  /*6f30*/  HMMA.16816.F32 R20, R48, R36.reuse, R20 ;  /* 0x000000243014723c */ /* 0x088ff00000001814 */
[C---:B------:R-:W-:Y:S08]  /*6f40*/  HMMA.16816.F32 R24, R60.reuse, R36, R24 ;  /* 0x000000243c18723c */ /* 0x040ff00000001818 */
[-C--:B------:R-:W-:Y:S07]  /*6f50*/  HMMA.16816.F32 R28, R60, R38.reuse, R28 ;  /* 0x000000263c1c723c */ /* 0x080fee000000181c */
[----:B------:R-:W-:Y:S01]  /*6f60*/  IMAD.IADD R60, R168, 0x1, R142 ;  /* 0x00000001a83c7824 */ /* 0x000fe200078e028e */
[----:B------:R-:W-:Y:S01]  /*6f70*/  HMMA.16816.F32 R32, R48, R38, R32 ;  /* 0x000000263020723c */ /* 0x000fe20000001820 */
[----:B------:R-:W1:Y:S05]  /*6f80*/  LDSM.16.M88.4 R36, [R144+0x24880] ;  /* 0x024880009024783b */ /* 0x000e6a0000000200 */
[----:B------:R-:W3:Y:S02]  /*6f90*/  LDSM.16.M88.4 R48, [R144+0x26880] ;  /* 0x026880009030783b */ /* 0x000ee40000000200 */
[-C--:B----4-:R-:W-:Y:S03]  /*6fa0*/  HMMA.16816.F32 R4, R56, R64.reuse, R4 ;  /* 0x000000403804723c */ /* 0x090fe60000001804 */
[----:B------:R-:W-:Y:S05]  /*6fb0*/  LDSM.16.M88.4 R60, [R60+0x24880] ;  /* 0x024880003c3c783b */ /* 0x000fea0000000200 */
[C---:B--2---:R-:W-:Y:S08]  /*6fc0*/  HMMA.16816.F32 R8, R132.reuse, R64, R8 ;  /* 0x000000408408723c */ /* 0x044ff00000001808 */
[-C--:B------:R-:W-:Y:S08]  /*6fd0*/  HMMA.16816.F32 R12, R132, R66.reuse, R12 ;  /* 0x00000042840c723c */ /* 0x080ff0000000180c */
[C---:B------:R-:W-:Y:S01]  /*6fe0*/  HMMA.16816.F32 R16, R56.reuse, R66, R16 ;  /* 0x000000423810723c */ /* 0x040fe20000001810 */
[----:B------:R-:W2:Y:S07]  /*6ff0*/  LDSM.16.MT88.4 R64, [R141+0x3880] ;  /* 0x003880008d40783b */ /* 0x000eae0000004200 */
[-C--:B------:R-:W-:Y:S08]  /*7000*/  HMMA.16816.F32 R20, R56, R40.reuse, R20 ;  /* 0x000000283814723c */ /* 0x080ff00000001814 */
[C---:B------:R-:W-:Y:S07]  /*7010*/  HMMA.16816.F32 R24, R132.reuse, R40, R24 ;  /* 0x000000288418723c */ /* 0x040fee0000001818 */
[----:B------:R-:W-:Y:S01]  /*7020*/  IADD3 R40, R181, R144, RZ ;  /* 0x00000090b5287210 */ /* 0x000fe20007ffe0ff */
[-C--:B------:R-:W-:Y:S08]  /*7030*/  HMMA.16816.F32 R28, R132, R42.reuse, R28 ;  /* 0x0000002a841c723c */ /* 0x080ff0000000181c */
[----:B------:R-:W-:Y:S01]  /*7040*/  HMMA.16816.F32 R32, R56, R42, R32 ;  /* 0x0000002a3820723c */ /* 0x000fe20000001820 */
[----:B------:R-:W4:Y:S05]  /*7050*/  LDSM.16.M88.4 R40, [R40+0x26880] ;  /* 0x026880002828783b */ /* 0x000f2a0000000200 */
[----:B------:R-:W2:Y:S02]  /*7060*/  S2R R56, SR_CTAID.Y ;  /* 0x0000000000387919 */ /* 0x000ea40000002600 */
[-C--:B-1----:R-:W-:Y:S08]  /*7070*/  HMMA.16816.F32 R4, R36, R44.reuse, R4 ;  /* 0x0000002c2404723c */ /* 0x082ff00000001804 */
[C---:B---3--:R-:W-:Y:S08]  /*7080*/  HMMA.16816.F32 R8, R48.reuse, R44, R8 ;  /* 0x0000002c3008723c */ /* 0x048ff00000001808 */
[-C--:B------:R-:W-:Y:S08]  /*7090*/  HMMA.16816.F32 R12, R48, R46.reuse, R12 ;  /* 0x0000002e300c723c */ /* 0x080ff0000000180c */
[C---:B------:R-:W-:Y:S01]  /*70a0*/  HMMA.16816.F32 R16, R36.reuse, R46, R16 ;  /* 0x0000002e2410723c */ /* 0x040fe20000001810 */
[----:B------:R-:W1:Y:S07]  /*70b0*/  LDSM.16.MT88.4 R44, [R143+0x3880] ;  /* 0x003880008f2c783b */ /* 0x000e6e0000004200 */
[-C--:B------:R-:W-:Y:S08]  /*70c0*/  HMMA.16816.F32 R20, R36, R52.reuse, R20 ;  /* 0x000000342414723c */ /* 0x080ff00000001814 */
[C---:B------:R-:W-:Y:S08]  /*70d0*/  HMMA.16816.F32 R24, R48.reuse, R52, R24 ;  /* 0x000000343018723c */ /* 0x040ff00000001818 */
[-C--:B------:R-:W-:Y:S08]  /*70e0*/  HMMA.16816.F32 R28, R48, R54.reuse, R28 ;  /* 0x00000036301c723c */ /* 0x080ff0000000181c */
[----:B------:R-:W-:Y:S07]  /*70f0*/  HMMA.16816.F32 R32, R36, R54, R32 ;  /* 0x000000362420723c */ /* 0x000fee0000001820 */
[----:B--2---:R-:W-:Y:S01]  /*7100*/  SHF.R.S32.HI R36, RZ, 0x1f, R56 ;  /* 0x0000001fff247819 */ /* 0x004fe20000011438 */
[-C--:B------:R-:W-:Y:S01]  /*7110*/  HMMA.16816.F32 R4, R60, R64.reuse, R4 ;  /* 0x000000403c04723c */ /* 0x080fe20000001804 */
        /* <DEDUP_REMOVED lines=12> */
[-C--:B-1----:R-:W-:Y:S04]  /*71e0*/  HMMA.16816.F32 R20, R60, R44.reuse, R20 ;  /* 0x0000002c3c14723c */ /* 0x082fe80000001814 */
        /* <DEDUP_REMOVED lines=177> */
.L_x_1240:
[----:B------:R-:W-:Y:S05]  /*7d00*/  @P1 EXIT ;  /* 0x000000000000194d */ /* 0x000fea0003800000 */
[----:B------:R-:W1:Y:S01]  /*7d10*/  S2R R0, SR_CTAID.Z ;  /* 0x0000000000007919 */ /* 0x000e620000002700 */
[----:B------:R-:W-:Y:S01]  /*7d20*/  IMAD.MOV.U32 R2, RZ, RZ, 0x1 ;  /* 0x00000001ff027424 */ /* 0x000fe200078e00ff */
[----:B------:R-:W-:Y:S01]  /*7d30*/  ULDC UR5, c[0x0][0x358] ;  /* 0x0000d60000057ab9 */ /* 0x000fe20000000800 */
[----:B------:R-:W-:Y:S01]  /*7d40*/  IMAD.MOV.U32 R5, RZ, RZ, R56 ;  /* 0x000000ffff057224 */ /* 0x000fe200078e0038 */
[----:B------:R-:W-:Y:S01]  /*7d50*/  UIMAD UR5, UR10, UR5, URZ ;  /* 0x000000050a0572a4 */ /* 0x000fe2000f8e023f */
[----:B------:R-:W-:Y:S01]  /*7d60*/  BAR.SYNC.DEFER_BLOCKING 0x1, 0x100 ;  /* 0x0044000000007b1d */ /* 0x000fe20000010000 */
[----:B------:R-:W-:-:S05]  /*7d70*/  ISETP.NE.AND P0, PT, R2, c[0x0][0x338], PT ;  /* 0x0000ce0002007a0c */ /* 0x000fca0003f05270 */
[----:B------:R-:W-:Y:S01]  /*7d80*/  ULDC UR4, c[0x0][0x2f4] ;  /* 0x0000bd0000047ab9 */ /* 0x000fe20000000800 */
[----:B------:R-:W-:Y:S01]  /*7d90*/  BSSY B0, `(.L_x_1262) ;  /* 0x0000018000007945 */ /* 0x000fe20003800000 */
[----:B------:R-:W-:-:S04]  /*7da0*/  UIMAD UR5, UR5, UR4, URZ ;  /* 0x00000004050572a4 */ /* 0x000fc8000f8e023f */
[----:B------:R-:W-:Y:S02]  /*7db0*/  USHF.R.S32.HI UR4, URZ, 0x1f, UR5 ;  /* 0x0000001f3f047899 */ /* 0x000fe40008011405 */
[----:B------:R-:W-:-:S04]  /*7dc0*/  @P0 IMAD.HI.U32 R2, R56, c[0x0][0x33c], RZ ;  /* 0x0000cf0038020a27 */ /* 0x000fc800078e00ff */
[----:B-1----:R-:W-:Y:S01]  /*7dd0*/  IMAD R6, R0, c[0x0][0x2f4], RZ ;  /* 0x0000bd0000067a24 */ /* 0x002fe200078e02ff */
[----:B------:R-:W-:-:S04]  /*7de0*/  @P0 SHF.R.U32.HI R5, RZ, c[0x0][0x340], R2 ;  /* 0x0000d000ff050a19 */ /* 0x000fc80000011602 */
[----:B------:R-:W-:Y:S01]  /*7df0*/  SHF.R.S32.HI R3, RZ, 0x1f, R6 ;  /* 0x0000001fff037819 */ /* 0x000fe20000011406 */
[--C-:B------:R-:W-:Y:S01]  /*7e00*/  IMAD.MOV R7, RZ, RZ, -R5.reuse ;  /* 0x000000ffff077224 */ /* 0x100fe200078e0a05 */
[--C-:B------:R-:W-:Y:S02]  /*7e10*/  IADD3 R6, P1, P0, R6, UR5, R5.reuse ;  /* 0x0000000506067c10 */ /* 0x100fe4000f83e005 */
[----:B------:R-:W-:Y:S01]  /*7e20*/  SHF.R.S32.HI R4, RZ, 0x1f, R5 ;  /* 0x0000001fff047819 */ /* 0x000fe20000011405 */
[----:B------:R-:W-:Y:S02]  /*7e30*/  IMAD R7, R7, c[0x0][0x338], R56 ;  /* 0x0000ce0007077a24 */ /* 0x000fe400078e0238 */
[----:B------:R-:W-:Y:S01]  /*7e40*/  IMAD.SHL.U32 R2, R6, 0x4, RZ ;  /* 0x0000000406027824 */ /* 0x000fe200078e00ff */
[----:B------:R-:W-:Y:S02]  /*7e50*/  IADD3.X R3, R3, UR4, R4, P1, P0 ;  /* 0x0000000403037c10 */ /* 0x000fe40008fe0404 */
[----:B------:R-:W-:-:S02]  /*7e60*/  ISETP.NE.AND P1, PT, R190, RZ, PT ;  /* 0x000000ffbe00720c */ /* 0x000fc40003f25270 */
[----:B------:R-:W-:Y:S02]  /*7e70*/  SHF.L.U64.HI R3, R6, 0x2, R3 ;  /* 0x0000000206037819 */ /* 0x000fe40000010203 */
[----:B------:R-:W-:Y:S02]  /*7e80*/  IADD3 R10, P0, R2, c[0x0][0x350], RZ ;  /* 0x0000d400020a7a10 */ /* 0x000fe40007f1e0ff */
[----:B------:R-:W-:Y:S02]  /*7e90*/  SHF.R.S32.HI R6, RZ, 0x1f, R0 ;  /* 0x0000001fff067819 */ /* 0x000fe40000011400 */
[----:B------:R-:W-:-:S05]  /*7ea0*/  IADD3.X R11, R3, c[0x0][0x354], RZ, P0, !PT ;  /* 0x0000d500030b7a10 */ /* 0x000fca00007fe4ff */
[----:B------:R-:W-:Y:S05]  /*7eb0*/  @P1 BRA `(.L_x_1263) ;  /* 0x0000005000001947 */ /* 0x000fea0003800000 */
.L_x_1264:
[----:B------:R-:W2:Y:S01]  /*7ec0*/  LDG.E.STRONG.GPU R8, [R10.64] ;  /* 0x000000140a087981 */ /* 0x000ea2000c1ef900 */
[----:B------:R-:W-:Y:S01]  /*7ed0*/  YIELD ;  /* 0x0000000000007946 */ /* 0x000fe20003800000 */
[----:B--2---:R-:W-:Y:S01]  /*7ee0*/  ISETP.NE.AND P0, PT, R8, R7, PT ;  /* 0x000000070800720c */ /* 0x004fe20003f05270 */
[----:B------:R-:W-:-:S12]  /*7ef0*/  CCTL.IVALL ;  /* 0x00000000ff00798f */ /* 0x000fd80002000000 */
[----:B------:R-:W-:Y:S05]  /*7f00*/  @P0 BRA `(.L_x_1264) ;  /* 0xffffffb000000947 */ /* 0x000fea000383ffff */
.L_x_1263:
[----:B------:R-:W-:Y:S05]  /*7f10*/  BSYNC B0 ;  /* 0x0000000000007941 */ /* 0x000fea0003800000 */
.L_x_1262:
[----:B------:R-:W-:Y:S01]  /*7f20*/  MOV R9, 0xffffffff ;  /* 0xffffffff00097802 */ /* 0x000fe20000000f00 */
[----:B------:R-:W-:Y:S05]  /*7f30*/  BRA.CONV ~URZ, `(.L_x_1265) ;  /* 0x000000237f007947 */ /* 0x000fea000b800000 */
[----:B------:R-:W-:Y:S02]  /*7f40*/  MOV R8, 0x7f60 ;  /* 0x00007f6000087802 */ /* 0x000fe40000000f00 */
[----:B------:R-:W-:Y:S05]  /*7f50*/  CALL.REL.NOINC `($__internal_8_$__cuda_sm70_warpsync) ;  /* 0x000008a000007944 */ /* 0x000fea0003c00000 */
.L_x_1265:
        /* <DEDUP_REMOVED lines=10> */
[----:B------:R-:W-:Y:S02]  /*8000*/  IADD3 R15, R17, R14, RZ ;  /* 0x0000000e110f7210 */ /* 0x000fe40007ffe0ff */
[----:B------:R-:W-:-:S05]  /*8010*/  MOV R14, R16 ;  /* 0x00000010000e7202 */ /* 0x000fca0000000f00 */
        /* <DEDUP_REMOVED lines=38> */
[----:B-1----:R-:W-:Y:S05]  /*8280*/  CALL.REL.NOINC `($__internal_8_$__cuda_sm70_warpsync) ;  /* 0x0000057000007944 */ /* 0x002fea0003c00000 */
.L_x_1266:
        /* <DEDUP_REMOVED lines=12> */
.L_x_1268:
[----:B------:R-:W-:Y:S05]  /*8350*/  BSYNC B0 ;  /* 0x0000000000007941 */ /* 0x000fea0003800000 */
.L_x_1267:
[----:B------:R-:W-:Y:S01]  /*8360*/  IADD3 R2, P0, R2, c[0x0][0x348], RZ ;  /* 0x0000d20002027a10 */ /* 0x000fe20007f1e0ff */
[----:B------:R-:W-:Y:S03]  /*8370*/  BSSY B0, `(.L_x_1269) ;  /* 0x0000008000007945 */ /* 0x000fe60003800000 */
[----:B------:R-:W-:Y:S01]  /*8380*/  IADD3.X R3, R3, c[0x0][0x34c], RZ, P0, !PT ;  /* 0x0000d30003037a10 */ /* 0x000fe200007fe4ff */
[----:B------:R-:W-:Y:S05]  /*8390*/  @P1 BRA `(.L_x_1270) ;  /* 0x0000005000001947 */ /* 0x000fea0003800000 */
.L_x_1271:
[----:B--2---:R-:W2:Y:S01]  /*83a0*/  LDG.E.STRONG.GPU R8, [R2.64] ;  /* 0x0000001402087981 */ /* 0x004ea2000c1ef900 */
[----:B------:R-:W-:Y:S01]  /*83b0*/  YIELD ;  /* 0x0000000000007946 */ /* 0x000fe20003800000 */
[----:B--2---:R-:W-:Y:S01]  /*83c0*/  ISETP.NE.AND P0, PT, R8, R7, PT ;  /* 0x000000070800720c */ /* 0x004fe20003f05270 */
[----:B------:R-:W-:-:S12]  /*83d0*/  CCTL.IVALL ;  /* 0x00000000ff00798f */ /* 0x000fd80002000000 */
[----:B------:R-:W-:Y:S05]  /*83e0*/  @P0 BRA `(.L_x_1271) ;  /* 0xffffffb000000947 */ /* 0x000fea000383ffff */
.L_x_1270:
[----:B------:R-:W-:Y:S05]  /*83f0*/  BSYNC B0 ;  /* 0x0000000000007941 */ /* 0x000fea0003800000 */
.L_x_1269:
[----:B------:R-:W-:Y:S05]  /*8400*/  BRA.CONV ~URZ, `(.L_x_1272) ;  /* 0x000000237f007947 */ /* 0x000fea000b800000 */
[----:B--2---:R-:W-:Y:S02]  /*8410*/  MOV R8, 0x8430 ;  /* 0x0000843000087802 */ /* 0x004fe40000000f00 */
[----:B-1----:R-:W-:Y:S05]  /*8420*/  CALL.REL.NOINC `($__internal_8_$__cuda_sm70_warpsync) ;  /* 0x000003d000007944 */ /* 0x002fea0003c00000 */
.L_x_1272:
        /* <DEDUP_REMOVED lines=48> */
[----:B-12---:R-:W-:Y:S05]  /*8730*/  CALL.REL.NOINC `($__internal_8_$__cuda_sm70_warpsync) ;  /* 0x000000c000007944 */ /* 0x006fea0003c00000 */
.L_x_1273:
        /* <DEDUP_REMOVED lines=12> */
        .weak           $__internal_8_$__cuda_sm70_warpsync
        .type           $__internal_8_$__cuda_sm70_warpsync,@function
        .size           $__internal_8_$__cuda_sm70_warpsync,(.L_x_1838 - $__internal_8_$__cuda_sm70_warpsync)
$__internal_8_$__cuda_sm70_warpsync:
[----:B------:R-:W-:Y:S01]  /*8800*/  MOV R14, R8 ;  /* 0x00000008000e7202 */ /* 0x000fe20000000f00 */
[----:B------:R-:W-:Y:S04]  /*8810*/  WARPSYNC R9 ;  /* 0x0000000900007348 */ /* 0x000fe80003800000 */
[----:B------:R-:W-:-:S04]  /*8820*/  MOV R15, 0x0 ;  /* 0x00000000000f7802 */ /* 0x000fc80000000f00 */
[----:B------:R-:W-:Y:S05]  /*8830*/  RET.REL.NODEC R14 `(_ZN7cutlass13device_kernelIN5flash19enable_sm80_to_sm89INS1_16FlashAttnBwdSm80INS1_25CollectiveMainloopBwdSm80ILi2ELi2EN4cute5tupleIJNS5_1CILi128EEES8_NS7_ILi64EEEEEENS_6half_tEfNS_4arch4Sm80ELb0ELb1ELb0ELb0ELb1ELb0ELb0ELb0ELi2ELi4ELi4ELi4ELb0EEENS1_24CollectiveEpilogueBwdGQAISA_fSD_Li256ELb0ELb1EEENS1_19SingleTileSchedulerILb0ELb0ELb0ELi128EEEEEEEEEvNT_6ParamsE) ;  /* 0xffff77c00e007950 */ /* 0x000fea0003c3ffff */
.L_x_1274:
        /* <DEDUP_REMOVED lines=12> */
.L_x_1838:


//--------------------- .text._ZN7cutlass13device_kernelIN5flash19enable_sm80_to_sm89INS1_16FlashAttnBwdSm80INS1_25CollectiveMainloopBwdSm80ILi2ELi2EN4cute5tupleIJNS5_1CILi128EEES8_NS7_ILi64EEEEEENS_6half_tEfNS_4arch4Sm80ELb0ELb1ELb0ELb1ELb0ELb0ELb0ELb0ELi2ELi4ELi4ELi4ELb0EEENS1_21CollectiveEpilogueBwdISA_SB_SD_Li256ELb1ELb0ELi2EEENS1_19SingleTileSchedulerILb1ELb0ELb0ELi128EEEEEEEEEvNT_6ParamsE --------------------------
	.section	.text._ZN7cutlass13device_kernelIN5flash19enable_sm80_to_sm89INS1_16FlashAttnBwdSm80INS1_25CollectiveMainloopBwdSm80ILi2ELi2EN4cute5tupleIJNS5_1CILi128EEES8_NS7_ILi64EEEEEENS_6half_tEfNS_4arch4Sm80ELb0ELb1ELb0ELb1ELb0ELb0ELb0ELb0ELi2ELi4ELi4ELi4ELb0EEENS1_21CollectiveEpilogueBwdISA_SB_SD_Li256ELb1ELb0ELi2EEENS1_19SingleTileSchedulerILb1ELb0ELb0ELi128EEEEEEEEEvNT_6ParamsE,"ax",@progbits
	.sectioninfo	@"SHI_REGISTERS=255"
	.align	128
.text._ZN7cutlass13device_kernelIN5flash19enable_sm80_to_sm89INS1_16FlashAttnBwdSm80INS1_25CollectiveMainloopBwdSm80ILi2ELi2EN4cute5tupleIJNS5_1CILi128EEES8_NS7_ILi64EEEEEENS_6half_tEfNS_4arch4Sm80ELb0ELb1ELb0ELb1ELb0ELb0ELb0ELb0ELi2ELi4ELi4ELi4ELb0EEENS1_21CollectiveEpilogueBwdISA_SB_SD_Li256ELb1ELb0ELi2EEENS1_19SingleTileSchedulerILb1ELb0ELb0ELi128EEEEEEEEEvNT_6ParamsE:
        .type           _ZN7cutlass13device_kernelIN5flash19enable_sm80_to_sm89INS1_16FlashAttnBwdSm80INS1_25CollectiveMainloopBwdSm80ILi2ELi2EN4cute5tupleIJNS5_1CILi128EEES8_NS7_ILi64EEEEEENS_6half_tEfNS_4arch4Sm80ELb0ELb1ELb0ELb1ELb0ELb0ELb0ELb0ELi2ELi4ELi4ELi4ELb0EEENS1_21CollectiveEpilogueBwdISA_SB_SD_Li256ELb1ELb0ELi2EEENS1_19SingleTileSchedulerILb1ELb0ELb0ELi128EEEEEEEEEvNT_6ParamsE,@function
        .size           _ZN7cutlass13device_kernelIN5flash19enable_sm80_to_sm89INS1_16FlashAttnBwdSm80INS1_25CollectiveMainloopBwdSm80ILi2ELi2EN4cute5tupleIJNS5_1CILi128EEES8_NS7_ILi64EEEEEENS_6half_tEfNS_4arch4Sm80ELb0ELb1ELb0ELb1ELb0ELb0ELb0ELb0ELi2ELi4ELi4ELi4ELb0EEENS1_21CollectiveEpilogueBwdISA_SB_SD_Li256ELb1ELb0ELi2EEENS1_19SingleTileSchedulerILb1ELb0ELb0ELi128EEEEEEEEEvNT_6ParamsE,(.L_x_1840 - _ZN7cutlass13device_kernelIN5flash19enable_sm80_to_sm89INS1_16FlashAttnBwdSm80INS1_25CollectiveMainloopBwdSm80ILi2ELi2EN4cute5tupleIJNS5_1CILi128EEES8_NS7_ILi64EEEEEENS_6half_tEfNS_4arch4Sm80ELb0ELb1ELb0ELb1ELb0ELb0ELb0ELb0ELi2ELi4ELi4ELi4ELb0EEENS1_21CollectiveEpilogueBwdISA_SB_SD_Li256ELb1ELb0ELi2EEENS1_19SingleTileSchedulerILb1ELb0ELb0ELi128EEEEEEEEEvNT_6ParamsE)
        .other          _ZN7cutlass13device_kernelIN5flash19enable_sm80_to_sm89INS1_16FlashAttnBwdSm80INS1_25CollectiveMainloopBwdSm80ILi2ELi2EN4cute5tupleIJNS5_1CILi128EEES8_NS7_ILi64EEEEEENS_6half_tEfNS_4arch4Sm80ELb0ELb1ELb0ELb1ELb0ELb0ELb0ELb0ELi2ELi4ELi4ELi4ELb0EEENS1_21CollectiveEpilogueBwdISA_SB_SD_Li256ELb1ELb0ELi2EEENS1_19SingleTileSchedulerILb1ELb0ELb0ELi128EEEEEEEEEvNT_6ParamsE,@"STO_CUDA_ENTRY STV_DEFAULT"
_ZN7cutlass13device_kernelIN5flash19enable_sm80_to_sm89INS1_16FlashAttnBwdSm80INS1_25CollectiveMainloopBwdSm80ILi2ELi2EN4cute5tupleIJNS5_1CILi128EEES8_NS7_ILi64EEEEEENS_6half_tEfNS_4arch4Sm80ELb0ELb1ELb0ELb1ELb0ELb0ELb0ELb0ELi2ELi4ELi4ELi4ELb0EEENS1_21CollectiveEpilogueBwdISA_SB_SD_Li256ELb1ELb0ELi2EEENS1_19SingleTileSchedulerILb1ELb0ELb0ELi128EEEEEEEEEvNT_6ParamsE:
[----:B------:R-:W-:Y:S02]  /*0000*/  MOV R1, c[0x0][0x28] ;  /* 0x00000a0000017a02 */ /* 0x000fe40000000f00 */
[----:B------:R-:W1:Y:S01]  /*0010*/  S2R R22, SR_TID.X ;  /* 0x0000000000167919 */ /* 0x000e620000002100 */
[----:B------:R-:W-:Y:S01]  /*0020*/  IMAD.MOV.U32 R10, RZ, RZ, 0x4 ;  /* 0x00000004ff0a7424 */ /* 0x000fe200078e00ff */
[----:B------:R-:W2:Y:S01]  /*0030*/  S2UR UR8, SR_CTAID.X ;  /* 0x00000000000879c3 */ /* 0x000ea20000002500 */
[----:B------:R-:W-:Y:S01]  /*0040*/  ULDC.64 UR14, c[0x0][0x118] ;  /* 0x00004600000e7ab9 */ /* 0x000fe20000000a00 */
[----:B------:R-:W3:Y:S01]  /*0050*/  S2R R5, SR_CTAID.Z ;  /* 0x0000000000057919 */ /* 0x000ee20000002700 */
[----:B------:R-:W-:-:S03]  /*0060*/  IADD3 R1, R1, -0x68, RZ ;  /* 0xffffff9801017810 */ /* 0x000fc60007ffe0ff */
[----:B------:R-:W4:Y:S01]  /*0070*/  S2R R34, SR_CTAID.Y ;  /* 0x0000000000227919 */ /* 0x000f220000002600 */
[----:B-1----:R-:W-:Y:S01]  /*0080*/  SHF.R.U32.HI R0, RZ, 0x5, R22 ;  /* 0x00000005ff007819 */ /* 0x002fe20000011616 */
[----:B---3--:R-:W-:-:S05]  /*0090*/  IMAD.WIDE R2, R5, R10, c[0x0][0x3c0] ;  /* 0x0000f00005027625 */ /* 0x008fca00078e020a */
[----:B------:R-:W1:Y:S02]  /*00a0*/  SHFL.IDX PT, R0, R0, RZ, 0x1f ;  /* 0x00001fff00007589 */ /* 0x000e6400000e0000 */
[----:B-1----:R-:W-:-:S13]  /*00b0*/  ISETP.NE.AND P0, PT, R0, RZ, PT ;  /* 0x000000ff0000720c */ /* 0x002fda0003f05270 */
[----:B------:R-:W-:Y:S05]  /*00c0*/  @!P0 BRA `(.L_x_1275) ;  /* 0x0000013000008947 */ /* 0x000fea0003800000 */
[----:B--2-4-:R-:W-:-:S04]  /*00d0*/  ISETP.NE.U32.AND P0, PT, RZ, c[0x0][0x3c0], PT ;  /* 0x0000f000ff007a0c */ /* 0x014fc80003f05070 */
[----:B------:R-:W-:-:S13]  /*00e0*/  ISETP.NE.AND.EX P0, PT, RZ, c[0x0][0x3c4], PT, P0 ;  /* 0x0000f100ff007a0c */ /* 0x000fda0003f05300 */
[----:B------:R-:W-:Y:S05]  /*00f0*/  @!P0 BRA `(.L_x_1276) ;  /* 0x0000002000008947 */ /* 0x000fea0003800000 */
[----:B------:R1:W5:Y:S01]  /*0100*/  LDG.E R0, [R2.64] ;  /* 0x0000000e02007981 */ /* 0x000362000c1e1900 */
[----:B------:R-:W-:Y:S05]  /*0110*/  BRA `(.L_x_1277) ;  /* 0x0000009000007947 */ /* 0x000fea0003800000 */
.L_x_1276:
        /* <DEDUP_REMOVED lines=8> */
.L_x_1278:
[----:B------:R-:W-:Y:S02]  /*01a0*/  MOV R0, c[0x0][0x3a4] ;  /* 0x0000e90000007a02 */ /* 0x000fe40000000f00 */
.L_x_1277:
[----:B------:R-:W-:-:S06]  /*01b0*/  USHF.L.U32 UR13, UR8, 0x7, URZ ;  /* 0x00000007080d7899 */ /* 0x000fcc000800063f */
[----:B-----5:R-:W-:-:S04]  /*01c0*/  ISETP.LE.AND P0, PT, R0, UR13, PT ;  /* 0x0000000d00007c0c */ /* 0x020fc8000bf03270 */
[----:B------:R-:W-:-:S05]  /*01d0*/  SEL R0, R5, 0xffffffff, !P0 ;  /* 0xffffffff05007807 */ /* 0x000fca0004000000 */
[----:B------:R2:W-:Y:S01]  /*01e0*/  STL [R1+0x64], R0 ;  /* 0x0000640001007387 */ /* 0x0005e20000100800 */
[----:B------:R-:W-:Y:S05]  /*01f0*/  BRA `(.L_x_1279) ;  /* 0x0000012000007947 */ /* 0x000fea0003800000 */
.L_x_1275:
[----:B--2-4-:R-:W-:-:S04]  /*0200*/  ISETP.NE.U32.AND P0, PT, RZ, c[0x0][0x3c0], PT ;  /* 0x0000f000ff007a0c */ /* 0x014fc80003f05070 */
[----:B------:R-:W-:-:S13]  /*0210*/  ISETP.NE.AND.EX P0, PT, RZ, c[0x0][0x3c4], PT, P0 ;  /* 0x0000f100ff007a0c */ /* 0x000fda0003f05300 */
[----:B------:R-:W-:Y:S05]  /*0220*/  @!P0 BRA `(.L_x_1280) ;  /* 0x0000002000008947 */ /* 0x000fea0003800000 */
[----:B------:R1:W5:Y:S01]  /*0230*/  LDG.E R0, [R2.64] ;  /* 0x0000000e02007981 */ /* 0x000362000c1e1900 */
[----:B------:R-:W-:Y:S05]  /*0240*/  BRA `(.L_x_1281) ;  /* 0x0000009000007947 */ /* 0x000fea0003800000 */
.L_x_1280:
        /* <DEDUP_REMOVED lines=8> */
.L_x_1282:
[----:B------:R-:W-:Y:S02]  /*02d0*/  MOV R0, c[0x0][0x3a4] ;  /* 0x0000e90000007a02 */ /* 0x000fe40000000f00 */
.L_x_1281:
[----:B------:R-:W-:-:S06]  /*02e0*/  USHF.L.U32 UR13, UR8, 0x7, URZ ;  /* 0x00000007080d7899 */ /* 0x000fcc000800063f */
[----:B-----5:R-:W-:-:S04]  /*02f0*/  ISETP.LE.AND P0, PT, R0, UR13, PT ;  /* 0x0000000d00007c0c */ /* 0x020fc8000bf03270 */
[----:B------:R-:W-:-:S05]  /*0300*/  SEL R0, R5, 0xffffffff, !P0 ;  /* 0xffffffff05007807 */ /* 0x000fca0004000000 */
[----:B------:R2:W-:Y:S04]  /*0310*/  STL [R1+0x64], R0 ;  /* 0x0000640001007387 */ /* 0x0005e80000100800 */
.L_x_1279:
[----:B------:R-:W3:Y:S02]  /*0320*/  LDL R39, [R1+0x64] ;  /* 0x0000640001277983 */ /* 0x000ee40000100800 */
[----:B---3--:R-:W-:-:S13]  /*0330*/  ISETP.GE.AND P0, PT, R39, RZ, PT ;  /* 0x000000ff2700720c */ /* 0x008fda0003f06270 */
[----:B------:R-:W-:Y:S05]  /*0340*/  @!P0 EXIT ;  /* 0x000000000000894d */ /* 0x000fea0003800000 */
[----:B------:R-:W-:Y:S01]  /*0350*/  ISETP.NE.U32.AND P1, PT, RZ, c[0x0][0x2d8], PT ;  /* 0x0000b600ff007a0c */ /* 0x000fe20003f25070 */
[----:B------:R-:W-:Y:S01]  /*0360*/  IMAD.WIDE R6, R39, R10, c[0x0][0x2c8] ;  /* 0x0000b20027067625 */ /* 0x000fe200078e020a */
[----:B------:R-:W-:Y:S02]  /*0370*/  ISETP.NE.U32.AND P0, PT, RZ, c[0x0][0x2c8], PT ;  /* 0x0000b200ff007a0c */ /* 0x000fe40003f05070 */
[----:B------:R-:W-:Y:S02]  /*0380*/  ISETP.NE.AND.EX P1, PT, RZ, c[0x0][0x2dc], PT, P1 ;  /* 0x0000b700ff007a0c */ /* 0x000fe40003f25310 */
[----:B------:R-:W-:Y:S02]  /*0390*/  ISETP.NE.AND.EX P0, PT, RZ, c[0x0][0x2cc], PT, P0 ;  /* 0x0000b300ff007a0c */ /* 0x000fe40003f05300 */
[----:B------:R-:W-:-:S09]  /*03a0*/  ISETP.NE.U32.AND P5, PT, RZ, c[0x0][0x2d0], PT ;  /* 0x0000b400ff007a0c */ /* 0x000fd20003fa5070 */
[----:B-1----:R-:W-:Y:S02]  /*03b0*/  @P1 IMAD.WIDE R2, R39, R10, c[0x0][0x2d8] ;  /* 0x0000b60027021625 */ /* 0x002fe400078e020a */
[----:B--2---:R-:W2:Y:S01]  /*03c0*/  @P0 LDG.E R0, [R6.64] ;  /* 0x0000000e06000981 */ /* 0x004ea2000c1e1900 */
[----:B------:R-:W-:-:S03]  /*03d0*/  ISETP.NE.AND.EX P5, PT, RZ, c[0x0][0x2d4], PT, P5 ;  /* 0x0000b500ff007a0c */ /* 0x000fc60003fa5350 */
[----:B------:R-:W3:Y:S01]  /*03e0*/  @P1 LDG.E R2, [R2.64] ;  /* 0x0000000e02021981 */ /* 0x000ee2000c1e1900 */
[----:B------:R-:W-:Y:S01]  /*03f0*/  CS2R R8, SRZ ;  /* 0x0000000000087805 */ /* 0x000fe2000001ff00 */
[----:B------:R-:W-:-:S05]  /*0400*/  IMAD.WIDE R4, R39, R10, c[0x0][0x2d0] ;  /* 0x0000b40027047625 */ /* 0x000fca00078e020a */
[----:B------:R1:W5:Y:S04]  /*0410*/  @P0 LDG.E R8, [R6.64] ;  /* 0x0000000e06080981 */ /* 0x000368000c1e1900 */
[----:B------:R1:W5:Y:S01]  /*0420*/  @P5 LDG.E R9, [R4.64] ;  /* 0x0000000e04095981 */ /* 0x000362000c1e1900 */
[----:B------:R-:W-:Y:S02]  /*0430*/  ULDC UR12, c[0x0][0x168] ;  /* 0x00005a00000c7ab9 */ /* 0x000fe40000000800 */
[----:B------:R-:W-:Y:S01]  /*0440*/  ULDC UR11, c[0x0][0x198] ;  /* 0x00006600000b7ab9 */ /* 0x000fe20000000800 */
[----:B------:R-:W-:Y:S02]  /*0450*/  IMAD.MOV.U32 R35, RZ, RZ, RZ ;  /* 0x000000ffff237224 */ /* 0x000fe400078e00ff */
        /* <DEDUP_REMOVED lines=12> */
.L_x_1283:
[----:B-1-3--:R-:W-:-:S04]  /*0520*/  ISETP.NE.U32.AND P1, PT, RZ, c[0x0][0x2e0], PT ;  /* 0x0000b800ff007a0c */ /* 0x00afc80003f25070 */
[----:B------:R-:W-:-:S13]  /*0530*/  ISETP.NE.AND.EX P1, PT, RZ, c[0x0][0x2e4], PT, P1 ;  /* 0x0000b900ff007a0c */ /* 0x000fda0003f25310 */
[----:B------:R-:W-:Y:S05]  /*0540*/  @!P1 BRA `(.L_x_1284) ;  /* 0x0000004000009947 */ /* 0x000fea0003800000 */
[----:B------:R-:W-:-:S05]  /*0550*/  IMAD.WIDE R2, R39, R10, c[0x0][0x2e0] ;  /* 0x0000b80027027625 */ /* 0x000fca00078e020a */
[----:B------:R-:W2:Y:S02]  /*0560*/  LDG.E R0, [R2.64] ;  /* 0x0000000e02007981 */ /* 0x000ea4000c1e1900 */
[----:B--2---:R1:W2:Y:S01]  /*0570*/  R2UR UR11, R0 ;  /* 0x00000000000b73c2 */ /* 0x0042a200000e0000 */
[----:B------:R-:W-:Y:S05]  /*0580*/  BRA `(.L_x_1285) ;  /* 0x0000006000007947 */ /* 0x000fea0003800000 */
.L_x_1284:
[----:B------:R-:W-:Y:S05]  /*0590*/  @!P5 BRA `(.L_x_1285) ;  /* 0x000000500000d947 */ /* 0x000fea0003800000 */
[----:B------:R-:W2:Y:S04]  /*05a0*/  LDG.E R2, [R4.64] ;  /* 0x0000000e04027981 */ /* 0x000ea8000c1e1900 */
[----:B------:R-:W3:Y:S01]  /*05b0*/  LDG.E R0, [R4.64+0x4] ;  /* 0x0000040e04007981 */ /* 0x000ee2000c1e1900 */
[----:B--2---:R-:W1:Y:S08]  /*05c0*/  R2UR UR11, R2 ;  /* 0x00000000020b73c2 */ /* 0x004e7000000e0000 */
[----:B---3--:R-:W1:Y:S02]  /*05d0*/  R2UR UR4, R0 ;  /* 0x00000000000473c2 */ /* 0x008e6400000e0000 */
[----:B-1----:R-:W-:-:S06]  /*05e0*/  UIADD3 UR11, -UR11, UR4, URZ ;  /* 0x000000040b0b7290 */ /* 0x002fcc000fffe13f */
.L_x_1285:
[----:B------:R-:W-:Y:S01]  /*05f0*/  UIADD3 UR5, UR12, 0x7f, URZ ;  /* 0x0000007f0c057890 */ /* 0x000fe2000fffe03f */
[----:B------:R-:W-:-:S03]  /*0600*/  ISETP.LE.AND P1, PT, RZ, UR8, PT ;  /* 0x00000008ff007c0c */ /* 0x000fc6000bf23270 */
[----:B------:R-:W-:-:S04]  /*0610*/  USHF.R.S32.HI UR4, URZ, 0x1f, UR5 ;  /* 0x0000001f3f047899 */ /* 0x000fc80008011405 */
[----:B------:R-:W-:-:S04]  /*0620*/  ULEA.HI UR4, UR4, UR5, URZ, 0x7 ;  /* 0x0000000504047291 */ /* 0x000fc8000f8f383f */
[----:B------:R-:W-:Y:S02]  /*0630*/  USHF.R.S32.HI UR10, URZ, 0x7, UR4 ;  /* 0x000000073f0a7899 */ /* 0x000fe40008011404 */
[----:B------:R-:W-:Y:S05]  /*0640*/  @!P1 BRA `(.L_x_1286) ;  /* 0x0000009000009947 */ /* 0x000fea0003800000 */
[----:B--2---:R-:W-:Y:S02]  /*0650*/  UIADD3 UR4, -UR11, 0xff, URZ ;  /* 0x000000ff0b047890 */ /* 0x004fe4000fffe13f */
[----:B------:R-:W-:Y:S02]  /*0660*/  ULDC UR5, c[0x0][0x2a0] ;  /* 0x0000a80000057ab9 */ /* 0x000fe40000000800 */
[----:B------:R-:W-:-:S04]  /*0670*/  ULEA UR4, UR8, UR4, 0x7 ;  /* 0x0000000408047291 */ /* 0x000fc8000f8e383f */
[----:B------:R-:W-:-:S04]  /*0680*/  UIADD3 UR5, UR4, UR5, UR12 ;  /* 0x0000000504057290 */ /* 0x000fc8000fffe00c */
[----:B------:R-:W-:-:S04]  /*0690*/  USHF.R.S32.HI UR4, URZ, 0x1f, UR5 ;  /* 0x0000001f3f047899 */ /* 0x000fc80008011405 */
[----:B------:R-:W-:-:S04]  /*06a0*/  ULEA.HI UR4, UR4, UR5, URZ, 0x7 ;  /* 0x0000000504047291 */ /* 0x000fc8000f8f383f */
[----:B------:R-:W-:-:S04]  /*06b0*/  USHF.R.S32.HI UR4, URZ, 0x7, UR4 ;  /* 0x000000073f047899 */ /* 0x000fc80008011404 */
[----:B------:R-:W-:-:S04]  /*06c0*/  UISETP.LT.AND UP0, UPT, UR10, UR4, UPT ;  /* 0x000000040a00728c */ /* 0x000fc8000bf01270 */
[----:B------:R-:W-:-:S03]  /*06d0*/  USEL UR10, UR10, UR4, UP0 ;  /* 0x000000040a0a7287 */ /* 0x000fc60008000000 */
.L_x_1286:
[----:B------:R-:W-:Y:S01]  /*06e0*/  ULDC UR4, c[0x0][0x2a4] ;  /* 0x0000a90000047ab9 */ /* 0x000fe20000000800 */
[----:B------:R-:W-:Y:S01]  /*06f0*/  PLOP3.LUT P2, PT, PT, PT, PT, 0x80, 0x0 ;  /* 0x000000000000781c */ /* 0x000fe20003f4f070 */
[----:B--2---:R-:W-:Y:S01]  /*0700*/  UIADD3 UR4, UR13, -UR4, -UR11 ;  /* 0x800000040d047290 */ /* 0x004fe2000fffe80b */
[----:B------:R-:W-:Y:S01]  /*0710*/  CS2R R126, SRZ ;  /* 0x00000000007e7805 */ /* 0x000fe2000001ff00 */
[----:B------:R-:W-:Y:S01]  /*0720*/  CS2R R124, SRZ ;  /* 0x00000000007c7805 */ /* 0x000fe2000001ff00 */
[----:B------:R-:W-:Y:S01]  /*0730*/  CS2R R130, SRZ ;  /* 0x0000000000827805 */ /* 0x000fe2000001ff00 */
[----:B------:R-:W-:Y:S01]  /*0740*/  UIADD3 UR5, UR4, UR12, URZ ;  /* 0x0000000c04057290 */ /* 0x000fe2000fffe03f */
[----:B------:R-:W-:Y:S01]  /*0750*/  CS2R R128, SRZ ;  /* 0x0000000000807805 */ /* 0x000fe2000001ff00 */
[----:B------:R-:W-:Y:S01]  /*0760*/  CS2R R122, SRZ ;  /* 0x00000000007a7805 */ /* 0x000fe2000001ff00 */
[----:B------:R-:W-:Y:S01]  /*0770*/  CS2R R10, SRZ ;  /* 0x00000000000a7805 */ /* 0x000fe2000001ff00 */
[----:B------:R-:W-:Y:S01]  /*0780*/  USHF.R.S32.HI UR4, URZ, 0x1f, UR5 ;  /* 0x0000001f3f047899 */ /* 0x000fe20008011405 */
[----:B------:R-:W-:Y:S01]  /*0790*/  IMAD.MOV.U32 R120, RZ, RZ, RZ ;  /* 0x000000ffff787224 */ /* 0x000fe200078e00ff */
[----:B------:R-:W-:Y:S01]  /*07a0*/  CS2R R12, SRZ ;  /* 0x00000000000c7805 */ /* 0x000fe2000001ff00 */
[----:B------:R-:W-:Y:S01]  /*07b0*/  IMAD.MOV.U32 R118, RZ, RZ, RZ ;  /* 0x000000ffff767224 */ /* 0x000fe200078e00ff */
[----:B------:R-:W-:Y:S01]  /*07c0*/  ULEA.HI UR4, UR4, UR5, URZ, 0x7 ;  /* 0x0000000504047291 */ /* 0x000fe2000f8f383f */
[----:B------:R-:W-:Y:S01]  /*07d0*/  MOV R116, RZ ;  /* 0x000000ff00747202 */ /* 0x000fe20000000f00 */
[----:B------:R-:W-:Y:S01]  /*07e0*/  IMAD.MOV.U32 R110, RZ, RZ, RZ ;  /* 0x000000ffff6e7224 */ /* 0x000fe200078e00ff */
[----:B------:R-:W-:Y:S01]  /*07f0*/  CS2R R14, SRZ ;  /* 0x00000000000e7805 */ /* 0x000fe2000001ff00 */
[----:B------:R-:W-:Y:S01]  /*0800*/  USHF.R.S32.HI UR9, URZ, 0x7, UR4 ;  /* 0x000000073f097899 */ /* 0x000fe20008011404 */
[----:B------:R-:W-:Y:S01]  /*0810*/  MOV R108, RZ ;  /* 0x000000ff006c7202 */ /* 0x000fe20000000f00 */
[----:B------:R-:W-:Y:S01]  /*0820*/  IMAD.MOV.U32 R114, RZ, RZ, RZ ;  /* 0x000000ffff727224 */ /* 0x000fe200078e00ff */
[----:B------:R-:W-:Y:S01]  /*0830*/  CS2R R16, SRZ ;  /* 0x0000000000107805 */ /* 0x000fe2000001ff00 */
[----:B------:R-:W-:Y:S01]  /*0840*/  UISETP.LT.AND UP0, UPT, URZ, UR9, UPT ;  /* 0x000000093f00728c */ /* 0x000fe2000bf01270 */
[----:B------:R-:W-:Y:S01]  /*0850*/  MOV R112, RZ ;  /* 0x000000ff00707202 */ /* 0x000fe20000000f00 */
[----:B------:R-:W-:Y:S01]  /*0860*/  IMAD.MOV.U32 R106, RZ, RZ, RZ ;  /* 0x000000ffff6a7224 */ /* 0x000fe200078e00ff */
[----:B------:R-:W-:Y:S01]  /*0870*/  CS2R R18, SRZ ;  /* 0x0000000000127805 */ /* 0x000fe2000001ff00 */
[----:B------:R-:W-:Y:S01]  /*0880*/  USEL UR9, URZ, UR9, !UP0 ;  /* 0x000000093f097287 */ /* 0x000fe2000c000000 */
[----:B------:R-:W-:Y:S01]  /*0890*/  MOV R104, RZ ;  /* 0x000000ff00687202 */ /* 0x000fe20000000f00 */
[----:B------:R-:W-:Y:S01]  /*08a0*/  IMAD.MOV.U32 R102, RZ, RZ, RZ ;  /* 0x000000ffff667224 */ /* 0x000fe200078e00ff */
[----:B------:R-:W-:Y:S01]  /*08b0*/  MOV R20, RZ ;  /* 0x000000ff00147202 */ /* 0x000fe20000000f00 */
[----:B------:R-:W-:Y:S01]  /*08c0*/  UISETP.GT.AND UP0, UPT, UR10, UR9, UPT ;  /* 0x000000090a00728c */ /* 0x000fe2000bf04270 */
[----:B------:R-:W-:Y:S01]  /*08d0*/  IMAD.MOV.U32 R100, RZ, RZ, RZ ;  /* 0x000000ffff647224 */ /* 0x000fe200078e00ff */
        /* <DEDUP_REMOVED lines=20> */
[----:B------:R-:W-:Y:S01]  /*0a20*/  IMAD.MOV.U32 R10, RZ, RZ, R34 ;  /* 0x000000ffff0a7224 */ /* 0x000fe200078e0022 */
[--C-:B------:R-:W-:Y:S01]  /*0a30*/  SHF.R.S32.HI R33, RZ, 0x1f, R22.reuse ;  /* 0x0000001fff217819 */ /* 0x100fe20000011416 */
[----:B------:R-:W-:Y:S01]  /*0a40*/  UIADD3 UR20, -UR13, UR11, URZ ;  /* 0x0000000b0d147290 */ /* 0x000fe2000fffe13f */
[----:B------:R-:W-:Y:S01]  /*0a50*/  ISETP.NE.AND P1, PT, R0, 0x1, PT ;  /* 0x000000010000780c */ /* 0x000fe20003f25270 */
[----:B------:R-:W-:Y:S01]  /*0a60*/  IMAD R0, R11, c[0x0][0x238], RZ ;  /* 0x00008e000b007a24 */ /* 0x000fe200078e02ff */
[----:B------:R-:W-:Y:S01]  /*0a70*/  SHF.R.S32.HI R23, RZ, 0x1f, R22 ;  /* 0x0000001fff177819 */ /* 0x000fe20000011416 */
[----:B------:R-:W-:Y:S01]  /*0a80*/  IMAD.SHL.U32 R6, R22, 0x4, RZ ;  /* 0x0000000416067824 */ /* 0x000fe200078e00ff */
[----:B------:R-:W-:Y:S01]  /*0a90*/  LEA.HI R4, R33, R22, RZ, 0x3 ;  /* 0x0000001621047211 */ /* 0x000fe200078f18ff */
[C---:B------:R-:W-:Y:S01]  /*0aa0*/  IMAD R0, R34.reuse, c[0x0][0x23c], R0 ;  /* 0x00008f0022007a24 */ /* 0x040fe200078e0200 */
[----:B------:R-:W-:Y:S01]  /*0ab0*/  SHF.R.S32.HI R21, RZ, 0x1f, R39 ;  /* 0x0000001fff157819 */ /* 0x000fe20000011427 */
[----:B------:R-:W-:Y:S01]  /*0ac0*/  IMAD.WIDE.U32 R2, R34, c[0x0][0x238], R22 ;  /* 0x00008e0022027a25 */ /* 0x000fe200078e0016 */
[----:B------:R-:W-:Y:S01]  /*0ad0*/  SHF.R.S32.HI R38, RZ, 0x3, R4 ;  /* 0x00000003ff267819 */ /* 0x000fe20000011404 */
[----:B------:R-:W-:Y:S01]  /*0ae0*/  ULDC.64 UR4, c[0x0][0x1d8] ;  /* 0x0000760000047ab9 */ /* 0x000fe20000000a00 */
[----:B------:R-:W-:Y:S01]  /*0af0*/  SHF.R.S32.HI R7, RZ, 0x1f, R6 ;  /* 0x0000001fff077819 */ /* 0x000fe20000011406 */
[----:B------:R-:W-:Y:S01]  /*0b00*/  IMAD.MOV.U32 R24, RZ, RZ, R2 ;  /* 0x000000ffff187224 */ /* 0x000fe200078e0002 */
[----:B------:R-:W-:Y:S01]  /*0b10*/  LOP3.LUT R2, R4, 0xfffffff8, RZ, 0xc0, !PT ;  /* 0xfffffff804027812 */ /* 0x000fe200078ec0ff */
[----:B------:R-:W-:Y:S01]  /*0b20*/  @P1 IMAD.HI.U32 R5, R34, c[0x0][0x24c], RZ ;  /* 0x0000930022051a27 */ /* 0x000fe200078e00ff */
[----:B-----5:R-:W-:Y:S01]  /*0b30*/  IADD3 R32, P2, R38, R8, RZ ;  /* 0x0000000826207210 */ /* 0x020fe20007f5e0ff */
[----:B------:R-:W-:Y:S01]  /*0b40*/  STL [R1+0x10], R38 ;  /* 0x0000102601007387 */ /* 0x000fe20000100800 */
[----:B------:R-:W-:Y:S01]  /*0b50*/  SEL R27, R39, RZ, !P0 ;  /* 0x000000ff271b7207 */ /* 0x000fe20004000000 */
[----:B------:R-:W-:Y:S01]  /*0b60*/  IMAD.IADD R25, R3, 0x1, R0 ;  /* 0x0000000103197824 */ /* 0x000fe200078e0200 */
[----:B------:R-:W-:Y:S01]  /*0b70*/  @P1 SHF.R.U32.HI R10, RZ, c[0x0][0x250], R5 ;  /* 0x00009400ff0a1a19 */ /* 0x000fe20000011605 */
[----:B------:R-:W-:Y:S01]  /*0b80*/  IMAD.IADD R36, R22, 0x1, -R2 ;  /* 0x0000000116247824 */ /* 0x000fe200078e0a02 */
[----:B------:R-:W-:Y:S01]  /*0b90*/  SHF.R.S32.HI R0, RZ, 0x1f, R38 ;  /* 0x0000001fff007819 */ /* 0x000fe20000011426 */
[C---:B------:R-:W-:Y:S01]  /*0ba0*/  IMAD.SHL.U32 R2, R38.reuse, 0x40, RZ ;  /* 0x0000004026027824 */ /* 0x040fe200078e00ff */
[----:B------:R-:W-:Y:S01]  /*0bb0*/  IADD3 R12, P1, R38, R9, RZ ;  /* 0x00000009260c7210 */ /* 0x000fe20007f3e0ff */
[C---:B------:R-:W-:Y:S01]  /*0bc0*/  IMAD R3, R11.reuse, c[0x0][0x270], RZ ;  /* 0x00009c000b037a24 */ /* 0x040fe200078e02ff */
[-C--:B------:R-:W-:Y:S01]  /*0bd0*/  LEA.HI.X.SX32 R37, R8, R0.reuse, 0x1, P2 ;  /* 0x0000000008257211 */ /* 0x080fe200010f0eff */
[----:B------:R-:W-:Y:S01]  /*0be0*/  IMAD R8, R11, c[0x0][0x288], RZ ;  /* 0x0000a2000b087a24 */ /* 0x000fe200078e02ff */
[----:B------:R-:W-:Y:S01]  /*0bf0*/  LEA.HI.X.SX32 R13, R9, R0, 0x1, P1 ;  /* 0x00000000090d7211 */ /* 0x000fe200008f0eff */
[----:B------:R-:W-:Y:S01]  /*0c00*/  IMAD R3, R34, c[0x0][0x274], R3 ;  /* 0x00009d0022037a24 */ /* 0x000fe200078e0203 */
[----:B------:R-:W-:Y:S01]  /*0c10*/  IADD3 R0, -R38, UR20, RZ ;  /* 0x0000001426007c10 */ /* 0x000fe2000fffe1ff */
[----:B------:R-:W-:Y:S01]  /*0c20*/  IMAD.WIDE.U32 R4, R34, c[0x0][0x270], R6 ;  /* 0x00009c0022047a25 */ /* 0x000fe200078e0006 */
[----:B------:R1:W-:Y:S01]  /*0c30*/  STL.64 [R1+0x18], R6 ;  /* 0x0000180601007387 */ /* 0x0003e20000100a00 */
[----:B------:R-:W-:Y:S01]  /*0c40*/  SEL R20, R21, RZ, !P0 ;  /* 0x000000ff15147207 */ /* 0x000fe20004000000 */
[----:B------:R-:W-:Y:S01]  /*0c50*/  USHF.L.U32 UR16, UR4, 0x6, URZ ;  /* 0x0000000604107899 */ /* 0x000fe2000800063f */
[----:B------:R-:W-:Y:S01]  /*0c60*/  ISETP.GE.AND P4, PT, R0, 0x1, PT ;  /* 0x000000010000780c */ /* 0x000fe20003f86270 */
[----:B------:R-:W-:Y:S01]  /*0c70*/  IMAD R8, R34, c[0x0][0x28c], R8 ;  /* 0x0000a30022087a24 */ /* 0x000fe200078e0208 */
[C---:B------:R-:W-:Y:S01]  /*0c80*/  ISETP.GE.AND P3, PT, R0.reuse, 0x21, PT ;  /* 0x000000210000780c */ /* 0x040fe20003f66270 */
[----:B------:R-:W-:Y:S01]  /*0c90*/  IMAD.IADD R5, R5, 0x1, R3 ;  /* 0x0000000105057824 */ /* 0x000fe200078e0203 */
[C---:B------:R-:W-:Y:S01]  /*0ca0*/  ISETP.GE.AND P2, PT, R0.reuse, 0x41, PT ;  /* 0x000000410000780c */ /* 0x040fe20003f46270 */
[C---:B------:R-:W-:Y:S01]  /*0cb0*/  IMAD R29, R11.reuse, c[0x0][0x180], RZ ;  /* 0x000060000b1d7a24 */ /* 0x040fe200078e02ff */
[----:B------:R-:W-:Y:S01]  /*0cc0*/  ISETP.GE.AND P1, PT, R0, 0x61, PT ;  /* 0x000000610000780c */ /* 0x000fe20003f26270 */
[----:B------:R-:W-:Y:S01]  /*0cd0*/  IMAD R31, R11, c[0x0][0x210], RZ ;  /* 0x000084000b1f7a24 */ /* 0x000fe200078e02ff */
[----:B------:R-:W-:Y:S01]  /*0ce0*/  LOP3.LUT R0, R2, 0x1c0, RZ, 0xc0, !PT ;  /* 0x000001c002007812 */ /* 0x000fe200078ec0ff */
[----:B------:R-:W-:Y:S01]  /*0cf0*/  IMAD.SHL.U32 R2, R36, 0x8, RZ ;  /* 0x0000000824027824 */ /* 0x000fe200078e00ff */
[----:B------:R-:W-:Y:S01]  /*0d00*/  UMOV UR17, 0x6 ;  /* 0x0000000600117882 */ /* 0x000fe20000000000 */
[----:B------:R-:W-:Y:S01]  /*0d10*/  IMAD R26, R20, c[0x0][0x278], RZ ;  /* 0x00009e00141a7a24 */ /* 0x000fe200078e02ff */
[----:B------:R-:W-:Y:S01]  /*0d20*/  USHF.L.U64.HI UR18, UR4, UR17, UR5 ;  /* 0x0000001104127299 */ /* 0x000fe20008010205 */
[----:B------:R-:W-:Y:S01]  /*0d30*/  IMAD R29, R34, c[0x0][0x184], R29 ;  /* 0x00006100221d7a24 */ /* 0x000fe200078e021d */
[----:B------:R-:W-:Y:S01]  /*0d40*/  LOP3.LUT R3, R0, 0x38, R2, 0xf8, !PT ;  /* 0x0000003800037812 */ /* 0x000fe200078ef802 */
[----:B------:R-:W-:Y:S01]  /*0d50*/  IMAD R31, R34, c[0x0][0x214], R31 ;  /* 0x00008500221f7a24 */ /* 0x000fe200078e021f */
[----:B------:R-:W-:Y:S01]  /*0d60*/  SHF.R.U32.HI R0, RZ, 0x3, R0 ;  /* 0x00000003ff007819 */ /* 0x000fe20000011600 */
[----:B------:R-:W-:Y:S01]  /*0d70*/  ULDC.64 UR6, c[0x0][0x1a8] ;  /* 0x00006a0000067ab9 */ /* 0x000fe20000000a00 */
[----:B------:R-:W-:Y:S01]  /*0d80*/  ISETP.GE.OR P6, PT, R2, c[0x0][0x1cc], !P4 ;  /* 0x0000730002007a0c */ /* 0x000fe200067c6670 */
[----:B------:R-:W-:Y:S01]  /*0d90*/  ULDC.64 UR4, c[0x0][0x178] ;  /* 0x00005e0000047ab9 */ /* 0x000fe20000000a00 */
[----:B------:R-:W-:Y:S01]  /*0da0*/  LOP3.LUT R28, R3, R0, RZ, 0x3c, !PT ;  /* 0x00000000031c7212 */ /* 0x000fe200078e3cff */
[----:B------:R-:W-:Y:S01]  /*0db0*/  UIMAD.WIDE.U32 UR22, UR9, UR4, URZ ;  /* 0x00000004091672a5 */ /* 0x000fe2000f8e003f */
[----:B------:R-:W-:Y:S01]  /*0dc0*/  SHF.R.S32.HI R0, RZ, 0x1f, R10 ;  /* 0x0000001fff007819 */ /* 0x000fe2000001140a */
[----:B------:R-:W-:Y:S01]  /*0dd0*/  USHF.L.U32 UR19, UR6, 0x6, URZ ;  /* 0x0000000606137899 */ /* 0x000fe2000800063f */
[----:B-1----:R-:W-:Y:S01]  /*0de0*/  IMAD.WIDE.U32 R6, R34, c[0x0][0x288], R6 ;  /* 0x0000a20022067a25 */ /* 0x002fe200078e0006 */
[----:B------:R-:W-:Y:S01]  /*0df0*/  SHF.R.S32.HI R3, RZ, 0x1f, R2 ;  /* 0x0000001fff037819 */ /* 0x000fe20000011402 */
[----:B------:R-:W-:Y:S01]  /*0e00*/  USHF.L.U32 UR21, UR4, 0x6, URZ ;  /* 0x0000000604157899 */ /* 0x000fe2000800063f */
[----:B------:R-:W-:Y:S01]  /*0e10*/  ISETP.GE.OR P4, PT, R2, c[0x0][0x19c], !P4 ;  /* 0x0000670002007a0c */ /* 0x000fe20006786670 */
[----:B------:R-:W-:-:S02]  /*0e20*/  IMAD.IADD R7, R7, 0x1, R8 ;  /* 0x0000000107077824 */ /* 0x000fc400078e0208 */
[----:B------:R-:W-:Y:S02]  /*0e30*/  IMAD.U32 R8, RZ, RZ, UR8 ;  /* 0x00000008ff087e24 */ /* 0x000fe4000f8e00ff */
[----:B------:R-:W-:Y:S02]  /*0e40*/  IMAD R11, R0, c[0x0][0x1e0], RZ ;  /* 0x00007800000b7a24 */ /* 0x000fe400078e02ff */
[----:B------:R-:W-:-:S04]  /*0e50*/  IMAD.WIDE R12, R8, 0x80, R12 ;  /* 0x00000080080c7825 */ /* 0x000fc800078e020c */
[----:B------:R-:W-:-:S04]  /*0e60*/  IMAD.WIDE.U32 R8, R27, c[0x0][0x278], R4 ;  /* 0x00009e001b087a25 */ /* 0x000fc800078e0004 */
[----:B------:R-:W-:Y:S01]  /*0e70*/  IMAD R0, R0, c[0x0][0x1b0], RZ ;  /* 0x00006c0000007a24 */ /* 0x000fe200078e02ff */
[----:B------:R-:W-:Y:S01]  /*0e80*/  IADD3 R42, P0, R35, R8, RZ ;  /* 0x00000008232a7210 */ /* 0x000fe20007f1e0ff */
[----:B------:R-:W-:Y:S01]  /*0e90*/  IMAD.WIDE.U32 R14, R34, c[0x0][0x180], R2 ;  /* 0x00006000220e7a25 */ /* 0x000fe200078e0002 */
[----:B------:R-:W-:-:S03]  /*0ea0*/  LEA.HI R8, R33, R22, RZ, 0x6 ;  /* 0x0000001621087211 */ /* 0x000fc600078f30ff */
[--C-:B------:R-:W-:Y:S01]  /*0eb0*/  IMAD.WIDE.U32 R18, R34, c[0x0][0x210], R2.reuse ;  /* 0x0000840022127a25 */ /* 0x100fe200078e0002 */
[----:B------:R-:W-:Y:S03]  /*0ec0*/  STL [R1+0x5c], R42 ;  /* 0x00005c2a01007387 */ /* 0x000fe60000100800 */
[----:B------:R-:W-:-:S04]  /*0ed0*/  IMAD.WIDE.U32 R4, R10, c[0x0][0x1e0], R2 ;  /* 0x000078000a047a25 */ /* 0x000fc800078e0002 */
[----:B------:R-:W-:-:S04]  /*0ee0*/  IMAD.WIDE.U32 R16, R10, c[0x0][0x1b0], R2 ;  /* 0x00006c000a107a25 */ /* 0x000fc800078e0002 */
[C---:B------:R-:W-:Y:S01]  /*0ef0*/  IMAD R30, R10.reuse, c[0x0][0x1b4], R0 ;  /* 0x00006d000a1e7a24 */ /* 0x040fe200078e0200 */
[----:B------:R-:W-:Y:S01]  /*0f00*/  SHF.R.S32.HI R0, RZ, 0x1f, R35 ;  /* 0x0000001fff007819 */ /* 0x000fe20000011423 */
[----:B------:R-:W-:Y:S02]  /*0f10*/  IMAD R3, R27, c[0x0][0x27c], R26 ;  /* 0x00009f001b037a24 */ /* 0x000fe400078e021a */
[----:B------:R-:W-:Y:S02]  /*0f20*/  IMAD R11, R10, c[0x0][0x1e4], R11 ;  /* 0x000079000a0b7a24 */ /* 0x000fe400078e020b */
[----:B------:R-:W-:Y:S01]  /*0f30*/  IMAD.SHL.U32 R8, R8, 0x8, RZ ;  /* 0x0000000808087824 */ /* 0x000fe200078e00ff */
[----:B------:R-:W-:Y:S01]  /*0f40*/  IADD3.X R41, R0, R9, R3, P0, !PT ;  /* 0x0000000900297210 */ /* 0x000fe200007fe403 */
[----:B------:R-:W-:Y:S01]  /*0f50*/  IMAD R10, R20, c[0x0][0x290], RZ ;  /* 0x0000a400140a7a24 */ /* 0x000fe200078e02ff */
[----:B------:R-:W-:Y:S01]  /*0f60*/  SEL R3, R21, RZ, !P5 ;  /* 0x000000ff15037207 */ /* 0x000fe20006800000 */
[----:B------:R-:W-:Y:S01]  /*0f70*/  IMAD.WIDE.U32 R6, R27, c[0x0][0x290], R6 ;  /* 0x0000a4001b067a25 */ /* 0x000fe200078e0006 */
[----:B------:R-:W-:Y:S01]  /*0f80*/  LOP3.LUT R34, R28, 0xfffffe00, R8, 0xf8, !PT ;  /* 0xfffffe001c227812 */ /* 0x000fe200078ef808 */
[----:B------:R-:W-:Y:S01]  /*0f90*/  STL [R1+0x58], R41 ;  /* 0x0000582901007387 */ /* 0x000fe20000100800 */
[----:B------:R-:W-:Y:S01]  /*0fa0*/  SEL R8, R39, RZ, !P5 ;  /* 0x000000ff27087207 */ /* 0x000fe20006800000 */
[----:B------:R-:W-:Y:S01]  /*0fb0*/  IMAD R9, R27, c[0x0][0x294], R10 ;  /* 0x0000a5001b097a24 */ /* 0x000fe200078e020a */
[----:B------:R-:W-:Y:S01]  /*0fc0*/  IADD3 R40, P0, R35, R6, RZ ;  /* 0x0000000623287210 */ /* 0x000fe20007f1e0ff */
[----:B------:R-:W-:Y:S01]  /*0fd0*/  IMAD R6, R3, c[0x0][0x1e8], RZ ;  /* 0x00007a0003067a24 */ /* 0x000fe200078e02ff */
[----:B------:R-:W-:Y:S01]  /*0fe0*/  ISETP.GE.OR P5, PT, R2, c[0x0][0x1cc], !P3 ;  /* 0x0000730002007a0c */ /* 0x000fe20005fa6670 */
[----:B------:R-:W-:Y:S01]  /*0ff0*/  IMAD.IADD R5, R5, 0x1, R11 ;  /* 0x0000000105057824 */ /* 0x000fe200078e020b */
[----:B------:R-:W-:Y:S01]  /*1000*/  IADD3.X R39, R0, R7, R9, P0, !PT ;  /* 0x0000000700277210 */ /* 0x000fe200007fe409 */
[----:B------:R-:W-:Y:S01]  /*1010*/  IMAD R3, R3, c[0x0][0x1b8], RZ ;  /* 0x00006e0003037a24 */ /* 0x000fe200078e02ff */
[----:B------:R-:W-:Y:S01]  /*1020*/  ISETP.GE.OR P3, PT, R2, c[0x0][0x19c], !P3 ;  /* 0x0000670002007a0c */ /* 0x000fe20005f66670 */
[C---:B------:R-:W-:Y:S01]  /*1030*/  IMAD R0, R8.reuse, c[0x0][0x1ec], R6 ;  /* 0x00007b0008007a24 */ /* 0x040fe200078e0206 */
[----:B------:R-:W-:Y:S01]  /*1040*/  STL [R1+0x40], R40 ;  /* 0x0000402801007387 */ /* 0x000fe20000100800 */
[----:B------:R-:W-:-:S03]  /*1050*/  IMAD.WIDE.U32 R6, R8, c[0x0][0x1e8], R4 ;  /* 0x00007a0008067a25 */ /* 0x000fc600078e0004 */
[----:B------:R-:W-:Y:S01]  /*1060*/  STL [R1+0x24], R39 ;  /* 0x0000242701007387 */ /* 0x000fe20000100800 */
[----:B------:R-:W-:Y:S02]  /*1070*/  IMAD R21, R8, c[0x0][0x1bc], R3 ;  /* 0x00006f0008157a24 */ /* 0x000fe400078e0203 */
[C---:B------:R-:W-:Y:S02]  /*1080*/  IMAD R3, R20.reuse, c[0x0][0x218], RZ ;  /* 0x0000860014037a24 */ /* 0x040fe400078e02ff */
[----:B------:R-:W-:Y:S02]  /*1090*/  IMAD.IADD R7, R7, 0x1, R0 ;  /* 0x0000000107077824 */ /* 0x000fe400078e0200 */
[----:B------:R-:W-:Y:S02]  /*10a0*/  IMAD.IADD R5, R17, 0x1, R30 ;  /* 0x0000000111057824 */ /* 0x000fe400078e021e */
[----:B------:R-:W-:Y:S02]  /*10b0*/  IMAD.MOV.U32 R4, RZ, RZ, R16 ;  /* 0x000000ffff047224 */ /* 0x000fe400078e0010 */
[----:B------:R-:W-:-:S02]  /*10c0*/  IMAD R0, R20, c[0x0][0x188], RZ ;  /* 0x0000620014007a24 */ /* 0x000fc400078e02ff */
[----:B------:R-:W-:Y:S02]  /*10d0*/  IMAD R28, R27, c[0x0][0x21c], R3 ;  /* 0x000087001b1c7a24 */ /* 0x000fe400078e0203 */
[----:B------:R-:W-:Y:S02]  /*10e0*/  IMAD R3, R13, c[0x0][0x1d8], RZ ;  /* 0x000076000d037a24 */ /* 0x000fe400078e02ff */
[----:B------:R-:W-:-:S04]  /*10f0*/  IMAD.WIDE.U32 R16, R8, c[0x0][0x1b8], R4 ;  /* 0x00006e0008107a25 */ /* 0x000fc800078e0004 */
[----:B------:R-:W-:Y:S02]  /*1100*/  IMAD R26, R27, c[0x0][0x18c], R0 ;  /* 0x000063001b1a7a24 */ /* 0x000fe400078e0200 */
[C---:B------:R-:W-:Y:S02]  /*1110*/  IMAD R0, R12.reuse, c[0x0][0x1dc], R3 ;  /* 0x000077000c007a24 */ /* 0x040fe400078e0203 */
[----:B------:R-:W-:-:S04]  /*1120*/  IMAD.WIDE.U32 R8, R12, c[0x0][0x1d8], R6 ;  /* 0x000076000c087a25 */ /* 0x000fc800078e0006 */
[----:B------:R-:W-:Y:S01]  /*1130*/  IMAD.IADD R0, R9, 0x1, R0 ;  /* 0x0000000109007824 */ /* 0x000fe200078e0200 */
[----:B------:R-:W-:Y:S01]  /*1140*/  LEA R4, P0, R8, c[0x0][0x1c0], 0x1 ;  /* 0x0000700008047a11 */ /* 0x000fe200078008ff */
[----:B------:R-:W-:Y:S02]  /*1150*/  IMAD.IADD R7, R17, 0x1, R21 ;  /* 0x0000000111077824 */ /* 0x000fe400078e0215 */
[----:B------:R-:W-:Y:S01]  /*1160*/  IMAD.SHL.U32 R17, R34, 0x2, RZ ;  /* 0x0000000222117824 */ /* 0x000fe200078e00ff */
[----:B------:R-:W-:Y:S01]  /*1170*/  LEA.HI.X R5, R8, c[0x0][0x1c4], R0, 0x1, P0 ;  /* 0x0000710008057a11 */ /* 0x000fe200000f0c00 */
[----:B------:R-:W-:Y:S01]  /*1180*/  IMAD.IADD R15, R15, 0x1, R29 ;  /* 0x000000010f0f7824 */ /* 0x000fe200078e021d */
[----:B------:R-:W-:Y:S01]  /*1190*/  IADD3 R8, P0, R4, UR16, RZ ;  /* 0x0000001004087c10 */ /* 0x000fe2000ff1e0ff */
[----:B------:R-:W-:Y:S02]  /*11a0*/  IMAD R0, R13, c[0x0][0x1a8], RZ ;  /* 0x00006a000d007a24 */ /* 0x000fe400078e02ff */
[----:B------:R-:W-:Y:S01]  /*11b0*/  @!PT LDS RZ, [RZ] ;  /* 0x00000000fffff984 */ /* 0x000fe20000000800 */
[----:B------:R-:W-:Y:S01]  /*11c0*/  @!PT LDS RZ, [RZ] ;  /* 0x00000000fffff984 */ /* 0x000fe20000000800 */
[----:B------:R-:W-:Y:S01]  /*11d0*/  @!PT LDS RZ, [RZ] ;  /* 0x00000000fffff984 */ /* 0x000fe20000000800 */
[----:B------:R1:W-:Y:S01]  /*11e0*/  LDGSTS.E.BYPASS.LTC128B.128 [R17+0x4080], [R4.64], !P6 ;  /* 0x0408000004117fae */ /* 0x0003e2000f101d4e */
[----:B------:R-:W-:Y:S01]  /*11f0*/  IADD3.X R9, R5, UR18, RZ, P0, !PT ;  /* 0x0000001205097c10 */ /* 0x000fe200087fe4ff */
[----:B------:R-:W-:Y:S01]  /*1200*/  IMAD.MOV.U32 R6, RZ, RZ, R16 ;  /* 0x000000ffff067224 */ /* 0x000fe200078e0010 */
[C---:B------:R-:W-:Y:S01]  /*1210*/  ISETP.GE.OR P6, PT, R2.reuse, c[0x0][0x1cc], !P2 ;  /* 0x0000730002007a0c */ /* 0x040fe200057c6670 */
[----:B------:R-:W-:Y:S01]  /*1220*/  IMAD.WIDE.U32 R14, R27, c[0x0][0x188], R14 ;  /* 0x000062001b0e7a25 */ /* 0x000fe200078e000e */
[C---:B------:R-:W-:Y:S01]  /*1230*/  ISETP.GE.OR P2, PT, R2.reuse, c[0x0][0x19c], !P2 ;  /* 0x0000670002007a0c */ /* 0x040fe20005746670 */
[----:B------:R2:W-:Y:S01]  /*1240*/  LDGSTS.E.BYPASS.LTC128B.128 [R17+0x5080], [R8.64], !P5 ;  /* 0x0508000008117fae */ /* 0x0005e2000e901d4e */
[----:B------:R-:W-:Y:S01]  /*1250*/  ISETP.GE.OR P5, PT, R2, c[0x0][0x1cc], !P1 ;  /* 0x0000730002007a0c */ /* 0x000fe20004fa6670 */
[----:B------:R-:W-:Y:S01]  /*1260*/  IMAD R0, R12, c[0x0][0x1ac], R0 ;  /* 0x00006b000c007a24 */ /* 0x000fe200078e0200 */
[----:B------:R-:W-:Y:S01]  /*1270*/  ISETP.GE.OR P1, PT, R2, c[0x0][0x19c], !P1 ;  /* 0x0000670002007a0c */ /* 0x000fe20004f26670 */
[----:B------:R-:W-:-:S02]  /*1280*/  IMAD.IADD R11, R19, 0x1, R31 ;  /* 0x00000001130b7824 */ /* 0x000fc400078e021f */
[----:B------:R-:W-:Y:S02]  /*1290*/  IMAD.MOV.U32 R10, RZ, RZ, R18 ;  /* 0x000000ffff0a7224 */ /* 0x000fe400078e0012 */
[----:B------:R-:W-:-:S04]  /*12a0*/  IMAD.WIDE.U32 R12, R12, c[0x0][0x1a8], R6 ;  /* 0x00006a000c0c7a25 */ /* 0x000fc800078e0006 */
[----:B------:R-:W-:Y:S01]  /*12b0*/  IMAD.MOV.U32 R6, RZ, RZ, R14 ;  /* 0x000000ffff067224 */ /* 0x000fe200078e000e */
[----:B------:R-:W-:Y:S01]  /*12c0*/  LEA.HI R14, R33, R22, RZ, 0x4 ;  /* 0x00000016210e7211 */ /* 0x000fe200078f20ff */
[----:B------:R-:W-:-:S03]  /*12d0*/  IMAD.WIDE.U32 R18, R27, c[0x0][0x218], R10 ;  /* 0x000086001b127a25 */ /* 0x000fc600078e000a */
[----:B------:R-:W-:Y:S01]  /*12e0*/  SHF.R.S32.HI R3, RZ, 0x4, R14 ;  /* 0x00000004ff037819 */ /* 0x000fe2000001140e */
[----:B------:R-:W-:Y:S02]  /*12f0*/  IMAD.IADD R0, R13, 0x1, R0 ;  /* 0x000000010d007824 */ /* 0x000fe400078e0200 */
[----:B------:R-:W-:Y:S01]  /*1300*/  IMAD.IADD R7, R15, 0x1, R26 ;  /* 0x000000010f077824 */ /* 0x000fe200078e021a */
[----:B-1----:R-:W-:Y:S01]  /*1310*/  IADD3 R4, P0, R8, UR16, RZ ;  /* 0x0000001008047c10 */ /* 0x002fe2000ff1e0ff */
[----:B------:R-:W-:Y:S01]  /*1320*/  IMAD R20, R20, c[0x0][0x240], RZ ;  /* 0x0000900014147a24 */ /* 0x000fe200078e02ff */
[----:B------:R-:W-:Y:S01]  /*1330*/  LEA.HI R15, R33, R22, RZ, 0x5 ;  /* 0x00000016210f7211 */ /* 0x000fe200078f28ff */
[----:B------:R-:W-:Y:S01]  /*1340*/  IMAD.WIDE.U32 R44, R32, c[0x0][0x178], R6 ;  /* 0x00005e00202c7a25 */ /* 0x000fe200078e0006 */
[----:B------:R-:W-:Y:S02]  /*1350*/  IADD3.X R5, R9, UR18, RZ, P0, !PT ;  /* 0x0000001209057c10 */ /* 0x000fe400087fe4ff */
[----:B--2---:R-:W-:Y:S01]  /*1360*/  IADD3 R8, P0, R4, UR16, RZ ;  /* 0x0000001004087c10 */ /* 0x004fe2000ff1e0ff */
[C---:B------:R-:W-:Y:S01]  /*1370*/  IMAD R20, R27.reuse, c[0x0][0x244], R20 ;  /* 0x000091001b147a24 */ /* 0x040fe200078e0214 */
[----:B------:R-:W-:Y:S01]  /*1380*/  STL.64 [R1+0x38], R44 ;  /* 0x0000382c01007387 */ /* 0x000fe20000100a00 */
[----:B------:R-:W-:Y:S01]  /*1390*/  IMAD.WIDE.U32 R24, R27, c[0x0][0x240], R24 ;  /* 0x000090001b187a25 */ /* 0x000fe200078e0018 */
[----:B------:R-:W-:Y:S01]  /*13a0*/  IADD3.X R9, R5, UR18, RZ, P0, !PT ;  /* 0x0000001205097c10 */ /* 0x000fe200087fe4ff */
[----:B------:R-:W-:Y:S01]  /*13b0*/  USHF.L.U64.HI UR18, UR6, UR17, UR7 ;  /* 0x0000001106127299 */ /* 0x000fe20008010207 */
[C---:B------:R-:W-:Y:S01]  /*13c0*/  LEA R10, P0, R12.reuse, c[0x0][0x190], 0x1 ;  /* 0x000064000c0a7a11 */ /* 0x040fe200078008ff */
[----:B------:R-:W-:Y:S01]  /*13d0*/  USHF.R.S32.HI UR7, URZ, 0x1f, UR9 ;  /* 0x0000001f3f077899 */ /* 0x000fe20008011409 */
[----:B------:R1:W-:Y:S01]  /*13e0*/  LDGSTS.E.BYPASS.LTC128B.128 [R17+0x6080], [R4.64], !P6 ;  /* 0x0608000004117fae */ /* 0x0003e2000f101d4e */
[----:B------:R-:W-:Y:S01]  /*13f0*/  USHF.L.U32 UR6, UR9, 0x7, URZ ;  /* 0x0000000709067899 */ /* 0x000fe2000800063f */
[----:B------:R-:W-:Y:S01]  /*1400*/  LEA.HI.X R11, R12, c[0x0][0x194], R0, 0x1, P0 ;  /* 0x000065000c0b7a11 */ /* 0x000fe200000f0c00 */
[----:B------:R-:W-:Y:S01]  /*1410*/  UIMAD UR16, UR7, UR4, URZ ;  /* 0x00000004071072a4 */ /* 0x000fe2000f8e023f */
[----:B------:R-:W-:Y:S01]  /*1420*/  LEA.HI R0, R14, R3, RZ, 0x1 ;  /* 0x000000030e007211 */ /* 0x000fe200078f08ff */
[----:B------:R2:W-:Y:S01]  /*1430*/  LDGSTS.E.BYPASS.LTC128B.128 [R17+0x7080], [R8.64], !P5 ;  /* 0x0708000008117fae */ /* 0x0005e2000e901d4e */
[----:B------:R-:W-:Y:S01]  /*1440*/  ISETP.GE.AND P6, PT, R2, c[0x0][0x16c], PT ;  /* 0x00005b0002007a0c */ /* 0x000fe20003fc6270 */
[----:B------:R-:W-:Y:S01]  /*1450*/  UIMAD UR16, UR9, UR5, UR16 ;  /* 0x00000005091072a4 */ /* 0x000fe2000f8e0210 */
[----:B------:R-:W-:Y:S01]  /*1460*/  IMAD.U32 R12, RZ, RZ, UR6 ;  /* 0x00000006ff0c7e24 */ /* 0x000fe2000f8e00ff */
[----:B------:R3:W-:Y:S02]  /*1470*/  LDGSTS.E.BYPASS.LTC128B.128 [R17+0x80], [R10.64], !P4 ;  /* 0x000800000a117fae */ /* 0x0007e4000e101d4e */
[----:B------:R-:W-:-:S02]  /*1480*/  UIADD3 UR16, UR23, UR16, URZ ;  /* 0x0000001017107290 */ /* 0x000fc4000fffe03f */
[----:B------:R-:W-:-:S04]  /*1490*/  IADD3 R12, -R38, UR12, -R12 ;  /* 0x0000000c260c7c10 */ /* 0x000fc8000fffe90c */
[----:B------:R-:W-:Y:S01]  /*14a0*/  IMAD.U32 R6, RZ, RZ, UR16 ;  /* 0x00000010ff067e24 */ /* 0x000fe2000f8e00ff */
[----:B------:R-:W-:Y:S01]  /*14b0*/  USHF.L.U64.HI UR16, UR4, UR17, UR5 ;  /* 0x0000001104107299 */ /* 0x000fe20008010205 */
[----:B------:R-:W-:Y:S02]  /*14c0*/  ISETP.LT.OR P4, PT, R12, 0x41, P6 ;  /* 0x000000410c00780c */ /* 0x000fe40003781670 */
[----:B------:R-:W-:Y:S01]  /*14d0*/  ULDC.64 UR4, c[0x0][0x208] ;  /* 0x0000820000047ab9 */ /* 0x000fe20000000a00 */
[----:B-1----:R-:W-:Y:S01]  /*14e0*/  IMAD.U32 R5, RZ, RZ, UR23 ;  /* 0x00000017ff057e24 */ /* 0x002fe2000f8e00ff */
[----:B------:R-:W-:Y:S01]  /*14f0*/  LOP3.LUT R5, R0, 0xfffffffe, RZ, 0xc0, !PT ;  /* 0xfffffffe00057812 */ /* 0x000fe200078ec0ff */
[----:B------:R-:W-:Y:S02]  /*1500*/  IMAD R0, R37, c[0x0][0x178], RZ ;  /* 0x00005e0025007a24 */ /* 0x000fe400078e02ff */
[----:B------:R-:W-:Y:S01]  /*1510*/  IMAD.U32 R4, RZ, RZ, UR22 ;  /* 0x00000016ff047e24 */ /* 0x000fe2000f8e00ff */
[----:B--2---:R-:W-:Y:S01]  /*1520*/  IADD3 R8, P5, R10, UR19, RZ ;  /* 0x000000130a087c10 */ /* 0x004fe2000ffbe0ff */
[----:B------:R-:W-:-:S02]  /*1530*/  IMAD R0, R32, c[0x0][0x17c], R0 ;  /* 0x00005f0020007a24 */ /* 0x000fc400078e0200 */
[----:B------:R-:W-:Y:S01]  /*1540*/  IMAD.IADD R180, R3, 0x1, -R5 ;  /* 0x0000000103b47824 */ /* 0x000fe200078e0a05 */
[----:B------:R-:W-:Y:S01]  /*1550*/  IADD3.X R9, R11, UR18, RZ, P5, !PT ;  /* 0x000000120b097c10 */ /* 0x000fe2000affe4ff */
[----:B------:R-:W-:Y:S01]  /*1560*/  IMAD.IADD R43, R45, 0x1, R0 ;  /* 0x000000012d2b7824 */ /* 0x000fe200078e0200 */
[----:B------:R-:W-:Y:S01]  /*1570*/  LEA R0, P0, R4, R44, 0x7 ;  /* 0x0000002c04007211 */ /* 0x000fe200078038ff */
[----:B------:R-:W-:Y:S01]  /*1580*/  IMAD R5, R37, c[0x0][0x208], RZ ;  /* 0x0000820025057a24 */ /* 0x000fe200078e02ff */
[----:B------:R-:W-:Y:S01]  /*1590*/  ISETP.GE.AND P5, PT, R2, c[0x0][0x1fc], PT ;  /* 0x00007f0002007a0c */ /* 0x000fe20003fa6270 */
[----:B------:R-:W-:Y:S01]  /*15a0*/  IMAD.IADD R3, R19, 0x1, R28 ;  /* 0x0000000113037824 */ /* 0x000fe200078e021c */
[----:B------:R-:W-:Y:S01]  /*15b0*/  LEA.HI.X R6, R4, R43, R6, 0x7, P0 ;  /* 0x0000002b04067211 */ /* 0x000fe200000f3c06 */
[----:B------:R-:W-:Y:S01]  /*15c0*/  IMAD.MOV.U32 R2, RZ, RZ, R18 ;  /* 0x000000ffff027224 */ /* 0x000fe200078e0012 */
[----:B------:R-:W-:Y:S01]  /*15d0*/  LEA R4, P0, R0, c[0x0][0x160], 0x1 ;  /* 0x0000580000047a11 */ /* 0x000fe200078008ff */
[C---:B------:R-:W-:Y:S01]  /*15e0*/  IMAD R13, R32.reuse, c[0x0][0x20c], R5 ;  /* 0x00008300200d7a24 */ /* 0x040fe200078e0205 */
[----:B------:R1:W-:Y:S01]  /*15f0*/  LDGSTS.E.BYPASS.LTC128B.128 [R17+0x1080], [R8.64], !P3 ;  /* 0x0108000008117fae */ /* 0x0003e2000d901d4e */
[----:B------:R-:W-:Y:S01]  /*1600*/  IMAD.WIDE.U32 R28, R32, c[0x0][0x208], R2 ;  /* 0x00008200201c7a25 */ /* 0x000fe200078e0002 */
[----:B------:R-:W-:-:S02]  /*1610*/  LEA.HI.X R5, R0, c[0x0][0x164], R6, 0x1, P0 ;  /* 0x0000590000057a11 */ /* 0x000fc400000f0c06 */
[----:B------:R-:W-:Y:S01]  /*1620*/  IADD3 R2, P0, R8, UR19, RZ ;  /* 0x0000001308027c10 */ /* 0x000fe2000ff1e0ff */
[----:B------:R-:W-:Y:S01]  /*1630*/  IMAD.IADD R27, R29, 0x1, R13 ;  /* 0x000000011d1b7824 */ /* 0x000fe200078e020d */
[----:B------:R-:W-:Y:S01]  /*1640*/  ISETP.LT.OR P3, PT, R12, 0x1, P6 ;  /* 0x000000010c00780c */ /* 0x000fe20003761670 */
[----:B------:R-:W-:Y:S01]  /*1650*/  IMAD.MOV.U32 R26, RZ, RZ, R28 ;  /* 0x000000ffff1a7224 */ /* 0x000fe200078e001c */
[----:B------:R-:W-:Y:S01]  /*1660*/  IADD3.X R3, R9, UR18, RZ, P0, !PT ;  /* 0x0000001209037c10 */ /* 0x000fe200087fe4ff */
[----:B------:R-:W-:Y:S01]  /*1670*/  STL [R1+0x48], R43 ;  /* 0x0000482b01007387 */ /* 0x000fe20000100800 */
[----:B------:R-:W-:Y:S01]  /*1680*/  IADD3 R6, P0, R2, UR19, RZ ;  /* 0x0000001302067c10 */ /* 0x000fe2000ff1e0ff */
[----:B------:R-:W-:Y:S01]  /*1690*/  USHF.L.U32 UR19, UR4, 0x7, URZ ;  /* 0x0000000704137899 */ /* 0x000fe2000800063f */
[----:B------:R-:W-:Y:S01]  /*16a0*/  SHF.R.S32.HI R0, RZ, 0x1f, R15 ;  /* 0x0000001fff007819 */ /* 0x000fe2000001140f */
[----:B------:R2:W-:Y:S01]  /*16b0*/  LDGSTS.E.BYPASS.LTC128B.128 [R17+0x2080], [R2.64], !P2 ;  /* 0x0208000002117fae */ /* 0x0005e2000d101d4e */
[----:B------:R-:W-:Y:S01]  /*16c0*/  IADD3.X R7, R3, UR18, RZ, P0, !PT ;  /* 0x0000001203077c10 */ /* 0x000fe200087fe4ff */
[----:B------:R-:W-:Y:S01]  /*16d0*/  UMOV UR18, 0x7 ;  /* 0x0000000700127882 */ /* 0x000fe20000000000 */
[C---:B------:R-:W-:Y:S01]  /*16e0*/  ISETP.LT.OR P0, PT, R12.reuse, 0x21, P6 ;  /* 0x000000210c00780c */ /* 0x040fe20003701670 */
[----:B------:R-:W-:Y:S01]  /*16f0*/  USHF.L.U64.HI UR18, UR4, UR18, UR5 ;  /* 0x0000001204127299 */ /* 0x000fe20008010205 */
[----:B------:R-:W-:Y:S01]  /*1700*/  ISETP.LT.OR P2, PT, R12, 0x61, P6 ;  /* 0x000000610c00780c */ /* 0x000fe20003741670 */
[----:B------:R4:W-:Y:S01]  /*1710*/  LDGSTS.E.BYPASS.LTC128B.128 [R17+0x3080], [R6.64], !P1 ;  /* 0x0308000006117fae */ /* 0x0009e2000c901d4e */
[----:B------:R-:W-:Y:S01]  /*1720*/  USHF.R.S32.HI UR5, URZ, 0x1f, UR6 ;  /* 0x0000001f3f057899 */ /* 0x000fe20008011406 */
[----:B------:R-:W-:Y:S01]  /*1730*/  IMAD.U32 R18, RZ, RZ, UR19 ;  /* 0x00000013ff127e24 */ /* 0x000fe2000f8e00ff */
[----:B------:R-:W-:Y:S01]  /*1740*/  UIMAD UR22, UR18, UR9, URZ ;  /* 0x00000009121672a4 */ /* 0x000fe2000f8e023f */
[----:B------:R-:W0:Y:S01]  /*1750*/  LDGDEPBAR ;  /* 0x00000000000079af */ /* 0x000e220000000000 */
[----:B------:R-:W-:-:S02]  /*1760*/  IMAD.IADD R13, R25, 0x1, R20 ;  /* 0x00000001190d7824 */ /* 0x000fc400078e0214 */
[----:B------:R-:W-:Y:S01]  /*1770*/  UIMAD UR22, UR7, UR19, UR22 ;  /* 0x00000013071672a4 */ /* 0x000fe2000f8e0216 */
[----:B------:R1:W-:Y:S01]  /*1780*/  LDGSTS.E.BYPASS.LTC128B.128 [R17+0x8080], [R4.64], !P3 ;  /* 0x0808000004117fae */ /* 0x0003e2000d901d4e */
[----:B------:R-:W-:Y:S01]  /*1790*/  ISETP.GT.AND P3, PT, R22, 0x1f, PT ;  /* 0x0000001f1600780c */ /* 0x000fe20003f64270 */
[----:B------:R-:W-:Y:S02]  /*17a0*/  USHF.L.U32 UR7, UR4, 0x6, URZ ;  /* 0x0000000604077899 */ /* 0x000fe4000800063f */
[----:B------:R-:W-:Y:S04]  /*17b0*/  STL.64 [R1+0x30], R28 ;  /* 0x0000301c01007387 */ /* 0x000fe80000100a00 */
[----:B------:R-:W-:Y:S01]  /*17c0*/  STL.64 [R1+0x28], R26 ;  /* 0x0000281a01007387 */ /* 0x000fe20000100a00 */
[----:B--2---:R-:W-:-:S04]  /*17d0*/  IADD3 R2, P1, R4, UR21, RZ ;  /* 0x0000001504027c10 */ /* 0x004fc8000ff3e0ff */
[----:B------:R-:W-:Y:S01]  /*17e0*/  IADD3.X R3, R5, UR16, RZ, P1, !PT ;  /* 0x0000001005037c10 */ /* 0x000fe20008ffe4ff */
[----:B----4-:R-:W-:-:S04]  /*17f0*/  IMAD.WIDE.U32 R6, R18, UR9, R26 ;  /* 0x0000000912067c25 */ /* 0x010fc8000f8e001a */
[----:B------:R2:W-:Y:S01]  /*1800*/  LDGSTS.E.BYPASS.LTC128B.128 [R17+0x9080], [R2.64], !P0 ;  /* 0x0908000002117fae */ /* 0x0005e2000c101d4e */
[----:B------:R-:W-:Y:S02]  /*1810*/  IADD3 R7, R7, UR22, RZ ;  /* 0x0000001607077c10 */ /* 0x000fe4000fffe0ff */
[----:B-1----:R-:W-:-:S04]  /*1820*/  SHF.R.S32.HI R5, RZ, 0x5, R15 ;  /* 0x00000005ff057819 */ /* 0x002fc8000001140f */
[----:B------:R-:W-:-:S04]  /*1830*/  LEA.HI R0, R0, R5, RZ, 0x2 ;  /* 0x0000000500007211 */ /* 0x000fc800078f10ff */
[----:B------:R-:W-:Y:S02]  /*1840*/  LOP3.LUT R9, R0, 0xfffffffc, RZ, 0xc0, !PT ;  /* 0xfffffffc00097812 */ /* 0x000fe400078ec0ff */
[----:B------:R-:W-:-:S03]  /*1850*/  @!P3 IADD3 R0, P1, R42, UR6, RZ ;  /* 0x000000062a00bc10 */ /* 0x000fc6000ff3e0ff */
[----:B------:R-:W-:Y:S01]  /*1860*/  IMAD.IADD R16, R5, 0x1, -R9 ;  /* 0x0000000105107824 */ /* 0x000fe200078e0a09 */
[----:B------:R-:W-:Y:S02]  /*1870*/  @!P3 IADD3.X R8, R41, UR5, RZ, P1, !PT ;  /* 0x000000052908bc10 */ /* 0x000fe40008ffe4ff */
[----:B---3--:R-:W-:-:S04]  /*1880*/  @!P3 LEA R10, P1, R0, c[0x0][0x258], 0x2 ;  /* 0x00009600000aba11 */ /* 0x008fc800078210ff */
[----:B------:R-:W-:Y:S01]  /*1890*/  @!P3 LEA.HI.X R11, R0, c[0x0][0x25c], R8, 0x2, P1 ;  /* 0x00009700000bba11 */ /* 0x000fe200008f1408 */
[----:B------:R-:W-:Y:S01]  /*18a0*/  @!P3 IMAD.SHL.U32 R0, R22, 0x10, RZ ;  /* 0x000000101600b824 */ /* 0x000fe200078e00ff */
[----:B--2---:R-:W-:-:S04]  /*18b0*/  IADD3 R2, P0, R2, UR21, RZ ;  /* 0x0000001502027c10 */ /* 0x004fc8000ff1e0ff */
[----:B------:R-:W-:Y:S02]  /*18c0*/  IADD3.X R3, R3, UR16, RZ, P0, !PT ;  /* 0x0000001003037c10 */ /* 0x000fe400087fe4ff */
[----:B------:R-:W-:Y:S01]  /*18d0*/  IADD3 R8, P1, R2, UR21, RZ ;  /* 0x0000001502087c10 */ /* 0x000fe2000ff3e0ff */
[----:B------:R-:W-:Y:S01]  /*18e0*/  ULDC UR21, c[0x0][0x20c] ;  /* 0x0000830000157ab9 */ /* 0x000fe20000000800 */
[C---:B------:R-:W-:Y:S01]  /*18f0*/  LEA R4, P0, R6.reuse, c[0x0][0x1f0], 0x1 ;  /* 0x00007c0006047a11 */ /* 0x040fe200078008ff */
[----:B------:R1:W-:Y:S01]  /*1900*/  LDGSTS.E.BYPASS.LTC128B.128 [R17+0xa080], [R2.64], !P4 ;  /* 0x0a08000002117fae */ /* 0x0003e2000e101d4e */
[----:B------:R-:W-:Y:S01]  /*1910*/  IADD3.X R9, R3, UR16, RZ, P1, !PT ;  /* 0x0000001003097c10 */ /* 0x000fe20008ffe4ff */
[----:B------:R-:W-:Y:S01]  /*1920*/  USHF.L.U64.HI UR17, UR4, UR17, UR21 ;  /* 0x0000001104117299 */ /* 0x000fe20008010215 */
[----:B------:R-:W-:Y:S01]  /*1930*/  LEA.HI.X R5, R6, c[0x0][0x1f4], R7, 0x1, P0 ;  /* 0x00007d0006057a11 */ /* 0x000fe200000f0c07 */
[----:B------:R-:W-:Y:S01]  /*1940*/  UIADD3 UR4, UR9, 0x1, URZ ;  /* 0x0000000109047890 */ /* 0x000fe2000fffe03f */
[C---:B------:R-:W-:Y:S01]  /*1950*/  ISETP.LT.OR P1, PT, R12.reuse, 0x1, P5 ;  /* 0x000000010c00780c */ /* 0x040fe20002f21670 */
[----:B------:R2:W-:Y:S01]  /*1960*/  LDGSTS.E.BYPASS.LTC128B.128 [R17+0xb080], [R8.64], !P2 ;  /* 0x0b08000008117fae */ /* 0x0005e2000d101d4e */
[C---:B------:R-:W-:Y:S01]  /*1970*/  ISETP.LT.OR P0, PT, R12.reuse, 0x21, P5 ;  /* 0x000000210c00780c */ /* 0x040fe20002f01670 */
[----:B------:R-:W-:Y:S01]  /*1980*/  UISETP.GE.AND UP0, UPT, UR4, UR10, UPT ;  /* 0x0000000a0400728c */ /* 0x000fe2000bf06270 */
[----:B------:R-:W-:Y:S01]  /*1990*/  ISETP.LT.OR P4, PT, R12, 0x41, P5 ;  /* 0x000000410c00780c */ /* 0x000fe20002f81670 */
[----:B------:R3:W-:Y:S04]  /*19a0*/  @!P3 LDGSTS.E.BYPASS.LTC128B.128 [R0+0x18080], [R10.64] ;  /* 0x180800000a00bfae */ /* 0x0007e8000b901d4e */
[----:B------:R-:W0:Y:S04]  /*19b0*/  LDGDEPBAR ;  /* 0x00000000000079af */ /* 0x000e280000000000 */
[----:B------:R4:W-:Y:S01]  /*19c0*/  LDGSTS.E.BYPASS.LTC128B.128 [R17+0x10080], [R4.64], !P1 ;  /* 0x1008000004117fae */ /* 0x0009e2000c901d4e */
[----:B-1----:R-:W-:-:S04]  /*19d0*/  IADD3 R2, P2, R4, UR7, RZ ;  /* 0x0000000704027c10 */ /* 0x002fc8000ff5e0ff */
[----:B------:R-:W-:Y:S02]  /*19e0*/  IADD3.X R3, R5, UR17, RZ, P2, !PT ;  /* 0x0000001105037c10 */ /* 0x000fe400097fe4ff */
[----:B--2---:R-:W-:Y:S02]  /*19f0*/  LOP3.LUT R8, R14, 0xfffffff0, RZ, 0xc0, !PT ;  /* 0xfffffff00e087812 */ /* 0x004fe400078ec0ff */
[----:B------:R-:W-:Y:S01]  /*1a00*/  ISETP.LT.OR P2, PT, R12, 0x61, P5 ;  /* 0x000000610c00780c */ /* 0x000fe20002f41670 */
[----:B------:R1:W-:Y:S01]  /*1a10*/  LDGSTS.E.BYPASS.LTC128B.128 [R17+0x11080], [R2.64], !P0 ;  /* 0x1108000002117fae */ /* 0x0003e2000c101d4e */
[----:B---3--:R-:W-:Y:S02]  /*1a20*/  IMAD.SHL.U32 R11, R35, 0x40, RZ ;  /* 0x00000040230b7824 */ /* 0x008fe400078e00ff */
[----:B------:R-:W-:-:S05]  /*1a30*/  IMAD.IADD R8, R22, 0x1, -R8 ;  /* 0x0000000116087824 */ /* 0x000fca00078e0a08 */
[----:B------:R-:W-:-:S04]  /*1a40*/  SHF.R.S32.HI R0, RZ, 0x1f, R8 ;  /* 0x0000001fff007819 */ /* 0x000fc80000011408 */
[----:B------:R-:W-:Y:S02]  /*1a50*/  LEA.HI R10, R0, R8, RZ, 0x3 ;  /* 0x00000008000a7211 */ /* 0x000fe400078f18ff */
[----:B------:R-:W-:Y:S02]  /*1a60*/  IADD3 R0, P0, R40, UR6, RZ ;  /* 0x0000000628007c10 */ /* 0x000fe4000ff1e0ff */
[----:B----4-:R-:W-:Y:S02]  /*1a70*/  LOP3.LUT R5, R10, 0xfffffff8, RZ, 0xc0, !PT ;  /* 0xfffffff80a057812 */ /* 0x010fe400078ec0ff */
[----:B------:R-:W-:Y:S02]  /*1a80*/  IADD3.X R9, R39, UR5, RZ, P0, !PT ;  /* 0x0000000527097c10 */ /* 0x000fe400087fe4ff */
[----:B------:R-:W-:Y:S01]  /*1a90*/  IADD3 R14, P0, R11, R24, RZ ;  /* 0x000000180b0e7210 */ /* 0x000fe20007f1e0ff */
[----:B------:R-:W-:Y:S01]  /*1aa0*/  IMAD.IADD R12, R8, 0x1, -R5 ;  /* 0x00000001080c7824 */ /* 0x000fe200078e0a05 */
[----:B------:R-:W-:-:S03]  /*1ab0*/  LEA.HI R8, R33, R22, RZ, 0x7 ;  /* 0x0000001621087211 */ /* 0x000fc600078f38ff */
[----:B------:R2:W-:Y:S01]  /*1ac0*/  STL [R1+0x60], R14 ;  /* 0x0000600e01007387 */ /* 0x0005e20000100800 */
[----:B------:R-:W-:Y:S02]  /*1ad0*/  SHF.R.S32.HI R183, RZ, 0x7, R8 ;  /* 0x00000007ffb77819 */ /* 0x000fe40000011408 */
[----:B-1----:R-:W-:-:S04]  /*1ae0*/  IADD3 R2, P1, R2, UR7, RZ ;  /* 0x0000000702027c10 */ /* 0x002fc8000ff3e0ff */
[----:B------:R-:W-:Y:S02]  /*1af0*/  IADD3.X R3, R3, UR17, RZ, P1, !PT ;  /* 0x0000001103037c10 */ /* 0x000fe40008ffe4ff */
[----:B------:R-:W-:-:S03]  /*1b00*/  IADD3 R6, P1, R2, UR7, RZ ;  /* 0x0000000702067c10 */ /* 0x000fc6000ff3e0ff */
[----:B------:R1:W-:Y:S01]  /*1b10*/  LDGSTS.E.BYPASS.LTC128B.128 [R17+0x12080], [R2.64], !P4 ;  /* 0x1208000002117fae */ /* 0x0003e2000e101d4e */
[----:B------:R-:W-:Y:S02]  /*1b20*/  IADD3.X R7, R3, UR17, RZ, P1, !PT ;  /* 0x0000001103077c10 */ /* 0x000fe40008ffe4ff */
[----:B------:R-:W-:-:S03]  /*1b30*/  LEA R4, P1, R0, c[0x0][0x280], 0x2 ;  /* 0x0000a00000047a11 */ /* 0x000fc600078210ff */
[----:B------:R3:W-:Y:S01]  /*1b40*/  LDGSTS.E.BYPASS.LTC128B.128 [R17+0x13080], [R6.64], !P2 ;  /* 0x1308000006117fae */ /* 0x0007e2000d101d4e */
[----:B------:R-:W-:Y:S01]  /*1b50*/  LEA.HI.X R5, R0, c[0x0][0x284], R9, 0x2, P1 ;  /* 0x0000a10000057a11 */ /* 0x000fe200008f1409 */
[----:B------:R-:W-:Y:S01]  /*1b60*/  IMAD.SHL.U32 R0, R183, 0x8, RZ ;  /* 0x00000008b7007824 */ /* 0x000fe200078e00ff */
[----:B------:R-:W-:-:S04]  /*1b70*/  PLOP3.LUT P1, PT, PT, PT, UP0, 0x80, 0x0 ;  /* 0x000000000000781c */ /* 0x000fc80003f2f008 */
[----:B--2---:R-:W-:Y:S01]  /*1b80*/  LOP3.LUT R14, R0, 0x8, RZ, 0xc0, !PT ;  /* 0x00000008000e7812 */ /* 0x004fe200078ec0ff */
[----:B------:R-:W-:-:S05]  /*1b90*/  IMAD.SHL.U32 R0, R180, 0x10, RZ ;  /* 0x00000010b4007824 */ /* 0x000fca00078e00ff */
[----:B------:R-:W-:Y:S01]  /*1ba0*/  LOP3.LUT R0, R14, 0x10, R0, 0xf8, !PT ;  /* 0x000000100e007812 */ /* 0x000fe200078ef800 */
[----:B-1----:R-:W-:Y:S02]  /*1bb0*/  @!P3 IMAD.SHL.U32 R2, R22, 0x10, RZ ;  /* 0x000000101602b824 */ /* 0x002fe400078e00ff */
[----:B------:R-:W-:-:S03]  /*1bc0*/  IMAD.SHL.U32 R3, R12, 0x40, RZ ;  /* 0x000000400c037824 */ /* 0x000fc600078e00ff */
[----:B------:R1:W-:Y:S02]  /*1bd0*/  @!P3 LDGSTS.E.BYPASS.LTC128B.128 [R2+0x18480], [R4.64] ;  /* 0x184800000402bfae */ /* 0x0003e4000b901d4e */
[----:B------:R-:W-:Y:S02]  /*1be0*/  LOP3.LUT R3, R3, 0x1c0, RZ, 0xc0, !PT ;  /* 0x000001c003037812 */ /* 0x000fe400078ec0ff */
[----:B------:R-:W0:Y:S04]  /*1bf0*/  LDGDEPBAR ;  /* 0x00000000000079af */ /* 0x000e280000000000 */
[----:B------:R-:W0:Y:S01]  /*1c00*/  LDGDEPBAR ;  /* 0x00000000000079af */ /* 0x000e220000000000 */
[----:B-1----:R-:W-:Y:S01]  /*1c10*/  IMAD.SHL.U32 R2, R180, 0x8, RZ ;  /* 0x00000008b4027824 */ /* 0x002fe200078e00ff */
[----:B------:R-:W-:Y:S01]  /*1c20*/  SHF.R.U32.HI R4, RZ, 0x3, R3 ;  /* 0x00000003ff047819 */ /* 0x000fe20000011603 */
[----:B------:R-:W-:-:S03]  /*1c30*/  IMAD.SHL.U32 R5, R10, 0x40, RZ ;  /* 0x000000400a057824 */ /* 0x000fc600078e00ff */
[----:B------:R-:W-:Y:S02]  /*1c40*/  LOP3.LUT R2, R3, 0x8, R2, 0xf8, !PT ;  /* 0x0000000803027812 */ /* 0x000fe400078ef802 */
[----:B------:R-:W-:Y:S01]  /*1c50*/  LOP3.LUT R3, R4, R0, R3, 0x1e, !PT ;  /* 0x0000000004037212 */ /* 0x000fe200078e1e03 */
[----:B------:R-:W-:Y:S01]  /*1c60*/  IMAD.SHL.U32 R0, R16, 0x400, RZ ;  /* 0x0000040010007824 */ /* 0x000fe200078e00ff */
[----:B------:R-:W-:Y:S02]  /*1c70*/  LOP3.LUT R4, R2, R4, RZ, 0x3c, !PT ;  /* 0x0000000402047212 */ /* 0x000fe400078e3cff */
[----:B------:R-:W-:Y:S02]  /*1c80*/  LOP3.LUT R2, R5, 0xfffffe00, RZ, 0xc0, !PT ;  /* 0xfffffe0005027812 */ /* 0x000fe400078ec0ff */
[----:B------:R-:W-:Y:S02]  /*1c90*/  LEA.HI.X.SX32 R5, R11, R13, 0x1, P0 ;  /* 0x0000000d0b057211 */ /* 0x000fe400000f0eff */
[----:B------:R-:W-:-:S02]  /*1ca0*/  IADD3 R187, R4, R2, R0 ;  /* 0x0000000204bb7210 */ /* 0x000fc40007ffe000 */
[----:B------:R-:W-:Y:S01]  /*1cb0*/  LOP3.LUT R186, R3, R2, RZ, 0xfc, !PT ;  /* 0x0000000203ba7212 */ /* 0x000fe200078efcff */
[----:B------:R3:W-:Y:S01]  /*1cc0*/  STL [R1+0x54], R5 ;  /* 0x0000540501007387 */ /* 0x0007e20000100800 */
[C---:B------:R-:W-:Y:S02]  /*1cd0*/  IADD3 R2, R17.reuse, 0x10080, RZ ;  /* 0x0001008011027810 */ /* 0x040fe40007ffe0ff */
[----:B------:R-:W-:-:S03]  /*1ce0*/  IADD3 R3, R17, 0x8080, RZ ;  /* 0x0000808011037810 */ /* 0x000fc60007ffe0ff */
[----:B------:R3:W-:Y:S04]  /*1cf0*/  STL [R1+0x4c], R2 ;  /* 0x00004c0201007387 */ /* 0x0007e80000100800 */
[----:B------:R3:W-:Y:S01]  /*1d00*/  STL [R1+0x50], R3 ;  /* 0x0000500301007387 */ /* 0x0007e20000100800 */
[----:B------:R-:W-:Y:S05]  /*1d10*/  @P1 BRA `(.L_x_1288) ;  /* 0x0000021000001947 */ /* 0x000fea0003800000 */
[----:B------:R-:W-:Y:S01]  /*1d20*/  USHF.L.U32 UR6, UR4, 0x7, URZ ;  /* 0x0000000704067899 */ /* 0x000fe2000800063f */
[----:B---3--:R-:W-:Y:S01]  /*1d30*/  IMAD.WIDE.U32 R4, R18, UR4, R26 ;  /* 0x0000000412047c25 */ /* 0x008fe2000f8e001a */
[----:B------:R-:W-:Y:S01]  /*1d40*/  USHF.R.S32.HI UR5, URZ, 0x1f, UR4 ;  /* 0x0000001f3f057899 */ /* 0x000fe20008011404 */
[----:B------:R-:W-:Y:S01]  /*1d50*/  BSSY B0, `(.L_x_1288) ;  /* 0x000001d000007945 */ /* 0x000fe20003800000 */
[----:B------:R-:W-:Y:S02]  /*1d60*/  UIMAD UR18, UR18, UR4, URZ ;  /* 0x00000004121272a4 */ /* 0x000fe4000f8e023f */
[----:B------:R-:W-:Y:S01]  /*1d70*/  IMAD.U32 R8, RZ, RZ, UR6 ;  /* 0x00000006ff087e24 */ /* 0x000fe2000f8e00ff */
[----:B------:R-:W-:Y:S01]  /*1d80*/  LEA R2, P1, R4, c[0x0][0x1f0], 0x1 ;  /* 0x00007c0004027a11 */ /* 0x000fe200078208ff */
[----:B------:R-:W-:-:S03]  /*1d90*/  UIMAD UR5, UR5, UR19, UR18 ;  /* 0x00000013050572a4 */ /* 0x000fc6000f8e0212 */
[----:B------:R-:W-:-:S03]  /*1da0*/  IADD3 R6, -R38, UR12, -R8 ;  /* 0x0000000c26067c10 */ /* 0x000fc6000fffe908 */
        /* <DEDUP_REMOVED lines=16> */
[----:B-1----:R-:W-:-:S04]  /*1eb0*/  IADD3 R3, P1, R40, UR6, RZ ;  /* 0x0000000628037c10 */ /* 0x002fc8000ff3e0ff */
[----:B------:R-:W-:Y:S02]  /*1ec0*/  LEA R2, P0, R3, c[0x0][0x280], 0x2 ;  /* 0x0000a00003027a11 */ /* 0x000fe400078010ff */
[----:B--2---:R-:W-:-:S04]  /*1ed0*/  LEA.HI.X.SX32 R4, R8, R39, 0x1, P1 ;  /* 0x0000002708047211 */ /* 0x004fc800008f0eff */
[----:B------:R-:W-:Y:S01]  /*1ee0*/  LEA.HI.X R3, R3, c[0x0][0x284], R4, 0x2, P0 ;  /* 0x0000a10003037a11 */ /* 0x000fe200000f1404 */
[----:B------:R-:W-:Y:S05]  /*1ef0*/  @P3 BRA `(.L_x_1289) ;  /* 0x0000002000003947 */ /* 0x000fea0003800000 */
[----:B---3--:R-:W-:-:S05]  /*1f00*/  SHF.L.U32 R4, R22, 0x4, RZ ;  /* 0x0000000416047819 */ /* 0x008fca00000006ff */
[----:B------:R1:W-:Y:S02]  /*1f10*/  LDGSTS.E.BYPASS.LTC128B.128 [R4+0x18680], [R2.64] ;  /* 0x1868000002047fae */ /* 0x0003e4000b901d4e */
.L_x_1289:
[----:B---3--:R-:W-:Y:S05]  /*1f20*/  BSYNC B0 ;  /* 0x0000000000007941 */ /* 0x008fea0003800000 */
.L_x_1288:
[----:B-1-3--:R-:W-:Y:S01]  /*1f30*/  LEA.HI R2, R33, R22, RZ, 0x2 ;  /* 0x0000001621027211 */ /* 0x00afe200078f10ff */
[----:B------:R-:W-:Y:S01]  /*1f40*/  IMAD.MOV.U32 R5, RZ, RZ, 0x1 ;  /* 0x00000001ff057424 */ /* 0x000fe200078e00ff */
[----:B------:R-:W-:Y:S01]  /*1f50*/  LOP3.LUT R4, R15, 0xffffffe0, RZ, 0xc0, !PT ;  /* 0xffffffe00f047812 */ /* 0x000fe200078ec0ff */
[----:B------:R-:W-:Y:S01]  /*1f60*/  IMAD.SHL.U32 R8, R16, 0x10, RZ ;  /* 0x0000001010087824 */ /* 0x000fe200078e00ff */
[----:B------:R-:W-:Y:S01]  /*1f70*/  LOP3.LUT R3, R2, 0x3ffffffc, RZ, 0xc0, !PT ;  /* 0x3ffffffc02037812 */ /* 0x000fe200078ec0ff */
[----:B------:R-:W-:Y:S01]  /*1f80*/  IMAD.MOV.U32 R226, RZ, RZ, 0x40 ;  /* 0x00000040ffe27424 */ /* 0x000fe200078e00ff */
[----:B------:R-:W-:Y:S01]  /*1f90*/  ISETP.LE.AND P4, PT, R5, c[0x0][0x2a8], PT ;  /* 0x0000aa0005007a0c */ /* 0x000fe20003f83270 */
[C---:B------:R-:W-:Y:S01]  /*1fa0*/  IMAD.IADD R11, R22.reuse, 0x1, -R4 ;  /* 0x00000001160b7824 */ /* 0x040fe200078e0a04 */
[----:B------:R-:W-:Y:S01]  /*1fb0*/  SHF.R.S32.HI R4, RZ, 0x2, R2 ;  /* 0x00000002ff047819 */ /* 0x000fe20000011402 */
[----:B------:R-:W-:Y:S01]  /*1fc0*/  IMAD.IADD R22, R22, 0x1, -R3 ;  /* 0x0000000116167824 */ /* 0x000fe200078e0a03 */
[----:B------:R-:W-:Y:S01]  /*1fd0*/  LEA.HI R7, R183, R183, RZ, 0x1 ;  /* 0x000000b7b7077211 */ /* 0x000fe200078f08ff */
[C---:B------:R-:W-:Y:S01]  /*1fe0*/  IMAD.SHL.U32 R3, R36.reuse, 0x40, RZ ;  /* 0x0000004024037824 */ /* 0x040fe200078e00ff */
[----:B------:R-:W-:Y:S01]  /*1ff0*/  LOP3.LUT P2, RZ, R36, 0x4, RZ, 0xc0, !PT ;  /* 0x0000000424ff7812 */ /* 0x000fe2000784c0ff */
[----:B------:R-:W-:Y:S01]  /*2000*/  IMAD.SHL.U32 R5, R38, 0x8, RZ ;  /* 0x0000000826057824 */ /* 0x000fe200078e00ff */
[----:B------:R-:W-:Y:S01]  /*2010*/  LOP3.LUT P1, RZ, R12, 0x2, RZ, 0xc0, !PT ;  /* 0x000000020cff7812 */ /* 0x000fe2000782c0ff */
[----:B------:R-:W-:Y:S01]  /*2020*/  IMAD R22, R22, 0x2, R0 ;  /* 0x0000000216167824 */ /* 0x000fe200078e0200 */
[----:B------:R-:W-:Y:S01]  /*2030*/  LOP3.LUT R10, R3, 0x1c0, RZ, 0xc0, !PT ;  /* 0x000001c0030a7812 */ /* 0x000fe200078ec0ff */
[----:B------:R-:W-:Y:S01]  /*2040*/  IMAD.MOV.U32 R188, RZ, RZ, 0x20 ;  /* 0x00000020ffbc7424 */ /* 0x000fe200078e00ff */
[----:B------:R-:W-:Y:S01]  /*2050*/  SHF.R.S32.HI R3, RZ, 0x1f, R2 ;  /* 0x0000001fff037819 */ /* 0x000fe20000011402 */
[----:B------:R-:W-:Y:S01]  /*2060*/  UIADD3 UR5, UR11, 0x1, -UR13 ;  /* 0x000000010b057890 */ /* 0x000fe2000fffe80d */
[----:B------:R-:W-:Y:S01]  /*2070*/  LOP3.LUT R2, R5, 0x8, RZ, 0xc0, !PT ;  /* 0x0000000805027812 */ /* 0x000fe200078ec0ff */
[----:B------:R-:W-:Y:S01]  /*2080*/  ULDC UR4, c[0x0][0x2a0] ;  /* 0x0000a80000047ab9 */ /* 0x000fe20000000800 */
[----:B------:R-:W-:Y:S01]  /*2090*/  SHF.R.U32.HI R9, RZ, 0x3, R10 ;  /* 0x00000003ff097819 */ /* 0x000fe2000001160a */
[----:B------:R-:W-:Y:S01]  /*20a0*/  ULOP3.LUT UR4, URZ, UR4, URZ, 0x33, !UPT ;  /* 0x000000043f047292 */ /* 0x000fe2000f8e333f */
[----:B------:R-:W-:Y:S01]  /*20b0*/  LOP3.LUT R6, R10, 0x30, R8, 0xf8, !PT ;  /* 0x000000300a067812 */ /* 0x000fe200078ef808 */
[----:B------:R-:W0:Y:S01]  /*20c0*/  LDGDEPBAR ;  /* 0x00000000000079af */ /* 0x000e220000000000 */
[----:B------:R-:W-:Y:S01]  /*20d0*/  LEA.HI R3, R3, R4, RZ, 0x3 ;  /* 0x0000000403037211 */ /* 0x000fe200078f18ff */
[----:B------:R-:W-:Y:S01]  /*20e0*/  CS2R R126, SRZ ;  /* 0x00000000007e7805 */ /* 0x000fe2000001ff00 */
[----:B------:R-:W-:Y:S01]  /*20f0*/  LOP3.LUT R5, R7, 0x1ffffffe, RZ, 0xc0, !PT ;  /* 0x1ffffffe07057812 */ /* 0x000fe200078ec0ff */
[----:B------:R-:W-:Y:S01]  /*2100*/  CS2R R124, SRZ ;  /* 0x00000000007c7805 */ /* 0x000fe2000001ff00 */
[C---:B------:R-:W-:Y:S01]  /*2110*/  LOP3.LUT R7, R9.reuse, R2, R10, 0x1e, !PT ;  /* 0x0000000209077212 */ /* 0x040fe200078e1e0a */
[----:B------:R-:W-:Y:S01]  /*2120*/  CS2R R130, SRZ ;  /* 0x0000000000827805 */ /* 0x000fe2000001ff00 */
[----:B------:R-:W-:Y:S01]  /*2130*/  LOP3.LUT R6, R9, R6, R2, 0x1e, !PT ;  /* 0x0000000609067212 */ /* 0x000fe200078e1e02 */
[----:B------:R-:W-:Y:S01]  /*2140*/  IMAD.IADD R5, R183, 0x1, -R5 ;  /* 0x00000001b7057824 */ /* 0x000fe200078e0a05 */
[----:B------:R-:W-:Y:S01]  /*2150*/  LOP3.LUT R2, R3, 0xfffffff8, RZ, 0xc0, !PT ;  /* 0xfffffff803027812 */ /* 0x000fe200078ec0ff */
[C---:B------:R-:W-:Y:S01]  /*2160*/  IMAD R183, R180.reuse, 0x2, R183 ;  /* 0x00000002b4b77824 */ /* 0x040fe200078e02b7 */
[----:B------:R-:W-:Y:S01]  /*2170*/  SHF.R.S32.HI R0, RZ, 0x1f, R11 ;  /* 0x0000001fff007819 */ /* 0x000fe2000001140b */
[----:B------:R-:W-:Y:S01]  /*2180*/  IMAD R180, R180, 0x200, R6 ;  /* 0x00000200b4b47824 */ /* 0x000fe200078e0206 */
[----:B------:R-:W-:Y:S01]  /*2190*/  SEL R181, R226, 0xffffffc0, !P2 ;  /* 0xffffffc0e2b57807 */ /* 0x000fe20005000000 */
[----:B------:R-:W-:Y:S01]  /*21a0*/  IMAD.IADD R4, R4, 0x1, -R2 ;  /* 0x0000000104047824 */ /* 0x000fe200078e0a02 */
[----:B------:R-:W-:Y:S01]  /*21b0*/  LEA.HI R0, R0, R11, RZ, 0x2 ;  /* 0x0000000b00007211 */ /* 0x000fe200078f10ff */
[----:B------:R-:W-:Y:S01]  /*21c0*/  IMAD.U32 R183, R183, 0x200, R7 ;  /* 0x00000200b7b77824 */ /* 0x000fe200078e0007 */
[----:B------:R-:W-:Y:S01]  /*21d0*/  LOP3.LUT P2, RZ, R36, 0x2, RZ, 0xc0, !PT ;  /* 0x0000000224ff7812 */ /* 0x000fe2000784c0ff */
[----:B------:R-:W-:Y:S01]  /*21e0*/  IMAD.SHL.U32 R2, R4, 0x40, RZ ;  /* 0x0000004004027824 */ /* 0x000fe200078e00ff */
[C---:B------:R-:W-:Y:S01]  /*21f0*/  LEA.HI.SX32 R3, R0.reuse, R8, 0x1e ;  /* 0x0000000800037211 */ /* 0x040fe200078ff2ff */
[C---:B------:R-:W-:Y:S01]  /*2200*/  IMAD R181, R183.reuse, 0x2, R181 ;  /* 0x00000002b7b57824 */ /* 0x040fe200078e02b5 */
[----:B------:R-:W-:Y:S01]  /*2210*/  LOP3.LUT R0, R0, 0x7ffffffc, RZ, 0xc0, !PT ;  /* 0x7ffffffc00007812 */ /* 0x000fe200078ec0ff */
[----:B------:R-:W-:Y:S01]  /*2220*/  IMAD.SHL.U32 R184, R183, 0x2, RZ ;  /* 0x00000002b7b87824 */ /* 0x000fe200078e00ff */
[----:B------:R-:W-:Y:S01]  /*2230*/  LOP3.LUT R2, R2, 0x1c0, RZ, 0xc0, !PT ;  /* 0x000001c002027812 */ /* 0x000fe200078ec0ff */
[----:B------:R1:W-:Y:S01]  /*2240*/  STL [R1+0x20], R3 ;  /* 0x0000200301007387 */ /* 0x0003e20000100800 */
[----:B------:R-:W-:Y:S01]  /*2250*/  LOP3.LUT P0, RZ, R12, 0x4, RZ, 0xc0, !PT ;  /* 0x000000040cff7812 */ /* 0x000fe2000780c0ff */
[----:B------:R-:W-:Y:S01]  /*2260*/  IMAD.IADD R0, R11, 0x1, -R0 ;  /* 0x000000010b007824 */ /* 0x000fe200078e0a00 */
[C---:B------:R-:W-:Y:S01]  /*2270*/  SEL R182, R188.reuse, 0xffffffe0, !P2 ;  /* 0xffffffe0bcb67807 */ /* 0x040fe20005000000 */
[----:B------:R-:W-:Y:S01]  /*2280*/  CS2R R128, SRZ ;  /* 0x0000000000807805 */ /* 0x000fe2000001ff00 */
[----:B------:R-:W-:Y:S01]  /*2290*/  SEL R185, R188, 0xffffffe0, !P1 ;  /* 0xffffffe0bcb97807 */ /* 0x000fe20004800000 */
[----:B------:R-:W-:Y:S01]  /*22a0*/  IMAD R0, R5, 0x4, R0 ;  /* 0x0000000405007824 */ /* 0x000fe200078e0200 */
[----:B------:R-:W-:Y:S01]  /*22b0*/  R2P PR, R4, 0x6 ;  /* 0x0000000604007804 */ /* 0x000fe20000000000 */
[----:B------:R-:W-:Y:S01]  /*22c0*/  IMAD R183, R183, 0x2, R182 ;  /* 0x00000002b7b77824 */ /* 0x000fe200078e02b6 */
[----:B------:R-:W-:Y:S01]  /*22d0*/  SEL R168, R226, 0xffffffc0, !P0 ;  /* 0xffffffc0e2a87807 */ /* 0x000fe20004000000 */
[----:B------:R-:W-:Y:S01]  /*22e0*/  CS2R R122, SRZ ;  /* 0x00000000007a7805 */ /* 0x000fe2000001ff00 */
        /* <DEDUP_REMOVED lines=14> */
[----:B-1----:R-:W-:Y:S01]  /*23d0*/  SHF.R.U32.HI R3, RZ, 0x3, R2 ;  /* 0x00000003ff037819 */ /* 0x002fe20000011602 */
        /* <DEDUP_REMOVED lines=10> */
[----:B------:R-:W-:Y:S01]  /*2480*/  IMAD.U32 R3, RZ, RZ, UR5 ;  /* 0x00000005ff037e24 */ /* 0x000fe2000f8e00ff */
        /* <DEDUP_REMOVED lines=14> */
[----:B------:R-:W-:Y:S01]  /*2570*/  IMAD.SHL.U32 R180, R180, 0x2, RZ ;  /* 0x00000002b4b47824 */ /* 0x000fe200078e00ff */
[----:B------:R-:W-:Y:S01]  /*2580*/  UMOV UR19, URZ ;  /* 0x0000003f00137c82 */ /* 0x000fe20008000000 */
[----:B------:R-:W-:Y:S01]  /*2590*/  IMAD.IADD R182, R182, 0x1, R181 ;  /* 0x00000001b6b67824 */ /* 0x000fe200078e02b5 */
[----:B------:R-:W-:Y:S01]  /*25a0*/  UMOV UR18, 0x1 ;  /* 0x0000000100127882 */ /* 0x000fe20000000000 */
[----:B------:R-:W-:Y:S01]  /*25b0*/  IMAD.IADD R226, R226, 0x1, R225 ;  /* 0x00000001e2e27824 */ /* 0x000fe200078e02e1 */
[----:B------:R-:W-:Y:S01]  /*25c0*/  UISETP.GT.AND UP4, UPT, UR8, -0x1, UPT ;  /* 0xffffffff0800788c */ /* 0x000fe2000bf84270 */
[----:B------:R-:W-:Y:S01]  /*25d0*/  IMAD.IADD R189, R186, 0x1, R188 ;  /* 0x00000001babd7824 */ /* 0x000fe200078e02bc */
[----:B------:R-:W-:Y:S01]  /*25e0*/  UMOV UR5, URZ ;  /* 0x0000003f00057c82 */ /* 0x000fe20008000000 */
[----:B-1----:R-:W-:-:S05]  /*25f0*/  IMAD.SHL.U32 R4, R0, 0x2, RZ ;  /* 0x0000000200047824 */ /* 0x002fca00078e00ff */
[----:B------:R-:W-:Y:S01]  /*2600*/  IADD3 R0, R3, -UR12, -R4 ;  /* 0x8000000c03007c10 */ /* 0x000fe2000fffe804 */
[----:B------:R1:W-:Y:S01]  /*2610*/  STL [R1+0x4], R4 ;  /* 0x0000040401007387 */ /* 0x0003e20000100800 */
[----:B------:R-:W-:Y:S02]  /*2620*/  IADD3 R3, -R4, UR20, RZ ;  /* 0x0000001404037c10 */ /* 0x000fe4000fffe1ff */
[C---:B------:R-:W-:Y:S02]  /*2630*/  IADD3 R2, R0.reuse, c[0x0][0x2a4], RZ ;  /* 0x0000a90000027a10 */ /* 0x040fe40007ffe0ff */
[----:B------:R-:W-:Y:S01]  /*2640*/  IADD3 R0, R0, UR4, RZ ;  /* 0x0000000400007c10 */ /* 0x000fe2000fffe0ff */
[----:B------:R1:W-:Y:S04]  /*2650*/  STL [R1+0xc], R3 ;  /* 0x00000c0301007387 */ /* 0x0003e80000100800 */
[----:B------:R1:W-:Y:S04]  /*2660*/  STL [R1], R2 ;  /* 0x0000000201007387 */ /* 0x0003e80000100800 */
[----:B------:R1:W-:Y:S02]  /*2670*/  STL [R1+0x8], R0 ;  /* 0x0000080001007387 */ /* 0x0003e40000100800 */
.L_x_1308:
[----:B------:R-:W-:Y:S04]  /*2680*/  DEPBAR.LE SB0, 0x1 ;  /* 0x000080400000791a */ /* 0x000fe80000000000 */
[----:B------:R-:W-:Y:S01]  /*2690*/  BAR.SYNC.DEFER_BLOCKING 0x0 ;  /* 0x0000000000007b1d */ /* 0x000fe20000010000 */
[----:B------:R-:W-:Y:S01]  /*26a0*/  USHF.L.U32 UR4, UR5, 0xd, URZ ;  /* 0x0000000d05047899 */ /* 0x000fe2000800063f */
[----:B------:R-:W-:Y:S05]  /*26b0*/  MOV R208, UR5 ;  /* 0x0000000500d07c02 */ /* 0x000fea0008000f00 */
[----:B-1----:R-:W-:Y:S05]  /*26c0*/  IADD3 R3, R187, UR4, RZ ;  /* 0x00000004bb037c10 */ /* 0x002fea000fffe0ff */
        /* <DEDUP_REMOVED lines=8> */
[----:B------:R-:W4:Y:S04]  /*2750*/  LDL R178, [R1] ;  /* 0x0000000001b27983 */ /* 0x000f280000100800 */
[----:B------:R-:W5:Y:S08]  /*2760*/  LDSM.16.M88.4 R48, [R184+0x2080] ;  /* 0x00208000b830783b */ /* 0x000f700000000200 */
[----:B------:R-:W4:Y:S01]  /*2770*/  LDL R177, [R1+0x8] ;  /* 0x0000080001b17983 */ /* 0x000f220000100800 */
[-C--:B-1----:R-:W-:Y:S03]  /*2780*/  HMMA.16816.F32 R4, R64, R16.reuse, RZ ;  /* 0x000000104004723c */ /* 0x082fe600000018ff */
[----:B------:R-:W1:Y:S05]  /*2790*/  LDSM.16.M88.4 R132, [R184+0x3080] ;  /* 0x00308000b884783b */ /* 0x000e6a0000000200 */
[C---:B--2---:R-:W-:Y:S03]  /*27a0*/  HMMA.16816.F32 R8, R60.reuse, R16, RZ ;  /* 0x000000103c08723c */ /* 0x044fe600000018ff */
[----:B------:R-:W2:Y:S04]  /*27b0*/  LDL R176, [R1+0xc] ;  /* 0x00000c0001b07983 */ /* 0x000ea80000100800 */
[----:B------:R-:W-:Y:S01]  /*27c0*/  LDSM.16.M88.4 R140, [R183+0x80] ;  /* 0x00008000b78c783b */ /* 0x000fe20000000200 */
[-C--:B------:R-:W-:Y:S07]  /*27d0*/  HMMA.16816.F32 R12, R60, R18.reuse, RZ ;  /* 0x000000123c0c723c */ /* 0x080fee00000018ff */
[----:B------:R-:W1:Y:S01]  /*27e0*/  LDSM.16.M88.4 R136, [R2+0x8080] ;  /* 0x008080000288783b */ /* 0x000e620000000200 */
[C---:B------:R-:W-:Y:S07]  /*27f0*/  HMMA.16816.F32 R16, R64.reuse, R18, RZ ;  /* 0x000000124010723c */ /* 0x040fee00000018ff */
[----:B------:R-:W1:Y:S01]  /*2800*/  LDSM.16.M88.4 R144, [R2+0xa080] ;  /* 0x00a080000290783b */ /* 0x000e620000000200 */
[-C--:B---3--:R-:W-:Y:S07]  /*2810*/  HMMA.16816.F32 R20, R64, R32.reuse, RZ ;  /* 0x000000204014723c */ /* 0x088fee00000018ff */
[----:B------:R-:W3:Y:S01]  /*2820*/  LDSM.16.M88.4 R148, [R183+0x1080] ;  /* 0x00108000b794783b */ /* 0x000ee20000000200 */
[C---:B------:R-:W-:Y:S07]  /*2830*/  HMMA.16816.F32 R24, R60.reuse, R32, RZ ;  /* 0x000000203c18723c */ /* 0x040fee00000018ff */
[----:B------:R-:W1:Y:S01]  /*2840*/  LDSM.16.M88.4 R152, [R183+0x2080] ;  /* 0x00208000b798783b */ /* 0x000e620000000200 */
[-C--:B------:R-:W-:Y:S07]  /*2850*/  HMMA.16816.F32 R28, R60, R34.reuse, RZ ;  /* 0x000000223c1c723c */ /* 0x080fee00000018ff */
[----:B------:R-:W2:Y:S01]  /*2860*/  LDL R179, [R1+0x20] ;  /* 0x0000200001b37983 */ /* 0x000ea20000100800 */
[C---:B------:R-:W-:Y:S03]  /*2870*/  HMMA.16816.F32 R32, R64.reuse, R34, RZ ;  /* 0x000000224020723c */ /* 0x040fe600000018ff */
[----:B------:R-:W3:Y:S05]  /*2880*/  LDSM.16.M88.4 R156, [R183+0x3080] ;  /* 0x00308000b79c783b */ /* 0x000eea0000000200 */
[-C--:B-----5:R-:W-:Y:S03]  /*2890*/  HMMA.16816.F32 R36, R64, R48.reuse, RZ ;  /* 0x000000304024723c */ /* 0x0a0fe600000018ff */
[----:B------:R-:W-:Y:S05]  /*28a0*/  LDSM.16.M88.4 R164, [R181+0x1080] ;  /* 0x00108000b5a4783b */ /* 0x000fea0000000200 */
[C---:B------:R-:W-:Y:S03]  /*28b0*/  HMMA.16816.F32 R40, R60.reuse, R48, RZ ;  /* 0x000000303c28723c */ /* 0x040fe600000018ff */
[----:B------:R-:W-:Y:S05]  /*28c0*/  LDSM.16.M88.4 R168, [R182+0x80] ;  /* 0x00008000b6a8783b */ /* 0x000fea0000000200 */
[-C--:B------:R-:W-:Y:S08]  /*28d0*/  HMMA.16816.F32 R44, R60, R50.reuse, RZ ;  /* 0x000000323c2c723c */ /* 0x080ff000000018ff */
[C---:B------:R-:W-:Y:S08]  /*28e0*/  HMMA.16816.F32 R48, R64.reuse, R50, RZ ;  /* 0x000000324030723c */ /* 0x040ff000000018ff */
[-C--:B-1----:R-:W-:Y:S08]  /*28f0*/  HMMA.16816.F32 R52, R64, R132.reuse, RZ ;  /* 0x000000844034723c */ /* 0x082ff000000018ff */
[C---:B------:R-:W-:Y:S08]  /*2900*/  HMMA.16816.F32 R56, R60.reuse, R132, RZ ;  /* 0x000000843c38723c */ /* 0x040ff000000018ff */
[-C--:B------:R-:W-:Y:S08]  /*2910*/  HMMA.16816.F32 R60, R60, R134.reuse, RZ ;  /* 0x000000863c3c723c */ /* 0x080ff000000018ff */
[----:B------:R-:W-:Y:S01]  /*2920*/  HMMA.16816.F32 R64, R64, R134, RZ ;  /* 0x000000864040723c */ /* 0x000fe200000018ff */
[----:B------:R-:W-:Y:S07]  /*2930*/  LDSM.16.M88.4 R132, [R160+0x8080] ;  /* 0x00808000a084783b */ /* 0x000fee0000000200 */
[-C--:B------:R-:W-:Y:S01]  /*2940*/  HMMA.16816.F32 R4, R136, R140.reuse, R4 ;  /* 0x0000008c8804723c */ /* 0x080fe20000001804 */
[----:B------:R-:W-:Y:S07]  /*2950*/  LDSM.16.M88.4 R160, [R160+0xa080] ;  /* 0x00a08000a0a0783b */ /* 0x000fee0000000200 */
[C---:B------:R-:W-:Y:S08]  /*2960*/  HMMA.16816.F32 R8, R144.reuse, R140, R8 ;  /* 0x0000008c9008723c */ /* 0x040ff00000001808 */
[-C--:B------:R-:W-:Y:S08]  /*2970*/  HMMA.16816.F32 R12, R144, R142.reuse, R12 ;  /* 0x0000008e900c723c */ /* 0x080ff0000000180c */
[C---:B------:R-:W-:Y:S01]  /*2980*/  HMMA.16816.F32 R16, R136.reuse, R142, R16 ;  /* 0x0000008e8810723c */ /* 0x040fe20000001810 */
[----:B------:R-:W1:Y:S07]  /*2990*/  LDSM.16.M88.4 R140, [R181+0x80] ;  /* 0x00008000b58c783b */ /* 0x000e6e0000000200 */
[-C--:B---3--:R-:W-:Y:S08]  /*29a0*/  HMMA.16816.F32 R20, R136, R148.reuse, R20 ;  /* 0x000000948814723c */ /* 0x088ff00000001814 */
[C---:B------:R-:W-:Y:S08]  /*29b0*/  HMMA.16816.F32 R24, R144.reuse, R148, R24 ;  /* 0x000000949018723c */ /* 0x040ff00000001818 */
[-C--:B------:R-:W-:Y:S08]  /*29c0*/  HMMA.16816.F32 R28, R144, R150.reuse, R28 ;  /* 0x00000096901c723c */ /* 0x080ff0000000181c */
[C---:B------:R-:W-:Y:S01]  /*29d0*/  HMMA.16816.F32 R32, R136.reuse, R150, R32 ;  /* 0x000000968820723c */ /* 0x040fe20000001820 */
[----:B------:R-:W3:Y:S07]  /*29e0*/  LDSM.16.M88.4 R148, [R181+0x2080] ;  /* 0x00208000b594783b */ /* 0x000eee0000000200 */
[-C--:B------:R-:W-:Y:S08]  /*29f0*/  HMMA.16816.F32 R36, R136, R152.reuse, R36 ;  /* 0x000000988824723c */ /* 0x080ff00000001824 */
[C---:B------:R-:W-:Y:S08]  /*2a00*/  HMMA.16816.F32 R40, R144.reuse, R152, R40 ;  /* 0x000000989028723c */ /* 0x040ff00000001828 */
[-C--:B------:R-:W-:Y:S08]  /*2a10*/  HMMA.16816.F32 R44, R144, R154.reuse, R44 ;  /* 0x0000009a902c723c */ /* 0x080ff0000000182c */
[C---:B------:R-:W-:Y:S01]  /*2a20*/  HMMA.16816.F32 R48, R136.reuse, R154, R48 ;  /* 0x0000009a8830723c */ /* 0x040fe20000001830 */
[----:B------:R-:W5:Y:S07]  /*2a30*/  LDSM.16.M88.4 R152, [R181+0x3080] ;  /* 0x00308000b598783b */ /* 0x000f6e0000000200 */
[-C--:B------:R-:W-:Y:S08]  /*2a40*/  HMMA.16816.F32 R52, R136, R156.reuse, R52 ;  /* 0x0000009c8834723c */ /* 0x080ff00000001834 */
[C---:B------:R-:W-:Y:S08]  /*2a50*/  HMMA.16816.F32 R56, R144.reuse, R156, R56 ;  /* 0x0000009c9038723c */ /* 0x040ff00000001838 */
[-C--:B------:R-:W-:Y:S01]  /*2a60*/  HMMA.16816.F32 R60, R144, R158.reuse, R60 ;  /* 0x0000009e903c723c */ /* 0x080fe2000000183c */
[----:B------:R-:W2:Y:S07]  /*2a70*/  LDSM.16.M88.4 R144, [R172+0x8080] ;  /* 0x00808000ac90783b */ /* 0x000eae0000000200 */
[----:B------:R-:W-:Y:S01]  /*2a80*/  HMMA.16816.F32 R64, R136, R158, R64 ;  /* 0x0000009e8840723c */ /* 0x000fe20000001840 */
[----:B------:R-:W2:Y:S07]  /*2a90*/  LDSM.16.M88.4 R172, [R172+0xa080] ;  /* 0x00a08000acac783b */ /* 0x000eae0000000200 */
        /* <DEDUP_REMOVED lines=10> */
[-C--:B---3--:R-:W-:Y:S08]  /*2b40*/  HMMA.16816.F32 R36, R132, R148.reuse, R36 ;  /* 0x000000948424723c */ /* 0x088ff00000001824 */
[C---:B------:R-:W-:Y:S08]  /*2b50*/  HMMA.16816.F32 R40, R160.reuse, R148, R40 ;  /* 0x00000094a028723c */ /* 0x040ff00000001828 */
[-C--:B------:R-:W-:Y:S08]  /*2b60*/  HMMA.16816.F32 R44, R160, R150.reuse, R44 ;  /* 0x00000096a02c723c */ /* 0x080ff0000000182c */
[C---:B------:R-:W-:Y:S01]  /*2b70*/  HMMA.16816.F32 R48, R132.reuse, R150, R48 ;  /* 0x000000968430723c */ /* 0x040fe20000001830 */
[----:B------:R-:W3:Y:S07]  /*2b80*/  LDSM.16.M88.4 R148, [R182+0x3080] ;  /* 0x00308000b694783b */ /* 0x000eee0000000200 */
[-C--:B-----5:R-:W-:Y:S04]  /*2b90*/  HMMA.16816.F32 R52, R132, R152.reuse, R52 ;  /* 0x000000988434723c */ /* 0x0a0fe80000001834 */
[--C-:B--2---:R-:W-:Y:S04]  /*2ba0*/  IMAD R208, R208, 0x80, R179.reuse ;  /* 0x00000080d0d07824 */ /* 0x104fe800078e02b3 */
[C---:B------:R-:W-:Y:S01]  /*2bb0*/  HMMA.16816.F32 R56, R160.reuse, R152, R56 ;  /* 0x00000098a038723c */ /* 0x040fe20000001838 */
[----:B------:R2:W1:Y:S04]  /*2bc0*/  LDS R198, [R208.X4+0x18080] ;  /* 0x01808000d0c67984 */ /* 0x0004680000004800 */
[----:B------:R2:W1:Y:S03]  /*2bd0*/  LDS R199, [R208.X4+0x180a0] ;  /* 0x0180a000d0c77984 */ /* 0x0004660000004800 */
[-C--:B------:R-:W-:Y:S01]  /*2be0*/  HMMA.16816.F32 R60, R160, R154.reuse, R60 ;  /* 0x0000009aa03c723c */ /* 0x080fe2000000183c */
[----:B------:R2:W1:Y:S04]  /*2bf0*/  LDS R200, [R208.X4+0x18180] ;  /* 0x01818000d0c87984 */ /* 0x0004680000004800 */
[----:B------:R2:W1:Y:S03]  /*2c00*/  LDS R201, [R208.X4+0x181a0] ;  /* 0x0181a000d0c97984 */ /* 0x0004660000004800 */
[----:B------:R-:W-:Y:S07]  /*2c10*/  HMMA.16816.F32 R64, R132, R154, R64 ;  /* 0x0000009a8440723c */ /* 0x000fee0000001840 */
[----:B------:R-:W-:Y:S01]  /*2c20*/  MOV R132, UR9 ;  /* 0x0000000900847c02 */ /* 0x000fe20008000f00 */
[-C--:B------:R-:W-:Y:S05]  /*2c30*/  HMMA.16816.F32 R4, R144, R168.reuse, R4 ;  /* 0x000000a89004723c */ /* 0x080fea0000001804 */
[----:B------:R-:W-:Y:S03]  /*2c40*/  IMAD R132, R132, 0x80, R179 ;  /* 0x0000008084847824 */ /* 0x000fe600078e02b3 */
[C---:B------:R-:W-:Y:S04]  /*2c50*/  HMMA.16816.F32 R8, R172.reuse, R168, R8 ;  /* 0x000000a8ac08723c */ /* 0x040fe80000001808 */
[C---:B----4-:R-:W-:Y:S01]  /*2c60*/  IADD3 R195, R132.reuse, R178, RZ ;  /* 0x000000b284c37210 */ /* 0x050fe20007ffe0ff */
        /* <DEDUP_REMOVED lines=17> */
[----:B--2---:R-:W-:Y:S01]  /*2d80*/  IMAD.U32 R133, RZ, RZ, UR12 ;  /* 0x0000000cff857e24 */ /* 0x004fe2000f8e00ff */
[----:B------:R-:W-:Y:S04]  /*2d90*/  BSSY B0, `(.L_x_1291) ;  /* 0x0000012000007945 */ /* 0x000fe80003800000 */
[----:B------:R-:W-:Y:S04]  /*2da0*/  IADD3 R133, R132, UR11, -R133 ;  /* 0x0000000b84857c10 */ /* 0x000fe8000fffe885 */
        /* <DEDUP_REMOVED lines=11> */
.L_x_1292:
[----:B------:R-:W-:Y:S04]  /*2e60*/  MOV R134, 0x1 ;  /* 0x0000000100867802 */ /* 0x000fe80000000f00 */
[----:B------:R-:W-:Y:S11]  /*2e70*/  ISETP.NE.AND P0, PT, R134, c[0x0][0x2a8], PT ;  /* 0x0000aa0086007a0c */ /* 0x000ff60003f05270 */
[----:B------:R-:W-:Y:S02]  /*2e80*/  @!UPT UIADD3 URZ, URZ, URZ, URZ ;  /* 0x0000003f3f3ff290 */ /* 0x000fe4000fffe03f */
[----:B------:R-:W-:Y:S05]  /*2e90*/  @P0 IMAD.HI.U32 R134, R133, c[0x0][0x2ac], RZ ;  /* 0x0000ab0085860a27 */ /* 0x000fea00078e00ff */
[----:B------:R-:W-:Y:S02]  /*2ea0*/  @P0 SHF.R.U32.HI R133, RZ, c[0x0][0x2b0], R134 ;  /* 0x0000ac00ff850a19 */ /* 0x000fe40000011686 */
.L_x_1293:
[----:B------:R-:W-:Y:S05]  /*2eb0*/  BSYNC B0 ;  /* 0x0000000000007941 */ /* 0x000fea0003800000 */
.L_x_1291:
[----:B------:R-:W2:Y:S01]  /*2ec0*/  LDL R135, [R1+0x4] ;  /* 0x0000040001877983 */ /* 0x000ea20000100800 */
[----:B------:R-:W-:Y:S04]  /*2ed0*/  IMAD.MOV.U32 R134, RZ, RZ, c[0x0][0x2a8] ;  /* 0x0000aa00ff867624 */ /* 0x000fe800078e00ff */
[----:B------:R-:W-:Y:S04]  /*2ee0*/  IMAD R133, R133, R134, -UR13 ;  /* 0x8000000d85857e24 */ /* 0x000fe8000f8e0286 */
[----:B--2---:R-:W-:Y:S05]  /*2ef0*/  IMAD.IADD R133, R133, 0x1, -R135 ;  /* 0x0000000185857824 */ /* 0x004fea00078e0a87 */
[----:B------:R-:W-:Y:S02]  /*2f00*/  IADD3 R134, R133, c[0x0][0x2a8], RZ ;  /* 0x0000aa0085867a10 */ /* 0x000fe40007ffe0ff */
[----:B------:R-:W-:Y:S02]  /*2f10*/  IMNMX R191, R191, R133, !PT ;  /* 0x00000085bfbf7217 */ /* 0x000fe40007800200 */
[----:B------:R-:W-:Y:S02]  /*2f20*/  IMNMX R195, R195, R134, PT ;  /* 0x00000086c3c37217 */ /* 0x000fe40003800200 */
.L_x_1290:
[----:B--2---:R-:W-:Y:S05]  /*2f30*/  IADD3 R133, R132, 0x8, RZ ;  /* 0x0000000884857810 */ /* 0x004fea0007ffe0ff */
[--C-:B------:R-:W-:Y:S02]  /*2f40*/  IMAD.IADD R194, R178, 0x1, R133.reuse ;  /* 0x00000001b2c27824 */ /* 0x100fe400078e0285 */
[----:B------:R-:W-:Y:S03]  /*2f50*/  IMAD.IADD R190, R177, 0x1, R133 ;  /* 0x00000001b1be7824 */ /* 0x000fe600078e0285 */
[----:B------:R-:W-:Y:S01]  /*2f60*/  IMNMX R194, R176, R194, PT ;  /* 0x000000c2b0c27217 */ /* 0x000fe20003800200 */
[----:B------:R-:W-:-:S05]  /*2f70*/  @!P4 BRA `(.L_x_1294) ;  /* 0x000001b00000c947 */ /* 0x000fca0003800000 */
[----:B------:R-:W-:Y:S01]  /*2f80*/  IMAD.U32 R134, RZ, RZ, UR12 ;  /* 0x0000000cff867e24 */ /* 0x000fe2000f8e00ff */
[----:B------:R-:W-:Y:S04]  /*2f90*/  BSSY B0, `(.L_x_1295) ;  /* 0x0000012000007945 */ /* 0x000fe80003800000 */
[----:B------:R-:W-:Y:S04]  /*2fa0*/  IADD3 R133, -R134, UR11, R133 ;  /* 0x0000000b86857c10 */ /* 0x000fe8000fffe185 */
        /* <DEDUP_REMOVED lines=11> */
.L_x_1296:
[----:B------:R-:W-:Y:S04]  /*3060*/  MOV R134, 0x1 ;  /* 0x0000000100867802 */ /* 0x000fe80000000f00 */
[----:B------:R-:W-:Y:S11]  /*3070*/  ISETP.NE.AND P0, PT, R134, c[0x0][0x2a8], PT ;  /* 0x0000aa0086007a0c */ /* 0x000ff60003f05270 */
[----:B------:R-:W-:Y:S02]  /*3080*/  @!UPT UIADD3 URZ, URZ, URZ, URZ ;  /* 0x0000003f3f3ff290 */ /* 0x000fe4000fffe03f */
[----:B------:R-:W-:Y:S05]  /*3090*/  @P0 IMAD.HI.U32 R134, R133, c[0x0][0x2ac], RZ ;  /* 0x0000ab0085860a27 */ /* 0x000fea00078e00ff */
[----:B------:R-:W-:Y:S02]  /*30a0*/  @P0 SHF.R.U32.HI R133, RZ, c[0x0][0x2b0], R134 ;  /* 0x0000ac00ff850a19 */ /* 0x000fe40000011686 */
.L_x_1297:
[----:B------:R-:W-:Y:S05]  /*30b0*/  BSYNC B0 ;  /* 0x0000000000007941 */ /* 0x000fea0003800000 */
.L_x_1295:
[----:B------:R-:W2:Y:S01]  /*30c0*/  LDL R135, [R1+0x4] ;  /* 0x0000040001877983 */ /* 0x000ea20000100800 */
[----:B------:R-:W-:Y:S04]  /*30d0*/  IMAD.MOV.U32 R134, RZ, RZ, c[0x0][0x2a8] ;  /* 0x0000aa00ff867624 */ /* 0x000fe800078e00ff */
[----:B------:R-:W-:Y:S04]  /*30e0*/  IMAD R133, R133, R134, -UR13 ;  /* 0x8000000d85857e24 */ /* 0x000fe8000f8e0286 */
[----:B--2---:R-:W-:Y:S05]  /*30f0*/  IMAD.IADD R133, R133, 0x1, -R135 ;  /* 0x0000000185857824 */ /* 0x004fea00078e0a87 */
[----:B------:R-:W-:Y:S02]  /*3100*/  IADD3 R134, R133, c[0x0][0x2a8], RZ ;  /* 0x0000aa0085867a10 */ /* 0x000fe40007ffe0ff */
[----:B------:R-:W-:Y:S02]  /*3110*/  IMNMX R190, R190, R133, !PT ;  /* 0x00000085bebe7217 */ /* 0x000fe40007800200 */
[----:B------:R-:W-:Y:S02]  /*3120*/  IMNMX R194, R194, R134, PT ;  /* 0x00000086c2c27217 */ /* 0x000fe40003800200 */
.L_x_1294:
[----:B------:R-:W-:Y:S05]  /*3130*/  IADD3 R133, R132, 0x40, RZ ;  /* 0x0000004084857810 */ /* 0x000fea0007ffe0ff */
        /* <DEDUP_REMOVED lines=18> */
.L_x_1300:
[----:B------:R-:W-:Y:S04]  /*3260*/  MOV R134, 0x1 ;  /* 0x0000000100867802 */ /* 0x000fe80000000f00 */
[----:B------:R-:W-:Y:S11]  /*3270*/  ISETP.NE.AND P0, PT, R134, c[0x0][0x2a8], PT ;  /* 0x0000aa0086007a0c */ /* 0x000ff60003f05270 */
[----:B------:R-:W-:Y:S02]  /*3280*/  @!UPT UIADD3 URZ, URZ, URZ, URZ ;  /* 0x0000003f3f3ff290 */ /* 0x000fe4000fffe03f */
[----:B------:R-:W-:Y:S05]  /*3290*/  @P0 IMAD.HI.U32 R134, R133, c[0x0][0x2ac], RZ ;  /* 0x0000ab0085860a27 */ /* 0x000fea00078e00ff */
[----:B------:R-:W-:Y:S02]  /*32a0*/  @P0 SHF.R.U32.HI R133, RZ, c[0x0][0x2b0], R134 ;  /* 0x0000ac00ff850a19 */ /* 0x000fe40000011686 */
.L_x_1301:
[----:B------:R-:W-:Y:S05]  /*32b0*/  BSYNC B0 ;  /* 0x0000000000007941 */ /* 0x000fea0003800000 */
.L_x_1299:
[----:B------:R-:W2:Y:S01]  /*32c0*/  LDL R135, [R1+0x4] ;  /* 0x0000040001877983 */ /* 0x000ea20000100800 */
[----:B------:R-:W-:Y:S04]  /*32d0*/  IMAD.MOV.U32 R134, RZ, RZ, c[0x0][0x2a8] ;  /* 0x0000aa00ff867624 */ /* 0x000fe800078e00ff */
[----:B------:R-:W-:Y:S04]  /*32e0*/  IMAD R133, R133, R134, -UR13 ;  /* 0x8000000d85857e24 */ /* 0x000fe8000f8e0286 */
[----:B--2---:R-:W-:Y:S05]  /*32f0*/  IMAD.IADD R133, R133, 0x1, -R135 ;  /* 0x0000000185857824 */ /* 0x004fea00078e0a87 */
[----:B------:R-:W-:Y:S02]  /*3300*/  IADD3 R134, R133, c[0x0][0x2a8], RZ ;  /* 0x0000aa0085867a10 */ /* 0x000fe40007ffe0ff */
[----:B------:R-:W-:Y:S02]  /*3310*/  IMNMX R192, R192, R133, !PT ;  /* 0x00000085c0c07217 */ /* 0x000fe40007800200 */
[----:B------:R-:W-:Y:S02]  /*3320*/  IMNMX R197, R197, R134, PT ;  /* 0x00000086c5c57217 */ /* 0x000fe40003800200 */
.L_x_1298:
        /* <DEDUP_REMOVED lines=19> */
.L_x_1304:
[----:B------:R-:W-:Y:S04]  /*3460*/  MOV R133, 0x1 ;  /* 0x0000000100857802 */ /* 0x000fe80000000f00 */
[----:B------:R-:W-:Y:S11]  /*3470*/  ISETP.NE.AND P0, PT, R133, c[0x0][0x2a8], PT ;  /* 0x0000aa0085007a0c */ /* 0x000ff60003f05270 */
[----:B------:R-:W-:Y:S02]  /*3480*/  @!UPT UIADD3 URZ, URZ, URZ, URZ ;  /* 0x0000003f3f3ff290 */ /* 0x000fe4000fffe03f */
[----:B------:R-:W-:Y:S05]  /*3490*/  @P0 IMAD.HI.U32 R133, R132, c[0x0][0x2ac], RZ ;  /* 0x0000ab0084850a27 */ /* 0x000fea00078e00ff */
[----:B------:R-:W-:Y:S02]  /*34a0*/  @P0 SHF.R.U32.HI R132, RZ, c[0x0][0x2b0], R133 ;  /* 0x0000ac00ff840a19 */ /* 0x000fe40000011685 */
.L_x_1305:
[----:B------:R-:W-:Y:S05]  /*34b0*/  BSYNC B0 ;  /* 0x0000000000007941 */ /* 0x000fea0003800000 */
.L_x_1303:
[----:B------:R-:W2:Y:S01]  /*34c0*/  LDL R134, [R1+0x4] ;  /* 0x0000040001867983 */ /* 0x000ea20000100800 */
[----:B------:R-:W-:Y:S04]  /*34d0*/  IMAD.MOV.U32 R133, RZ, RZ, c[0x0][0x2a8] ;  /* 0x0000aa00ff857624 */ /* 0x000fe800078e00ff */
[----:B------:R-:W-:Y:S04]  /*34e0*/  IMAD R132, R132, R133, -UR13 ;  /* 0x8000000d84847e24 */ /* 0x000fe8000f8e0285 */
[----:B--2---:R-:W-:Y:S05]  /*34f0*/  IMAD.IADD R132, R132, 0x1, -R134 ;  /* 0x0000000184847824 */ /* 0x004fea00078e0a86 */
[----:B------:R-:W-:Y:S02]  /*3500*/  IADD3 R133, R132, c[0x0][0x2a8], RZ ;  /* 0x0000aa0084857a10 */ /* 0x000fe40007ffe0ff */
[----:B------:R-:W-:Y:S02]  /*3510*/  IMNMX R193, R193, R132, !PT ;  /* 0x00000084c1c17217 */ /* 0x000fe40007800200 */
[----:B------:R-:W-:Y:S02]  /*3520*/  IMNMX R196, R196, R133, PT ;  /* 0x00000085c4c47217 */ /* 0x000fe40003800200 */
.L_x_1302:
        /* <DEDUP_REMOVED lines=18> */
[----:B--23--:R-:W2:Y:S01]  /*3650*/  LDL.64 R214, [R1+0x38] ;  /* 0x0000380001d67983 */ /* 0x00cea20000100a00 */
[----:B------:R-:W-:Y:S01]  /*3660*/  ULDC.64 UR6, c[0x0][0x178] ;  /* 0x00005e0000067ab9 */ /* 0x000fe20000000a00 */
[----:B------:R-:W-:Y:S01]  /*3670*/  IMAD.U32 R202, RZ, RZ, UR9 ;  /* 0x00000009ffca7e24 */ /* 0x000fe2000f8e00ff */
[----:B------:R-:W-:Y:S01]  /*3680*/  UIMAD.WIDE.U32 UR22, UR20, UR6, URZ ;  /* 0x00000006141672a5 */ /* 0x000fe2000f8e003f */
[----:B------:R-:W3:Y:S01]  /*3690*/  LDL R204, [R1+0x48] ;  /* 0x0000480001cc7983 */ /* 0x000ee20000100800 */
[----:B------:R-:W-:Y:S02]  /*36a0*/  USHF.R.S32.HI UR4, URZ, 0x1f, UR20 ;  /* 0x0000001f3f047899 */ /* 0x000fe40008011414 */
[----:B------:R-:W-:Y:S01]  /*36b0*/  @!P3 LEA R202, R202, 0x80, 0x7 ;  /* 0x00000080cacab811 */ /* 0x000fe200078e38ff */
[----:B------:R-:W5:Y:S01]  /*36c0*/  LDL R209, [R1+0x10] ;  /* 0x0000100001d17983 */ /* 0x000f620000100800 */
[----:B------:R-:W-:Y:S01]  /*36d0*/  UIMAD UR4, UR4, UR6, URZ ;  /* 0x00000006040472a4 */ /* 0x000fe2000f8e023f */
[----:B-1----:R-:W-:Y:S01]  /*36e0*/  IMAD.U32 R0, RZ, RZ, UR22 ;  /* 0x00000016ff007e24 */ /* 0x002fe2000f8e00ff */
[----:B------:R-:W-:Y:S01]  /*36f0*/  USHF.L.U32 UR6, UR6, 0x6, URZ ;  /* 0x0000000606067899 */ /* 0x000fe2000800063f */
[----:B----4-:R-:W4:Y:S01]  /*3700*/  LDL R207, [R1+0x5c] ;  /* 0x00005c0001cf7983 */ /* 0x010f220000100800 */
[----:B------:R-:W-:Y:S01]  /*3710*/  UIMAD UR4, UR20, UR7, UR4 ;  /* 0x00000007140472a4 */ /* 0x000fe2000f8e0204 */
[----:B------:R-:W-:Y:S01]  /*3720*/  IMAD.U32 R203, RZ, RZ, UR22 ;  /* 0x00000016ffcb7e24 */ /* 0x000fe2000f8e00ff */
[----:B------:R-:W-:Y:S01]  /*3730*/  UIMAD UR20, UR20, -0x80, UR12 ;  /* 0xffffff80141478a4 */ /* 0x000fe2000f8e020c */
[----:B------:R-:W4:Y:S01]  /*3740*/  LDL R206, [R1+0x58] ;  /* 0x0000580001ce7983 */ /* 0x000f220000100800 */
[----:B------:R-:W-:Y:S03]  /*3750*/  UIADD3 UR4, UR23, UR4, URZ ;  /* 0x0000000417047290 */ /* 0x000fe6000fffe03f */
[----:B------:R-:W4:Y:S03]  /*3760*/  LDL R212, [R1+0x50] ;  /* 0x0000500001d47983 */ /* 0x000f260000100800 */
[----:B------:R-:W-:Y:S01]  /*3770*/  IMAD.U32 R2, RZ, RZ, UR4 ;  /* 0x00000004ff027e24 */ /* 0x000fe2000f8e00ff */
[----:B------:R-:W4:Y:S01]  /*3780*/  LDL.64 R210, [R1+0x18] ;  /* 0x0000180001d27983 */ /* 0x000f220000100a00 */
[----:B--2---:R-:W-:Y:S04]  /*3790*/  LEA R0, P0, R0, R214, 0x7 ;  /* 0x000000d600007211 */ /* 0x004fe800078038ff */
[----:B---3--:R-:W-:Y:S02]  /*37a0*/  LEA.HI.X R203, R203, R204, R2, 0x7, P0 ;  /* 0x000000cccbcb7211 */ /* 0x008fe400000f3c02 */
[C---:B------:R-:W-:Y:S02]  /*37b0*/  LEA R204, P1, R0.reuse, c[0x0][0x160], 0x1 ;  /* 0x0000580000cc7a11 */ /* 0x040fe400078208ff */
[----:B-----5:R-:W-:Y:S02]  /*37c0*/  IADD3 R2, -R209, UR20, RZ ;  /* 0x00000014d1027c10 */ /* 0x020fe4000fffe1ff */
[----:B------:R-:W-:Y:S01]  /*37d0*/  LEA.HI.X R205, R0, c[0x0][0x164], R203, 0x1, P1 ;  /* 0x0000590000cd7a11 */ /* 0x000fe200008f0ccb */
[----:B------:R-:W-:Y:S01]  /*37e0*/  IMAD.U32 R0, RZ, RZ, UR18 ;  /* 0x00000012ff007e24 */ /* 0x000fe2000f8e00ff */
[----:B----4-:R-:W-:Y:S02]  /*37f0*/  @!P3 IADD3 R207, P0, R202, R207, RZ ;  /* 0x000000cfcacfb210 */ /* 0x010fe40007f1e0ff */
[----:B------:R-:W-:Y:S02]  /*3800*/  ISETP.LT.OR P2, PT, R2, 0x1, P6 ;  /* 0x000000010200780c */ /* 0x000fe40003741670 */
[----:B------:R-:W-:Y:S02]  /*3810*/  @!P3 LEA.HI.X.SX32 R209, R202, R206, 0x1, P0 ;  /* 0x000000cecad1b211 */ /* 0x000fe400000f0eff */
[----:B------:R-:W-:Y:S02]  /*3820*/  ISETP.LT.OR P0, PT, R2, 0x21, P6 ;  /* 0x000000210200780c */ /* 0x000fe40003701670 */
[----:B------:R-:W-:Y:S01]  /*3830*/  IADD3 R202, P1, R204, UR6, RZ ;  /* 0x00000006ccca7c10 */ /* 0x000fe2000ff3e0ff */
[----:B------:R-:W-:Y:S03]  /*3840*/  IMAD R0, R0, 0x4000, R212 ;  /* 0x0000400000007824 */ /* 0x000fe600078e02d4 */
[----:B------:R-:W-:Y:S02]  /*3850*/  IADD3.X R203, R205, UR16, RZ, P1, !PT ;  /* 0x00000010cdcb7c10 */ /* 0x000fe40008ffe4ff */
[C---:B------:R-:W-:Y:S01]  /*3860*/  @!P3 LEA R206, P1, R207.reuse, c[0x0][0x258], 0x2 ;  /* 0x00009600cfceba11 */ /* 0x040fe200078210ff */
[----:B------:R-:W-:Y:S01]  /*3870*/  @!PT LDS RZ, [RZ] ;  /* 0x00000000fffff984 */ /* 0x000fe20000000800 */
[----:B------:R-:W-:Y:S01]  /*3880*/  @!PT LDS RZ, [RZ] ;  /* 0x00000000fffff984 */ /* 0x000fe20000000800 */
[----:B------:R-:W-:Y:S01]  /*3890*/  @!PT LDS RZ, [RZ] ;  /* 0x00000000fffff984 */ /* 0x000fe20000000800 */
[----:B------:R1:W-:Y:S01]  /*38a0*/  LDGSTS.E.BYPASS.LTC128B.128 [R0], [R204.64], !P2 ;  /* 0x00000000cc007fae */ /* 0x0003e2000d101d4e */
[C---:B------:R-:W-:Y:S02]  /*38b0*/  ISETP.LT.OR P2, PT, R2.reuse, 0x41, P6 ;  /* 0x000000410200780c */ /* 0x040fe40003741670 */
[----:B------:R-:W-:Y:S01]  /*38c0*/  @!P3 LEA.HI.X R207, R207, c[0x0][0x25c], R209, 0x2, P1 ;  /* 0x00009700cfcfba11 */ /* 0x000fe200008f14d1 */
        /* <DEDUP_REMOVED lines=12> */
.L_x_1306:
[----:B--23--:R-:W-:Y:S01]  /*3990*/  PLOP3.LUT P0, PT, PT, PT, UP4, 0x80, 0x0 ;  /* 0x000000000000781c */ /* 0x00cfe20003f0f048 */
[----:B------:R-:W0:Y:S01]  /*39a0*/  LDGDEPBAR ;  /* 0x00000000000079af */ /* 0x000e220000000000 */
[----:B------:R-:W-:Y:S02]  /*39b0*/  USHF.L.U32 UR4, UR5, 0xd, URZ ;  /* 0x0000000d05047899 */ /* 0x000fe4000800063f */
[C---:B------:R-:W-:Y:S01]  /*39c0*/  ISETP.GT.AND P1, PT, R191.reuse, RZ, P0 ;  /* 0x000000ffbf00720c */ /* 0x040fe20000724270 */
[----:B------:R-:W-:Y:S01]  /*39d0*/  UIADD3 UR20, UR9, 0x2, URZ ;  /* 0x0000000209147890 */ /* 0x000fe2000fffe03f */
[----:B------:R-:W-:Y:S02]  /*39e0*/  ISETP.GT.AND P2, PT, R191, 0x1, P0 ;  /* 0x00000001bf00780c */ /* 0x000fe40000744270 */
[C---:B------:R-:W-:Y:S01]  /*39f0*/  ISETP.LT.OR P1, PT, R195.reuse, 0x1, P1 ;  /* 0x00000001c300780c */ /* 0x040fe20000f21670 */
[----:B------:R-:W-:Y:S01]  /*3a00*/  UISETP.GE.AND UP0, UPT, UR20, UR10, UPT ;  /* 0x0000000a1400728c */ /* 0x000fe2000bf06270 */
[----:B------:R-:W-:Y:S02]  /*3a10*/  ISETP.LT.OR P2, PT, R195, 0x2, P2 ;  /* 0x00000002c300780c */ /* 0x000fe40001741670 */
[----:B------:R-:W-:Y:S02]  /*3a20*/  FSEL R221, R4, -INF , !P1 ;  /* 0xff80000004dd7808 */ /* 0x000fe40004800000 */
[----:B------:R-:W-:Y:S02]  /*3a30*/  ISETP.GT.AND P1, PT, R190, RZ, P0 ;  /* 0x000000ffbe00720c */ /* 0x000fe40000724270 */
[----:B------:R-:W-:Y:S01]  /*3a40*/  FSEL R220, R5, -INF , !P2 ;  /* 0xff80000005dc7808 */ /* 0x000fe20005000000 */
[--C-:B------:R-:W-:Y:S01]  /*3a50*/  FFMA.FTZ R221, R221, c[0x0][0x29c], -R198.reuse ;  /* 0x0000a700dddd7a23 */ /* 0x100fe200000108c6 */
[----:B------:R-:W-:Y:S02]  /*3a60*/  ISETP.LT.OR P1, PT, R194, 0x1, P1 ;  /* 0x00000001c200780c */ /* 0x000fe40000f21670 */
[----:B------:R-:W-:Y:S01]  /*3a70*/  ISETP.GT.AND P2, PT, R190, 0x1, P0 ;  /* 0x00000001be00780c */ /* 0x000fe20000744270 */
[--C-:B------:R-:W-:Y:S01]  /*3a80*/  FFMA.FTZ R220, R220, c[0x0][0x29c], -R198.reuse ;  /* 0x0000a700dcdc7a23 */ /* 0x100fe200000108c6 */
[----:B------:R-:W-:Y:S01]  /*3a90*/  FSEL R230, R6, -INF , !P1 ;  /* 0xff80000006e67808 */ /* 0x000fe20004800000 */
[----:B------:R-:W2:Y:S01]  /*3aa0*/  MUFU.EX2 R221, R221 ;  /* 0x000000dd00dd7308 */ /* 0x000ea20000000800 */
[----:B------:R-:W-:Y:S02]  /*3ab0*/  ISETP.GT.AND P1, PT, R191, 0x10, P0 ;  /* 0x00000010bf00780c */ /* 0x000fe40000724270 */
[----:B------:R-:W-:Y:S01]  /*3ac0*/  ISETP.LT.OR P2, PT, R194, 0x2, P2 ;  /* 0x00000002c200780c */ /* 0x000fe20001741670 */
[--C-:B------:R-:W-:Y:S01]  /*3ad0*/  FFMA.FTZ R230, R230, c[0x0][0x29c], -R199.reuse ;  /* 0x0000a700e6e67a23 */ /* 0x100fe200000108c7 */
[----:B------:R-:W-:Y:S02]  /*3ae0*/  ISETP.LT.OR P1, PT, R195, 0x11, P1 ;  /* 0x00000011c300780c */ /* 0x000fe40000f21670 */
[----:B------:R-:W-:Y:S02]  /*3af0*/  FSEL R229, R7, -INF , !P2 ;  /* 0xff80000007e57808 */ /* 0x000fe40005000000 */
[-C--:B-1----:R-:W-:Y:S01]  /*3b00*/  HMMA.16816.F32 R4, R132, R136.reuse, RZ ;  /* 0x000000888404723c */ /* 0x082fe200000018ff */
[----:B------:R-:W1:Y:S02]  /*3b10*/  MUFU.EX2 R220, R220 ;  /* 0x000000dc00dc7308 */ /* 0x000e640000000800 */
[----:B------:R-:W-:Y:S01]  /*3b20*/  FSEL R216, R16, -INF , !P1 ;  /* 0xff80000010d87808 */ /* 0x000fe20004800000 */
[--C-:B------:R-:W-:Y:S01]  /*3b30*/  FFMA.FTZ R229, R229, c[0x0][0x29c], -R199.reuse ;  /* 0x0000a700e5e57a23 */ /* 0x100fe200000108c7 */
[----:B------:R-:W-:Y:S02]  /*3b40*/  ISETP.GT.AND P2, PT, R191, 0x11, P0 ;  /* 0x00000011bf00780c */ /* 0x000fe40000744270 */
[----:B------:R-:W-:Y:S01]  /*3b50*/  ISETP.GT.AND P1, PT, R190, 0x10, P0 ;  /* 0x00000010be00780c */ /* 0x000fe20000724270 */
[--C-:B------:R-:W-:Y:S01]  /*3b60*/  FFMA.FTZ R216, R216, c[0x0][0x29c], -R198.reuse ;  /* 0x0000a700d8d87a23 */ /* 0x100fe200000108c6 */
[----:B------:R-:W-:Y:S02]  /*3b70*/  ISETP.LT.OR P2, PT, R195, 0x12, P2 ;  /* 0x00000012c300780c */ /* 0x000fe40001741670 */
[----:B------:R-:W-:Y:S01]  /*3b80*/  ISETP.LT.OR P1, PT, R194, 0x11, P1 ;  /* 0x00000011c200780c */ /* 0x000fe20000f21670 */
[----:B------:R-:W3:Y:S01]  /*3b90*/  MUFU.EX2 R230, R230 ;  /* 0x000000e600e67308 */ /* 0x000ee20000000800 */
[----:B------:R-:W-:Y:S02]  /*3ba0*/  FSEL R215, R17, -INF , !P2 ;  /* 0xff80000011d77808 */ /* 0x000fe40005000000 */
[----:B------:R-:W-:Y:S02]  /*3bb0*/  FSEL R228, R18, -INF , !P1 ;  /* 0xff80000012e47808 */ /* 0x000fe40004800000 */
[----:B------:R-:W-:Y:S01]  /*3bc0*/  ISETP.GT.AND P2, PT, R190, 0x11, P0 ;  /* 0x00000011be00780c */ /* 0x000fe20000744270 */
[--C-:B------:R-:W-:Y:S01]  /*3bd0*/  FFMA.FTZ R215, R215, c[0x0][0x29c], -R198.reuse ;  /* 0x0000a700d7d77a23 */ /* 0x100fe200000108c6 */
[----:B------:R-:W-:Y:S01]  /*3be0*/  ISETP.GT.AND P1, PT, R191, 0x20, P0 ;  /* 0x00000020bf00780c */ /* 0x000fe20000724270 */
[--C-:B------:R-:W-:Y:S01]  /*3bf0*/  FFMA.FTZ R228, R228, c[0x0][0x29c], -R199.reuse ;  /* 0x0000a700e4e47a23 */ /* 0x100fe200000108c7 */
[----:B------:R-:W-:Y:S01]  /*3c00*/  ISETP.LT.OR P2, PT, R194, 0x12, P2 ;  /* 0x00000012c200780c */ /* 0x000fe20001741670 */
[----:B------:R-:W5:Y:S01]  /*3c10*/  MUFU.EX2 R229, R229 ;  /* 0x000000e500e57308 */ /* 0x000f620000000800 */
[----:B------:R-:W-:Y:S02]  /*3c20*/  ISETP.LT.OR P1, PT, R195, 0x21, P1 ;  /* 0x00000021c300780c */ /* 0x000fe40000f21670 */
[----:B------:R-:W-:Y:S02]  /*3c30*/  FSEL R223, R19, -INF , !P2 ;  /* 0xff80000013df7808 */ /* 0x000fe40005000000 */
[----:B------:R-:W-:Y:S02]  /*3c40*/  ISETP.GT.AND P2, PT, R191, 0x21, P0 ;  /* 0x00000021bf00780c */ /* 0x000fe40000744270 */
[----:B------:R-:W-:Y:S01]  /*3c50*/  FSEL R212, R20, -INF , !P1 ;  /* 0xff80000014d47808 */ /* 0x000fe20004800000 */
[--C-:B------:R-:W-:Y:S01]  /*3c60*/  FFMA.FTZ R223, R223, c[0x0][0x29c], -R199.reuse ;  /* 0x0000a700dfdf7a23 */ /* 0x100fe200000108c7 */
[----:B------:R-:W-:Y:S01]  /*3c70*/  ISETP.GT.AND P1, PT, R190, 0x20, P0 ;  /* 0x00000020be00780c */ /* 0x000fe20000724270 */
[----:B------:R-:W-:Y:S01]  /*3c80*/  MUFU.EX2 R228, R228 ;  /* 0x000000e400e47308 */ /* 0x000fe20000000800 */
[----:B------:R-:W-:Y:S01]  /*3c90*/  ISETP.LT.OR P2, PT, R195, 0x22, P2 ;  /* 0x00000022c300780c */ /* 0x000fe20001741670 */
[--C-:B------:R-:W-:Y:S01]  /*3ca0*/  FFMA.FTZ R212, R212, c[0x0][0x29c], -R198.reuse ;  /* 0x0000a700d4d47a23 */ /* 0x100fe200000108c6 */
[----:B------:R-:W-:Y:S02]  /*3cb0*/  ISETP.LT.OR P1, PT, R194, 0x21, P1 ;  /* 0x00000021c200780c */ /* 0x000fe40000f21670 */
[----:B------:R-:W-:Y:S02]  /*3cc0*/  FSEL R21, R21, -INF , !P2 ;  /* 0xff80000015157808 */ /* 0x000fe40005000000 */
[----:B------:R-:W-:Y:S02]  /*3cd0*/  FSEL R219, R22, -INF , !P1 ;  /* 0xff80000016db7808 */ /* 0x000fe40004800000 */
[----:B------:R-:W-:Y:S01]  /*3ce0*/  ISETP.GT.AND P2, PT, R190, 0x21, P0 ;  /* 0x00000021be00780c */ /* 0x000fe20000744270 */
[----:B------:R-:W-:Y:S01]  /*3cf0*/  MUFU.EX2 R223, R223 ;  /* 0x000000df00df7308 */ /* 0x000fe20000000800 */
[----:B------:R-:W-:Y:S01]  /*3d00*/  ISETP.GT.AND P1, PT, R191, 0x30, P0 ;  /* 0x00000030bf00780c */ /* 0x000fe20000724270 */
[--C-:B------:R-:W-:Y:S01]  /*3d10*/  FFMA.FTZ R219, R219, c[0x0][0x29c], -R199.reuse ;  /* 0x0000a700dbdb7a23 */ /* 0x100fe200000108c7 */
[----:B------:R-:W-:Y:S02]  /*3d20*/  ISETP.LT.OR P2, PT, R194, 0x22, P2 ;  /* 0x00000022c200780c */ /* 0x000fe40001741670 */
[----:B------:R-:W-:Y:S02]  /*3d30*/  ISETP.LT.OR P1, PT, R195, 0x31, P1 ;  /* 0x00000031c300780c */ /* 0x000fe40000f21670 */
[----:B------:R-:W-:Y:S02]  /*3d40*/  FSEL R222, R23, -INF , !P2 ;  /* 0xff80000017de7808 */ /* 0x000fe40005000000 */
[----:B------:R-:W-:Y:S01]  /*3d50*/  FSEL R20, R32, -INF , !P1 ;  /* 0xff80000020147808 */ /* 0x000fe20004800000 */
[----:B------:R-:W-:Y:S01]  /*3d60*/  MUFU.EX2 R219, R219 ;  /* 0x000000db00db7308 */ /* 0x000fe20000000800 */
[----:B------:R-:W-:Y:S01]  /*3d70*/  ISETP.GT.AND P2, PT, R191, 0x31, P0 ;  /* 0x00000031bf00780c */ /* 0x000fe20000744270 */
[--C-:B------:R-:W-:Y:S01]  /*3d80*/  FFMA.FTZ R222, R222, c[0x0][0x29c], -R199.reuse ;  /* 0x0000a700dede7a23 */ /* 0x100fe200000108c7 */
[----:B------:R-:W-:Y:S02]  /*3d90*/  ISETP.GT.AND P1, PT, R190, 0x30, P0 ;  /* 0x00000030be00780c */ /* 0x000fe40000724270 */
[----:B------:R-:W-:Y:S02]  /*3da0*/  ISETP.LT.OR P2, PT, R195, 0x32, P2 ;  /* 0x00000032c300780c */ /* 0x000fe40001741670 */
[----:B------:R-:W-:Y:S02]  /*3db0*/  ISETP.LT.OR P1, PT, R194, 0x31, P1 ;  /* 0x00000031c200780c */ /* 0x000fe40000f21670 */
[----:B------:R-:W-:Y:S01]  /*3dc0*/  FSEL R211, R33, -INF , !P2 ;  /* 0xff80000021d37808 */ /* 0x000fe20005000000 */
[----:B------:R-:W-:Y:S01]  /*3dd0*/  MUFU.EX2 R222, R222 ;  /* 0x000000de00de7308 */ /* 0x000fe20000000800 */
[----:B------:R-:W-:Y:S02]  /*3de0*/  ISETP.GT.AND P2, PT, R190, 0x31, P0 ;  /* 0x00000031be00780c */ /* 0x000fe40000744270 */
[----:B------:R-:W-:Y:S01]  /*3df0*/  FSEL R218, R34, -INF , !P1 ;  /* 0xff80000022da7808 */ /* 0x000fe20004800000 */
[--C-:B------:R-:W-:Y:S01]  /*3e00*/  FFMA.FTZ R211, R211, c[0x0][0x29c], -R198.reuse ;  /* 0x0000a700d3d37a23 */ /* 0x100fe200000108c6 */
[----:B------:R-:W-:Y:S02]  /*3e10*/  ISETP.GT.AND P1, PT, R191, 0x40, P0 ;  /* 0x00000040bf00780c */ /* 0x000fe40000724270 */
[----:B------:R-:W-:Y:S01]  /*3e20*/  ISETP.LT.OR P2, PT, R194, 0x32, P2 ;  /* 0x00000032c200780c */ /* 0x000fe20001741670 */
[--C-:B------:R-:W-:Y:S01]  /*3e30*/  FFMA.FTZ R218, R218, c[0x0][0x29c], -R199.reuse ;  /* 0x0000a700dada7a23 */ /* 0x100fe200000108c7 */
[----:B------:R-:W-:Y:S01]  /*3e40*/  ISETP.LT.OR P1, PT, R195, 0x41, P1 ;  /* 0x00000041c300780c */ /* 0x000fe20000f21670 */
[----:B------:R-:W-:Y:S01]  /*3e50*/  MUFU.EX2 R216, R216 ;  /* 0x000000d800d87308 */ /* 0x000fe20000000800 */
[----:B------:R-:W-:Y:S02]  /*3e60*/  FSEL R217, R35, -INF , !P2 ;  /* 0xff80000023d97808 */ /* 0x000fe40005000000 */
        /* <DEDUP_REMOVED lines=36> */
[----:B------:R-:W-:Y:S02]  /*40b0*/  FSEL R34, R52, -INF , !P1 ;  /* 0xff80000034227808 */ /* 0x000fe40004800000 */
[----:B------:R-:W-:Y:S01]  /*40c0*/  ISETP.GT.AND P2, PT, R191, 0x61, P0 ;  /* 0x00000061bf00780c */ /* 0x000fe20000744270 */
[--C-:B------:R-:W-:Y:S01]  /*40d0*/  FFMA.FTZ R241, R207, c[0x0][0x29c], -R199.reuse ;  /* 0x0000a700cff17a23 */ /* 0x100fe200000108c7 */
[----:B------:R-:W-:Y:S01]  /*40e0*/  ISETP.GT.AND P1, PT, R190, 0x60, P0 ;  /* 0x00000060be00780c */ /* 0x000fe20000724270 */
[----:B------:R-:W-:Y:S01]  /*40f0*/  FFMA.FTZ R202, R34, c[0x0][0x29c], -R198 ;  /* 0x0000a70022ca7a23 */ /* 0x000fe200000108c6 */
[----:B------:R-:W-:Y:S01]  /*4100*/  ISETP.LT.OR P2, PT, R195, 0x62, P2 ;  /* 0x00000062c300780c */ /* 0x000fe20001741670 */
[----:B------:R-:W-:Y:S01]  /*4110*/  MUFU.EX2 R210, R210 ;  /* 0x000000d200d27308 */ /* 0x000fe20000000800 */
[----:B------:R-:W-:Y:S02]  /*4120*/  ISETP.LT.OR P1, PT, R194, 0x61, P1 ;  /* 0x00000061c200780c */ /* 0x000fe40000f21670 */
[----:B------:R-:W-:Y:S02]  /*4130*/  FSEL R33, R53, -INF , !P2 ;  /* 0xff80000035217808 */ /* 0x000fe40005000000 */
[----:B------:R-:W-:Y:S02]  /*4140*/  ISETP.GT.AND P2, PT, R190, 0x61, P0 ;  /* 0x00000061be00780c */ /* 0x000fe40000744270 */
[----:B------:R-:W-:Y:S02]  /*4150*/  FSEL R209, R54, -INF , !P1 ;  /* 0xff80000036d17808 */ /* 0x000fe40004800000 */
        /* <DEDUP_REMOVED lines=8> */
[--C-:B------:R-:W-:Y:S01]  /*41e0*/  FFMA.FTZ R239, R206, c[0x0][0x29c], -R199.reuse ;  /* 0x0000a700ceef7a23 */ /* 0x100fe200000108c7 */
[----:B------:R-:W-:Y:S01]  /*41f0*/  ISETP.GT.AND P1, PT, R190, 0x70, P0 ;  /* 0x00000070be00780c */ /* 0x000fe20000724270 */
[----:B------:R-:W-:Y:S01]  /*4200*/  MUFU.EX2 R213, R213 ;  /* 0x000000d500d57308 */ /* 0x000fe20000000800 */
[----:B------:R-:W-:Y:S02]  /*4210*/  ISETP.LT.OR P2, PT, R195, 0x72, P2 ;  /* 0x00000072c300780c */ /* 0x000fe40001741670 */
[----:B------:R-:W-:Y:S02]  /*4220*/  ISETP.LT.OR P1, PT, R194, 0x71, P1 ;  /* 0x00000071c200780c */ /* 0x000fe40000f21670 */
[----:B------:R-:W-:Y:S02]  /*4230*/  FSEL R65, R65, -INF , !P2 ;  /* 0xff80000041417808 */ /* 0x000fe40005000000 */
[----:B------:R-:W-:Y:S02]  /*4240*/  FSEL R39, R66, -INF , !P1 ;  /* 0xff80000042277808 */ /* 0x000fe40004800000 */
[----:B------:R-:W-:Y:S02]  /*4250*/  ISETP.GT.AND P2, PT, R190, 0x71, P0 ;  /* 0x00000071be00780c */ /* 0x000fe40000744270 */
[----:B------:R-:W-:Y:S01]  /*4260*/  ISETP.GT.AND P1, PT, R192, RZ, P0 ;  /* 0x000000ffc000720c */ /* 0x000fe20000724270 */
[--C-:B------:R-:W-:Y:S01]  /*4270*/  FFMA.FTZ R238, R39, c[0x0][0x29c], -R199.reuse ;  /* 0x0000a70027ee7a23 */ /* 0x100fe200000108c7 */
[----:B------:R-:W-:Y:S02]  /*4280*/  ISETP.LT.OR P2, PT, R194, 0x72, P2 ;  /* 0x00000072c200780c */ /* 0x000fe40001741670 */
[----:B------:R-:W-:Y:S02]  /*4290*/  ISETP.LT.OR P1, PT, R197, 0x1, P1 ;  /* 0x00000001c500780c */ /* 0x000fe40000f21670 */
[----:B------:R-:W-:Y:S01]  /*42a0*/  FSEL R67, R67, -INF , !P2 ;  /* 0xff80000043437808 */ /* 0x000fe20005000000 */
[----:B------:R-:W-:Y:S01]  /*42b0*/  MUFU.EX2 R238, R238 ;  /* 0x000000ee00ee7308 */ /* 0x000fe20000000800 */
[----:B------:R-:W-:Y:S02]  /*42c0*/  FSEL R38, R8, -INF , !P1 ;  /* 0xff80000008267808 */ /* 0x000fe40004800000 */
[----:B------:R-:W-:Y:S01]  /*42d0*/  ISETP.GT.AND P2, PT, R192, 0x1, P0 ;  /* 0x00000001c000780c */ /* 0x000fe20000744270 */
[----:B------:R-:W-:Y:S01]  /*42e0*/  FFMA.FTZ R199, R67, c[0x0][0x29c], -R199 ;  /* 0x0000a70043c77a23 */ /* 0x000fe200000108c7 */
[----:B------:R-:W-:Y:S01]  /*42f0*/  ISETP.GT.AND P1, PT, R193, RZ, P0 ;  /* 0x000000ffc100720c */ /* 0x000fe20000724270 */
[--C-:B------:R-:W-:Y:S01]  /*4300*/  FFMA.FTZ R237, R38, c[0x0][0x29c], -R200.reuse ;  /* 0x0000a70026ed7a23 */ /* 0x100fe200000108c8 */
[----:B------:R-:W-:Y:S02]  /*4310*/  ISETP.LT.OR P2, PT, R197, 0x2, P2 ;  /* 0x00000002c500780c */ /* 0x000fe40001741670 */
[----:B------:R-:W-:Y:S01]  /*4320*/  ISETP.LT.OR P1, PT, R196, 0x1, P1 ;  /* 0x00000001c400780c */ /* 0x000fe20000f21670 */
[----:B------:R-:W-:Y:S01]  /*4330*/  MUFU.EX2 R199, R199 ;  /* 0x000000c700c77308 */ /* 0x000fe20000000800 */
[----:B------:R-:W-:Y:S02]  /*4340*/  FSEL R37, R9, -INF , !P2 ;  /* 0xff80000009257808 */ /* 0x000fe40005000000 */
[----:B------:R-:W-:Y:S02]  /*4350*/  FSEL R195, R10, -INF , !P1 ;  /* 0xff8000000ac37808 */ /* 0x000fe40004800000 */
[----:B------:R-:W-:Y:S01]  /*4360*/  ISETP.GT.AND P2, PT, R193, 0x1, P0 ;  /* 0x00000001c100780c */ /* 0x000fe20000744270 */
[--C-:B------:R-:W-:Y:S01]  /*4370*/  FFMA.FTZ R235, R37, c[0x0][0x29c], -R200.reuse ;  /* 0x0000a70025eb7a23 */ /* 0x100fe200000108c8 */
[----:B------:R-:W-:Y:S01]  /*4380*/  ISETP.GT.AND P1, PT, R192, 0x10, P0 ;  /* 0x00000010c000780c */ /* 0x000fe20000724270 */
[--C-:B------:R-:W-:Y:S01]  /*4390*/  FFMA.FTZ R195, R195, c[0x0][0x29c], -R201.reuse ;  /* 0x0000a700c3c37a23 */ /* 0x100fe200000108c9 */
[----:B------:R-:W-:Y:S01]  /*43a0*/  ISETP.LT.OR P2, PT, R196, 0x2, P2 ;  /* 0x00000002c400780c */ /* 0x000fe20001741670 */
[----:B------:R-:W-:Y:S01]  /*43b0*/  MUFU.EX2 R237, R237 ;  /* 0x000000ed00ed7308 */ /* 0x000fe20000000800 */
[----:B------:R-:W-:Y:S02]  /*43c0*/  ISETP.LT.OR P1, PT, R197, 0x11, P1 ;  /* 0x00000011c500780c */ /* 0x000fe40000f21670 */
[----:B------:R-:W-:Y:S02]  /*43d0*/  FSEL R205, R11, -INF , !P2 ;  /* 0xff8000000bcd7808 */ /* 0x000fe40005000000 */
[C---:B------:R-:W-:Y:S02]  /*43e0*/  HMMA.16816.F32 R8, R140.reuse, R136, RZ ;  /* 0x000000888c08723c */ /* 0x040fe400000018ff */
[----:B------:R-:W-:Y:S01]  /*43f0*/  FSEL R36, R12, -INF , !P1 ;  /* 0xff8000000c247808 */ /* 0x000fe20004800000 */
[--C-:B------:R-:W-:Y:S01]  /*4400*/  FFMA.FTZ R205, R205, c[0x0][0x29c], -R201.reuse ;  /* 0x0000a700cdcd7a23 */ /* 0x100fe200000108c9 */
        /* <DEDUP_REMOVED lines=11> */
[----:B------:R-:W-:Y:S01]  /*44c0*/  ISETP.GT.AND P1, PT, R192, 0x20, P0 ;  /* 0x00000020c000780c */ /* 0x000fe20000724270 */
[--C-:B------:R-:W-:Y:S01]  /*44d0*/  FFMA.FTZ R194, R194, c[0x0][0x29c], -R201.reuse ;  /* 0x0000a700c2c27a23 */ /* 0x100fe200000108c9 */
[----:B------:R-:W-:Y:S02]  /*44e0*/  ISETP.LT.OR P2, PT, R196, 0x12, P2 ;  /* 0x00000012c400780c */ /* 0x000fe40001741670 */
[----:B------:R-:W-:Y:S02]  /*44f0*/  ISETP.LT.OR P1, PT, R197, 0x21, P1 ;  /* 0x00000021c500780c */ /* 0x000fe40000f21670 */
[----:B------:R-:W-:Y:S01]  /*4500*/  FSEL R191, R15, -INF , !P2 ;  /* 0xff8000000fbf7808 */ /* 0x000fe20005000000 */
[----:B------:R-:W-:Y:S01]  /*4510*/  MUFU.EX2 R233, R233 ;  /* 0x000000e900e97308 */ /* 0x000fe20000000800 */
[-C--:B------:R-:W-:Y:S01]  /*4520*/  HMMA.16816.F32 R12, R140, R138.reuse, RZ ;  /* 0x0000008a8c0c723c */ /* 0x080fe200000018ff */
[----:B------:R-:W-:Y:S02]  /*4530*/  FSEL R49, R24, -INF , !P1 ;  /* 0xff80000018317808 */ /* 0x000fe40004800000 */
[----:B------:R-:W-:Y:S01]  /*4540*/  ISETP.GT.AND P2, PT, R192, 0x21, P0 ;  /* 0x00000021c000780c */ /* 0x000fe20000744270 */
[--C-:B------:R-:W-:Y:S01]  /*4550*/  FFMA.FTZ R191, R191, c[0x0][0x29c], -R201.reuse ;  /* 0x0000a700bfbf7a23 */ /* 0x100fe200000108c9 */
[----:B------:R-:W-:Y:S01]  /*4560*/  ISETP.GT.AND P1, PT, R193, 0x20, P0 ;  /* 0x00000020c100780c */ /* 0x000fe20000724270 */
[--C-:B------:R-:W-:Y:S01]  /*4570*/  FFMA.FTZ R209, R49, c[0x0][0x29c], -R200.reuse ;  /* 0x0000a70031d17a23 */ /* 0x100fe200000108c8 */
[----:B------:R-:W-:Y:S01]  /*4580*/  ISETP.LT.OR P2, PT, R197, 0x22, P2 ;  /* 0x00000022c500780c */ /* 0x000fe20001741670 */
[C---:B------:R-:W-:Y:S01]  /*4590*/  HMMA.16816.F32 R16, R132.reuse, R138, RZ ;  /* 0x0000008a8410723c */ /* 0x040fe200000018ff */
[----:B------:R-:W-:Y:S01]  /*45a0*/  LDSM.16.M88.4 R136, [R181+0x4080] ;  /* 0x00408000b588783b */ /* 0x000fe20000000200 */
[----:B------:R-:W-:Y:S02]  /*45b0*/  ISETP.LT.OR P1, PT, R196, 0x21, P1 ;  /* 0x00000021c400780c */ /* 0x000fe40000f21670 */
[----:B------:R-:W-:Y:S01]  /*45c0*/  FSEL R48, R25, -INF , !P2 ;  /* 0xff80000019307808 */ /* 0x000fe20005000000 */
[----:B------:R-:W-:Y:S01]  /*45d0*/  MUFU.EX2 R209, R209 ;  /* 0x000000d100d17308 */ /* 0x000fe20000000800 */
[----:B------:R-:W-:Y:S02]  /*45e0*/  FSEL R190, R26, -INF , !P1 ;  /* 0xff8000001abe7808 */ /* 0x000fe40004800000 */
[----:B------:R-:W-:Y:S01]  /*45f0*/  ISETP.GT.AND P2, PT, R193, 0x21, P0 ;  /* 0x00000021c100780c */ /* 0x000fe20000744270 */
        /* <DEDUP_REMOVED lines=16> */
[----:B------:R-:W-:Y:S02]  /*4700*/  FSEL R51, R30, -INF , !P1 ;  /* 0xff8000001e337808 */ /* 0x000fe40004800000 */
[----:B------:R-:W-:Y:S01]  /*4710*/  ISETP.GT.AND P2, PT, R193, 0x31, P0 ;  /* 0x00000031c100780c */ /* 0x000fe20000744270 */
[--C-:B------:R-:W-:Y:S01]  /*4720*/  FFMA.FTZ R2, R0, c[0x0][0x29c], -R200.reuse ;  /* 0x0000a70000027a23 */ /* 0x100fe200000108c8 */
        /* <DEDUP_REMOVED lines=53> */
[----:B------:R-:W-:Y:S01]  /*4a80*/  ISETP.GT.AND P2, PT, R192, 0x71, P0 ;  /* 0x00000071c000780c */ /* 0x000fe20000744270 */
[----:B------:R-:W-:Y:S01]  /*4a90*/  FFMA.FTZ R192, R21, c[0x0][0x29c], -R198 ;  /* 0x0000a70015c07a23 */ /* 0x000fe200000108c6 */
[C---:B------:R-:W-:Y:S01]  /*4aa0*/  ISETP.GT.AND P1, PT, R193.reuse, 0x70, P0 ;  /* 0x00000070c100780c */ /* 0x040fe20000724270 */
[----:B------:R-:W-:Y:S01]  /*4ab0*/  FFMA.FTZ R247, R60, c[0x0][0x29c], -R200 ;  /* 0x0000a7003cf77a23 */ /* 0x000fe200000108c8 */
[----:B------:R-:W-:Y:S01]  /*4ac0*/  ISETP.GT.AND P0, PT, R193, 0x71, P0 ;  /* 0x00000071c100780c */ /* 0x000fe20000704270 */
[--C-:B------:R-:W-:Y:S01]  /*4ad0*/  FFMA.FTZ R193, R20, c[0x0][0x29c], -R198.reuse ;  /* 0x0000a70014c17a23 */ /* 0x100fe200000108c6 */
[----:B------:R-:W-:Y:S01]  /*4ae0*/  LEA R0, R3, 0x10080, 0x1 ;  /* 0x0001008003007811 */ /* 0x000fe200078e08ff */
[-C--:B------:R-:W-:Y:S01]  /*4af0*/  HMMA.16816.F32 R20, R132, R144.reuse, RZ ;  /* 0x000000908414723c */ /* 0x080fe200000018ff */
[----:B------:R-:W-:Y:S01]  /*4b00*/  IMAD.SHL.U32 R3, R188, 0x2, RZ ;  /* 0x00000002bc037824 */ /* 0x000fe200078e00ff */
[----:B------:R-:W-:Y:S01]  /*4b10*/  ISETP.LT.OR P2, PT, R197, 0x72, P2 ;  /* 0x00000072c500780c */ /* 0x000fe20001741670 */
[--C-:B------:R-:W-:Y:S01]  /*4b20*/  FFMA.FTZ R197, R33, c[0x0][0x29c], -R198.reuse ;  /* 0x0000a70021c57a23 */ /* 0x100fe200000108c6 */
[C---:B------:R-:W-:Y:S02]  /*4b30*/  ISETP.LT.OR P1, PT, R196.reuse, 0x71, P1 ;  /* 0x00000071c400780c */ /* 0x040fe40000f21670 */
[----:B------:R-:W-:Y:S02]  /*4b40*/  FSEL R61, R61, -INF , !P2 ;  /* 0xff8000003d3d7808 */ /* 0x000fe40005000000 */
[C---:B------:R-:W-:Y:S02]  /*4b50*/  HMMA.16816.F32 R24, R140.reuse, R144, RZ ;  /* 0x000000908c18723c */ /* 0x040fe400000018ff */
[----:B------:R-:W-:Y:S02]  /*4b60*/  ISETP.LT.OR P0, PT, R196, 0x72, P0 ;  /* 0x00000072c400780c */ /* 0x000fe40000701670 */
[----:B------:R-:W-:Y:S01]  /*4b70*/  FFMA.FTZ R196, R32, c[0x0][0x29c], -R198 ;  /* 0x0000a70020c47a23 */ /* 0x000fe200000108c6 */
[----:B------:R-:W-:Y:S01]  /*4b80*/  FSEL R62, R62, -INF , !P1 ;  /* 0xff8000003e3e7808 */ /* 0x000fe20004800000 */
[----:B------:R-:W-:Y:S01]  /*4b90*/  FFMA.FTZ R200, R61, c[0x0][0x29c], -R200 ;  /* 0x0000a7003dc87a23 */ /* 0x000fe200000108c8 */
[----:B------:R-:W-:Y:S01]  /*4ba0*/  FSEL R63, R63, -INF , !P0 ;  /* 0xff8000003f3f7808 */ /* 0x000fe20004000000 */
[-C--:B------:R-:W-:Y:S01]  /*4bb0*/  HMMA.16816.F32 R28, R140, R146.reuse, RZ ;  /* 0x000000928c1c723c */ /* 0x080fe200000018ff */
[--C-:B------:R-:W-:Y:S01]  /*4bc0*/  FFMA.FTZ R145, R53, c[0x0][0x29c], -R201.reuse ;  /* 0x0000a70035917a23 */ /* 0x100fe200000108c9 */
[----:B------:R-:W-:Y:S02]  /*4bd0*/  PLOP3.LUT P0, PT, PT, PT, UP0, 0x80, 0x0 ;  /* 0x000000000000781c */ /* 0x000fe40003f0f008 */
[--C-:B------:R-:W-:Y:S01]  /*4be0*/  FFMA.FTZ R144, R59, c[0x0][0x29c], -R201.reuse ;  /* 0x0000a7003b907a23 */ /* 0x100fe200000108c9 */
[----:B------:R-:W-:Y:S01]  /*4bf0*/  MUFU.EX2 R200, R200 ;  /* 0x000000c800c87308 */ /* 0x000fe20000000800 */
[----:B------:R-:W-:Y:S02]  /*4c00*/  FFMA.FTZ R198, R65, c[0x0][0x29c], -R198 ;  /* 0x0000a70041c67a23 */ /* 0x000fe400000108c6 */
[C---:B------:R-:W-:Y:S07]  /*4c10*/  HMMA.16816.F32 R32, R132.reuse, R146, RZ ;  /* 0x000000928420723c */ /* 0x040fee00000018ff */
[--C-:B------:R-:W-:Y:S01]  /*4c20*/  FFMA.FTZ R147, R52, c[0x0][0x29c], -R201.reuse ;  /* 0x0000a70034937a23 */ /* 0x100fe200000108c9 */
[-C--:B------:R-:W-:Y:S01]  /*4c30*/  HMMA.16816.F32 R36, R132, R148.reuse, RZ ;  /* 0x000000948424723c */ /* 0x080fe200000018ff */
[--C-:B------:R-:W-:Y:S01]  /*4c40*/  FFMA.FTZ R146, R62, c[0x0][0x29c], -R201.reuse ;  /* 0x0000a7003e927a23 */ /* 0x100fe200000108c9 */
[----:B------:R-:W-:Y:S06]  /*4c50*/  MUFU.EX2 R198, R198 ;  /* 0x000000c600c67308 */ /* 0x000fec0000000800 */
[C---:B------:R-:W-:Y:S07]  /*4c60*/  HMMA.16816.F32 R40, R140.reuse, R148, RZ ;  /* 0x000000948c28723c */ /* 0x040fee00000018ff */
[--C-:B------:R-:W-:Y:S01]  /*4c70*/  FFMA.FTZ R149, R58, c[0x0][0x29c], -R201.reuse ;  /* 0x0000a7003a957a23 */ /* 0x100fe200000108c9 */
[-C--:B------:R-:W-:Y:S01]  /*4c80*/  HMMA.16816.F32 R44, R140, R150.reuse, RZ ;  /* 0x000000968c2c723c */ /* 0x080fe200000018ff */
[----:B------:R-:W-:Y:S06]  /*4c90*/  FFMA.FTZ R201, R63, c[0x0][0x29c], -R201 ;  /* 0x0000a7003fc97a23 */ /* 0x000fec00000108c9 */
[----:B------:R-:W-:Y:S01]  /*4ca0*/  MUFU.EX2 R201, R201 ;  /* 0x000000c900c97308 */ /* 0x000fe20000000800 */
[C---:B------:R-:W-:Y:S08]  /*4cb0*/  HMMA.16816.F32 R48, R132.reuse, R150, RZ ;  /* 0x000000968430723c */ /* 0x040ff000000018ff */
[-C--:B------:R-:W-:Y:S08]  /*4cc0*/  HMMA.16816.F32 R52, R132, R152.reuse, RZ ;  /* 0x000000988434723c */ /* 0x080ff000000018ff */
[C---:B------:R-:W-:Y:S08]  /*4cd0*/  HMMA.16816.F32 R56, R140.reuse, R152, RZ ;  /* 0x000000988c38723c */ /* 0x040ff000000018ff */
[-C--:B------:R-:W-:Y:S07]  /*4ce0*/  HMMA.16816.F32 R60, R140, R154.reuse, RZ ;  /* 0x0000009a8c3c723c */ /* 0x080fee00000018ff */
[C---:B------:R-:W-:Y:S01]  /*4cf0*/  IMAD.IADD R140, R3.reuse, 0x1, R0 ;  /* 0x00000001038c7824 */ /* 0x040fe200078e0200 */
[----:B------:R-:W-:Y:S01]  /*4d00*/  HMMA.16816.F32 R64, R132, R154, RZ ;  /* 0x0000009a8440723c */ /* 0x000fe200000018ff */
[----:B------:R-:W-:Y:S07]  /*4d10*/  LDSM.16.M88.4 R152, [R181+0x7080] ;  /* 0x00708000b598783b */ /* 0x000fee0000000200 */
[-C--:B----4-:R-:W-:Y:S01]  /*4d20*/  HMMA.16816.F32 R4, R156, R160.reuse, R4 ;  /* 0x000000a09c04723c */ /* 0x090fe20000001804 */
[----:B------:R-:W4:Y:S07]  /*4d30*/  LDSM.16.M88.4 R132, [R140] ;  /* 0x000000008c84783b */ /* 0x000f2e0000000200 */
[C---:B------:R-:W-:Y:S01]  /*4d40*/  HMMA.16816.F32 R8, R164.reuse, R160, R8 ;  /* 0x000000a0a408723c */ /* 0x040fe20000001808 */
[----:B------:R-:W1:Y:S01]  /*4d50*/  LDSM.16.M88.4 R140, [R140+0x2000] ;  /* 0x002000008c8c783b */ /* 0x000e620000000200 */
[----:B------:R-:W-:Y:S06]  /*4d60*/  MUFU.EX2 R161, R204 ;  /* 0x000000cc00a17308 */ /* 0x000fec0000000800 */
[-C--:B------:R-:W-:Y:S04]  /*4d70*/  HMMA.16816.F32 R12, R164, R162.reuse, R12 ;  /* 0x000000a2a40c723c */ /* 0x080fe8000000180c */
[----:B------:R-:W-:Y:S04]  /*4d80*/  MUFU.EX2 R160, R192 ;  /* 0x000000c000a07308 */ /* 0x000fe80000000800 */
[C---:B------:R-:W-:Y:S06]  /*4d90*/  HMMA.16816.F32 R16, R156.reuse, R162, R16 ;  /* 0x000000a29c10723c */ /* 0x040fec0000001810 */
[----:B------:R-:W-:Y:S02]  /*4da0*/  MUFU.EX2 R163, R202 ;  /* 0x000000ca00a37308 */ /* 0x000fe40000000800 */
[-C--:B------:R-:W-:Y:S08]  /*4db0*/  HMMA.16816.F32 R20, R156, R168.reuse, R20 ;  /* 0x000000a89c14723c */ /* 0x080ff00000001814 */
[C---:B------:R-:W-:Y:S01]  /*4dc0*/  HMMA.16816.F32 R24, R164.reuse, R168, R24 ;  /* 0x000000a8a418723c */ /* 0x040fe20000001818 */
[----:B------:R-:W-:Y:S07]  /*4dd0*/  MUFU.EX2 R162, R203 ;  /* 0x000000cb00a27308 */ /* 0x000fee0000000800 */
[-C--:B------:R-:W-:Y:S03]  /*4de0*/  HMMA.16816.F32 R28, R164, R170.reuse, R28 ;  /* 0x000000aaa41c723c */ /* 0x080fe6000000181c */
[----:B------:R-:W-:Y:S05]  /*4df0*/  MUFU.EX2 R169, R240 ;  /* 0x000000f000a97308 */ /* 0x000fea0000000800 */
[C---:B------:R-:W-:Y:S05]  /*4e00*/  HMMA.16816.F32 R32, R156.reuse, R170, R32 ;  /* 0x000000aa9c20723c */ /* 0x040fea0000001820 */
[----:B------:R-:W-:Y:S03]  /*4e10*/  MUFU.EX2 R170, R239 ;  /* 0x000000ef00aa7308 */ /* 0x000fe60000000800 */
[-C--:B------:R-:W-:Y:S07]  /*4e20*/  HMMA.16816.F32 R36, R156, R172.reuse, R36 ;  /* 0x000000ac9c24723c */ /* 0x080fee0000001824 */
[----:B------:R-:W-:Y:S01]  /*4e30*/  MUFU.EX2 R168, R241 ;  /* 0x000000f100a87308 */ /* 0x000fe20000000800 */
[C---:B------:R-:W-:Y:S08]  /*4e40*/  HMMA.16816.F32 R40, R164.reuse, R172, R40 ;  /* 0x000000aca428723c */ /* 0x040ff00000001828 */
[-C--:B------:R-:W-:Y:S01]  /*4e50*/  HMMA.16816.F32 R44, R164, R174.reuse, R44 ;  /* 0x000000aea42c723c */ /* 0x080fe2000000182c */
[----:B------:R-:W-:Y:S07]  /*4e60*/  MUFU.EX2 R173, R243 ;  /* 0x000000f300ad7308 */ /* 0x000fee0000000800 */
[C---:B------:R-:W-:Y:S03]  /*4e70*/  HMMA.16816.F32 R48, R156.reuse, R174, R48 ;  /* 0x000000ae9c30723c */ /* 0x040fe60000001830 */
[----:B------:R1:W-:Y:S04]  /*4e80*/  MUFU.EX2 R174, R2 ;  /* 0x0000000200ae7308 */ /* 0x0003e80000000800 */
[----:B------:R-:W-:Y:S01]  /*4e90*/  IMAD.MOV.U32 R175, RZ, RZ, R146 ;  /* 0x000000ffffaf7224 */ /* 0x000fe200078e0092 */
[-C--:B------:R-:W-:Y:S05]  /*4ea0*/  HMMA.16816.F32 R52, R156, R176.reuse, R52 ;  /* 0x000000b09c34723c */ /* 0x080fea0000001834 */
[----:B------:R-:W-:Y:S03]  /*4eb0*/  MUFU.EX2 R172, R244 ;  /* 0x000000f400ac7308 */ /* 0x000fe60000000800 */
[C---:B------:R-:W-:Y:S07]  /*4ec0*/  HMMA.16816.F32 R56, R164.reuse, R176, R56 ;  /* 0x000000b0a438723c */ /* 0x040fee0000001838 */
[----:B------:R-:W-:Y:S01]  /*4ed0*/  IMAD.MOV.U32 R177, RZ, RZ, R144 ;  /* 0x000000ffffb17224 */ /* 0x000fe200078e0090 */
[-C--:B------:R-:W-:Y:S01]  /*4ee0*/  HMMA.16816.F32 R60, R164, R178.reuse, R60 ;  /* 0x000000b2a43c723c */ /* 0x080fe2000000183c */
[----:B------:R-:W2:Y:S01]  /*4ef0*/  MUFU.EX2 R164, R197 ;  /* 0x000000c500a47308 */ /* 0x000ea20000000800 */
[----:B-1----:R-:W-:Y:S02]  /*4f00*/  LDS R2, [R208.X4+0x184a0] ;  /* 0x0184a000d0027984 */ /* 0x002fe40000004800 */
[----:B------:R-:W-:Y:S02]  /*4f10*/  IMAD.MOV.U32 R176, RZ, RZ, R149 ;  /* 0x000000ffffb07224 */ /* 0x000fe400078e0095 */
[----:B------:R-:W-:Y:S02]  /*4f20*/  LDSM.16.M88.4 R148, [R181+0x6080] ;  /* 0x00608000b594783b */ /* 0x000fe40000000200 */
[----:B------:R-:W-:Y:S03]  /*4f30*/  HMMA.16816.F32 R64, R156, R178, R64 ;  /* 0x000000b29c40723c */ /* 0x000fe60000001840 */
[----:B------:R-:W-:Y:S04]  /*4f40*/  MUFU.EX2 R157, R232 ;  /* 0x000000e8009d7308 */ /* 0x000fe80000000800 */
[----:B------:R-:W-:Y:S01]  /*4f50*/  IMAD.MOV.U32 R179, RZ, RZ, R147 ;  /* 0x000000ffffb37224 */ /* 0x000fe200078e0093 */
[-C--:B----4-:R-:W-:Y:S05]  /*4f60*/  HMMA.16816.F32 R4, R132, R136.reuse, R4 ;  /* 0x000000888404723c */ /* 0x090fea0000001804 */
[----:B------:R-:W-:Y:S01]  /*4f70*/  IMAD.MOV.U32 R178, RZ, RZ, R145 ;  /* 0x000000ffffb27224 */ /* 0x000fe200078e0091 */
[----:B------:R-:W-:Y:S01]  /*4f80*/  MUFU.EX2 R158, R231 ;  /* 0x000000e7009e7308 */ /* 0x000fe20000000800 */
[----:B------:R-:W1:Y:S01]  /*4f90*/  LDSM.16.M88.4 R144, [R181+0x5080] ;  /* 0x00508000b590783b */ /* 0x000e620000000200 */
[C---:B------:R-:W-:Y:S08]  /*4fa0*/  HMMA.16816.F32 R8, R140.reuse, R136, R8 ;  /* 0x000000888c08723c */ /* 0x040ff00000001808 */
[-C--:B------:R-:W-:Y:S01]  /*4fb0*/  HMMA.16816.F32 R12, R140, R138.reuse, R12 ;  /* 0x0000008a8c0c723c */ /* 0x080fe2000000180c */
[----:B------:R-:W4:Y:S07]  /*4fc0*/  MUFU.EX2 R166, R196 ;  /* 0x000000c400a67308 */ /* 0x000f2e0000000800 */
[C---:B------:R-:W-:Y:S03]  /*4fd0*/  HMMA.16816.F32 R16, R132.reuse, R138, R16 ;  /* 0x0000008a8410723c */ /* 0x040fe60000001810 */
[----:B------:R-:W-:Y:S10]  /*4fe0*/  MUFU.EX2 R159, R193 ;  /* 0x000000c1009f7308 */ /* 0x000ff40000000800 */
[----:B------:R-:W2:Y:S01]  /*4ff0*/  MUFU.EX2 R156, R211 ;  /* 0x000000d3009c7308 */ /* 0x000ea20000000800 */
[-C--:B-1----:R-:W-:Y:S09]  /*5000*/  HMMA.16816.F32 R20, R132, R144.reuse, R20 ;  /* 0x000000908414723c */ /* 0x082ff20000001814 */
[----:B------:R-:W-:Y:S01]  /*5010*/  MUFU.EX2 R171, R245 ;  /* 0x000000f500ab7308 */ /* 0x000fe20000000800 */
[C---:B------:R-:W-:Y:S09]  /*5020*/  HMMA.16816.F32 R24, R140.reuse, R144, R24 ;  /* 0x000000908c18723c */ /* 0x040ff20000001818 */
[----:B------:R-:W-:Y:S01]  /*5030*/  MUFU.EX2 R167, R246 ;  /* 0x000000f600a77308 */ /* 0x000fe20000000800 */
[-C--:B------:R-:W-:Y:S09]  /*5040*/  HMMA.16816.F32 R28, R140, R146.reuse, R28 ;  /* 0x000000928c1c723c */ /* 0x080ff2000000181c */
[----:B------:R-:W1:Y:S01]  /*5050*/  MUFU.EX2 R165, R247 ;  /* 0x000000f700a57308 */ /* 0x000e620000000800 */
[C---:B------:R-:W-:Y:S01]  /*5060*/  HMMA.16816.F32 R32, R132.reuse, R146, R32 ;  /* 0x000000928420723c */ /* 0x040fe20000001820 */
[----:B------:R-:W-:Y:S07]  /*5070*/  LDSM.16.M88.4 R144, [R182+0x4080] ;  /* 0x00408000b690783b */ /* 0x000fee0000000200 */
[-C--:B------:R-:W-:Y:S08]  /*5080*/  HMMA.16816.F32 R36, R132, R148.reuse, R36 ;  /* 0x000000948424723c */ /* 0x080ff00000001824 */
[C---:B------:R-:W-:Y:S07]  /*5090*/  HMMA.16816.F32 R40, R140.reuse, R148, R40 ;  /* 0x000000948c28723c */ /* 0x040fee0000001828 */
[----:B------:R-:W-:Y:S01]  /*50a0*/  IADD3 R148, R3, R0, R185 ;  /* 0x0000000003947210 */ /* 0x000fe20007ffe0b9 */
[-C--:B------:R-:W-:Y:S01]  /*50b0*/  HMMA.16816.F32 R44, R140, R150.reuse, R44 ;  /* 0x000000968c2c723c */ /* 0x080fe2000000182c */
[----:B------:R-:W-:Y:S04]  /*50c0*/  LDS R0, [R208.X4+0x18480] ;  /* 0x01848000d0007984 */ /* 0x000fe80000004800 */
[----:B------:R-:W1:Y:S03]  /*50d0*/  LDSM.16.M88.4 R136, [R148] ;  /* 0x000000009488783b */ /* 0x000e660000000200 */
[C---:B------:R-:W-:Y:S05]  /*50e0*/  HMMA.16816.F32 R48, R132.reuse, R150, R48 ;  /* 0x000000968430723c */ /* 0x040fea0000001830 */
[----:B------:R-:W2:Y:S03]  /*50f0*/  LDSM.16.M88.4 R148, [R148+0x2000] ;  /* 0x002000009494783b */ /* 0x000ea60000000200 */
[-C--:B------:R-:W-:Y:S08]  /*5100*/  HMMA.16816.F32 R52, R132, R152.reuse, R52 ;  /* 0x000000988434723c */ /* 0x080ff00000001834 */
[C---:B------:R-:W-:Y:S08]  /*5110*/  HMMA.16816.F32 R56, R140.reuse, R152, R56 ;  /* 0x000000988c38723c */ /* 0x040ff00000001838 */
[-C--:B------:R-:W-:Y:S01]  /*5120*/  HMMA.16816.F32 R60, R140, R154.reuse, R60 ;  /* 0x0000009a8c3c723c */ /* 0x080fe2000000183c */
[----:B------:R-:W-:Y:S07]  /*5130*/  LDSM.16.M88.4 R140, [R182+0x6080] ;  /* 0x00608000b68c783b */ /* 0x000fee0000000200 */
[----:B------:R-:W-:Y:S01]  /*5140*/  HMMA.16816.F32 R64, R132, R154, R64 ;  /* 0x0000009a8440723c */ /* 0x000fe20000001840 */
[----:B------:R-:W3:Y:S07]  /*5150*/  LDSM.16.M88.4 R132, [R182+0x5080] ;  /* 0x00508000b684783b */ /* 0x000eee0000000200 */
[-C--:B-1----:R-:W-:Y:S01]  /*5160*/  HMMA.16816.F32 R4, R136, R144.reuse, R4 ;  /* 0x000000908804723c */ /* 0x082fe20000001804 */
[----:B------:R-:W1:Y:S07]  /*5170*/  LDSM.16.M88.4 R152, [R182+0x7080] ;  /* 0x00708000b698783b */ /* 0x000e6e0000000200 */
[C---:B--2---:R-:W-:Y:S08]  /*5180*/  HMMA.16816.F32 R8, R148.reuse, R144, R8 ;  /* 0x000000909408723c */ /* 0x044ff00000001808 */
[-C--:B------:R-:W-:Y:S08]  /*5190*/  HMMA.16816.F32 R12, R148, R146.reuse, R12 ;  /* 0x00000092940c723c */ /* 0x080ff0000000180c */
[C---:B------:R-:W-:Y:S04]  /*51a0*/  HMMA.16816.F32 R16, R136.reuse, R146, R16 ;  /* 0x000000928810723c */ /* 0x040fe80000001810 */
[--C-:B------:R-:W-:Y:S02]  /*51b0*/  FADD.FTZ R4, R4, -R0.reuse ;  /* 0x8000000004047221 */ /* 0x100fe40000010000 */
[----:B------:R-:W-:Y:S02]  /*51c0*/  FADD.FTZ R5, R5, -R0 ;  /* 0x8000000005057221 */ /* 0x000fe40000010000 */
[----:B------:R-:W-:Y:S01]  /*51d0*/  FMUL.FTZ R4, R221, R4 ;  /* 0x00000004dd047220 */ /* 0x000fe20000410000 */
[-C--:B---3--:R-:W-:Y:S03]  /*51e0*/  HMMA.16816.F32 R20, R136, R132.reuse, R20 ;  /* 0x000000848814723c */ /* 0x088fe60000001814 */
[----:B------:R-:W-:Y:S02]  /*51f0*/  FMUL.FTZ R5, R220, R5 ;  /* 0x00000005dc057220 */ /* 0x000fe40000410000 */
[--C-:B------:R-:W-:Y:S02]  /*5200*/  FADD.FTZ R6, R6, -R2.reuse ;  /* 0x8000000206067221 */ /* 0x100fe40000010000 */
[----:B------:R-:W-:Y:S01]  /*5210*/  FADD.FTZ R7, R7, -R2 ;  /* 0x8000000207077221 */ /* 0x000fe20000010000 */
[C---:B------:R-:W-:Y:S04]  /*5220*/  HMMA.16816.F32 R24, R148.reuse, R132, R24 ;  /* 0x000000849418723c */ /* 0x040fe80000001818 */
[----:B------:R-:W-:Y:S02]  /*5230*/  FMUL.FTZ R6, R230, R6 ;  /* 0x00000006e6067220 */ /* 0x000fe40000410000 */
[----:B-----5:R-:W-:Y:S01]  /*5240*/  FMUL.FTZ R7, R229, R7 ;  /* 0x00000007e5077220 */ /* 0x020fe20000410000 */
[----:B------:R-:W-:Y:S01]  /*5250*/  F2FP.PACK_AB R133, R164, R163 ;  /* 0x000000a3a485723e */ /* 0x000fe200000000ff */
[-C--:B------:R-:W-:Y:S04]  /*5260*/  HMMA.16816.F32 R28, R148, R134.reuse, R28 ;  /* 0x00000086941c723c */ /* 0x080fe8000000181c */
[--C-:B------:R-:W-:Y:S01]  /*5270*/  FADD.FTZ R16, R16, -R0.reuse ;  /* 0x8000000010107221 */ /* 0x100fe20000010000 */
[----:B----4-:R-:W-:Y:S01]  /*5280*/  F2FP.PACK_AB R132, R198, R166 ;  /* 0x000000a6c684723e */ /* 0x010fe200000000ff */
[--C-:B------:R-:W-:Y:S02]  /*5290*/  FADD.FTZ R17, R17, -R0.reuse ;  /* 0x8000000011117221 */ /* 0x100fe40000010000 */
[C---:B------:R-:W-:Y:S04]  /*52a0*/  HMMA.16816.F32 R32, R136.reuse, R134, R32 ;  /* 0x000000868820723c */ /* 0x040fe80000001820 */
[--C-:B------:R-:W-:Y:S02]  /*52b0*/  FADD.FTZ R20, R20, -R0.reuse ;  /* 0x8000000014147221 */ /* 0x100fe40000010000 */
[----:B------:R-:W-:Y:S01]  /*52c0*/  FADD.FTZ R21, R21, -R0 ;  /* 0x8000000015157221 */ /* 0x000fe20000010000 */
[----:B------:R-:W-:Y:S01]  /*52d0*/  F2FP.PACK_AB R135, R158, R157 ;  /* 0x0000009d9e87723e */ /* 0x000fe200000000ff */
[-C--:B------:R-:W-:Y:S04]  /*52e0*/  HMMA.16816.F32 R36, R136, R140.reuse, R36 ;  /* 0x0000008c8824723c */ /* 0x080fe80000001824 */
[--C-:B------:R-:W-:Y:S01]  /*52f0*/  FADD.FTZ R18, R18, -R2.reuse ;  /* 0x8000000212127221 */ /* 0x100fe20000010000 */
[----:B------:R-:W-:Y:S01]  /*5300*/  F2FP.PACK_AB R134, R162, R161 ;  /* 0x000000a1a286723e */ /* 0x000fe200000000ff */
[--C-:B------:R-:W-:Y:S02]  /*5310*/  FADD.FTZ R19, R19, -R2.reuse ;  /* 0x8000000213137221 */ /* 0x100fe40000010000 */
[C---:B------:R-:W-:Y:S04]  /*5320*/  HMMA.16816.F32 R40, R148.reuse, R140, R40 ;  /* 0x0000008c9428723c */ /* 0x040fe80000001828 */
[--C-:B------:R-:W-:Y:S02]  /*5330*/  FADD.FTZ R22, R22, -R2.reuse ;  /* 0x8000000216167221 */ /* 0x100fe40000010000 */
[----:B------:R-:W-:Y:S01]  /*5340*/  FADD.FTZ R23, R23, -R2 ;  /* 0x8000000217177221 */ /* 0x000fe20000010000 */
[----:B------:R-:W-:Y:S01]  /*5350*/  F2FP.PACK_AB R140, R220, R221 ;  /* 0x000000dddc8c723e */ /* 0x000fe200000000ff */
[-C--:B------:R-:W-:Y:S04]  /*5360*/  HMMA.16816.F32 R44, R148, R142.reuse, R44 ;  /* 0x0000008e942c723c */ /* 0x080fe8000000182c */
[--C-:B------:R-:W-:Y:S02]  /*5370*/  FADD.FTZ R32, R32, -R0.reuse ;  /* 0x8000000020207221 */ /* 0x100fe40000010000 */
[--C-:B------:R-:W-:Y:S02]  /*5380*/  FADD.FTZ R33, R33, -R0.reuse ;  /* 0x8000000021217221 */ /* 0x100fe40000010000 */
[C---:B------:R-:W-:Y:S04]  /*5390*/  HMMA.16816.F32 R48, R136.reuse, R142, R48 ;  /* 0x0000008e8830723c */ /* 0x040fe80000001830 */
[--C-:B------:R-:W-:Y:S02]  /*53a0*/  FADD.FTZ R36, R36, -R0.reuse ;  /* 0x8000000024247221 */ /* 0x100fe40000010000 */
[----:B------:R-:W-:Y:S02]  /*53b0*/  FADD.FTZ R37, R37, -R0 ;  /* 0x8000000025257221 */ /* 0x000fe40000010000 */
[-C--:B-1----:R-:W-:Y:S04]  /*53c0*/  HMMA.16816.F32 R52, R136, R152.reuse, R52 ;  /* 0x000000988834723c */ /* 0x082fe80000001834 */
[--C-:B------:R-:W-:Y:S02]  /*53d0*/  FADD.FTZ R34, R34, -R2.reuse ;  /* 0x8000000222227221 */ /* 0x100fe40000010000 */
[--C-:B------:R-:W-:Y:S02]  /*53e0*/  FADD.FTZ R35, R35, -R2.reuse ;  /* 0x8000000223237221 */ /* 0x100fe40000010000 */
[C---:B------:R-:W-:Y:S01]  /*53f0*/  HMMA.16816.F32 R56, R148.reuse, R152, R56 ;  /* 0x000000989438723c */ /* 0x040fe20000001838 */
[----:B------:R-:W-:Y:S03]  /*5400*/  MUFU.EX2 R153, R194 ;  /* 0x000000c200997308 */ /* 0x000fe60000000800 */
[--C-:B------:R-:W-:Y:S02]  /*5410*/  FADD.FTZ R38, R38, -R2.reuse ;  /* 0x8000000226267221 */ /* 0x100fe40000010000 */
[----:B------:R-:W-:Y:S02]  /*5420*/  FADD.FTZ R39, R39, -R2 ;  /* 0x8000000227277221 */ /* 0x000fe40000010000 */
[-C--:B------:R-:W-:Y:S03]  /*5430*/  HMMA.16816.F32 R60, R148, R154.reuse, R60 ;  /* 0x0000009a943c723c */ /* 0x080fe6000000183c */
[----:B------:R-:W1:Y:S01]  /*5440*/  MUFU.EX2 R152, R191 ;  /* 0x000000bf00987308 */ /* 0x000e620000000800 */
[--C-:B------:R-:W-:Y:S02]  /*5450*/  FADD.FTZ R48, R48, -R0.reuse ;  /* 0x8000000030307221 */ /* 0x100fe40000010000 */
[--C-:B------:R-:W-:Y:S02]  /*5460*/  FADD.FTZ R49, R49, -R0.reuse ;  /* 0x8000000031317221 */ /* 0x100fe40000010000 */
[----:B------:R-:W-:Y:S04]  /*5470*/  HMMA.16816.F32 R64, R136, R154, R64 ;  /* 0x0000009a8840723c */ /* 0x000fe80000001840 */
[--C-:B------:R-:W-:Y:S01]  /*5480*/  FADD.FTZ R52, R52, -R0.reuse ;  /* 0x8000000034347221 */ /* 0x100fe20000010000 */
[----:B------:R-:W-:Y:S01]  /*5490*/  MUFU.EX2 R155, R195 ;  /* 0x000000c3009b7308 */ /* 0x000fe20000000800 */
[----:B------:R-:W-:Y:S01]  /*54a0*/  FADD.FTZ R53, R53, -R0 ;  /* 0x8000000035357221 */ /* 0x000fe20000010000 */
[----:B------:R-:W-:Y:S01]  /*54b0*/  F2FP.PACK_AB R139, R5, R4 ;  /* 0x00000004058b723e */ /* 0x000fe200000000ff */
[--C-:B------:R-:W-:Y:S01]  /*54c0*/  FADD.FTZ R50, R50, -R2.reuse ;  /* 0x8000000232327221 */ /* 0x100fe20000010000 */
[----:B------:R-:W-:Y:S03]  /*54d0*/  F2FP.PACK_AB R4, R229, R230 ;  /* 0x000000e6e504723e */ /* 0x000fe600000000ff */
[--C-:B------:R-:W-:Y:S01]  /*54e0*/  FADD.FTZ R51, R51, -R2.reuse ;  /* 0x8000000233337221 */ /* 0x100fe20000010000 */
[----:B------:R-:W-:Y:S01]  /*54f0*/  F2FP.PACK_AB R138, R215, R216 ;  /* 0x000000d8d78a723e */ /* 0x000fe200000000ff */
[--C-:B------:R-:W-:Y:S01]  /*5500*/  FADD.FTZ R54, R54, -R2.reuse ;  /* 0x8000000236367221 */ /* 0x100fe20000010000 */
[----:B------:R-:W2:Y:S01]  /*5510*/  MUFU.EX2 R154, R205 ;  /* 0x000000cd009a7308 */ /* 0x000ea20000000800 */
[----:B------:R-:W-:Y:S01]  /*5520*/  FADD.FTZ R55, R55, -R2 ;  /* 0x8000000237377221 */ /* 0x000fe20000010000 */
[----:B------:R-:W-:Y:S01]  /*5530*/  F2FP.PACK_AB R137, R160, R212 ;  /* 0x000000d4a089723e */ /* 0x000fe200000000ff */
[----:B------:R-:W-:Y:S01]  /*5540*/  FMUL.FTZ R36, R157, R36 ;  /* 0x000000249d247220 */ /* 0x000fe20000410000 */
[----:B------:R-:W-:Y:S01]  /*5550*/  F2FP.PACK_AB R136, R156, R159 ;  /* 0x0000009f9c88723e */ /* 0x000fe200000000ff */
[----:B------:R-:W-:Y:S02]  /*5560*/  FMUL.FTZ R37, R158, R37 ;  /* 0x000000259e257220 */ /* 0x000fe40000410000 */
[----:B------:R-:W-:Y:S02]  /*5570*/  FMUL.FTZ R52, R163, R52 ;  /* 0x00000034a3347220 */ /* 0x000fe40000410000 */
[--C-:B------:R-:W-:Y:S01]  /*5580*/  FADD.FTZ R64, R64, -R0.reuse ;  /* 0x8000000040407221 */ /* 0x100fe20000010000 */
[----:B------:R-:W-:Y:S01]  /*5590*/  F2FP.PACK_AB R147, R37, R36 ;  /* 0x000000242593723e */ /* 0x000fe200000000ff */
[----:B------:R-:W-:Y:S01]  /*55a0*/  FADD.FTZ R65, R65, -R0 ;  /* 0x8000000041417221 */ /* 0x000fe20000010000 */
[----:B------:R-:W-:Y:S01]  /*55b0*/  F2FP.PACK_AB R37, R223, R228 ;  /* 0x000000e4df25723e */ /* 0x000fe200000000ff */
[----:B------:R-:W3:Y:S01]  /*55c0*/  LDS R0, [R208.X4+0x18580] ;  /* 0x01858000d0007984 */ /* 0x000ee20000004800 */
[--C-:B------:R-:W-:Y:S01]  /*55d0*/  FADD.FTZ R66, R66, -R2.reuse ;  /* 0x8000000242427221 */ /* 0x100fe20000010000 */
[----:B------:R-:W-:Y:S01]  /*55e0*/  MUFU.EX2 R151, R190 ;  /* 0x000000be00977308 */ /* 0x000fe20000000800 */
[----:B------:R-:W-:Y:S01]  /*55f0*/  FADD.FTZ R67, R67, -R2 ;  /* 0x8000000243437221 */ /* 0x000fe20000010000 */
[----:B------:R-:W-:Y:S01]  /*5600*/  F2FP.PACK_AB R36, R217, R218 ;  /* 0x000000dad924723e */ /* 0x000fe200000000ff */
[----:B------:R-:W-:Y:S02]  /*5610*/  FMUL.FTZ R53, R164, R53 ;  /* 0x00000035a4357220 */ /* 0x000fe40000410000 */
[----:B------:R-:W-:Y:S02]  /*5620*/  FMUL.FTZ R22, R219, R22 ;  /* 0x00000016db167220 */ /* 0x000fe40000410000 */
[----:B------:R-:W-:Y:S01]  /*5630*/  FMUL.FTZ R23, R222, R23 ;  /* 0x00000017de177220 */ /* 0x000fe20000410000 */
[----:B------:R-:W-:Y:S01]  /*5640*/  F2FP.PACK_AB R144, R53, R52 ;  /* 0x000000343590723e */ /* 0x000fe200000000ff */
[----:B------:R-:W-:Y:S01]  /*5650*/  FMUL.FTZ R64, R166, R64 ;  /* 0x00000040a6407220 */ /* 0x000fe20000410000 */
[----:B------:R-:W4:Y:S01]  /*5660*/  MUFU.EX2 R150, R248 ;  /* 0x000000f800967308 */ /* 0x000f220000000800 */
[----:B------:R-:W-:Y:S01]  /*5670*/  FMUL.FTZ R65, R198, R65 ;  /* 0x00000041c6417220 */ /* 0x000fe20000410000 */
[----:B------:R-:W-:Y:S01]  /*5680*/  F2FP.PACK_AB R52, R23, R22 ;  /* 0x000000161734723e */ /* 0x000fe200000000ff */
[----:B------:R-:W-:Y:S02]  /*5690*/  FMUL.FTZ R18, R228, R18 ;  /* 0x00000012e4127220 */ /* 0x000fe40000410000 */
[----:B------:R-:W-:Y:S01]  /*56a0*/  FMUL.FTZ R19, R223, R19 ;  /* 0x00000013df137220 */ /* 0x000fe20000410000 */
[----:B------:R-:W-:Y:S01]  /*56b0*/  F2FP.PACK_AB R145, R65, R64 ;  /* 0x000000404191723e */ /* 0x000fe200000000ff */
[----:B------:R-:W-:Y:S01]  /*56c0*/  FMUL.FTZ R16, R216, R16 ;  /* 0x00000010d8107220 */ /* 0x000fe20000410000 */
[----:B------:R-:W-:Y:S01]  /*56d0*/  F2FP.PACK_AB R65, R7, R6 ;  /* 0x000000060741723e */ /* 0x000fe200000000ff */
[----:B------:R-:W-:Y:S01]  /*56e0*/  FMUL.FTZ R17, R215, R17 ;  /* 0x00000011d7117220 */ /* 0x000fe20000410000 */
[----:B------:R-:W-:Y:S01]  /*56f0*/  F2FP.PACK_AB R64, R19, R18 ;  /* 0x000000121340723e */ /* 0x000fe200000000ff */
[----:B------:R-:W-:Y:S01]  /*5700*/  MUFU.EX2 R149, R249 ;  /* 0x000000f900957308 */ /* 0x000fe20000000800 */
        /* <DEDUP_REMOVED lines=9> */
[----:B------:R-:W5:Y:S01]  /*57a0*/  MUFU.EX2 R148, R250 ;  /* 0x000000fa00947308 */ /* 0x000f620000000800 */
[----:B------:R-:W-:Y:S01]  /*57b0*/  F2FP.PACK_AB R48, R222, R219 ;  /* 0x000000dbde30723e */ /* 0x000fe200000000ff */
[----:B------:R-:W-:Y:S01]  /*57c0*/  FMUL.FTZ R50, R170, R55 ;  /* 0x00000037aa327220 */ /* 0x000fe20000410000 */
[----:B------:R-:W-:Y:S01]  /*57d0*/  F2FP.PACK_AB R7, R172, R173 ;  /* 0x000000adac07723e */ /* 0x000fe200000000ff */
[----:B------:R-:W-:Y:S01]  /*57e0*/  FMUL.FTZ R49, R168, R51 ;  /* 0x00000033a8317220 */ /* 0x000fe20000410000 */
[----:B------:R-:W-:Y:S01]  /*57f0*/  F2FP.PACK_AB R6, R200, R165 ;  /* 0x000000a5c806723e */ /* 0x000fe200000000ff */
[----:B------:R-:W-:Y:S01]  /*5800*/  FMUL.FTZ R34, R218, R34 ;  /* 0x00000022da227220 */ /* 0x000fe20000410000 */
[----:B------:R-:W-:Y:S01]  /*5810*/  F2FP.PACK_AB R50, R50, R54 ;  /* 0x000000363232723e */ /* 0x000fe200000000ff */
[--C-:B---3--:R-:W-:Y:S01]  /*5820*/  FADD.FTZ R8, R8, -R0.reuse ;  /* 0x8000000008087221 */ /* 0x108fe20000010000 */
[----:B------:R-:W-:Y:S01]  /*5830*/  F2FP.PACK_AB R49, R49, R5 ;  /* 0x000000053131723e */ /* 0x000fe200000000ff */
[--C-:B------:R-:W-:Y:S01]  /*5840*/  FADD.FTZ R9, R9, -R0.reuse ;  /* 0x8000000009097221 */ /* 0x100fe20000010000 */
[----:B------:R-:W-:Y:S01]  /*5850*/  MUFU.EX2 R55, R251 ;  /* 0x000000fb00377308 */ /* 0x000fe20000000800 */
[--C-:B------:R-:W-:Y:S01]  /*5860*/  FADD.FTZ R12, R12, -R0.reuse ;  /* 0x800000000c0c7221 */ /* 0x100fe20000010000 */
[----:B------:R-:W-:Y:S01]  /*5870*/  F2FP.PACK_AB R5, R167, R171 ;  /* 0x000000aba705723e */ /* 0x000fe200000000ff */
[--C-:B------:R-:W-:Y:S02]  /*5880*/  FADD.FTZ R13, R13, -R0.reuse ;  /* 0x800000000d0d7221 */ /* 0x100fe40000010000 */
[--C-:B------:R-:W-:Y:S02]  /*5890*/  FADD.FTZ R2, R24, -R0.reuse ;  /* 0x8000000018027221 */ /* 0x100fe40000010000 */
[--C-:B------:R-:W-:Y:S02]  /*58a0*/  FADD.FTZ R25, R25, -R0.reuse ;  /* 0x8000000019197221 */ /* 0x100fe40000010000 */
[--C-:B------:R-:W-:Y:S01]  /*58b0*/  FADD.FTZ R28, R28, -R0.reuse ;  /* 0x800000001c1c7221 */ /* 0x100fe20000010000 */
[----:B------:R-:W3:Y:S01]  /*58c0*/  MUFU.EX2 R54, R252 ;  /* 0x000000fc00367308 */ /* 0x000ee20000000800 */
        /* <DEDUP_REMOVED lines=10> */
[----:B------:R-:W3:Y:S01]  /*5970*/  LDS R0, [R208.X4+0x185a0] ;  /* 0x0185a000d0007984 */ /* 0x000ee20000004800 */
[----:B------:R-:W-:Y:S02]  /*5980*/  FMUL.FTZ R28, R206, R28 ;  /* 0x0000001cce1c7220 */ /* 0x000fe40000410000 */
        /* <DEDUP_REMOVED lines=8> */
[----:B------:R-:W-:Y:S01]  /*5a10*/  MUFU.EX2 R25, R177 ;  /* 0x000000b100197308 */ /* 0x000fe20000000800 */
[----:B------:R-:W-:Y:S01]  /*5a20*/  F2FP.PACK_AB R18, R18, R44 ;  /* 0x0000002c1212723e */ /* 0x000fe200000000ff */
[----:B------:R-:W-:Y:S01]  /*5a30*/  FMUL.FTZ R12, R234, R12 ;  /* 0x0000000cea0c7220 */ /* 0x000fe20000410000 */
[----:B------:R-:W-:Y:S01]  /*5a40*/  STS [R225+0x400], R37 ;  /* 0x00040025e1007388 */ /* 0x000fe20000000800 */
[----:B------:R-:W-:Y:S01]  /*5a50*/  F2FP.PACK_AB R22, R22, R2 ;  /* 0x000000021616723e */ /* 0x000fe200000000ff */
[----:B------:R-:W-:Y:S01]  /*5a60*/  FMUL.FTZ R13, R233, R13 ;  /* 0x0000000de90d7220 */ /* 0x000fe20000410000 */
[----:B-1----:R-:W-:Y:S01]  /*5a70*/  F2FP.PACK_AB R2, R152, R153 ;  /* 0x000000999802723e */ /* 0x002fe200000000ff */
[----:B------:R1:W-:Y:S01]  /*5a80*/  STS [R224+0x2000], R19 ;  /* 0x00200013e0007388 */ /* 0x0003e20000000800 */
[----:B------:R-:W-:Y:S02]  /*5a90*/  FMUL.FTZ R8, R237, R8 ;  /* 0x00000008ed087220 */ /* 0x000fe40000410000 */
[----:B------:R-:W-:Y:S01]  /*5aa0*/  F2FP.PACK_AB R24, R13, R12 ;  /* 0x0000000c0d18723e */ /* 0x000fe200000000ff */
[----:B------:R-:W-:Y:S02]  /*5ab0*/  FMUL.FTZ R13, R242, R41 ;  /* 0x00000029f20d7220 */ /* 0x000fe40000410000 */
[----:B------:R-:W4:Y:S01]  /*5ac0*/  MUFU.EX2 R41, R179 ;  /* 0x000000b300297308 */ /* 0x000f220000000800 */
[----:B------:R-:W-:Y:S01]  /*5ad0*/  FMUL.FTZ R9, R235, R9 ;  /* 0x00000009eb097220 */ /* 0x000fe20000410000 */
[----:B--2---:R-:W-:Y:S01]  /*5ae0*/  F2FP.PACK_AB R4, R154, R155 ;  /* 0x0000009b9a04723e */ /* 0x004fe200000000ff */
[----:B------:R-:W-:Y:S01]  /*5af0*/  FMUL.FTZ R53, R217, R35 ;  /* 0x00000023d9357220 */ /* 0x000fe20000410000 */
[----:B------:R-:W-:Y:S01]  /*5b00*/  F2FP.PACK_AB R35, R213, R214 ;  /* 0x000000d6d523723e */ /* 0x000fe200000000ff */
[C---:B------:R-:W-:Y:S01]  /*5b10*/  FMUL.FTZ R12, R174.reuse, R29 ;  /* 0x0000001dae0c7220 */ /* 0x040fe20000410000 */
[----:B------:R-:W-:Y:S01]  /*5b20*/  F2FP.PACK_AB R23, R9, R8 ;  /* 0x000000080917723e */ /* 0x000fe200000000ff */
[----:B------:R4:W-:Y:S01]  /*5b30*/  STS [R224+0x2400], R4 ;  /* 0x00240004e0007388 */ /* 0x0009e20000000800 */
[----:B------:R-:W-:Y:S02]  /*5b40*/  F2FP.PACK_AB R9, R174, R206 ;  /* 0x000000ceae09723e */ /* 0x000fe400000000ff */
[----:B------:R-:W2:Y:S01]  /*5b50*/  MUFU.EX2 R29, R176 ;  /* 0x000000b0001d7308 */ /* 0x000ea20000000800 */
[----:B------:R-:W-:Y:S01]  /*5b60*/  F2FP.PACK_AB R53, R53, R34 ;  /* 0x000000223535723e */ /* 0x000fe200000000ff */
[----:B------:R5:W-:Y:S01]  /*5b70*/  STS [R225+0x2400], R2 ;  /* 0x00240002e1007388 */ /* 0x000be20000000800 */
[----:B------:R-:W-:Y:S01]  /*5b80*/  F2FP.PACK_AB R34, R168, R210 ;  /* 0x000000d2a822723e */ /* 0x000fe200000000ff */
[--C-:B---3--:R-:W-:Y:S01]  /*5b90*/  FADD.FTZ R11, R11, -R0.reuse ;  /* 0x800000000b0b7221 */ /* 0x108fe20000010000 */
[----:B------:R-:W-:Y:S01]  /*5ba0*/  F2FP.PACK_AB R8, R242, R236 ;  /* 0x000000ecf208723e */ /* 0x000fe200000000ff */
[----:B------:R-:W-:Y:S01]  /*5bb0*/  STS [R225+0x2000], R17 ;  /* 0x00200011e1007388 */ /* 0x000fe20000000800 */
[--C-:B------:R-:W-:Y:S01]  /*5bc0*/  FADD.FTZ R15, R15, -R0.reuse ;  /* 0x800000000f0f7221 */ /* 0x100fe20000010000 */
[----:B------:R-:W-:Y:S01]  /*5bd0*/  F2FP.PACK_AB R12, R12, R28 ;  /* 0x0000001c0c0c723e */ /* 0x000fe200000000ff */
[--C-:B------:R-:W-:Y:S01]  /*5be0*/  FADD.FTZ R27, R27, -R0.reuse ;  /* 0x800000001b1b7221 */ /* 0x100fe20000010000 */
[----:B------:R-:W-:Y:S01]  /*5bf0*/  STS [R227], R137 ;  /* 0x00000089e3007388 */ /* 0x000fe20000000800 */
[----:B-1----:R-:W1:Y:S01]  /*5c00*/  MUFU.EX2 R19, R175 ;  /* 0x000000af00137308 */ /* 0x002e620000000800 */
[--C-:B------:R-:W-:Y:S01]  /*5c10*/  FADD.FTZ R31, R31, -R0.reuse ;  /* 0x800000001f1f7221 */ /* 0x100fe20000010000 */
[----:B------:R-:W-:Y:S01]  /*5c20*/  F2FP.PACK_AB R13, R13, R40 ;  /* 0x000000280d0d723e */ /* 0x000fe200000000ff */
[----:B------:R-:W-:Y:S01]  /*5c30*/  STS [R227+0x400], R48 ;  /* 0x00040030e3007388 */ /* 0x000fe20000000800 */
[--C-:B------:R-:W-:Y:S02]  /*5c40*/  FADD.FTZ R43, R43, -R0.reuse ;  /* 0x800000002b2b7221 */ /* 0x100fe40000010000 */
[--C-:B------:R-:W-:Y:S01]  /*5c50*/  FADD.FTZ R47, R47, -R0.reuse ;  /* 0x800000002f2f7221 */ /* 0x100fe20000010000 */
[----:B------:R-:W-:Y:S01]  /*5c60*/  STS [R226], R136 ;  /* 0x00000088e2007388 */ /* 0x000fe20000000800 */
[----:B------:R-:W-:Y:S02]  /*5c70*/  FMUL.FTZ R32, R159, R32 ;  /* 0x000000209f207220 */ /* 0x000fe40000410000 */
[----:B------:R-:W-:Y:S01]  /*5c80*/  FMUL.FTZ R33, R156, R33 ;  /* 0x000000219c217220 */ /* 0x000fe20000410000 */
[----:B------:R-:W-:Y:S01]  /*5c90*/  STS [R226+0x400], R36 ;  /* 0x00040024e2007388 */ /* 0x000fe20000000800 */
[----:B----4-:R-:W-:Y:S01]  /*5ca0*/  F2FP.PACK_AB R4, R150, R151 ;  /* 0x000000979604723e */ /* 0x010fe200000000ff */
[--C-:B------:R-:W-:Y:S02]  /*5cb0*/  FADD.FTZ R10, R10, -R0.reuse ;  /* 0x800000000a0a7221 */ /* 0x100fe40000010000 */
[----:B------:R-:W-:Y:S01]  /*5cc0*/  STS [R227+0x2000], R16 ;  /* 0x00200010e3007388 */ /* 0x000fe20000000800 */
[----:B-----5:R-:W-:Y:S01]  /*5cd0*/  F2FP.PACK_AB R2, R148, R149 ;  /* 0x000000959402723e */ /* 0x020fe200000000ff */
[----:B------:R-:W-:Y:S01]  /*5ce0*/  FMUL.FTZ R10, R155, R10 ;  /* 0x0000000a9b0a7220 */ /* 0x000fe20000410000 */
[----:B------:R-:W-:Y:S01]  /*5cf0*/  F2FP.PACK_AB R146, R33, R32 ;  /* 0x000000202192723e */ /* 0x000fe200000000ff */
[----:B------:R3:W-:Y:S01]  /*5d00*/  STS [R227+0x2400], R4 ;  /* 0x00240004e3007388 */ /* 0x0007e20000000800 */
[----:B------:R-:W-:Y:S01]  /*5d10*/  F2FP.PACK_AB R33, R170, R169 ;  /* 0x000000a9aa21723e */ /* 0x000fe200000000ff */
[--C-:B------:R-:W-:Y:S01]  /*5d20*/  FADD.FTZ R14, R14, -R0.reuse ;  /* 0x800000000e0e7221 */ /* 0x100fe20000010000 */
[----:B------:R-:W-:Y:S01]  /*5d30*/  F2FP.PACK_AB R32, R199, R238 ;  /* 0x000000eec720723e */ /* 0x000fe200000000ff */
[----:B------:R4:W-:Y:S01]  /*5d40*/  STS [R226+0x2400], R2 ;  /* 0x00240002e2007388 */ /* 0x0009e20000000800 */
[----:B------:R-:W-:Y:S02]  /*5d50*/  FMUL.FTZ R20, R212, R20 ;  /* 0x00000014d4147220 */ /* 0x000fe40000410000 */
        /* <DEDUP_REMOVED lines=8> */
[----:B------:R-:W-:Y:S01]  /*5de0*/  STS [R224+0x4400], R35 ;  /* 0x00440023e0007388 */ /* 0x000fe20000000800 */
[----:B------:R-:W-:Y:S02]  /*5df0*/  FMUL.FTZ R30, R149, R30 ;  /* 0x0000001e951e7220 */ /* 0x000fe40000410000 */
[----:B------:R-:W-:Y:S01]  /*5e00*/  FMUL.FTZ R38, R214, R38 ;  /* 0x00000026d6267220 */ /* 0x000fe20000410000 */
[----:B------:R-:W-:Y:S01]  /*5e10*/  STS [R225+0x4000], R134 ;  /* 0x00400086e1007388 */ /* 0x000fe20000000800 */
[----:B------:R-:W-:Y:S02]  /*5e20*/  FMUL.FTZ R39, R213, R39 ;  /* 0x00000027d5277220 */ /* 0x000fe40000410000 */
[--C-:B------:R-:W-:Y:S01]  /*5e30*/  FADD.FTZ R42, R42, -R0.reuse ;  /* 0x800000002a2a7221 */ /* 0x100fe20000010000 */
[----:B------:R-:W-:Y:S01]  /*5e40*/  STS [R225+0x4400], R34 ;  /* 0x00440022e1007388 */ /* 0x000fe20000000800 */
[----:B---3--:R-:W-:Y:S01]  /*5e50*/  F2FP.PACK_AB R4, R54, R55 ;  /* 0x000000373604723e */ /* 0x008fe200000000ff */
[--C-:B------:R-:W-:Y:S01]  /*5e60*/  FADD.FTZ R46, R46, -R0.reuse ;  /* 0x800000002e2e7221 */ /* 0x100fe20000010000 */
[----:B------:R-:W-:Y:S01]  /*5e70*/  F2FP.PACK_AB R39, R39, R38 ;  /* 0x000000262727723e */ /* 0x000fe200000000ff */
[----:B------:R-:W-:Y:S01]  /*5e80*/  STS [R224+0x6000], R8 ;  /* 0x00600008e0007388 */ /* 0x000fe20000000800 */
[----:B----4-:R-:W-:Y:S01]  /*5e90*/  F2FP.PACK_AB R2, R41, R51 ;  /* 0x000000332902723e */ /* 0x010fe200000000ff */
[----:B------:R-:W-:Y:S02]  /*5ea0*/  FMUL.FTZ R42, R55, R42 ;  /* 0x0000002a372a7220 */ /* 0x000fe40000410000 */
[----:B------:R3:W-:Y:S01]  /*5eb0*/  STS [R224+0x6400], R4 ;  /* 0x00640004e0007388 */ /* 0x0007e20000000800 */
[----:B------:R-:W-:Y:S02]  /*5ec0*/  FMUL.FTZ R46, R51, R46 ;  /* 0x0000002e332e7220 */ /* 0x000fe40000410000 */
[----:B------:R-:W-:Y:S01]  /*5ed0*/  FMUL.FTZ R66, R238, R66 ;  /* 0x00000042ee427220 */ /* 0x000fe20000410000 */
[----:B------:R4:W-:Y:S01]  /*5ee0*/  STS [R225+0x6400], R2 ;  /* 0x00640002e1007388 */ /* 0x0009e20000000800 */
[----:B------:R-:W-:Y:S02]  /*5ef0*/  FMUL.FTZ R38, R199, R67 ;  /* 0x00000043c7267220 */ /* 0x000fe40000410000 */
[--C-:B------:R-:W-:Y:S01]  /*5f00*/  FADD.FTZ R58, R58, -R0.reuse ;  /* 0x800000003a3a7221 */ /* 0x100fe20000010000 */
[----:B------:R-:W-:Y:S01]  /*5f10*/  STS [R225+0x6000], R7 ;  /* 0x00600007e1007388 */ /* 0x000fe20000000800 */
[--C-:B------:R-:W-:Y:S01]  /*5f20*/  FADD.FTZ R59, R59, -R0.reuse ;  /* 0x800000003b3b7221 */ /* 0x100fe20000010000 */
[----:B------:R-:W-:Y:S01]  /*5f30*/  F2FP.PACK_AB R38, R38, R66 ;  /* 0x000000422626723e */ /* 0x000fe200000000ff */
[----:B--2---:R-:W-:Y:S01]  /*5f40*/  FMUL.FTZ R58, R29, R58 ;  /* 0x0000003a1d3a7220 */ /* 0x004fe20000410000 */
[----:B------:R-:W-:Y:S01]  /*5f50*/  STS [R227+0x4000], R133 ;  /* 0x00400085e3007388 */ /* 0x000fe20000000800 */
[----:B------:R-:W-:Y:S02]  /*5f60*/  FMUL.FTZ R56, R171, R56 ;  /* 0x00000038ab387220 */ /* 0x000fe40000410000 */
[----:B------:R-:W-:Y:S01]  /*5f70*/  FMUL.FTZ R20, R167, R57 ;  /* 0x00000039a7147220 */ /* 0x000fe20000410000 */
[----:B------:R-:W-:Y:S01]  /*5f80*/  STS [R227+0x4400], R33 ;  /* 0x00440021e3007388 */ /* 0x000fe20000000800 */
[--C-:B------:R-:W-:Y:S02]  /*5f90*/  FADD.FTZ R62, R62, -R0.reuse ;  /* 0x800000003e3e7221 */ /* 0x100fe40000010000 */
[----:B------:R-:W-:Y:S01]  /*5fa0*/  FADD.FTZ R63, R63, -R0 ;  /* 0x800000003f3f7221 */ /* 0x000fe20000010000 */
[----:B------:R-:W-:Y:S01]  /*5fb0*/  STS [R226+0x4000], R132 ;  /* 0x00400084e2007388 */ /* 0x000fe20000000800 */
[----:B-1----:R-:W-:Y:S01]  /*5fc0*/  FMUL.FTZ R62, R19, R62 ;  /* 0x0000003e133e7220 */ /* 0x002fe20000410000 */
[----:B------:R-:W-:Y:S01]  /*5fd0*/  F2FP.PACK_AB R20, R20, R56 ;  /* 0x000000381414723e */ /* 0x000fe200000000ff */
[----:B------:R-:W-:Y:S01]  /*5fe0*/  FMUL.FTZ R60, R165, R60 ;  /* 0x0000003ca53c7220 */ /* 0x000fe20000410000 */
[----:B------:R-:W-:Y:S01]  /*5ff0*/  STS [R226+0x4400], R32 ;  /* 0x00440020e2007388 */ /* 0x000fe20000000800 */
[----:B---3--:R-:W-:Y:S01]  /*6000*/  FMUL.FTZ R4, R150, R27 ;  /* 0x0000001b96047220 */ /* 0x008fe20000410000 */
[----:B------:R-:W-:Y:S01]  /*6010*/  IADD3 R0, R186, UR4, RZ ;  /* 0x00000004ba007c10 */ /* 0x000fe2000fffe0ff */
[----:B------:R-:W-:Y:S01]  /*6020*/  FMUL.FTZ R21, R200, R61 ;  /* 0x0000003dc8157220 */ /* 0x000fe20000410000 */
[----:B------:R1:W-:Y:S01]  /*6030*/  STS [R227+0x6000], R5 ;  /* 0x00600005e3007388 */ /* 0x0003e20000000800 */
[----:B----4-:R-:W-:Y:S01]  /*6040*/  F2FP.PACK_AB R2, R25, R29 ;  /* 0x0000001d1902723e */ /* 0x010fe200000000ff */
[----:B------:R-:W-:Y:S01]  /*6050*/  FMUL.FTZ R63, R201, R63 ;  /* 0x0000003fc93f7220 */ /* 0x000fe20000410000 */
[----:B------:R-:W-:Y:S02]  /*6060*/  F2FP.PACK_AB R4, R4, R26 ;  /* 0x0000001a0404723e */ /* 0x000fe400000000ff */
[----:B------:R-:W-:Y:S01]  /*6070*/  F2FP.PACK_AB R21, R21, R60 ;  /* 0x0000003c1515723e */ /* 0x000fe200000000ff */
        /* <DEDUP_REMOVED lines=13> */
[----:B------:R1:W-:Y:S04]  /*6150*/  STS [R225+0x8000], R141 ;  /* 0x0080008de1007388 */ /* 0x0003e80000000800 */
[----:B------:R-:W-:Y:S04]  /*6160*/  STS [R225+0x8400], R64 ;  /* 0x00840040e1007388 */ /* 0x000fe80000000800 */
[----:B------:R-:W-:Y:S04]  /*6170*/  STS [R224+0xa000], R23 ;  /* 0x00a00017e0007388 */ /* 0x000fe80000000800 */
[----:B------:R2:W-:Y:S04]  /*6180*/  STS [R224+0xa400], R5 ;  /* 0x00a40005e0007388 */ /* 0x0005e80000000800 */
[----:B------:R3:W-:Y:S04]  /*6190*/  STS [R225+0xa400], R2 ;  /* 0x00a40002e1007388 */ /* 0x0007e80000000800 */
[----:B------:R-:W-:Y:S04]  /*61a0*/  STS [R225+0xa000], R24 ;  /* 0x00a00018e1007388 */ /* 0x000fe80000000800 */
[----:B------:R-:W-:Y:S01]  /*61b0*/  STS [R227+0x8000], R143 ;  /* 0x0080008fe3007388 */ /* 0x000fe20000000800 */
[----:B-1----:R-:W-:Y:S03]  /*61c0*/  IMAD.SHL.U32 R141, R0, 0x2, RZ ;  /* 0x00000002008d7824 */ /* 0x002fe600078e00ff */
[----:B------:R-:W-:Y:S01]  /*61d0*/  STS [R227+0x8400], R52 ;  /* 0x00840034e3007388 */ /* 0x000fe20000000800 */
[----:B------:R-:W-:Y:S03]  /*61e0*/  IMAD.IADD R0, R3, 0x1, R141 ;  /* 0x0000000103007824 */ /* 0x000fe600078e028d */
[----:B------:R-:W-:Y:S04]  /*61f0*/  STS [R226+0x8000], R146 ;  /* 0x00800092e2007388 */ /* 0x000fe80000000800 */
[----:B------:R-:W-:Y:S01]  /*6200*/  STS [R226+0x8400], R53 ;  /* 0x00840035e2007388 */ /* 0x000fe20000000800 */
[----:B--2---:R-:W-:Y:S03]  /*6210*/  FMUL.FTZ R5, R41, R47 ;  /* 0x0000002f29057220 */ /* 0x004fe60000410000 */
[----:B------:R-:W-:Y:S01]  /*6220*/  STS [R227+0xa000], R22 ;  /* 0x00a00016e3007388 */ /* 0x000fe20000000800 */
[----:B---3--:R-:W-:Y:S01]  /*6230*/  FMUL.FTZ R2, R54, R43 ;  /* 0x0000002b36027220 */ /* 0x008fe20000410000 */
        /* <DEDUP_REMOVED lines=27> */
[----:B-1----:R-:W-:Y:S07]  /*63f0*/  IMAD.SHL.U32 R2, R187, 0x2, RZ ;  /* 0x00000002bb027824 */ /* 0x002fee00078e00ff */
[----:B------:R-:W1:Y:S01]  /*6400*/  LDSM.16.MT88.4 R16, [R0+0x10080] ;  /* 0x010080000010783b */ /* 0x000e620000004200 */
[----:B------:R-:W-:Y:S07]  /*6410*/  IMAD.IADD R140, R185, 0x1, R2 ;  /* 0x00000001b98c7824 */ /* 0x000fee00078e0202 */
        /* <DEDUP_REMOVED lines=84> */
[----:B-1----:R-:W-:Y:S04]  /*6960*/  IMAD.SHL.U32 R0, R186, 0x2, RZ ;  /* 0x00000002ba007824 */ /* 0x002fe800078e00ff */
[----:B------:R-:W-:Y:S01]  /*6970*/  HMMA.16816.F32 R96, R20, R6, R96 ;  /* 0x000000061460723c */ /* 0x000fe20000001860 */
[----:B------:R1:W4:Y:S03]  /*6980*/  LDSM.16.M88.4 R32, [R2+0x20880] ;  /* 0x020880000220783b */ /* 0x0003260000000200 */
[----:B------:R-:W-:Y:S04]  /*6990*/  IMAD.IADD R52, R0, 0x1, R3 ;  /* 0x0000000100347824 */ /* 0x000fe800078e0203 */
        /* <DEDUP_REMOVED lines=16> */
[----:B--2-4-:R-:W2:Y:S01]  /*6aa0*/  LDL R175, [R1+0x10] ;  /* 0x0000100001af7983 */ /* 0x014ea20000100800 */
[----:B------:R-:W-:Y:S01]  /*6ab0*/  ULDC.64 UR6, c[0x0][0x208] ;  /* 0x0000820000067ab9 */ /* 0x000fe20000000a00 */
[----:B------:R-:W-:Y:S01]  /*6ac0*/  IMAD.U32 R8, RZ, RZ, UR19 ;  /* 0x00000013ff087e24 */ /* 0x000fe2000f8e00ff */
[----:B------:R-:W-:Y:S01]  /*6ad0*/  UIMAD.WIDE.U32 UR22, UR20, UR6, URZ ;  /* 0x00000006141672a5 */ /* 0x000fe2000f8e003f */
[----:B------:R-:W4:Y:S01]  /*6ae0*/  LDL.64 R156, [R1+0x30] ;  /* 0x00003000019c7983 */ /* 0x000f220000100a00 */
[----:B------:R-:W-:Y:S03]  /*6af0*/  USHF.R.S32.HI UR4, URZ, 0x1f, UR20 ;  /* 0x0000001f3f047899 */ /* 0x000fe60008011414 */
[----:B------:R-:W5:Y:S01]  /*6b00*/  LDL.64 R66, [R1+0x28] ;  /* 0x0000280001427983 */ /* 0x000f620000100a00 */
[----:B------:R-:W-:Y:S01]  /*6b10*/  UIMAD UR4, UR4, UR6, URZ ;  /* 0x00000006040472a4 */ /* 0x000fe2000f8e023f */
[----:B------:R-:W-:Y:S01]  /*6b20*/  IMAD.U32 R6, RZ, RZ, UR22 ;  /* 0x00000016ff067e24 */ /* 0x000fe2000f8e00ff */
[----:B------:R-:W-:Y:S01]  /*6b30*/  USHF.L.U32 UR6, UR6, 0x6, URZ ;  /* 0x0000000606067899 */ /* 0x000fe2000800063f */
[----:B---3--:R-:W3:Y:S01]  /*6b40*/  LDL R60, [R1+0x40] ;  /* 0x00004000013c7983 */ /* 0x008ee20000100800 */
[----:B------:R-:W-:Y:S01]  /*6b50*/  UIMAD UR4, UR20, UR7, UR4 ;  /* 0x00000007140472a4 */ /* 0x000fe2000f8e0204 */
[----:B------:R-:W-:Y:S01]  /*6b60*/  IMAD.U32 R7, RZ, RZ, UR23 ;  /* 0x00000017ff077e24 */ /* 0x000fe2000f8e00ff */
[----:B------:R-:W-:Y:S01]  /*6b70*/  USHF.L.U32 UR20, UR20, 0x7, URZ ;  /* 0x0000000714147899 */ /* 0x000fe2000800063f */
[----:B------:R-:W3:Y:S01]  /*6b80*/  LDL R57, [R1+0x24] ;  /* 0x0000240001397983 */ /* 0x000ee20000100800 */
[----:B------:R-:W-:Y:S03]  /*6b90*/  UIADD3 UR4, UR23, UR4, URZ ;  /* 0x0000000417047290 */ /* 0x000fe6000fffe03f */
[----:B------:R-:W3:Y:S01]  /*6ba0*/  LDL R56, [R1+0x4c] ;  /* 0x00004c0001387983 */ /* 0x000ee20000100800 */
[----:B------:R-:W-:Y:S02]  /*6bb0*/  IMAD.U32 R12, RZ, RZ, UR20 ;  /* 0x00000014ff0c7e24 */ /* 0x000fe4000f8e00ff */
[----:B------:R-:W-:Y:S01]  /*6bc0*/  IMAD.U32 R5, RZ, RZ, UR4 ;  /* 0x00000004ff057e24 */ /* 0x000fe2000f8e00ff */
[----:B------:R-:W3:Y:S02]  /*6bd0*/  LDL.64 R176, [R1+0x18] ;  /* 0x0000180001b07983 */ /* 0x000ee40000100a00 */
[----:B--2---:R-:W-:Y:S02]  /*6be0*/  IADD3 R9, -R175, UR12, -R12 ;  /* 0x0000000caf097c10 */ /* 0x004fe4000fffe90c */
[C---:B----4-:R-:W-:Y:S02]  /*6bf0*/  LEA R4, P0, R6.reuse, R156, 0x7 ;  /* 0x0000009c06047211 */ /* 0x050fe400078038ff */
[C---:B------:R-:W-:Y:S02]  /*6c00*/  ISETP.LT.OR P2, PT, R9.reuse, 0x1, P5 ;  /* 0x000000010900780c */ /* 0x040fe40002f41670 */
[----:B-----5:R-:W-:Y:S02]  /*6c10*/  LEA.HI.X R5, R6, R67, R5, 0x7, P0 ;  /* 0x0000004306057211 */ /* 0x020fe400000f3c05 */
[----:B------:R-:W-:Y:S02]  /*6c20*/  LEA R6, P1, R4, c[0x0][0x1f0], 0x1 ;  /* 0x00007c0004067a11 */ /* 0x000fe400078208ff */
[----:B---3--:R-:W-:Y:S02]  /*6c30*/  IADD3 R11, P0, R60, UR20, RZ ;  /* 0x000000143c0b7c10 */ /* 0x008fe4000ff1e0ff */
[----:B------:R-:W-:Y:S02]  /*6c40*/  LEA.HI.X R7, R4, c[0x0][0x1f4], R5, 0x1, P1 ;  /* 0x00007d0004077a11 */ /* 0x000fe400008f0c05 */
[----:B------:R-:W-:Y:S02]  /*6c50*/  LEA.HI.X.SX32 R12, R12, R57, 0x1, P0 ;  /* 0x000000390c0c7211 */ /* 0x000fe400000f0eff */
[----:B------:R-:W-:Y:S02]  /*6c60*/  ISETP.LT.OR P0, PT, R9, 0x21, P5 ;  /* 0x000000210900780c */ /* 0x000fe40002f01670 */
[----:B------:R-:W-:Y:S01]  /*6c70*/  IADD3 R4, P1, R6, UR6, RZ ;  /* 0x0000000606047c10 */ /* 0x000fe2000ff3e0ff */
[----:B------:R-:W-:Y:S03]  /*6c80*/  IMAD R8, R8, 0x4000, R56 ;  /* 0x0000400008087824 */ /* 0x000fe600078e0238 */
[----:B------:R-:W-:Y:S02]  /*6c90*/  IADD3.X R5, R7, UR17, RZ, P1, !PT ;  /* 0x0000001107057c10 */ /* 0x000fe40008ffe4ff */
[----:B------:R-:W-:Y:S01]  /*6ca0*/  @!PT LDS RZ, [RZ] ;  /* 0x00000000fffff984 */ /* 0x000fe20000000800 */
[----:B------:R-:W-:Y:S01]  /*6cb0*/  @!PT LDS RZ, [RZ] ;  /* 0x00000000fffff984 */ /* 0x000fe20000000800 */
[----:B------:R-:W-:Y:S01]  /*6cc0*/  @!PT LDS RZ, [RZ] ;  /* 0x00000000fffff984 */ /* 0x000fe20000000800 */
[----:B------:R2:W-:Y:S01]  /*6cd0*/  LDGSTS.E.BYPASS.LTC128B.128 [R8], [R6.64], !P2 ;  /* 0x0000000006087fae */ /* 0x0005e2000d101d4e */
[----:B------:R-:W-:Y:S02]  /*6ce0*/  LEA R10, P1, R11, c[0x0][0x280], 0x2 ;  /* 0x0000a0000b0a7a11 */ /* 0x000fe400078210ff */
[----:B------:R-:W-:Y:S02]  /*6cf0*/  ISETP.LT.OR P2, PT, R9, 0x41, P5 ;  /* 0x000000410900780c */ /* 0x000fe40002f41670 */
[----:B------:R3:W-:Y:S01]  /*6d00*/  LDGSTS.E.BYPASS.LTC128B.128 [R8+0x1000], [R4.64], !P0 ;  /* 0x0100000004087fae */ /* 0x0007e2000c101d4e */
[----:B------:R-:W-:Y:S02]  /*6d10*/  LEA.HI.X R11, R11, c[0x0][0x284], R12, 0x2, P1 ;  /* 0x0000a1000b0b7a11 */ /* 0x000fe400008f140c */
[----:B------:R-:W-:Y:S01]  /*6d20*/  ISETP.LT.OR P1, PT, R9, 0x61, P5 ;  /* 0x000000610900780c */ /* 0x000fe20002f21670 */
[----:B------:R-:W-:Y:S04]  /*6d30*/  IMAD.U32 R9, RZ, RZ, UR19 ;  /* 0x00000013ff097e24 */ /* 0x000fe8000f8e00ff */
[----:B------:R-:W-:Y:S04]  /*6d40*/  @!P3 IMAD R9, R9, 0x80, R176 ;  /* 0x000000800909b824 */ /* 0x000fe800078e02b0 */
[----:B------:R-:W-:Y:S01]  /*6d50*/  @!P3 IMAD.SHL.U32 R9, R9, 0x4, RZ ;  /* 0x000000040909b824 */ /* 0x000fe200078e00ff */
[----:B---3--:R-:W-:Y:S04]  /*6d60*/  IADD3 R4, P0, R4, UR6, RZ ;  /* 0x0000000604047c10 */ /* 0x008fe8000ff1e0ff */
[----:B------:R-:W-:Y:S02]  /*6d70*/  IADD3.X R5, R5, UR17, RZ, P0, !PT ;  /* 0x0000001105057c10 */ /* 0x000fe400087fe4ff */
[----:B--2---:R-:W-:Y:S03]  /*6d80*/  IADD3 R6, P0, R4, UR6, RZ ;  /* 0x0000000604067c10 */ /* 0x004fe6000ff1e0ff */
[----:B------:R2:W-:Y:S01]  /*6d90*/  LDGSTS.E.BYPASS.LTC128B.128 [R8+0x2000], [R4.64], !P2 ;  /* 0x0200000004087fae */ /* 0x0005e2000d101d4e */
[----:B------:R-:W-:Y:S05]  /*6da0*/  IADD3.X R7, R5, UR17, RZ, P0, !PT ;  /* 0x0000001105077c10 */ /* 0x000fea00087fe4ff */
[----:B------:R2:W-:Y:S04]  /*6db0*/  LDGSTS.E.BYPASS.LTC128B.128 [R8+0x3000], [R6.64], !P1 ;  /* 0x0300000006087fae */ /* 0x0005e8000c901d4e */
[----:B------:R2:W-:Y:S02]  /*6dc0*/  @!P3 LDGSTS.E.BYPASS.LTC128B.128 [R9+0x18480], [R10.64] ;  /* 0x184800000a09bfae */ /* 0x0005e4000b901d4e */
.L_x_1307:
        /* <DEDUP_REMOVED lines=280> */
.L_x_1287:
        /* <DEDUP_REMOVED lines=20> */
[----:B------:R-:W-:Y:S02]  /*8090*/  LEA.HI R3, R21, R22, RZ, 0x5 ;  /* 0x0000001615037211 */ /* 0x000fe400078f28ff */
[----:B------:R-:W-:-:S02]  /*80a0*/  SHF.R.S32.HI R7, RZ, 0x2, R5 ;  /* 0x00000002ff077819 */ /* 0x000fc40000011405 */
[----:B-1----:R-:W-:Y:S02]  /*80b0*/  SHF.R.S32.HI R0, RZ, 0x1f, R5 ;  /* 0x0000001fff007819 */ /* 0x002fe40000011405 */
        /* <DEDUP_REMOVED lines=37> */
[----:B------:R-:W-:Y:S02]  /*8310*/  F2FP.PACK_AB R12, R12, R116 ;  /* 0x000000740c0c723e */ /* 0x000fe400000000ff */
[----:B------:R-:W-:Y:S02]  /*8320*/  F2FP.PACK_AB R11, R11, R118 ;  /* 0x000000760b0b723e */ /* 0x000fe400000000ff */
[----:B------:R-:W-:Y:S02]  /*8330*/  F2FP.PACK_AB R6, R129, R128 ;  /* 0x000000808106723e */ /* 0x000fe400000000ff */
[----:B------:R-:W-:-:S02]  /*8340*/  F2FP.PACK_AB R5, R131, R130 ;  /* 0x000000828305723e */ /* 0x000fc400000000ff */
[----:B------:R-:W-:Y:S01]  /*8350*/  F2FP.PACK_AB R10, R10, R120 ;  /* 0x000000780a0a723e */ /* 0x000fe200000000ff */
[----:B------:R-:W-:Y:S01]  /*8360*/  STS [R0+0x4080], R68 ;  /* 0x0040804400007388 */ /* 0x000fe20000000800 */
[----:B-----5:R-:W-:Y:S02]  /*8370*/  F2FP.PACK_AB R9, R123, R122 ;  /* 0x0000007a7b09723e */ /* 0x020fe400000000ff */
        /* <DEDUP_REMOVED lines=52> */
.L_x_1310:
[----:B-1----:R-:W-:Y:S01]  /*86c0*/  LEA.HI R2, R21, R22, RZ, 0x3 ;  /* 0x0000001615027211 */ /* 0x002fe200078f18ff */
[----:B------:R-:W-:Y:S01]  /*86d0*/  BSSY B0, `(.L_x_1311) ;  /* 0x0000035000007945 */ /* 0x000fe20003800000 */
[----:B-----5:R-:W-:-:S02]  /*86e0*/  IADD3 R9, R8, -UR13, RZ ;  /* 0x8000000d08097c10 */ /* 0x020fc4000fffe0ff */
[----:B------:R-:W-:Y:S02]  /*86f0*/  LOP3.LUT R0, R2, 0x1ffffff8, RZ, 0xc0, !PT ;  /* 0x1ffffff802007812 */ /* 0x000fe400078ec0ff */
[----:B------:R-:W-:Y:S02]  /*8700*/  SHF.R.S32.HI R14, RZ, 0x3, R2 ;  /* 0x00000003ff0e7819 */ /* 0x000fe40000011402 */
[----:B------:R-:W-:Y:S01]  /*8710*/  IMNMX R15, R9, 0x80, PT ;  /* 0x00000080090f7817 */ /* 0x000fe20003800200 */
[----:B------:R-:W-:Y:S01]  /*8720*/  IMAD.IADD R0, R22, 0x1, -R0 ;  /* 0x0000000116007824 */ /* 0x000fe200078e0a00 */
[----:B------:R-:W-:Y:S01]  /*8730*/  SHF.R.S32.HI R5, RZ, 0x1f, R52 ;  /* 0x0000001fff057819 */ /* 0x000fe20000011434 */
[C---:B------:R-:W-:Y:S01]  /*8740*/  IMAD.SHL.U32 R2, R14.reuse, 0x40, RZ ;  /* 0x000000400e027824 */ /* 0x040fe200078e00ff */
[----:B------:R-:W-:Y:S01]  /*8750*/  IADD3 R4, P0, R14, R6, RZ ;  /* 0x000000060e047210 */ /* 0x000fe20007f1e0ff */
[----:B------:R-:W-:Y:S01]  /*8760*/  IMAD.SHL.U32 R12, R0, 0x8, RZ ;  /* 0x00000008000c7824 */ /* 0x000fe200078e00ff */
[----:B------:R-:W-:-:S02]  /*8770*/  ISETP.GE.AND P3, PT, R14, R15, PT ;  /* 0x0000000f0e00720c */ /* 0x000fc40003f66270 */
[----:B------:R-:W-:Y:S02]  /*8780*/  LOP3.LUT R0, R2, 0x1c0, RZ, 0xc0, !PT ;  /* 0x000001c002007812 */ /* 0x000fe400078ec0ff */
[----:B------:R-:W-:Y:S02]  /*8790*/  LEA.HI R2, R21, R22, RZ, 0x6 ;  /* 0x0000001615027211 */ /* 0x000fe400078f30ff */
[----:B------:R-:W-:Y:S01]  /*87a0*/  LOP3.LUT R3, R0, 0x38, R12, 0xf8, !PT ;  /* 0x0000003800037812 */ /* 0x000fe200078ef80c */
[----:B------:R-:W1:Y:S01]  /*87b0*/  S2R R22, SR_CTAID.Y ;  /* 0x0000000000167919 */ /* 0x000e620000002600 */
[----:B------:R-:W-:Y:S01]  /*87c0*/  SHF.R.U32.HI R0, RZ, 0x3, R0 ;  /* 0x00000003ff007819 */ /* 0x000fe20000011600 */
[----:B------:R-:W-:Y:S01]  /*87d0*/  IMAD.SHL.U32 R2, R2, 0x8, RZ ;  /* 0x0000000802027824 */ /* 0x000fe200078e00ff */
[----:B------:R-:W-:Y:S02]  /*87e0*/  SHF.R.S32.HI R13, RZ, 0x1f, R12 ;  /* 0x0000001fff0d7819 */ /* 0x000fe4000001140c */
[----:B------:R-:W-:-:S02]  /*87f0*/  LOP3.LUT R0, R3, R0, RZ, 0x3c, !PT ;  /* 0x0000000003007212 */ /* 0x000fc400078e3cff */
[----:B------:R-:W-:Y:S02]  /*8800*/  SEL R21, R5, RZ, !P1 ;  /* 0x000000ff05157207 */ /* 0x000fe40004800000 */
[----:B------:R-:W-:Y:S02]  /*8810*/  LOP3.LUT R0, R0, 0x7ffffe00, R2, 0xf8, !PT ;  /* 0x7ffffe0000007812 */ /* 0x000fe400078ef802 */
[----:B------:R-:W-:Y:S01]  /*8820*/  LEA.HI.X.SX32 R5, R14, R7, 0x1, P0 ;  /* 0x000000070e057211 */ /* 0x000fe200000f0eff */
[----:B------:R-:W-:Y:S01]  /*8830*/  IMAD R6, R21, c[0x0][0x340], RZ ;  /* 0x0000d00015067a24 */ /* 0x000fe200078e02ff */
[----:B------:R-:W-:Y:S01]  /*8840*/  ISETP.GE.OR P0, PT, R12, c[0x0][0x324], P3 ;  /* 0x0000c9000c007a0c */ /* 0x000fe20001f06670 */
[----:B------:R-:W-:Y:S01]  /*8850*/  IMAD.SHL.U32 R0, R0, 0x2, RZ ;  /* 0x0000000200007824 */ /* 0x000fe200078e00ff */
[----:B------:R-:W-:Y:S01]  /*8860*/  SEL R20, R52, RZ, !P1 ;  /* 0x000000ff34147207 */ /* 0x000fe20004800000 */
[----:B------:R-:W-:-:S03]  /*8870*/  IMAD.U32 R7, RZ, RZ, UR8 ;  /* 0x00000008ff077e24 */ /* 0x000fc6000f8e00ff */
[----:B------:R2:W3:Y:S01]  /*8880*/  LDS.128 R24, [R0+0x5080] ;  /* 0x0050800000187984 */ /* 0x0004e20000000c00 */
[----:B------:R-:W-:-:S03]  /*8890*/  IMAD R6, R20, c[0x0][0x344], R6 ;  /* 0x0000d10014067a24 */ /* 0x000fc600078e0206 */
[----:B------:R2:W4:Y:S01]  /*88a0*/  LDS.128 R28, [R0+0x6080] ;  /* 0x00608000001c7984 */ /* 0x0005220000000c00 */
[----:B-1----:R-:W-:-:S03]  /*88b0*/  SHF.R.S32.HI R23, RZ, 0x1f, R22 ;  /* 0x0000001fff177819 */ /* 0x002fc60000011416 */
[----:B------:R2:W1:Y:S02]  /*88c0*/  LDS.128 R32, [R0+0x7080] ;  /* 0x0070800000207984 */ /* 0x0004640000000c00 */
        /* <DEDUP_REMOVED lines=12> */
[----:B------:R5:W2:Y:S01]  /*8990*/  LDS.128 R16, [R0+0x4080] ;  /* 0x0040800000107984 */ /* 0x000aa20000000c00 */
[----:B------:R-:W-:-:S05]  /*89a0*/  MOV R8, R10 ;  /* 0x0000000a00087202 */ /* 0x000fca0000000f00 */
[----:B------:R-:W-:-:S05]  /*89b0*/  IMAD.WIDE.U32 R4, R2, c[0x0][0x330], R8 ;  /* 0x0000cc0002047a25 */ /* 0x000fca00078e0008 */
[----:B------:R-:W-:Y:S01]  /*89c0*/  LEA R6, P0, R4, c[0x0][0x318], 0x1 ;  /* 0x0000c60004067a11 */ /* 0x000fe200078008ff */
[----:B--2--5:R-:W-:-:S04]  /*89d0*/  IMAD R0, R3, c[0x0][0x330], RZ ;  /* 0x0000cc0003007a24 */ /* 0x024fc800078e02ff */
[----:B------:R-:W-:-:S05]  /*89e0*/  IMAD R0, R2, c[0x0][0x334], R0 ;  /* 0x0000cd0002007a24 */ /* 0x000fca00078e0200 */
[----:B------:R-:W-:-:S04]  /*89f0*/  IADD3 R0, R5, R0, RZ ;  /* 0x0000000005007210 */ /* 0x000fc80007ffe0ff */
[----:B------:R-:W-:-:S05]  /*8a00*/  LEA.HI.X R7, R4, c[0x0][0x31c], R0, 0x1, P0 ;  /* 0x0000c70004077a11 */ /* 0x000fca00000f0c00 */
[----:B------:R2:W-:Y:S02]  /*8a10*/  STG.E.128 [R6.64], R16 ;  /* 0x0000001006007986 */ /* 0x0005e4000c101d0e */
.L_x_1312:
[----:B------:R-:W-:Y:S05]  /*8a20*/  BSYNC B0 ;  /* 0x0000000000007941 */ /* 0x000fea0003800000 */
.L_x_1311:
[----:B--2---:R-:W-:Y:S01]  /*8a30*/  IADD3 R0, R14, 0x20, RZ ;  /* 0x000000200e007810 */ /* 0x004fe20007ffe0ff */
        /* <DEDUP_REMOVED lines=15> */
.L_x_1314:
[----:B------:R-:W-:Y:S05]  /*8b30*/  BSYNC B0 ;  /* 0x0000000000007941 */ /* 0x000fea0003800000 */
.L_x_1313:
        /* <DEDUP_REMOVED lines=8> */
[----:B--2---:R-:W-:Y:S02]  /*8bc0*/  IMAD R6, R4, c[0x0][0x330], RZ ;  /* 0x0000cc0004067a24 */ /* 0x004fe400078e02ff */
[----:B------:R-:W-:-:S04]  /*8bd0*/  IMAD.MOV.U32 R4, RZ, RZ, R10 ;  /* 0x000000ffff047224 */ /* 0x000fc800078e000a */
[----:B------:R-:W-:-:S04]  /*8be0*/  IMAD.WIDE.U32 R4, R0, c[0x0][0x330], R4 ;  /* 0x0000cc0000047a25 */ /* 0x000fc800078e0004 */
[----:B------:R-:W-:Y:S01]  /*8bf0*/  IMAD R0, R0, c[0x0][0x334], R6 ;  /* 0x0000cd0000007a24 */ /* 0x000fe200078e0206 */
[----:B------:R-:W-:-:S04]  /*8c00*/  LEA R6, P0, R4, c[0x0][0x318], 0x1 ;  /* 0x0000c60004067a11 */ /* 0x000fc800078008ff */
[----:B------:R-:W-:-:S04]  /*8c10*/  IADD3 R0, R5, R0, RZ ;  /* 0x0000000005007210 */ /* 0x000fc80007ffe0ff */
[----:B------:R-:W-:-:S05]  /*8c20*/  LEA.HI.X R7, R4, c[0x0][0x31c], R0, 0x1, P0 ;  /* 0x0000c70004077a11 */ /* 0x000fca00000f0c00 */
[----:B----4-:R2:W-:Y:S02]  /*8c30*/  STG.E.128 [R6.64], R28 ;  /* 0x0000001c06007986 */ /* 0x0105e4000c101d0e */
.L_x_1316:
[----:B------:R-:W-:Y:S05]  /*8c40*/  BSYNC B0 ;  /* 0x0000000000007941 */ /* 0x000fea0003800000 */
.L_x_1315:
        /* <DEDUP_REMOVED lines=10> */
[----:B--2---:R-:W-:-:S04]  /*8cf0*/  IMAD.WIDE.U32 R6, R0, c[0x0][0x330], R4 ;  /* 0x0000cc0000067a25 */ /* 0x004fc800078e0004 */
[----:B------:R-:W-:Y:S01]  /*8d00*/  IMAD R0, R0, c[0x0][0x334], R8 ;  /* 0x0000cd0000007a24 */ /* 0x000fe200078e0208 */
[----:B------:R-:W-:-:S04]  /*8d10*/  LEA R4, P4, R6, c[0x0][0x318], 0x1 ;  /* 0x0000c60006047a11 */ /* 0x000fc800078808ff */
[----:B------:R-:W-:-:S04]  /*8d20*/  IADD3 R0, R7, R0, RZ ;  /* 0x0000000007007210 */ /* 0x000fc80007ffe0ff */
[----:B------:R-:W-:-:S05]  /*8d30*/  LEA.HI.X R5, R6, c[0x0][0x31c], R0, 0x1, P4 ;  /* 0x0000c70006057a11 */ /* 0x000fca00020f0c00 */
[----:B-1----:R1:W-:Y:S02]  /*8d40*/  STG.E.128 [R4.64], R32 ;  /* 0x0000002004007986 */ /* 0x0023e4000c101d0e */
.L_x_1318:
[----:B------:R-:W-:Y:S05]  /*8d50*/  BSYNC B0 ;  /* 0x0000000000007941 */ /* 0x000fea0003800000 */
.L_x_1317:
[----:B------:R-:W-:Y:S01]  /*8d60*/  IMAD R0, R23, c[0x0][0x308], RZ ;  /* 0x0000c20017007a24 */ /* 0x000fe200078e02ff */
[----:B------:R-:W-:Y:S01]  /*8d70*/  ISETP.GE.OR P3, PT, R12, c[0x0][0x2f4], P3 ;  /* 0x0000bd000c007a0c */ /* 0x000fe20001f66670 */
[C---:B--2---:R-:W-:Y:S01]  /*8d80*/  IMAD.WIDE.U32 R6, R22.reuse, c[0x0][0x308], R12 ;  /* 0x0000c20016067a25 */ /* 0x044fe200078e000c */
[----:B------:R-:W-:Y:S03]  /*8d90*/  BSSY B0, `(.L_x_1319) ;  /* 0x0000010000007945 */ /* 0x000fe60003800000 */
[----:B------:R-:W-:Y:S02]  /*8da0*/  IMAD R0, R22, c[0x0][0x30c], R0 ;  /* 0x0000c30016007a24 */ /* 0x000fe400078e0200 */
[----:B-1----:R-:W-:-:S03]  /*8db0*/  IMAD R4, R21, c[0x0][0x310], RZ ;  /* 0x0000c40015047a24 */ /* 0x002fc600078e02ff */
        /* <DEDUP_REMOVED lines=13> */
.L_x_1320:
[----:B------:R-:W-:Y:S05]  /*8e90*/  BSYNC B0 ;  /* 0x0000000000007941 */ /* 0x000fea0003800000 */
.L_x_1319:
        /* <DEDUP_REMOVED lines=14> */
.L_x_1322:
[----:B------:R-:W-:Y:S05]  /*8f80*/  BSYNC B0 ;  /* 0x0000000000007941 */ /* 0x000fea0003800000 */
.L_x_1321:
        /* <DEDUP_REMOVED lines=14> */
.L_x_1324:
[----:B------:R-:W-:Y:S05]  /*9070*/  BSYNC B0 ;  /* 0x0000000000007941 */ /* 0x000fea0003800000 */
.L_x_1323:
        /* <DEDUP_REMOVED lines=14> */
.L_x_1309:
[----:B-----5:R-:W2:Y:S01]  /*9160*/  LDL R9, [R1+0x64] ;  /* 0x0000640001097983 */ /* 0x020ea20000100800 */
[----:B------:R-:W-:Y:S01]  /*9170*/  ISETP.NE.U32.AND P1, PT, RZ, c[0x0][0x358], PT ;  /* 0x0000d600ff007a0c */ /* 0x000fe20003f25070 */
[----:B------:R-:W-:Y:S01]  /*9180*/  IMAD.MOV.U32 R2, RZ, RZ, 0x4 ;  /* 0x00000004ff027424 */ /* 0x000fe200078e00ff */
[----:B------:R-:W-:Y:S02]  /*9190*/  ISETP.NE.U32.AND P0, PT, RZ, c[0x0][0x360], PT ;  /* 0x0000d800ff007a0c */ /* 0x000fe40003f05070 */
[----:B------:R-:W-:Y:S02]  /*91a0*/  ISETP.NE.AND.EX P1, PT, RZ, c[0x0][0x35c], PT, P1 ;  /* 0x0000d700ff007a0c */ /* 0x000fe40003f25310 */
[----:B------:R-:W-:Y:S01]  /*91b0*/  ISETP.NE.AND.EX P0, PT, RZ, c[0x0][0x364], PT, P0 ;  /* 0x0000d900ff007a0c */ /* 0x000fe20003f05300 */
[----:B--2---:R-:W-:-:S10]  /*91c0*/  IMAD.WIDE R4, R9, R2, c[0x0][0x358] ;  /* 0x0000d60009047625 */ /* 0x004fd400078e0202 */
[----:B-1----:R-:W2:Y:S01]  /*91d0*/  @P1 LDG.E R0, [R4.64] ;  /* 0x0000000e04001981 */ /* 0x002ea2000c1e1900 */
        /* <DEDUP_REMOVED lines=10> */
[----:B--2--5:R-:W-:-:S03]  /*9280*/  IADD3 R8, -R0, R4, RZ ;  /* 0x0000000400087210 */ /* 0x024fc60007ffe1ff */
.L_x_1325:
[----:B------:R-:W1:Y:S01]  /*9290*/  S2R R4, SR_TID.X ;  /* 0x0000000000047919 */ /* 0x000e620000002100 */
[----:B-----5:R-:W-:Y:S01]  /*92a0*/  IADD3 R15, R8, -UR13, RZ ;  /* 0x8000000d080f7c10 */ /* 0x020fe2000fffe0ff */
[----:B------:R-:W-:Y:S01]  /*92b0*/  BSSY B0, `(.L_x_1326) ;  /* 0x0000024000007945 */ /* 0x000fe20003800000 */
[----:B------:R-:W-:Y:S01]  /*92c0*/  SEL R16, R9, RZ, !P1 ;  /* 0x000000ff09107207 */ /* 0x000fe20004800000 */
[----:B------:R-:W2:Y:S01]  /*92d0*/  S2R R18, SR_CTAID.Y ;  /* 0x0000000000127919 */ /* 0x000ea20000002600 */
[----:B-1----:R-:W-:-:S04]  /*92e0*/  SHF.R.S32.HI R0, RZ, 0x1f, R4 ;  /* 0x0000001fff007819 */ /* 0x002fc80000011404 */
[----:B------:R-:W-:Y:S02]  /*92f0*/  LEA.HI R0, R0, R4, RZ, 0x3 ;  /* 0x0000000400007211 */ /* 0x000fe400078f18ff */
[----:B--2---:R-:W-:Y:S02]  /*9300*/  SHF.R.S32.HI R19, RZ, 0x1f, R18 ;  /* 0x0000001fff137819 */ /* 0x004fe40000011412 */
[----:B------:R-:W-:Y:S02]  /*9310*/  LOP3.LUT R10, R0, 0x1ffffff8, RZ, 0xc0, !PT ;  /* 0x1ffffff8000a7812 */ /* 0x000fe400078ec0ff */
[----:B------:R-:W-:Y:S01]  /*9320*/  SHF.R.S32.HI R14, RZ, 0x3, R0 ;  /* 0x00000003ff0e7819 */ /* 0x000fe20000011400 */
[----:B------:R-:W-:Y:S02]  /*9330*/  IMAD R5, R19, c[0x0][0x308], RZ ;  /* 0x0000c20013057a24 */ /* 0x000fe400078e02ff */
[----:B------:R-:W-:Y:S01]  /*9340*/  IMAD.IADD R10, R4, 0x1, -R10 ;  /* 0x00000001040a7824 */ /* 0x000fe200078e0a0a */
[----:B------:R-:W-:Y:S01]  /*9350*/  IADD3 R2, P0, R14, R2, RZ ;  /* 0x000000020e027210 */ /* 0x000fe20007f1e0ff */
[----:B------:R-:W-:Y:S01]  /*9360*/  IMAD R0, R18, c[0x0][0x30c], R5 ;  /* 0x0000c30012007a24 */ /* 0x000fe200078e0205 */
[----:B------:R-:W-:Y:S01]  /*9370*/  ISETP.GE.AND P3, PT, R14, R15, PT ;  /* 0x0000000f0e00720c */ /* 0x000fe20003f66270 */
[----:B------:R-:W-:Y:S01]  /*9380*/  IMAD.SHL.U32 R10, R10, 0x8, RZ ;  /* 0x000000080a0a7824 */ /* 0x000fe200078e00ff */
[----:B------:R-:W-:-:S02]  /*9390*/  SHF.R.S32.HI R4, RZ, 0x1f, R9 ;  /* 0x0000001fff047819 */ /* 0x000fc40000011409 */
[----:B------:R-:W-:Y:S02]  /*93a0*/  LEA.HI.X.SX32 R3, R14, R3, 0x1, P0 ;  /* 0x000000030e037211 */ /* 0x000fe400000f0eff */
[--C-:B------:R-:W-:Y:S02]  /*93b0*/  SHF.R.S32.HI R11, RZ, 0x1f, R10.reuse ;  /* 0x0000001fff0b7819 */ /* 0x100fe4000001140a */
[----:B------:R-:W-:Y:S02]  /*93c0*/  ISETP.GE.OR P0, PT, R10, c[0x0][0x2f4], P3 ;  /* 0x0000bd000a007a0c */ /* 0x000fe40001f06670 */
[----:B------:R-:W-:Y:S01]  /*93d0*/  SEL R17, R4, RZ, !P1 ;  /* 0x000000ff04117207 */ /* 0x000fe20004800000 */
[----:B------:R-:W-:-:S04]  /*93e0*/  IMAD.WIDE.U32 R6, R18, c[0x0][0x308], R10 ;  /* 0x0000c20012067a25 */ /* 0x000fc800078e000a */
[----:B------:R-:W-:Y:S02]  /*93f0*/  IMAD.IADD R7, R7, 0x1, R0 ;  /* 0x0000000107077824 */ /* 0x000fe400078e0200 */
[----:B------:R-:W-:Y:S02]  /*9400*/  IMAD R0, R17, c[0x0][0x310], RZ ;  /* 0x0000c40011007a24 */ /* 0x000fe400078e02ff */
[----:B------:R-:W-:Y:S02]  /*9410*/  IMAD.U32 R4, RZ, RZ, UR8 ;  /* 0x00000008ff047e24 */ /* 0x000fe4000f8e00ff */
[C---:B------:R-:W-:Y:S02]  /*9420*/  IMAD R0, R16.reuse, c[0x0][0x314], R0 ;  /* 0x0000c50010007a24 */ /* 0x040fe400078e0200 */
[----:B------:R-:W-:-:S04]  /*9430*/  IMAD.WIDE.U32 R6, R16, c[0x0][0x310], R6 ;  /* 0x0000c40010067a25 */ /* 0x000fc800078e0006 */
[----:B------:R-:W-:-:S04]  /*9440*/  IMAD.WIDE R2, R4, 0x80, R2 ;  /* 0x0000008004027825 */ /* 0x000fc800078e0202 */
        /* <DEDUP_REMOVED lines=10> */
.L_x_1327:
[----:B------:R-:W-:Y:S05]  /*94f0*/  BSYNC B0 ;  /* 0x0000000000007941 */ /* 0x000fea0003800000 */
.L_x_1326:
        /* <DEDUP_REMOVED lines=16> */
.L_x_1329:
[----:B------:R-:W-:Y:S05]  /*9600*/  BSYNC B0 ;  /* 0x0000000000007941 */ /* 0x000fea0003800000 */
.L_x_1328:
        /* <DEDUP_REMOVED lines=16> */
.L_x_1331:
[----:B------:R-:W-:Y:S05]  /*9710*/  BSYNC B0 ;  /* 0x0000000000007941 */ /* 0x000fea0003800000 */
.L_x_1330:
        /* <DEDUP_REMOVED lines=15> */
.L_x_1333:
[----:B------:R-:W-:Y:S05]  /*9810*/  BSYNC B0 ;  /* 0x0000000000007941 */ /* 0x000fea0003800000 */
.L_x_1332:
        /* <DEDUP_REMOVED lines=19> */
.L_x_1335:
[----:B------:R-:W-:Y:S05]  /*9950*/  BSYNC B0 ;  /* 0x0000000000007941 */ /* 0x000fea0003800000 */
.L_x_1334:
        /* <DEDUP_REMOVED lines=14> */
.L_x_1337:
[----:B------:R-:W-:Y:S05]  /*9a40*/  BSYNC B0 ;  /* 0x0000000000007941 */ /* 0x000fea0003800000 */
.L_x_1336:
        /* <DEDUP_REMOVED lines=14> */
.L_x_1339:
[----:B------:R-:W-:Y:S05]  /*9b30*/  BSYNC B0 ;  /* 0x0000000000007941 */ /* 0x000fea0003800000 */
.L_x_1338:
        /* <DEDUP_REMOVED lines=13> */
.L_x_1340:
        /* <DEDUP_REMOVED lines=15> */
.L_x_1840:


//--------------------- .text._ZN7cutlass13device_kernelIN5flash19enable_sm80_to_sm89INS1_16FlashAttnBwdSm80INS1_25CollectiveMainloopBwdSm80ILi2ELi2EN4cute5tupleIJNS5_1CILi128EEES8_NS7_ILi64EEEEEENS_6half_tEfNS_4arch4Sm80ELb0ELb1ELb0ELb1ELb1ELb0ELb0ELb0ELi2ELi4ELi4ELi4ELb0EEENS1_21CollectiveEpilogueBwdISA_SB_SD_Li256ELb1ELb0ELi2EEENS1_19SingleTileSchedulerILb1ELb0ELb0ELi128EEEEEEEEEvNT_6ParamsE --------------------------
	.section	.text._ZN7cutlass13device_kernelIN5flash19enable_sm80_to_sm89INS1_16FlashAttnBwdSm80INS1_25CollectiveMainloopBwdSm80ILi2ELi2EN4cute5tupleIJNS5_1CILi128EEES8_NS7_ILi64EEEEEENS_6half_tEfNS_4arch4Sm80ELb0ELb1ELb0ELb1ELb1ELb0ELb0ELb0ELi2ELi4ELi4ELi4ELb0EEENS1_21CollectiveEpilogueBwdISA_SB_SD_Li256ELb1ELb0ELi2EEENS1_19SingleTileSchedulerILb1ELb0ELb0ELi128EEEEEEEEEvNT_6ParamsE,"ax",@progbits
	.sectioninfo	@"SHI_REGISTERS=255"
	.align	128
.text._ZN7cutlass13device_kernelIN5flash19enable_sm80_to_sm89INS1_16FlashAttnBwdSm80INS1_25CollectiveMainloopBwdSm80ILi2ELi2EN4cute5tupleIJNS5_1CILi128EEES8_NS7_ILi64EEEEEENS_6half_tEfNS_4arch4Sm80ELb0ELb1ELb0ELb1ELb1ELb0ELb0ELb0ELi2ELi4ELi4ELi4ELb0EEENS1_21CollectiveEpilogueBwdISA_SB_SD_Li256ELb1ELb0ELi2EEENS1_19SingleTileSchedulerILb1ELb0ELb0ELi128EEEEEEEEEvNT_6ParamsE:
        .type           _ZN7cutlass13device_kernelIN5flash19enable_sm80_to_sm89INS1_16FlashAttnBwdSm80INS1_25CollectiveMainloopBwdSm80ILi2ELi2EN4cute5tupleIJNS5_1CILi128EEES8_NS7_ILi64EEEEEENS_6half_tEfNS_4arch4Sm80ELb0ELb1ELb0ELb1ELb1ELb0ELb0ELb0ELi2ELi4ELi4ELi4ELb0EEENS1_21CollectiveEpilogueBwdISA_SB_SD_Li256ELb1ELb0ELi2EEENS1_19SingleTileSchedulerILb1ELb0ELb0ELi128EEEEEEEEEvNT_6ParamsE,@function
        .size           _ZN7cutlass13device_kernelIN5flash19enable_sm80_to_sm89INS1_16FlashAttnBwdSm80INS1_25CollectiveMainloopBwdSm80ILi2ELi2EN4cute5tupleIJNS5_1CILi128EEES8_NS7_ILi64EEEEEENS_6half_tEfNS_4arch4Sm80ELb0ELb1ELb0ELb1ELb1ELb0ELb0ELb0ELi2ELi4ELi4ELi4ELb0EEENS1_21CollectiveEpilogueBwdISA_SB_SD_Li256ELb1ELb0ELi2EEENS1_19SingleTileSchedulerILb1ELb0ELb0ELi128EEEEEEEEEvNT_6ParamsE,(.L_x_1841 - _ZN7cutlass13device_kernelIN5flash19enable_sm80_to_sm89INS1_16FlashAttnBwdSm80INS1_25CollectiveMainloopBwdSm80ILi2ELi2EN4cute5tupleIJNS5_1CILi128EEES8_NS7_ILi64EEEEEENS_6half_tEfNS_4arch4Sm80ELb0ELb1ELb0ELb1ELb1ELb0ELb0ELb0ELi2ELi4ELi4ELi4ELb0EEENS1_21CollectiveEpilogueBwdISA_SB_SD_Li256ELb1ELb0ELi2EEENS1_19SingleTileSchedulerILb1ELb0ELb0ELi128EEEEEEEEEvNT_6ParamsE)
        .other          _ZN7cutlass13device_kernelIN5flash19enable_sm80_to_sm89INS1_16FlashAttnBwdSm80INS1_25CollectiveMainloopBwdSm80ILi2ELi2EN4cute5tupleIJNS5_1CILi128EEES8_NS7_ILi64EEEEEENS_6half_tEfNS_4arch4Sm80ELb0ELb1ELb0ELb1ELb1ELb0ELb0ELb0ELi2ELi4ELi4ELi4ELb0EEENS1_21CollectiveEpilogueBwdISA_SB_SD_Li256ELb1ELb0ELi2EEENS1_19SingleTileSchedulerILb1ELb0ELb0ELi128EEEEEEEEEvNT_6ParamsE,@"STO_CUDA_ENTRY STV_DEFAULT"
_ZN7cutlass13device_kernelIN5flash19enable_sm80_to_sm89INS1_16FlashAttnBwdSm80INS1_25CollectiveMainloopBwdSm80ILi2ELi2EN4cute5tupleIJNS5_1CILi128EEES8_NS7_ILi64EEEEEENS_6half_tEfNS_4arch4Sm80ELb0ELb1ELb0ELb1ELb1ELb0ELb0ELb0ELi2ELi4ELi4ELi4ELb0EEENS1_21CollectiveEpilogueBwdISA_SB_SD_Li256ELb1ELb0ELi2EEENS1_19SingleTileSchedulerILb1ELb0ELb0ELi128EEEEEEEEEvNT_6ParamsE:
        /* <DEDUP_REMOVED lines=18> */
.L_x_1342:
        /* <DEDUP_REMOVED lines=8> */
.L_x_1344:
[----:B------:R-:W-:Y:S02]  /*01a0*/  MOV R0, c[0x0][0x3a4] ;  /* 0x0000e90000007a02 */ /* 0x000fe40000000f00 */
.L_x_1343:
[----:B------:R-:W-:-:S06]  /*01b0*/  USHF.L.U32 UR13, UR8, 0x7, URZ ;  /* 0x00000007080d7899 */ /* 0x000fcc000800063f */
[----:B-----5:R-:W-:-:S04]  /*01c0*/  ISETP.LE.AND P0, PT, R0, UR13, PT ;  /* 0x0000000d00007c0c */ /* 0x020fc8000bf03270 */
[----:B------:R-:W-:-:S05]  /*01d0*/  SEL R0, R5, 0xffffffff, !P0 ;  /* 0xffffffff05007807 */ /* 0x000fca0004000000 */
[----:B------:R2:W-:Y:S01]  /*01e0*/  STL [R1+0x64], R0 ;  /* 0x0000640001007387 */ /* 0x0005e20000100800 */
[----:B------:R-:W-:Y:S05]  /*01f0*/  BRA `(.L_x_1345) ;  /* 0x0000012000007947 */ /* 0x000fea0003800000 */
.L_x_1341:
[----:B--2-4-:R-:W-:-:S04]  /*0200*/  ISETP.NE.U32.AND P0, PT, RZ, c[0x0][0x3c0], PT ;  /* 0x0000f000ff007a0c */ /* 0x014fc80003f05070 */
[----:B------:R-:W-:-:S13]  /*0210*/  ISETP.NE.AND.EX P0, PT, RZ, c[0x0][0x3c4], PT, P0 ;  /* 0x0000f100ff007a0c */ /* 0x000fda0003f05300 */
[----:B------:R-:W-:Y:S05]  /*0220*/  @!P0 BRA `(.L_x_1346) ;  /* 0x0000002000008947 */ /* 0x000fea0003800000 */
[----:B------:R1:W5:Y:S01]  /*0230*/  LDG.E R0, [R2.64] ;  /* 0x0000000e02007981 */ /* 0x000362000c1e1900 */
[----:B------:R-:W-:Y:S05]  /*0240*/  BRA `(.L_x_1347) ;  /* 0x0000009000007947 */ /* 0x000fea0003800000 */
.L_x_1346:
        /* <DEDUP_REMOVED lines=8> */
.L_x_1348:
[----:B------:R-:W-:Y:S02]  /*02d0*/  MOV R0, c[0x0][0x3a4] ;  /* 0x0000e90000007a02 */ /* 0x000fe40000000f00 */
.L_x_1347:
[----:B------:R-:W-:-:S06]  /*02e0*/  USHF.L.U32 UR13, UR8, 0x7, URZ ;  /* 0x00000007080d7899 */ /* 0x000fcc000800063f */
[----:B-----5:R-:W-:-:S04]  /*02f0*/  ISETP.LE.AND P0, PT, R0, UR13, PT ;  /* 0x0000000d00007c0c */ /* 0x020fc8000bf03270 */
[----:B------:R-:W-:-:S05]  /*0300*/  SEL R0, R5, 0xffffffff, !P0 ;  /* 0xffffffff05007807 */ /* 0x000fca0004000000 */
[----:B------:R2:W-:Y:S04]  /*0310*/  STL [R1+0x64], R0 ;  /* 0x0000640001007387 */ /* 0x0005e80000100800 */
.L_x_1345:
        /* <DEDUP_REMOVED lines=32> */
.L_x_1349:
[----:B-1-3--:R-:W-:-:S04]  /*0520*/  ISETP.NE.U32.AND P1, PT, RZ, c[0x0][0x2e0], PT ;  /* 0x0000b800ff007a0c */ /* 0x00afc80003f25070 */
[----:B------:R-:W-:-:S13]  /*0530*/  ISETP.NE.AND.EX P1, PT, RZ, c[0x0][0x2e4], PT, P1 ;  /* 0x0000b900ff007a0c */ /* 0x000fda0003f25310 */
[----:B------:R-:W-:Y:S05]  /*0540*/  @!P1 BRA `(.L_x_1350) ;  /* 0x0000004000009947 */ /* 0x000fea0003800000 */
[----:B------:R-:W-:-:S05]  /*0550*/  IMAD.WIDE R2, R39, R10, c[0x0][0x2e0] ;  /* 0x0000b80027027625 */ /* 0x000fca00078e020a */
[----:B------:R-:W2:Y:S02]  /*0560*/  LDG.E R0, [R2.64] ;  /* 0x0000000e02007981 */ /* 0x000ea4000c1e1900 */
[----:B--2---:R1:W2:Y:S01]  /*0570*/  R2UR UR11, R0 ;  /* 0x00000000000b73c2 */ /* 0x0042a200000e0000 */
[----:B------:R-:W-:Y:S05]  /*0580*/  BRA `(.L_x_1351) ;  /* 0x0000006000007947 */ /* 0x000fea0003800000 */
.L_x_1350:
[----:B------:R-:W-:Y:S05]  /*0590*/  @!P5 BRA `(.L_x_1351) ;  /* 0x000000500000d947 */ /* 0x000fea0003800000 */
[----:B------:R-:W2:Y:S04]  /*05a0*/  LDG.E R2, [R4.64] ;  /* 0x0000000e04027981 */ /* 0x000ea8000c1e1900 */
[----:B------:R-:W3:Y:S01]  /*05b0*/  LDG.E R0, [R4.64+0x4] ;  /* 0x0000040e04007981 */ /* 0x000ee2000c1e1900 */
[----:B--2---:R-:W1:Y:S08]  /*05c0*/  R2UR UR11, R2 ;  /* 0x00000000020b73c2 */ /* 0x004e7000000e0000 */
[----:B---3--:R-:W1:Y:S02]  /*05d0*/  R2UR UR4, R0 ;  /* 0x00000000000473c2 */ /* 0x008e6400000e0000 */
[----:B-1----:R-:W-:-:S06]  /*05e0*/  UIADD3 UR11, -UR11, UR4, URZ ;  /* 0x000000040b0b7290 */ /* 0x002fcc000fffe13f */
.L_x_1351:
        /* <DEDUP_REMOVED lines=15> */
.L_x_1352:
        /* <DEDUP_REMOVED lines=388> */
.L_x_1355:
[----:B---3--:R-:W-:Y:S05]  /*1f20*/  BSYNC B0 ;  /* 0x0000000000007941 */ /* 0x008fea0003800000 */
.L_x_1354:
        /* <DEDUP_REMOVED lines=117> */
.L_x_1374:
        /* <DEDUP_REMOVED lines=126> */
.L_x_1358:
[----:B------:R-:W-:Y:S04]  /*2e60*/  MOV R134, 0x1 ;  /* 0x0000000100867802 */ /* 0x000fe80000000f00 */
[----:B------:R-:W-:Y:S11]  /*2e70*/  ISETP.NE.AND P0, PT, R134, c[0x0][0x2a8], PT ;  /* 0x0000aa0086007a0c */ /* 0x000ff60003f05270 */
[----:B------:R-:W-:Y:S02]  /*2e80*/  @!UPT UIADD3 URZ, URZ, URZ, URZ ;  /* 0x0000003f3f3ff290 */ /* 0x000fe4000fffe03f */
[----:B------:R-:W-:Y:S05]  /*2e90*/  @P0 IMAD.HI.U32 R134, R133, c[0x0][0x2ac], RZ ;  /* 0x0000ab0085860a27 */ /* 0x000fea00078e00ff */
[----:B------:R-:W-:Y:S02]  /*2ea0*/  @P0 SHF.R.U32.HI R133, RZ, c[0x0][0x2b0], R134 ;  /* 0x0000ac00ff850a19 */ /* 0x000fe40000011686 */
.L_x_1359:
[----:B------:R-:W-:Y:S05]  /*2eb0*/  BSYNC B0 ;  /* 0x0000000000007941 */ /* 0x000fea0003800000 */
.L_x_1357:
[----:B------:R-:W2:Y:S01]  /*2ec0*/  LDL R135, [R1+0x4] ;  /* 0x0000040001877983 */ /* 0x000ea20000100800 */
[----:B------:R-:W-:Y:S04]  /*2ed0*/  IMAD.MOV.U32 R134, RZ, RZ, c[0x0][0x2a8] ;  /* 0x0000aa00ff867624 */ /* 0x000fe800078e00ff */
[----:B------:R-:W-:Y:S04]  /*2ee0*/  IMAD R133, R133, R134, -UR13 ;  /* 0x8000000d85857e24 */ /* 0x000fe8000f8e0286 */
[----:B--2---:R-:W-:Y:S05]  /*2ef0*/  IMAD.IADD R133, R133, 0x1, -R135 ;  /* 0x0000000185857824 */ /* 0x004fea00078e0a87 */
[----:B------:R-:W-:Y:S02]  /*2f00*/  IADD3 R134, R133, c[0x0][0x2a8], RZ ;  /* 0x0000aa0085867a10 */ /* 0x000fe40007ffe0ff */
[----:B------:R-:W-:Y:S02]  /*2f10*/  IMNMX R191, R191, R133, !PT ;  /* 0x00000085bfbf7217 */ /* 0x000fe40007800200 */
[----:B------:R-:W-:Y:S02]  /*2f20*/  IMNMX R195, R195, R134, PT ;  /* 0x00000086c3c37217 */ /* 0x000fe40003800200 */
.L_x_1356:
        /* <DEDUP_REMOVED lines=19> */
.L_x_1362:
[----:B------:R-:W-:Y:S04]  /*3060*/  MOV R134, 0x1 ;  /* 0x0000000100867802 */ /* 0x000fe80000000f00 */
[----:B------:R-:W-:Y:S11]  /*3070*/  ISETP.NE.AND P0, PT, R134, c[0x0][0x2a8], PT ;  /* 0x0000aa0086007a0c */ /* 0x000ff60003f05270 */
[----:B------:R-:W-:Y:S02]  /*3080*/  @!UPT UIADD3 URZ, URZ, URZ, URZ ;  /* 0x0000003f3f3ff290 */ /* 0x000fe4000fffe03f */
[----:B------:R-:W-:Y:S05]  /*3090*/  @P0 IMAD.HI.U32 R134, R133, c[0x0][0x2ac], RZ ;  /* 0x0000ab0085860a27 */ /* 0x000fea00078e00ff */
[----:B------:R-:W-:Y:S02]  /*30a0*/  @P0 SHF.R.U32.HI R133, RZ, c[0x0][0x2b0], R134 ;  /* 0x0000ac00ff850a19 */ /* 0x000fe40000011686 */
.L_x_1363:
[----:B------:R-:W-:Y:S05]  /*30b0*/  BSYNC B0 ;  /* 0x0000000000007941 */ /* 0x000fea0003800000 */
.L_x_1361:
[----:B------:R-:W2:Y:S01]  /*30c0*/  LDL R135, [R1+0x4] ;  /* 0x0000040001877983 */ /* 0x000ea20000100800 */
[----:B------:R-:W-:Y:S04]  /*30d0*/  IMAD.MOV.U32 R134, RZ, RZ, c[0x0][0x2a8] ;  /* 0x0000aa00ff867624 */ /* 0x000fe800078e00ff */
[----:B------:R-:W-:Y:S04]  /*30e0*/  IMAD R133, R133, R134, -UR13 ;  /* 0x8000000d85857e24 */ /* 0x000fe8000f8e0286 */
[----:B--2---:R-:W-:Y:S05]  /*30f0*/  IMAD.IADD R133, R133, 0x1, -R135 ;  /* 0x0000000185857824 */ /* 0x004fea00078e0a87 */
[----:B------:R-:W-:Y:S02]  /*3100*/  IADD3 R134, R133, c[0x0][0x2a8], RZ ;  /* 0x0000aa0085867a10 */ /* 0x000fe40007ffe0ff */
[----:B------:R-:W-:Y:S02]  /*3110*/  IMNMX R190, R190, R133, !PT ;  /* 0x00000085bebe7217 */ /* 0x000fe40007800200 */
[----:B------:R-:W-:Y:S02]  /*3120*/  IMNMX R194, R194, R134, PT ;  /* 0x00000086c2c27217 */ /* 0x000fe40003800200 */
.L_x_1360:
        /* <DEDUP_REMOVED lines=19> */
.L_x_1366:
[----:B------:R-:W-:Y:S04]  /*3260*/  MOV R134, 0x1 ;  /* 0x0000000100867802 */ /* 0x000fe80000000f00 */
[----:B------:R-:W-:Y:S11]  /*3270*/  ISETP.NE.AND P0, PT, R134, c[0x0][0x2a8], PT ;  /* 0x0000aa0086007a0c */ /* 0x000ff60003f05270 */
[----:B------:R-:W-:Y:S02]  /*3280*/  @!UPT UIADD3 URZ, URZ, URZ, URZ ;  /* 0x0000003f3f3ff290 */ /* 0x000fe4000fffe03f */
[----:B------:R-:W-:Y:S05]  /*3290*/  @P0 IMAD.HI.U32 R134, R133, c[0x0][0x2ac], RZ ;  /* 0x0000ab0085860a27 */ /* 0x000fea00078e00ff */
[----:B------:R-:W-:Y:S02]  /*32a0*/  @P0 SHF.R.U32.HI R133, RZ, c[0x0][0x2b0], R134 ;  /* 0x0000ac00ff850a19 */ /* 0x000fe40000011686 */
.L_x_1367:
[----:B------:R-:W-:Y:S05]  /*32b0*/  BSYNC B0 ;  /* 0x0000000000007941 */ /* 0x000fea0003800000 */
.L_x_1365:
[----:B------:R-:W2:Y:S01]  /*32c0*/  LDL R135, [R1+0x4] ;  /* 0x0000040001877983 */ /* 0x000ea20000100800 */
[----:B------:R-:W-:Y:S04]  /*32d0*/  IMAD.MOV.U32 R134, RZ, RZ, c[0x0][0x2a8] ;  /* 0x0000aa00ff867624 */ /* 0x000fe800078e00ff */
[----:B------:R-:W-:Y:S04]  /*32e0*/  IMAD R133, R133, R134, -UR13 ;  /* 0x8000000d85857e24 */ /* 0x000fe8000f8e0286 */
[----:B--2---:R-:W-:Y:S05]  /*32f0*/  IMAD.IADD R133, R133, 0x1, -R135 ;  /* 0x0000000185857824 */ /* 0x004fea00078e0a87 */
[----:B------:R-:W-:Y:S02]  /*3300*/  IADD3 R134, R133, c[0x0][0x2a8], RZ ;  /* 0x0000aa0085867a10 */ /* 0x000fe40007ffe0ff */
[----:B------:R-:W-:Y:S02]  /*3310*/  IMNMX R192, R192, R133, !PT ;  /* 0x00000085c0c07217 */ /* 0x000fe40007800200 */
[----:B------:R-:W-:Y:S02]  /*3320*/  IMNMX R197, R197, R134, PT ;  /* 0x00000086c5c57217 */ /* 0x000fe40003800200 */
.L_x_1364:
        /* <DEDUP_REMOVED lines=19> */
.L_x_1370:
[----:B------:R-:W-:Y:S04]  /*3460*/  MOV R133, 0x1 ;  /* 0x0000000100857802 */ /* 0x000fe80000000f00 */
[----:B------:R-:W-:Y:S11]  /*3470*/  ISETP.NE.AND P0, PT, R133, c[0x0][0x2a8], PT ;  /* 0x0000aa0085007a0c */ /* 0x000ff60003f05270 */
[----:B------:R-:W-:Y:S02]  /*3480*/  @!UPT UIADD3 URZ, URZ, URZ, URZ ;  /* 0x0000003f3f3ff290 */ /* 0x000fe4000fffe03f */
[----:B------:R-:W-:Y:S05]  /*3490*/  @P0 IMAD.HI.U32 R133, R132, c[0x0][0x2ac], RZ ;  /* 0x0000ab0084850a27 */ /* 0x000fea00078e00ff */
[----:B------:R-:W-:Y:S02]  /*34a0*/  @P0 SHF.R.U32.HI R132, RZ, c[0x0][0x2b0], R133 ;  /* 0x0000ac00ff840a19 */ /* 0x000fe40000011685 */
.L_x_1371:
[----:B------:R-:W-:Y:S05]  /*34b0*/  BSYNC B0 ;  /* 0x0000000000007941 */ /* 0x000fea0003800000 */
.L_x_1369:
[----:B------:R-:W2:Y:S01]  /*34c0*/  LDL R134, [R1+0x4] ;  /* 0x0000040001867983 */ /* 0x000ea20000100800 */
[----:B------:R-:W-:Y:S04]  /*34d0*/  IMAD.MOV.U32 R133, RZ, RZ, c[0x0][0x2a8] ;  /* 0x0000aa00ff857624 */ /* 0x000fe800078e00ff */
[----:B------:R-:W-:Y:S04]  /*34e0*/  IMAD R132, R132, R133, -UR13 ;  /* 0x8000000d84847e24 */ /* 0x000fe8000f8e0285 */
[----:B--2---:R-:W-:Y:S05]  /*34f0*/  IMAD.IADD R132, R132, 0x1, -R134 ;  /* 0x0000000184847824 */ /* 0x004fea00078e0a86 */
[----:B------:R-:W-:Y:S02]  /*3500*/  IADD3 R133, R132, c[0x0][0x2a8], RZ ;  /* 0x0000aa0084857a10 */ /* 0x000fe40007ffe0ff */
[----:B------:R-:W-:Y:S02]  /*3510*/  IMNMX R193, R193, R132, !PT ;  /* 0x00000084c1c17217 */ /* 0x000fe40007800200 */
[----:B------:R-:W-:Y:S02]  /*3520*/  IMNMX R196, R196, R133, PT ;  /* 0x00000085c4c47217 */ /* 0x000fe40003800200 */
.L_x_1368:
        /* <DEDUP_REMOVED lines=70> */
.L_x_1372:
        /* <DEDUP_REMOVED lines=836> */
.L_x_1373:
        /* <DEDUP_REMOVED lines=280> */
.L_x_1353:
        /* <DEDUP_REMOVED lines=119> */
.L_x_1376:
        /* <DEDUP_REMOVED lines=54> */
.L_x_1378:
[----:B------:R-:W-:Y:S05]  /*8a20*/  BSYNC B0 ;  /* 0x0000000000007941 */ /* 0x000fea0003800000 */
.L_x_1377:
        /* <DEDUP_REMOVED lines=16> */
.L_x_1380:
[----:B------:R-:W-:Y:S05]  /*8b30*/  BSYNC B0 ;  /* 0x0000000000007941 */ /* 0x000fea0003800000 */
.L_x_1379:
        /* <DEDUP_REMOVED lines=16> */
.L_x_1382:
[----:B------:R-:W-:Y:S05]  /*8c40*/  BSYNC B0 ;  /* 0x0000000000007941 */ /* 0x000fea0003800000 */
.L_x_1381:
        /* <DEDUP_REMOVED lines=16> */
.L_x_1384:
[----:B------:R-:W-:Y:S05]  /*8d50*/  BSYNC B0 ;  /* 0x0000000000007941 */ /* 0x000fea0003800000 */
.L_x_1383:
        /* <DEDUP_REMOVED lines=19> */
.L_x_1386:
[----:B------:R-:W-:Y:S05]  /*8e90*/  BSYNC B0 ;  /* 0x0000000000007941 */ /* 0x000fea0003800000 */
.L_x_1385:
        /* <DEDUP_REMOVED lines=14> */
.L_x_1388:
[----:B------:R-:W-:Y:S05]  /*8f80*/  BSYNC B0 ;  /* 0x0000000000007941 */ /* 0x000fea0003800000 */
.L_x_1387:
        /* <DEDUP_REMOVED lines=14> */
.L_x_1390:
[----:B------:R-:W-:Y:S05]  /*9070*/  BSYNC B0 ;  /* 0x0000000000007941 */ /* 0x000fea0003800000 */
.L_x_1389:
        /* <DEDUP_REMOVED lines=14> */
.L_x_1375:
        /* <DEDUP_REMOVED lines=19> */
.L_x_1391:
        /* <DEDUP_REMOVED lines=38> */
.L_x_1393:
[----:B------:R-:W-:Y:S05]  /*94f0*/  BSYNC B0 ;  /* 0x0000000000007941 */ /* 0x000fea0003800000 */
.L_x_1392:
        /* <DEDUP_REMOVED lines=16> */
.L_x_1395:
[----:B------:R-:W-:Y:S05]  /*9600*/  BSYNC B0 ;  /* 0x0000000000007941 */ /* 0x000fea0003800000 */
.L_x_1394:
        /* <DEDUP_REMOVED lines=16> */
.L_x_1397:
[----:B------:R-:W-:Y:S05]  /*9710*/  BSYNC B0 ;  /* 0x0000000000007941 */ /* 0x000fea0003800000 */
.L_x_1396:
        /* <DEDUP_REMOVED lines=15> */
.L_x_1399:
[----:B------:R-:W-:Y:S05]  /*9810*/  BSYNC B0 ;  /* 0x0000000000007941 */ /* 0x000fea0003800000 */
.L_x_1398:
        /* <DEDUP_REMOVED lines=19> */
.L_x_1401:
[----:B------:R-:W-:Y:S05]  /*9950*/  BSYNC B0 ;  /* 0x0000000000007941 */ /* 0x000fea0003800000 */
.L_x_1400:
        /* <DEDUP_REMOVED lines=14> */
.L_x_1403:
[----:B------:R-:W-:Y:S05]  /*9a40*/  BSYNC B0 ;  /* 0x0000000000007941 */ /* 0x000fea0003800000 */
.L_x_1402:
        /* <DEDUP_REMOVED lines=14> */
.L_x_1405:
[----:B------:R-:W-:Y:S05]  /*9b30*/  BSYNC B0 ;  /* 0x0000000000007941 */ /* 0x000fea0003800000 */
.L_x_1404:
        /* <DEDUP_REMOVED lines=13> */
.L_x_1406:
        /* <DEDUP_REMOVED lines=15> */
.L_x_1841:


//--------------------- .text._ZN7cutlass13device_kernelIN5flash19enable_sm80_to_sm89INS1_16FlashAttnBwdSm80INS1_25CollectiveMainloopBwdSm80ILi2ELi2EN4cute5tupleIJNS5_1CILi128EEES8_NS7_ILi64EEEEEENS_6half_tEfNS_4arch4Sm80ELb0ELb1ELb0ELb1ELb0ELb0ELb0ELb0ELi2ELi4ELi4ELi4ELb0EEENS1_24CollectiveEpilogueBwdGQAISA_fSD_Li256ELb1ELb0EEENS1_19SingleTileSchedulerILb1ELb0ELb0ELi128EEEEEEEEEvNT_6ParamsE --------------------------
	.section	.text._ZN7cutlass13device_kernelIN5flash19enable_sm80_to_sm89INS1_16FlashAttnBwdSm80INS1_25CollectiveMainloopBwdSm80ILi2ELi2EN4cute5tupleIJNS5_1CILi128EEES8_NS7_ILi64EEEEEENS_6half_tEfNS_4arch4Sm80ELb0ELb1ELb0ELb1ELb0ELb0ELb0ELb0ELi2ELi4ELi4ELi4ELb0EEENS1_24CollectiveEpilogueBwdGQAISA_fSD_Li256ELb1ELb0EEENS1_19SingleTileSchedulerILb1ELb0ELb0ELi128EEEEEEEEEvNT_6ParamsE,"ax",@progbits
	.sectioninfo	@"SHI_REGISTERS=255"
	.align	128
.text._ZN7cutlass13device_kernelIN5flash19enable_sm80_to_sm89INS1_16FlashAttnBwdSm80INS1_25CollectiveMainloopBwdSm80ILi2ELi2EN4cute5tupleIJNS5_1CILi128EEES8_NS7_ILi64EEEEEENS_6half_tEfNS_4arch4Sm80ELb0ELb1ELb0ELb1ELb0ELb0ELb0ELb0ELi2ELi4ELi4ELi4ELb0EEENS1_24CollectiveEpilogueBwdGQAISA_fSD_Li256ELb1ELb0EEENS1_19SingleTileSchedulerILb1ELb0ELb0ELi128EEEEEEEEEvNT_6ParamsE:
        .type           _ZN7cutlass13device_kernelIN5flash19enable_sm80_to_sm89INS1_16FlashAttnBwdSm80INS1_25CollectiveMainloopBwdSm80ILi2ELi2EN4cute5tupleIJNS5_1CILi128EEES8_NS7_ILi64EEEEEENS_6half_tEfNS_4arch4Sm80ELb0ELb1ELb0ELb1ELb0ELb0ELb0ELb0ELi2ELi4ELi4ELi4ELb0EEENS1_24CollectiveEpilogueBwdGQAISA_fSD_Li256ELb1ELb0EEENS1_19SingleTileSchedulerILb1ELb0ELb0ELi128EEEEEEEEEvNT_6ParamsE,@function
        .size           _ZN7cutlass13device_kernelIN5flash19enable_sm80_to_sm89INS1_16FlashAttnBwdSm80INS1_25CollectiveMainloopBwdSm80ILi2ELi2EN4cute5tupleIJNS5_1CILi128EEES8_NS7_ILi64EEEEEENS_6half_tEfNS_4arch4Sm80ELb0ELb1ELb0ELb1ELb0ELb0ELb0ELb0ELi2ELi4ELi4ELi4ELb0EEENS1_24CollectiveEpilogueBwdGQAISA_fSD_Li256ELb1ELb0EEENS1_19SingleTileSchedulerILb1ELb0ELb0ELi128EEEEEEEEEvNT_6ParamsE,(.L_x_1842 - _ZN7cutlass13device_kernelIN5flash19enable_sm80_to_sm89INS1_16FlashAttnBwdSm80INS1_25CollectiveMainloopBwdSm80ILi2ELi2EN4cute5tupleIJNS5_1CILi128EEES8_NS7_ILi64EEEEEENS_6half_tEfNS_4arch4Sm80ELb0ELb1ELb0ELb1ELb0ELb0ELb0ELb0ELi2ELi4ELi4ELi4ELb0EEENS1_24CollectiveEpilogueBwdGQAISA_fSD_Li256ELb1ELb0EEENS1_19SingleTileSchedulerILb1ELb0ELb0ELi128EEEEEEEEEvNT_6ParamsE)
        .other          _ZN7cutlass13device_kernelIN5flash19enable_sm80_to_sm89INS1_16FlashAttnBwdSm80INS1_25CollectiveMainloopBwdSm80ILi2ELi2EN4cute5tupleIJNS5_1CILi128EEES8_NS7_ILi64EEEEEENS_6half_tEfNS_4arch4Sm80ELb0ELb1ELb0ELb1ELb0ELb0ELb0ELb0ELi2ELi4ELi4ELi4ELb0EEENS1_24CollectiveEpilogueBwdGQAISA_fSD_Li256ELb1ELb0EEENS1_19SingleTileSchedulerILb1ELb0ELb0ELi128EEEEEEEEEvNT_6ParamsE,@"STO_CUDA_ENTRY STV_DEFAULT"
_ZN7cutlass13device_kernelIN5flash19enable_sm80_to_sm89INS1_16FlashAttnBwdSm80INS1_25CollectiveMainloopBwdSm80ILi2ELi2EN4cute5tupleIJNS5_1CILi128EEES8_NS7_ILi64EEEEEENS_6half_tEfNS_4arch4Sm80ELb0ELb1ELb0ELb1ELb0ELb0ELb0ELb0ELi2ELi4ELi4ELi4ELb0EEENS1_24CollectiveEpilogueBwdGQAISA_fSD_Li256ELb1ELb0EEENS1_19SingleTileSchedulerILb1ELb0ELb0ELi128EEEEEEEEEvNT_6ParamsE:
        /* <DEDUP_REMOVED lines=18> */
.L_x_1408:
        /* <DEDUP_REMOVED lines=8> */
.L_x_1410:
[----:B------:R-:W-:Y:S02]  /*01a0*/  MOV R0, c[0x0][0x3ac] ;  /* 0x0000eb0000007a02 */ /* 0x000fe40000000f00 */
.L_x_1409:
[----:B------:R-:W-:-:S06]  /*01b0*/  USHF.L.U32 UR13, UR8, 0x7, URZ ;  /* 0x00000007080d7899 */ /* 0x000fcc000800063f */
[----:B-----5:R-:W-:-:S04]  /*01c0*/  ISETP.LE.AND P0, PT, R0, UR13, PT ;  /* 0x0000000d00007c0c */ /* 0x020fc8000bf03270 */
[----:B------:R-:W-:-:S05]  /*01d0*/  SEL R0, R5, 0xffffffff, !P0 ;  /* 0xffffffff05007807 */ /* 0x000fca0004000000 */
[----:B------:R2:W-:Y:S01]  /*01e0*/  STL [R1+0x60], R0 ;  /* 0x0000600001007387 */ /* 0x0005e20000100800 */
[----:B------:R-:W-:Y:S05]  /*01f0*/  BRA `(.L_x_1411) ;  /* 0x0000012000007947 */ /* 0x000fea0003800000 */
.L_x_1407:
[----:B--2-4-:R-:W-:-:S04]  /*0200*/  ISETP.NE.U32.AND P0, PT, RZ, c[0x0][0x3c8], PT ;  /* 0x0000f200ff007a0c */ /* 0x014fc80003f05070 */
[----:B------:R-:W-:-:S13]  /*0210*/  ISETP.NE.AND.EX P0, PT, RZ, c[0x0][0x3cc], PT, P0 ;  /* 0x0000f300ff007a0c */ /* 0x000fda0003f05300 */
[----:B------:R-:W-:Y:S05]  /*0220*/  @!P0 BRA `(.L_x_1412) ;  /* 0x0000002000008947 */ /* 0x000fea0003800000 */
[----:B------:R1:W5:Y:S01]  /*0230*/  LDG.E R0, [R2.64] ;  /* 0x0000000e02007981 */ /* 0x000362000c1e1900 */
[----:B------:R-:W-:Y:S05]  /*0240*/  BRA `(.L_x_1413) ;  /* 0x0000009000007947 */ /* 0x000fea0003800000 */
.L_x_1412:
        /* <DEDUP_REMOVED lines=8> */
.L_x_1414:
[----:B------:R-:W-:Y:S02]  /*02d0*/  MOV R0, c[0x0][0x3ac] ;  /* 0x0000eb0000007a02 */ /* 0x000fe40000000f00 */
.L_x_1413:
[----:B------:R-:W-:-:S06]  /*02e0*/  USHF.L.U32 UR13, UR8, 0x7, URZ ;  /* 0x00000007080d7899 */ /* 0x000fcc000800063f */
[----:B-----5:R-:W-:-:S04]  /*02f0*/  ISETP.LE.AND P0, PT, R0, UR13, PT ;  /* 0x0000000d00007c0c */ /* 0x020fc8000bf03270 */
[----:B------:R-:W-:-:S05]  /*0300*/  SEL R0, R5, 0xffffffff, !P0 ;  /* 0xffffffff05007807 */ /* 0x000fca0004000000 */
[----:B------:R2:W-:Y:S04]  /*0310*/  STL [R1+0x60], R0 ;  /* 0x0000600001007387 */ /* 0x0005e80000100800 */
.L_x_1411:
        /* <DEDUP_REMOVED lines=10> */
[CC--:B-1----:R-:W-:Y:S02]  /*03c0*/  @P1 IMAD.WIDE R2, R39.reuse, R10.reuse, c[0x0][0x2d8] ;  /* 0x0000b60027021625 */ /* 0x0c2fe400078e020a */
[----:B--2---:R-:W2:Y:S04]  /*03d0*/  @P0 LDG.E R0, [R4.64] ;  /* 0x0000000e04000981 */ /* 0x004ea8000c1e1900 */
[----:B------:R1:W3:Y:S04]  /*03e0*/  @P1 LDG.E R8, [R2.64] ;  /* 0x0000000e02081981 */ /* 0x0002e8000c1e1900 */
[----:B------:R-:W4:Y:S01]  /*03f0*/  @P0 LDG.E R7, [R4.64] ;  /* 0x0000000e04070981 */ /* 0x000f22000c1e1900 */
[----:B-1----:R-:W-:-:S05]  /*0400*/  IMAD.WIDE R2, R39, R10, c[0x0][0x2d0] ;  /* 0x0000b40027027625 */ /* 0x002fca00078e020a */
[----:B------:R-:W5:Y:S01]  /*0410*/  @P5 LDG.E R6, [R2.64] ;  /* 0x0000000e02065981 */ /* 0x000f62000c1e1900 */
[----:B------:R-:W-:Y:S01]  /*0420*/  ULDC UR12, c[0x0][0x168] ;  /* 0x00005a00000c7ab9 */ /* 0x000fe20000000800 */
[----:B------:R-:W-:Y:S01]  /*0430*/  CS2R R12, SRZ ;  /* 0x00000000000c7805 */ /* 0x000fe2000001ff00 */
[----:B------:R-:W-:Y:S01]  /*0440*/  ULDC UR11, c[0x0][0x198] ;  /* 0x00006600000b7ab9 */ /* 0x000fe20000000800 */
[----:B------:R-:W-:Y:S02]  /*0450*/  IMAD.MOV.U32 R35, RZ, RZ, RZ ;  /* 0x000000ffff237224 */ /* 0x000fe400078e00ff */
        /* <DEDUP_REMOVED lines=17> */
.L_x_1415:
[----:B--2---:R-:W-:-:S04]  /*0570*/  ISETP.NE.U32.AND P1, PT, RZ, c[0x0][0x2e0], PT ;  /* 0x0000b800ff007a0c */ /* 0x004fc80003f25070 */
[----:B------:R-:W-:-:S13]  /*0580*/  ISETP.NE.AND.EX P1, PT, RZ, c[0x0][0x2e4], PT, P1 ;  /* 0x0000b900ff007a0c */ /* 0x000fda0003f25310 */
[----:B------:R-:W-:Y:S05]  /*0590*/  @!P1 BRA `(.L_x_1416) ;  /* 0x0000004000009947 */ /* 0x000fea0003800000 */
[----:B------:R-:W-:-:S05]  /*05a0*/  IMAD.WIDE R2, R39, R10, c[0x0][0x2e0] ;  /* 0x0000b80027027625 */ /* 0x000fca00078e020a */
[----:B------:R-:W2:Y:S02]  /*05b0*/  LDG.E R0, [R2.64] ;  /* 0x0000000e02007981 */ /* 0x000ea4000c1e1900 */
[----:B--2---:R1:W2:Y:S01]  /*05c0*/  R2UR UR11, R0 ;  /* 0x00000000000b73c2 */ /* 0x0042a200000e0000 */
[----:B------:R-:W-:Y:S05]  /*05d0*/  BRA `(.L_x_1417) ;  /* 0x0000006000007947 */ /* 0x000fea0003800000 */
.L_x_1416:
[----:B------:R-:W-:Y:S05]  /*05e0*/  @!P5 BRA `(.L_x_1417) ;  /* 0x000000500000d947 */ /* 0x000fea0003800000 */
[----:B------:R1:W2:Y:S04]  /*05f0*/  LDG.E R0, [R2.64] ;  /* 0x0000000e02007981 */ /* 0x0002a8000c1e1900 */
[----:B-1----:R-:W3:Y:S01]  /*0600*/  LDG.E R2, [R2.64+0x4] ;  /* 0x0000040e02027981 */ /* 0x002ee2000c1e1900 */
[----:B--2---:R-:W1:Y:S08]  /*0610*/  R2UR UR11, R0 ;  /* 0x00000000000b73c2 */ /* 0x004e7000000e0000 */
[----:B---3--:R-:W1:Y:S02]  /*0620*/  R2UR UR4, R2 ;  /* 0x00000000020473c2 */ /* 0x008e6400000e0000 */
[----:B-1----:R-:W-:-:S06]  /*0630*/  UIADD3 UR11, -UR11, UR4, URZ ;  /* 0x000000040b0b7290 */ /* 0x002fcc000fffe13f */
.L_x_1417:
        /* <DEDUP_REMOVED lines=15> */
.L_x_1418:
        /* <DEDUP_REMOVED lines=44> */
[----:B-1----:R-:W-:Y:S01]  /*09f0*/  IMAD.MOV.U32 R0, RZ, RZ, c[0x0][0x248] ;  /* 0x00009200ff007624 */ /* 0x002fe200078e00ff */
[--C-:B------:R-:W-:Y:S01]  /*0a00*/  SHF.R.S32.HI R33, RZ, 0x1f, R22.reuse ;  /* 0x0000001fff217819 */ /* 0x100fe20000011416 */
[----:B------:R-:W-:Y:S01]  /*0a10*/  UIADD3 UR16, -UR13, UR11, URZ ;  /* 0x0000000b0d107290 */ /* 0x000fe2000fffe13f */
[----:B------:R-:W-:Y:S01]  /*0a20*/  SHF.R.S32.HI R23, RZ, 0x1f, R22 ;  /* 0x0000001fff177819 */ /* 0x000fe20000011416 */
[----:B------:R-:W-:Y:S01]  /*0a30*/  IMAD.SHL.U32 R14, R22, 0x4, RZ ;  /* 0x00000004160e7824 */ /* 0x000fe200078e00ff */
[----:B------:R-:W-:Y:S01]  /*0a40*/  ISETP.NE.AND P3, PT, R0, 0x1, PT ;  /* 0x000000010000780c */ /* 0x000fe20003f65270 */
[----:B------:R-:W-:Y:S01]  /*0a50*/  IMAD.MOV.U32 R10, RZ, RZ, R16 ;  /* 0x000000ffff0a7224 */ /* 0x000fe200078e0010 */
[----:B------:R-:W-:Y:S01]  /*0a60*/  LEA.HI R4, R33, R22, RZ, 0x3 ;  /* 0x0000001621047211 */ /* 0x000fe200078f18ff */
[----:B------:R-:W-:Y:S01]  /*0a70*/  IMAD.WIDE.U32 R2, R16, c[0x0][0x238], R22 ;  /* 0x00008e0010027a25 */ /* 0x000fe200078e0016 */
[----:B------:R-:W-:Y:S01]  /*0a80*/  SHF.R.S32.HI R11, RZ, 0x1f, R16 ;  /* 0x0000001fff0b7819 */ /* 0x000fe20000011410 */
[----:B------:R-:W-:Y:S01]  /*0a90*/  ULDC.64 UR4, c[0x0][0x1d8] ;  /* 0x0000760000047ab9 */ /* 0x000fe20000000a00 */
[----:B------:R-:W-:Y:S01]  /*0aa0*/  SHF.R.S32.HI R38, RZ, 0x3, R4 ;  /* 0x00000003ff267819 */ /* 0x000fe20000011404 */
[----:B------:R-:W-:Y:S01]  /*0ab0*/  IMAD.MOV.U32 R24, RZ, RZ, R2 ;  /* 0x000000ffff187224 */ /* 0x000fe200078e0002 */
[----:B------:R-:W-:Y:S01]  /*0ac0*/  LOP3.LUT R2, R4, 0xfffffff8, RZ, 0xc0, !PT ;  /* 0xfffffff804027812 */ /* 0x000fe200078ec0ff */
[C---:B------:R-:W-:Y:S01]  /*0ad0*/  IMAD R5, R11.reuse, c[0x0][0x238], RZ ;  /* 0x00008e000b057a24 */ /* 0x040fe200078e02ff */
[----:B------:R-:W-:Y:S01]  /*0ae0*/  SHF.R.S32.HI R0, RZ, 0x1f, R38 ;  /* 0x0000001fff007819 */ /* 0x000fe20000011426 */
[----:B------:R-:W-:Y:S01]  /*0af0*/  IMAD R29, R11, c[0x0][0x180], RZ ;  /* 0x000060000b1d7a24 */ /* 0x000fe200078e02ff */
[----:B------:R-:W-:Y:S01]  /*0b00*/  IADD3 R32, P2, R38, R8, RZ ;  /* 0x0000000826207210 */ /* 0x000fe20007f5e0ff */
[----:B------:R-:W-:Y:S01]  /*0b10*/  IMAD R5, R16, c[0x0][0x23c], R5 ;  /* 0x00008f0010057a24 */ /* 0x000fe200078e0205 */
[----:B------:R-:W-:Y:S01]  /*0b20*/  IADD3 R12, P1, R38, R12, RZ ;  /* 0x0000000c260c7210 */ /* 0x000fe20007f3e0ff */
[----:B------:R-:W-:Y:S01]  /*0b30*/  @P3 IMAD.HI.U32 R6, R16, c[0x0][0x24c], RZ ;  /* 0x0000930010063a27 */ /* 0x000fe200078e00ff */
[----:B------:R-:W-:Y:S01]  /*0b40*/  SHF.R.S32.HI R15, RZ, 0x1f, R14 ;  /* 0x0000001fff0f7819 */ /* 0x000fe2000001140e */
[----:B------:R-:W-:Y:S01]  /*0b50*/  STL [R1+0x10], R38 ;  /* 0x0000102601007387 */ /* 0x000fe20000100800 */
[----:B------:R-:W-:Y:S01]  /*0b60*/  SHF.R.S32.HI R21, RZ, 0x1f, R39 ;  /* 0x0000001fff157819 */ /* 0x000fe20000011427 */
[C---:B------:R-:W-:Y:S01]  /*0b70*/  IMAD.X R37, R0.reuse, 0x1, R9, P2 ;  /* 0x0000000100257824 */ /* 0x040fe200010e0609 */
[----:B------:R-:W-:Y:S01]  /*0b80*/  @P3 SHF.R.U32.HI R10, RZ, c[0x0][0x250], R6 ;  /* 0x00009400ff0a3a19 */ /* 0x000fe20000011606 */
[----:B------:R-:W-:Y:S01]  /*0b90*/  IMAD.X R13, R0, 0x1, R13, P1 ;  /* 0x00000001000d7824 */ /* 0x000fe200008e060d */
[----:B------:R-:W-:Y:S01]  /*0ba0*/  IADD3 R0, -R38, UR16, RZ ;  /* 0x0000001026007c10 */ /* 0x000fe2000fffe1ff */
[----:B------:R-:W-:Y:S01]  /*0bb0*/  IMAD.IADD R36, R22, 0x1, -R2 ;  /* 0x0000000116247824 */ /* 0x000fe200078e0a02 */
[----:B------:R-:W-:Y:S01]  /*0bc0*/  SEL R27, R39, RZ, !P0 ;  /* 0x000000ff271b7207 */ /* 0x000fe20004000000 */
[----:B------:R-:W-:Y:S01]  /*0bd0*/  IMAD.SHL.U32 R2, R38, 0x40, RZ ;  /* 0x0000004026027824 */ /* 0x000fe200078e00ff */
[C---:B------:R-:W-:Y:S01]  /*0be0*/  ISETP.GE.AND P4, PT, R0.reuse, 0x1, PT ;  /* 0x000000010000780c */ /* 0x040fe20003f86270 */
[----:B------:R-:W-:Y:S01]  /*0bf0*/  IMAD.IADD R25, R3, 0x1, R5 ;  /* 0x0000000103197824 */ /* 0x000fe200078e0205 */
[C---:B------:R-:W-:Y:S01]  /*0c00*/  ISETP.GE.AND P3, PT, R0.reuse, 0x21, PT ;  /* 0x000000210000780c */ /* 0x040fe20003f66270 */
[C---:B------:R-:W-:Y:S01]  /*0c10*/  IMAD R3, R11.reuse, c[0x0][0x270], RZ ;  /* 0x00009c000b037a24 */ /* 0x040fe200078e02ff */
[C---:B------:R-:W-:Y:S01]  /*0c20*/  ISETP.GE.AND P2, PT, R0.reuse, 0x41, PT ;  /* 0x000000410000780c */ /* 0x040fe20003f46270 */
[----:B------:R-:W-:Y:S01]  /*0c30*/  IMAD R8, R11, c[0x0][0x288], RZ ;  /* 0x0000a2000b087a24 */ /* 0x000fe200078e02ff */
[----:B------:R-:W-:Y:S01]  /*0c40*/  ISETP.GE.AND P1, PT, R0, 0x61, PT ;  /* 0x000000610000780c */ /* 0x000fe20003f26270 */
[----:B------:R-:W-:Y:S01]  /*0c50*/  IMAD R3, R16, c[0x0][0x274], R3 ;  /* 0x00009d0010037a24 */ /* 0x000fe200078e0203 */
[----:B------:R-:W-:Y:S01]  /*0c60*/  LOP3.LUT R0, R2, 0x1c0, RZ, 0xc0, !PT ;  /* 0x000001c002007812 */ /* 0x000fe200078ec0ff */
[----:B------:R-:W-:Y:S01]  /*0c70*/  IMAD.WIDE.U32 R4, R16, c[0x0][0x270], R14 ;  /* 0x00009c0010047a25 */ /* 0x000fe200078e000e */
[----:B------:R-:W-:Y:S01]  /*0c80*/  SEL R20, R21, RZ, !P0 ;  /* 0x000000ff15147207 */ /* 0x000fe20004000000 */
[----:B------:R1:W-:Y:S01]  /*0c90*/  STL.64 [R1+0x18], R14 ;  /* 0x0000180e01007387 */ /* 0x0003e20000100a00 */
[----:B------:R-:W-:Y:S01]  /*0ca0*/  USHF.L.U32 UR18, UR4, 0x6, URZ ;  /* 0x0000000604127899 */ /* 0x000fe2000800063f */
[----:B------:R-:W-:Y:S01]  /*0cb0*/  IMAD.SHL.U32 R2, R36, 0x8, RZ ;  /* 0x0000000824027824 */ /* 0x000fe200078e00ff */
[----:B------:R-:W-:Y:S01]  /*0cc0*/  UMOV UR17, 0x6 ;  /* 0x0000000600117882 */ /* 0x000fe20000000000 */
[C---:B------:R-:W-:Y:S01]  /*0cd0*/  IMAD R8, R16.reuse, c[0x0][0x28c], R8 ;  /* 0x0000a30010087a24 */ /* 0x040fe200078e0208 */
[----:B------:R-:W-:Y:S01]  /*0ce0*/  USHF.L.U64.HI UR19, UR4, UR17, UR5 ;  /* 0x0000001104137299 */ /* 0x000fe20008010205 */
[----:B------:R-:W-:Y:S01]  /*0cf0*/  IMAD.WIDE.U32 R6, R16, c[0x0][0x288], R14 ;  /* 0x0000a20010067a25 */ /* 0x000fe200078e000e */
[C---:B------:R-:W-:Y:S01]  /*0d00*/  ISETP.GE.OR P6, PT, R2.reuse, c[0x0][0x1cc], !P4 ;  /* 0x0000730002007a0c */ /* 0x040fe200067c6670 */
[----:B------:R-:W-:Y:S01]  /*0d10*/  ULDC.64 UR6, c[0x0][0x1a8] ;  /* 0x00006a0000067ab9 */ /* 0x000fe20000000a00 */
[----:B------:R-:W-:Y:S01]  /*0d20*/  ISETP.GE.OR P4, PT, R2, c[0x0][0x19c], !P4 ;  /* 0x0000670002007a0c */ /* 0x000fe20006786670 */
[----:B------:R-:W-:Y:S01]  /*0d30*/  IMAD.IADD R5, R5, 0x1, R3 ;  /* 0x0000000105057824 */ /* 0x000fe200078e0203 */
[----:B------:R-:W-:Y:S01]  /*0d40*/  LOP3.LUT R3, R0, 0x38, R2, 0xf8, !PT ;  /* 0x0000003800037812 */ /* 0x000fe200078ef802 */
[----:B------:R-:W-:Y:S01]  /*0d50*/  IMAD.IADD R7, R7, 0x1, R8 ;  /* 0x0000000107077824 */ /* 0x000fe200078e0208 */
[----:B------:R-:W-:Y:S01]  /*0d60*/  SHF.R.U32.HI R0, RZ, 0x3, R0 ;  /* 0x00000003ff007819 */ /* 0x000fe20000011600 */
[----:B------:R-:W-:Y:S01]  /*0d70*/  IMAD.U32 R8, RZ, RZ, UR8 ;  /* 0x00000008ff087e24 */ /* 0x000fe2000f8e00ff */
[----:B------:R-:W-:Y:S01]  /*0d80*/  USHF.L.U64.HI UR20, UR6, UR17, UR7 ;  /* 0x0000001106147299 */ /* 0x000fe20008010207 */
[----:B------:R-:W-:Y:S01]  /*0d90*/  IMAD R31, R11, c[0x0][0x210], RZ ;  /* 0x000084000b1f7a24 */ /* 0x000fe200078e02ff */
[----:B------:R-:W-:Y:S01]  /*0da0*/  LOP3.LUT R28, R3, R0, RZ, 0x3c, !PT ;  /* 0x00000000031c7212 */ /* 0x000fe200078e3cff */
[----:B------:R-:W-:Y:S01]  /*0db0*/  IMAD.WIDE R12, R8, 0x80, R12 ;  /* 0x00000080080c7825 */ /* 0x000fe200078e020c */
[----:B------:R-:W-:Y:S01]  /*0dc0*/  SHF.R.S32.HI R0, RZ, 0x1f, R10 ;  /* 0x0000001fff007819 */ /* 0x000fe2000001140a */
[----:B------:R-:W-:Y:S01]  /*0dd0*/  ULDC.64 UR4, c[0x0][0x178] ;  /* 0x00005e0000047ab9 */ /* 0x000fe20000000a00 */
[----:B------:R-:W-:Y:S01]  /*0de0*/  SHF.R.S32.HI R3, RZ, 0x1f, R2 ;  /* 0x0000001fff037819 */ /* 0x000fe20000011402 */
[----:B------:R-:W-:Y:S01]  /*0df0*/  IMAD.WIDE.U32 R8, R27, c[0x0][0x278], R4 ;  /* 0x00009e001b087a25 */ /* 0x000fe200078e0004 */
[----:B------:R-:W-:-:S02]  /*0e00*/  USHF.R.S32.HI UR7, URZ, 0x1f, UR9 ;  /* 0x0000001f3f077899 */ /* 0x000fc40008011409 */
[----:B------:R-:W-:Y:S01]  /*0e10*/  UIMAD.WIDE.U32 UR22, UR9, UR4, URZ ;  /* 0x00000004091672a5 */ /* 0x000fe2000f8e003f */
[C---:B------:R-:W-:Y:S01]  /*0e20*/  IMAD R11, R0.reuse, c[0x0][0x1e0], RZ ;  /* 0x00007800000b7a24 */ /* 0x040fe200078e02ff */
[----:B------:R-:W-:Y:S01]  /*0e30*/  IADD3 R42, P0, R35, R8, RZ ;  /* 0x00000008232a7210 */ /* 0x000fe20007f1e0ff */
[----:B------:R-:W-:Y:S01]  /*0e40*/  IMAD R0, R0, c[0x0][0x1b0], RZ ;  /* 0x00006c0000007a24 */ /* 0x000fe200078e02ff */
[----:B------:R-:W-:Y:S01]  /*0e50*/  LEA.HI R8, R33, R22, RZ, 0x6 ;  /* 0x0000001621087211 */ /* 0x000fe200078f30ff */
[----:B------:R-:W-:Y:S01]  /*0e60*/  IMAD R26, R20, c[0x0][0x278], RZ ;  /* 0x00009e00141a7a24 */ /* 0x000fe200078e02ff */
[----:B------:R-:W-:Y:S01]  /*0e70*/  UMOV UR21, 0x7 ;  /* 0x0000000700157882 */ /* 0x000fe20000000000 */
[C---:B------:R-:W-:Y:S01]  /*0e80*/  IMAD R29, R16.reuse, c[0x0][0x184], R29 ;  /* 0x00006100101d7a24 */ /* 0x040fe200078e021d */
[----:B------:R-:W-:Y:S01]  /*0e90*/  STL [R1+0x58], R42 ;  /* 0x0000582a01007387 */ /* 0x000fe20000100800 */
[C---:B------:R-:W-:Y:S02]  /*0ea0*/  IMAD R31, R16.reuse, c[0x0][0x214], R31 ;  /* 0x00008500101f7a24 */ /* 0x040fe400078e021f */
[----:B-1----:R-:W-:-:S04]  /*0eb0*/  IMAD.WIDE.U32 R14, R16, c[0x0][0x180], R2 ;  /* 0x00006000100e7a25 */ /* 0x002fc800078e0002 */
[----:B------:R-:W-:-:S04]  /*0ec0*/  IMAD.WIDE.U32 R18, R16, c[0x0][0x210], R2 ;  /* 0x0000840010127a25 */ /* 0x000fc800078e0002 */
        /* <DEDUP_REMOVED lines=38> */
[----:B------:R-:W-:Y:S01]  /*1130*/  IMAD R20, R20, c[0x0][0x240], RZ ;  /* 0x0000900014147a24 */ /* 0x000fe200078e02ff */
[C---:B------:R-:W-:Y:S01]  /*1140*/  LEA R4, P0, R8.reuse, c[0x0][0x1c0], 0x1 ;  /* 0x0000700008047a11 */ /* 0x040fe200078008ff */
[----:B------:R-:W-:Y:S02]  /*1150*/  IMAD.IADD R0, R9, 0x1, R0 ;  /* 0x0000000109007824 */ /* 0x000fe400078e0200 */
[----:B------:R-:W-:Y:S02]  /*1160*/  IMAD.IADD R15, R15, 0x1, R29 ;  /* 0x000000010f0f7824 */ /* 0x000fe400078e021d */
[----:B------:R-:W-:Y:S01]  /*1170*/  IMAD R29, R27, c[0x0][0x244], R20 ;  /* 0x000091001b1d7a24 */ /* 0x000fe200078e0214 */
[----:B------:R-:W-:Y:S01]  /*1180*/  LEA.HI.X R5, R8, c[0x0][0x1c4], R0, 0x1, P0 ;  /* 0x0000710008057a11 */ /* 0x000fe200000f0c00 */
[----:B------:R-:W-:Y:S01]  /*1190*/  IMAD.SHL.U32 R20, R34, 0x2, RZ ;  /* 0x0000000222147824 */ /* 0x000fe200078e00ff */
[----:B------:R-:W-:Y:S01]  /*11a0*/  IADD3 R8, P0, R4, UR18, RZ ;  /* 0x0000001204087c10 */ /* 0x000fe2000ff1e0ff */
[----:B------:R-:W-:-:S02]  /*11b0*/  IMAD R0, R13, c[0x0][0x1a8], RZ ;  /* 0x00006a000d007a24 */ /* 0x000fc400078e02ff */
[----:B------:R-:W-:Y:S01]  /*11c0*/  IMAD.IADD R7, R17, 0x1, R21 ;  /* 0x0000000111077824 */ /* 0x000fe200078e0215 */
[----:B------:R-:W-:Y:S01]  /*11d0*/  IADD3.X R9, R5, UR19, RZ, P0, !PT ;  /* 0x0000001305097c10 */ /* 0x000fe200087fe4ff */
[----:B------:R-:W-:Y:S01]  /*11e0*/  @!PT LDS RZ, [RZ] ;  /* 0x00000000fffff984 */ /* 0x000fe20000000800 */
[----:B------:R-:W-:Y:S01]  /*11f0*/  @!PT LDS RZ, [RZ] ;  /* 0x00000000fffff984 */ /* 0x000fe20000000800 */
[----:B------:R-:W-:Y:S01]  /*1200*/  @!PT LDS RZ, [RZ] ;  /* 0x00000000fffff984 */ /* 0x000fe20000000800 */
[----:B------:R1:W-:Y:S01]  /*1210*/  LDGSTS.E.BYPASS.LTC128B.128 [R20+0x4080], [R4.64], !P6 ;  /* 0x0408000004147fae */ /* 0x0003e2000f101d4e */
[----:B------:R-:W-:Y:S01]  /*1220*/  IMAD.MOV.U32 R6, RZ, RZ, R16 ;  /* 0x000000ffff067224 */ /* 0x000fe200078e0010 */
[C---:B------:R-:W-:Y:S01]  /*1230*/  ISETP.GE.OR P6, PT, R2.reuse, c[0x0][0x1cc], !P2 ;  /* 0x0000730002007a0c */ /* 0x040fe200057c6670 */
[----:B------:R-:W-:Y:S01]  /*1240*/  IMAD.WIDE.U32 R14, R27, c[0x0][0x188], R14 ;  /* 0x000062001b0e7a25 */ /* 0x000fe200078e000e */
[----:B------:R2:W-:Y:S01]  /*1250*/  LDGSTS.E.BYPASS.LTC128B.128 [R20+0x5080], [R8.64], !P5 ;  /* 0x0508000008147fae */ /* 0x0005e2000e901d4e */
[----:B------:R-:W-:Y:S02]  /*1260*/  ISETP.GE.OR P5, PT, R2, c[0x0][0x1cc], !P1 ;  /* 0x0000730002007a0c */ /* 0x000fe40004fa6670 */
[----:B------:R-:W-:Y:S01]  /*1270*/  IMAD R0, R12, c[0x0][0x1ac], R0 ;  /* 0x00006b000c007a24 */ /* 0x000fe200078e0200 */
[C---:B------:R-:W-:Y:S01]  /*1280*/  ISETP.GE.OR P2, PT, R2.reuse, c[0x0][0x19c], !P2 ;  /* 0x0000670002007a0c */ /* 0x040fe20005746670 */
[----:B------:R-:W-:Y:S01]  /*1290*/  IMAD.IADD R11, R19, 0x1, R31 ;  /* 0x00000001130b7824 */ /* 0x000fe200078e021f */
[----:B------:R-:W-:Y:S01]  /*12a0*/  ISETP.GE.OR P1, PT, R2, c[0x0][0x19c], !P1 ;  /* 0x0000670002007a0c */ /* 0x000fe20004f26670 */
[----:B------:R-:W-:-:S02]  /*12b0*/  IMAD.MOV.U32 R10, RZ, RZ, R18 ;  /* 0x000000ffff0a7224 */ /* 0x000fc400078e0012 */
[----:B------:R-:W-:-:S04]  /*12c0*/  IMAD.WIDE.U32 R12, R12, c[0x0][0x1a8], R6 ;  /* 0x00006a000c0c7a25 */ /* 0x000fc800078e0006 */
[----:B------:R-:W-:Y:S01]  /*12d0*/  IMAD.MOV.U32 R6, RZ, RZ, R14 ;  /* 0x000000ffff067224 */ /* 0x000fe200078e000e */
[----:B------:R-:W-:Y:S01]  /*12e0*/  LEA.HI R14, R33, R22, RZ, 0x4 ;  /* 0x00000016210e7211 */ /* 0x000fe200078f20ff */
[----:B------:R-:W-:-:S03]  /*12f0*/  IMAD.WIDE.U32 R18, R27, c[0x0][0x218], R10 ;  /* 0x000086001b127a25 */ /* 0x000fc600078e000a */
[----:B------:R-:W-:Y:S01]  /*1300*/  SHF.R.S32.HI R3, RZ, 0x4, R14 ;  /* 0x00000004ff037819 */ /* 0x000fe2000001140e */
[----:B------:R-:W-:Y:S02]  /*1310*/  IMAD.IADD R0, R13, 0x1, R0 ;  /* 0x000000010d007824 */ /* 0x000fe400078e0200 */
[----:B------:R-:W-:Y:S01]  /*1320*/  IMAD.IADD R7, R15, 0x1, R26 ;  /* 0x000000010f077824 */ /* 0x000fe200078e021a */
[----:B------:R-:W-:Y:S01]  /*1330*/  LEA.HI R15, R33, R22, RZ, 0x5 ;  /* 0x00000016210f7211 */ /* 0x000fe200078f28ff */
[----:B------:R-:W-:Y:S01]  /*1340*/  IMAD.WIDE.U32 R24, R27, c[0x0][0x240], R24 ;  /* 0x000090001b187a25 */ /* 0x000fe200078e0018 */
[----:B-1----:R-:W-:-:S03]  /*1350*/  IADD3 R4, P0, R8, UR18, RZ ;  /* 0x0000001208047c10 */ /* 0x002fc6000ff1e0ff */
[----:B------:R-:W-:Y:S01]  /*1360*/  IMAD.WIDE.U32 R44, R32, c[0x0][0x178], R6 ;  /* 0x00005e00202c7a25 */ /* 0x000fe200078e0006 */
[----:B------:R-:W-:Y:S02]  /*1370*/  IADD3.X R5, R9, UR19, RZ, P0, !PT ;  /* 0x0000001309057c10 */ /* 0x000fe400087fe4ff */
[----:B--2---:R-:W-:Y:S01]  /*1380*/  IADD3 R8, P0, R4, UR18, RZ ;  /* 0x0000001204087c10 */ /* 0x004fe2000ff1e0ff */
[----:B------:R-:W-:Y:S01]  /*1390*/  UIMAD UR18, UR7, UR4, URZ ;  /* 0x00000004071272a4 */ /* 0x000fe2000f8e023f */
[----:B------:R-:W-:Y:S02]  /*13a0*/  STL.64 [R1+0x30], R44 ;  /* 0x0000302c01007387 */ /* 0x000fe40000100a00 */
[----:B------:R-:W-:Y:S01]  /*13b0*/  IADD3.X R9, R5, UR19, RZ, P0, !PT ;  /* 0x0000001305097c10 */ /* 0x000fe200087fe4ff */
[----:B------:R-:W-:Y:S01]  /*13c0*/  UIMAD UR18, UR9, UR5, UR18 ;  /* 0x00000005091272a4 */ /* 0x000fe2000f8e0212 */
[----:B------:R-:W-:Y:S01]  /*13d0*/  LEA R10, P0, R12, c[0x0][0x190], 0x1 ;  /* 0x000064000c0a7a11 */ /* 0x000fe200078008ff */
[----:B------:R1:W-:Y:S01]  /*13e0*/  LDGSTS.E.BYPASS.LTC128B.128 [R20+0x6080], [R4.64], !P6 ;  /* 0x0608000004147fae */ /* 0x0003e2000f101d4e */
[----:B------:R-:W-:Y:S01]  /*13f0*/  USHF.L.U32 UR19, UR6, 0x6, URZ ;  /* 0x0000000606137899 */ /* 0x000fe2000800063f */
[----:B------:R-:W-:Y:S01]  /*1400*/  ISETP.GE.AND P6, PT, R2, c[0x0][0x16c], PT ;  /* 0x00005b0002007a0c */ /* 0x000fe20003fc6270 */
[----:B------:R-:W-:Y:S01]  /*1410*/  UIADD3 UR18, UR23, UR18, URZ ;  /* 0x0000001217127290 */ /* 0x000fe2000fffe03f */
[----:B------:R-:W-:Y:S01]  /*1420*/  LEA.HI.X R11, R12, c[0x0][0x194], R0, 0x1, P0 ;  /* 0x000065000c0b7a11 */ /* 0x000fe200000f0c00 */
[----:B------:R2:W-:Y:S01]  /*1430*/  LDGSTS.E.BYPASS.LTC128B.128 [R20+0x7080], [R8.64], !P5 ;  /* 0x0708000008147fae */ /* 0x0005e2000e901d4e */
[----:B------:R-:W-:Y:S01]  /*1440*/  LEA.HI R0, R14, R3, RZ, 0x1 ;  /* 0x000000030e007211 */ /* 0x000fe200078f08ff */
[----:B------:R-:W-:-:S02]  /*1450*/  USHF.L.U32 UR6, UR9, 0x7, URZ ;  /* 0x0000000709067899 */ /* 0x000fc4000800063f */
[----:B------:R-:W-:Y:S01]  /*1460*/  IMAD.U32 R6, RZ, RZ, UR18 ;  /* 0x00000012ff067e24 */ /* 0x000fe2000f8e00ff */
[----:B------:R3:W-:Y:S01]  /*1470*/  LDGSTS.E.BYPASS.LTC128B.128 [R20+0x80], [R10.64], !P4 ;  /* 0x000800000a147fae */ /* 0x0007e2000e101d4e */
[----:B------:R-:W-:Y:S02]  /*1480*/  USHF.L.U64.HI UR18, UR4, UR17, UR5 ;  /* 0x0000001104127299 */ /* 0x000fe40008010205 */
[----:B------:R-:W-:-:S05]  /*1490*/  IMAD.U32 R12, RZ, RZ, UR6 ;  /* 0x00000006ff0c7e24 */ /* 0x000fca000f8e00ff */
[----:B------:R-:W-:-:S04]  /*14a0*/  IADD3 R12, -R38, UR12, -R12 ;  /* 0x0000000c260c7c10 */ /* 0x000fc8000fffe90c */
[----:B------:R-:W-:Y:S01]  /*14b0*/  ISETP.LT.OR P4, PT, R12, 0x41, P6 ;  /* 0x000000410c00780c */ /* 0x000fe20003781670 */
[----:B-1----:R-:W-:Y:S01]  /*14c0*/  IMAD.U32 R5, RZ, RZ, UR23 ;  /* 0x00000017ff057e24 */ /* 0x002fe2000f8e00ff */
[----:B------:R-:W-:Y:S01]  /*14d0*/  LOP3.LUT R5, R0, 0xfffffffe, RZ, 0xc0, !PT ;  /* 0xfffffffe00057812 */ /* 0x000fe200078ec0ff */
[----:B------:R-:W-:Y:S02]  /*14e0*/  IMAD R0, R37, c[0x0][0x178], RZ ;  /* 0x00005e0025007a24 */ /* 0x000fe400078e02ff */
[----:B------:R-:W-:Y:S01]  /*14f0*/  IMAD.U32 R4, RZ, RZ, UR22 ;  /* 0x00000016ff047e24 */ /* 0x000fe2000f8e00ff */
[----:B--2---:R-:W-:Y:S01]  /*1500*/  IADD3 R8, P5, R10, UR19, RZ ;  /* 0x000000130a087c10 */ /* 0x004fe2000ffbe0ff */
[----:B------:R-:W-:Y:S02]  /*1510*/  IMAD R0, R32, c[0x0][0x17c], R0 ;  /* 0x00005f0020007a24 */ /* 0x000fe400078e0200 */
        /* <DEDUP_REMOVED lines=25> */
[----:B------:R-:W-:Y:S01]  /*16b0*/  USHF.R.S32.HI UR20, URZ, 0x1f, UR6 ;  /* 0x0000001f3f147899 */ /* 0x000fe20008011406 */
[C---:B------:R-:W-:Y:S01]  /*16c0*/  ISETP.LT.OR P0, PT, R12.reuse, 0x21, P6 ;  /* 0x000000210c00780c */ /* 0x040fe20003701670 */
[----:B------:R-:W-:Y:S01]  /*16d0*/  ULDC.64 UR4, c[0x0][0x208] ;  /* 0x0000820000047ab9 */ /* 0x000fe20000000a00 */
[----:B------:R-:W-:Y:S01]  /*16e0*/  ISETP.LT.OR P2, PT, R12, 0x61, P6 ;  /* 0x000000610c00780c */ /* 0x000fe20003741670 */
[----:B------:R4:W-:Y:S01]  /*16f0*/  LDGSTS.E.BYPASS.LTC128B.128 [R20+0x3080], [R6.64], !P1 ;  /* 0x0308000006147fae */ /* 0x0009e2000c901d4e */
[----:B------:R-:W-:Y:S01]  /*1700*/  USHF.L.U32 UR22, UR4, 0x7, URZ ;  /* 0x0000000704167899 */ /* 0x000fe2000800063f */
[----:B------:R-:W-:Y:S01]  /*1710*/  IMAD.IADD R13, R25, 0x1, R29 ;  /* 0x00000001190d7824 */ /* 0x000fe200078e021d */
[----:B------:R-:W-:Y:S01]  /*1720*/  USHF.L.U64.HI UR21, UR4, UR21, UR5 ;  /* 0x0000001504157299 */ /* 0x000fe20008010205 */
[----:B------:R-:W0:Y:S03]  /*1730*/  LDGDEPBAR ;  /* 0x00000000000079af */ /* 0x000e260000000000 */
[----:B------:R-:W-:Y:S01]  /*1740*/  UIMAD UR5, UR21, UR9, URZ ;  /* 0x00000009150572a4 */ /* 0x000fe2000f8e023f */
[----:B------:R5:W-:Y:S01]  /*1750*/  LDGSTS.E.BYPASS.LTC128B.128 [R20+0x8080], [R4.64], !P3 ;  /* 0x0808000004147fae */ /* 0x000be2000d901d4e */
[----:B------:R-:W-:Y:S01]  /*1760*/  ISETP.GT.AND P3, PT, R22, 0x1f, PT ;  /* 0x0000001f1600780c */ /* 0x000fe20003f64270 */
[----:B------:R-:W-:Y:S01]  /*1770*/  IMAD.U32 R18, RZ, RZ, UR22 ;  /* 0x00000016ff127e24 */ /* 0x000fe2000f8e00ff */
[----:B------:R-:W-:Y:S01]  /*1780*/  UIMAD UR5, UR7, UR22, UR5 ;  /* 0x00000016070572a4 */ /* 0x000fe2000f8e0205 */
[----:B------:R-:W-:Y:S02]  /*1790*/  STL.64 [R1+0x28], R30 ;  /* 0x0000281e01007387 */ /* 0x000fe40000100a00 */
[----:B------:R-:W-:-:S02]  /*17a0*/  ULDC UR7, c[0x0][0x20c] ;  /* 0x0000830000077ab9 */ /* 0x000fc40000000800 */
[----:B------:R-:W-:Y:S01]  /*17b0*/  USHF.L.U64.HI UR17, UR4, UR17, UR7 ;  /* 0x0000001104117299 */ /* 0x000fe20008010207 */
[----:B------:R-:W-:Y:S01]  /*17c0*/  STL.64 [R1+0x20], R26 ;  /* 0x0000201a01007387 */ /* 0x000fe20000100a00 */
[----:B--2---:R-:W-:-:S04]  /*17d0*/  IADD3 R2, P1, R4, UR19, RZ ;  /* 0x0000001304027c10 */ /* 0x004fc8000ff3e0ff */
[----:B------:R-:W-:Y:S01]  /*17e0*/  IADD3.X R3, R5, UR18, RZ, P1, !PT ;  /* 0x0000001205037c10 */ /* 0x000fe20008ffe4ff */
[----:B----4-:R-:W-:-:S04]  /*17f0*/  IMAD.WIDE.U32 R6, R18, UR9, R26 ;  /* 0x0000000912067c25 */ /* 0x010fc8000f8e001a */
[----:B------:R2:W-:Y:S01]  /*1800*/  LDGSTS.E.BYPASS.LTC128B.128 [R20+0x9080], [R2.64], !P0 ;  /* 0x0908000002147fae */ /* 0x0005e2000c101d4e */
[----:B------:R-:W-:Y:S01]  /*1810*/  IADD3 R7, R7, UR5, RZ ;  /* 0x0000000507077c10 */ /* 0x000fe2000fffe0ff */
[----:B------:R-:W-:Y:S01]  /*1820*/  USHF.L.U32 UR5, UR4, 0x6, URZ ;  /* 0x0000000604057899 */ /* 0x000fe2000800063f */
[----:B-----5:R-:W-:Y:S01]  /*1830*/  SHF.R.S32.HI R5, RZ, 0x5, R15 ;  /* 0x00000005ff057819 */ /* 0x020fe2000001140f */
[----:B------:R-:W-:-:S03]  /*1840*/  UIADD3 UR4, UR9, 0x1, URZ ;  /* 0x0000000109047890 */ /* 0x000fc6000fffe03f */
[----:B------:R-:W-:Y:S01]  /*1850*/  LEA.HI R0, R0, R5, RZ, 0x2 ;  /* 0x0000000500007211 */ /* 0x000fe200078f10ff */
[----:B------:R-:W-:-:S03]  /*1860*/  UISETP.GE.AND UP0, UPT, UR4, UR10, UPT ;  /* 0x0000000a0400728c */ /* 0x000fc6000bf06270 */
[----:B-1----:R-:W-:Y:S02]  /*1870*/  LOP3.LUT R9, R0, 0xfffffffc, RZ, 0xc0, !PT ;  /* 0xfffffffc00097812 */ /* 0x002fe400078ec0ff */
        /* <DEDUP_REMOVED lines=8> */
[----:B------:R-:W-:Y:S02]  /*1900*/  IADD3 R8, P1, R2, UR19, RZ ;  /* 0x0000001302087c10 */ /* 0x000fe4000ff3e0ff */
[C---:B------:R-:W-:Y:S01]  /*1910*/  LEA R4, P0, R6.reuse, c[0x0][0x1f0], 0x1 ;  /* 0x00007c0006047a11 */ /* 0x040fe200078008ff */
[----:B------:R1:W-:Y:S01]  /*1920*/  LDGSTS.E.BYPASS.LTC128B.128 [R20+0xa080], [R2.64], !P4 ;  /* 0x0a08000002147fae */ /* 0x0003e2000e101d4e */
[----:B------:R-:W-:Y:S02]  /*1930*/  IADD3.X R9, R3, UR18, RZ, P1, !PT ;  /* 0x0000001203097c10 */ /* 0x000fe40008ffe4ff */
[----:B------:R-:W-:Y:S02]  /*1940*/  LEA.HI.X R5, R6, c[0x0][0x1f4], R7, 0x1, P0 ;  /* 0x00007d0006057a11 */ /* 0x000fe400000f0c07 */
[C---:B------:R-:W-:Y:S01]  /*1950*/  ISETP.LT.OR P1, PT, R12.reuse, 0x1, P5 ;  /* 0x000000010c00780c */ /* 0x040fe20002f21670 */
[----:B------:R2:W-:Y:S01]  /*1960*/  LDGSTS.E.BYPASS.LTC128B.128 [R20+0xb080], [R8.64], !P2 ;  /* 0x0b08000008147fae */ /* 0x0005e2000d101d4e */
[----:B------:R-:W-:-:S02]  /*1970*/  ISETP.LT.OR P0, PT, R12, 0x21, P5 ;  /* 0x000000210c00780c */ /* 0x000fc40002f01670 */
        /* <DEDUP_REMOVED lines=89> */
.L_x_1421:
[----:B---3--:R-:W-:Y:S05]  /*1f10*/  BSYNC B0 ;  /* 0x0000000000007941 */ /* 0x008fea0003800000 */
.L_x_1420:
        /* <DEDUP_REMOVED lines=27> */
[----:B------:R-:W-:Y:S01]  /*20d0*/  IMAD.SHL.U32 R180, R188, 0x2, RZ ;  /* 0x00000002bcb47824 */ /* 0x000fe200078e00ff */
        /* <DEDUP_REMOVED lines=16> */
[----:B------:R-:W-:Y:S01]  /*21e0*/  LEA.HI.SX32 R5, R0, R8, 0x1e ;  /* 0x0000000800057211 */ /* 0x000fe200078ff2ff */
[----:B------:R-:W-:Y:S01]  /*21f0*/  IMAD R182, R184, 0x2, R182 ;  /* 0x00000002b8b67824 */ /* 0x000fe200078e02b6 */
[----:B------:R-:W-:Y:S01]  /*2200*/  LOP3.LUT P0, RZ, R12, 0x4, RZ, 0xc0, !PT ;  /* 0x000000040cff7812 */ /* 0x000fe2000780c0ff */
[----:B------:R-:W-:Y:S01]  /*2210*/  IMAD.SHL.U32 R185, R184, 0x2, RZ ;  /* 0x00000002b8b97824 */ /* 0x000fe200078e00ff */
[----:B------:R-:W-:Y:S01]  /*2220*/  LOP3.LUT R2, R2, 0x1c0, RZ, 0xc0, !PT ;  /* 0x000001c002027812 */ /* 0x000fe200078ec0ff */
[----:B------:R1:W-:Y:S01]  /*2230*/  STL [R1+0x14], R5 ;  /* 0x0000140501007387 */ /* 0x0003e20000100800 */
[C---:B------:R-:W-:Y:S01]  /*2240*/  SEL R183, R189.reuse, 0xffffffe0, !P2 ;  /* 0xffffffe0bdb77807 */ /* 0x040fe20005000000 */
[----:B------:R-:W-:Y:S01]  /*2250*/  CS2R R130, SRZ ;  /* 0x0000000000827805 */ /* 0x000fe2000001ff00 */
[----:B------:R-:W-:Y:S01]  /*2260*/  LOP3.LUT R0, R0, 0x7ffffffc, RZ, 0xc0, !PT ;  /* 0x7ffffffc00007812 */ /* 0x000fe200078ec0ff */
[----:B------:R-:W-:Y:S01]  /*2270*/  CS2R R128, SRZ ;  /* 0x0000000000807805 */ /* 0x000fe2000001ff00 */
[----:B------:R-:W-:Y:S01]  /*2280*/  SEL R186, R189, 0xffffffe0, !P1 ;  /* 0xffffffe0bdba7807 */ /* 0x000fe20004800000 */
[----:B------:R-:W-:Y:S01]  /*2290*/  IMAD R184, R184, 0x2, R183 ;  /* 0x00000002b8b87824 */ /* 0x000fe200078e02b7 */
[----:B------:R-:W-:Y:S01]  /*22a0*/  R2P PR, R4, 0x6 ;  /* 0x0000000604007804 */ /* 0x000fe20000000000 */
[----:B------:R-:W-:Y:S01]  /*22b0*/  IMAD.MOV.U32 R4, RZ, RZ, 0x40 ;  /* 0x00000040ff047424 */ /* 0x000fe200078e00ff */
[----:B------:R-:W-:Y:S01]  /*22c0*/  SEL R168, R227, 0xffffffc0, !P0 ;  /* 0xffffffc0e3a87807 */ /* 0x000fe20004000000 */
[----:B------:R-:W-:Y:S01]  /*22d0*/  IMAD.IADD R0, R11, 0x1, -R0 ;  /* 0x000000010b007824 */ /* 0x000fe200078e0a00 */
[----:B------:R-:W-:Y:S01]  /*22e0*/  SEL R189, R189, 0xffffffe0, !P0 ;  /* 0xffffffe0bdbd7807 */ /* 0x000fe20004000000 */
[----:B------:R-:W-:Y:S01]  /*22f0*/  CS2R R122, SRZ ;  /* 0x00000000007a7805 */ /* 0x000fe2000001ff00 */
[----:B------:R-:W-:Y:S01]  /*2300*/  SEL R227, R227, 0xffffffc0, !P2 ;  /* 0xffffffc0e3e37807 */ /* 0x000fe20005000000 */
[----:B------:R-:W-:Y:S01]  /*2310*/  IMAD R0, R9, 0x4, R0 ;  /* 0x0000000409007824 */ /* 0x000fe200078e0200 */
        /* <DEDUP_REMOVED lines=15> */
[----:B------:R-:W-:Y:S01]  /*2410*/  CS2R R98, SRZ ;  /* 0x0000000000627805 */ /* 0x000fe2000001ff00 */
[----:B------:R-:W-:Y:S01]  /*2420*/  SEL R5, R4, 0xffffffc0, !P0 ;  /* 0xffffffc004057807 */ /* 0x000fe20004000000 */
[----:B------:R-:W-:Y:S01]  /*2430*/  IMAD.U32 R4, RZ, RZ, UR6 ;  /* 0x00000006ff047e24 */ /* 0x000fe2000f8e00ff */
[----:B------:R-:W-:Y:S01]  /*2440*/  CS2R R96, SRZ ;  /* 0x0000000000607805 */ /* 0x000fe2000001ff00 */
[----:B------:R-:W-:Y:S01]  /*2450*/  IMAD.IADD R2, R2, 0x1, R22 ;  /* 0x0000000102027824 */ /* 0x000fe200078e0216 */
[----:B------:R-:W-:Y:S01]  /*2460*/  CS2R R90, SRZ ;  /* 0x00000000005a7805 */ /* 0x000fe2000001ff00 */
[----:B------:R1:W-:Y:S01]  /*2470*/  STL [R1+0x40], R5 ;  /* 0x0000400501007387 */ /* 0x0003e20000100800 */
[----:B------:R-:W-:Y:S01]  /*2480*/  CS2R R88, SRZ ;  /* 0x0000000000587805 */ /* 0x000fe2000001ff00 */
[----:B------:R-:W-:Y:S01]  /*2490*/  CS2R R86, SRZ ;  /* 0x0000000000567805 */ /* 0x000fe2000001ff00 */
[----:B------:R-:W-:Y:S01]  /*24a0*/  LEA R224, R2, 0x18880, 0x1 ;  /* 0x0001888002e07811 */ /* 0x000fe200078e08ff */
[----:B------:R-:W-:Y:S01]  /*24b0*/  CS2R R84, SRZ ;  /* 0x0000000000547805 */ /* 0x000fe2000001ff00 */
        /* <DEDUP_REMOVED lines=17> */
[----:B------:R-:W-:-:S02]  /*25d0*/  IMAD.IADD R190, R188, 0x1, R189 ;  /* 0x00000001bcbe7824 */ /* 0x000fc400078e02bd */
[----:B-1----:R-:W-:-:S05]  /*25e0*/  IMAD.SHL.U32 R5, R0, 0x2, RZ ;  /* 0x0000000200057824 */ /* 0x002fca00078e00ff */
[----:B------:R-:W-:Y:S01]  /*25f0*/  IADD3 R0, R4, -UR12, -R5 ;  /* 0x8000000c04007c10 */ /* 0x000fe2000fffe805 */
[----:B------:R1:W-:Y:S01]  /*2600*/  STL [R1+0x4], R5 ;  /* 0x0000040501007387 */ /* 0x0003e20000100800 */
[----:B------:R-:W-:Y:S02]  /*2610*/  IADD3 R4, -R5, UR16, RZ ;  /* 0x0000001005047c10 */ /* 0x000fe4000fffe1ff */
[C---:B------:R-:W-:Y:S02]  /*2620*/  IADD3 R2, R0.reuse, c[0x0][0x2a4], RZ ;  /* 0x0000a90000027a10 */ /* 0x040fe40007ffe0ff */
[----:B------:R-:W-:Y:S01]  /*2630*/  IADD3 R0, R0, UR4, RZ ;  /* 0x0000000400007c10 */ /* 0x000fe2000fffe0ff */
[----:B------:R1:W-:Y:S01]  /*2640*/  STL [R1+0xc], R4 ;  /* 0x00000c0401007387 */ /* 0x0003e20000100800 */
[----:B------:R-:W-:-:S03]  /*2650*/  UMOV UR4, URZ ;  /* 0x0000003f00047c82 */ /* 0x000fc60008000000 */
[----:B------:R1:W-:Y:S04]  /*2660*/  STL [R1], R2 ;  /* 0x0000000201007387 */ /* 0x0003e80000100800 */
[----:B------:R1:W-:Y:S02]  /*2670*/  STL [R1+0x8], R0 ;  /* 0x0000080001007387 */ /* 0x0003e40000100800 */
.L_x_1440:
[----:B------:R-:W-:Y:S04]  /*2680*/  DEPBAR.LE SB0, 0x1 ;  /* 0x000080400000791a */ /* 0x000fe80000000000 */
[----:B------:R-:W-:Y:S01]  /*2690*/  BAR.SYNC.DEFER_BLOCKING 0x0 ;  /* 0x0000000000007b1d */ /* 0x000fe20000010000 */
[----:B-1----:R-:W-:Y:S01]  /*26a0*/  IMAD.U32 R0, RZ, RZ, UR4 ;  /* 0x00000004ff007e24 */ /* 0x002fe2000f8e00ff */
[----:B------:R-:W-:Y:S03]  /*26b0*/  MOV R210, UR4 ;  /* 0x0000000400d27c02 */ /* 0x000fe60008000f00 */
[----:B------:R-:W-:Y:S05]  /*26c0*/  IMAD.U32 R181, R0, 0x2000, R187 ;  /* 0x0000200000b57824 */ /* 0x000fea00078e00bb */
[----:B------:R-:W-:Y:S04]  /*26d0*/  SHF.L.U32 R0, R181, 0x1, RZ ;  /* 0x00000001b5007819 */ /* 0x000fe800000006ff */
[C---:B------:R-:W-:Y:S01]  /*26e0*/  IADD3 R160, R0.reuse, R168, RZ ;  /* 0x000000a800a07210 */ /* 0x040fe20007ffe0ff */
[----:B------:R-:W-:Y:S04]  /*26f0*/  IMAD.IADD R2, R0, 0x1, R186 ;  /* 0x0000000100027824 */ /* 0x000fe800078e02ba */
        /* <DEDUP_REMOVED lines=86> */
[C---:B----4-:R-:W-:Y:S02]  /*2c60*/  IADD3 R196, R132.reuse, R178, RZ ;  /* 0x000000b284c47210 */ /* 0x050fe40007ffe0ff */
[----:B------:R-:W-:Y:S02]  /*2c70*/  IADD3 R192, R132, R177, RZ ;  /* 0x000000b184c07210 */ /* 0x000fe40007ffe0ff */
        /* <DEDUP_REMOVED lines=30> */
.L_x_1424:
[----:B------:R-:W-:Y:S04]  /*2e60*/  MOV R134, 0x1 ;  /* 0x0000000100867802 */ /* 0x000fe80000000f00 */
[----:B------:R-:W-:Y:S11]  /*2e70*/  ISETP.NE.AND P0, PT, R134, c[0x0][0x2a8], PT ;  /* 0x0000aa0086007a0c */ /* 0x000ff60003f05270 */
[----:B------:R-:W-:Y:S02]  /*2e80*/  @!UPT UIADD3 URZ, URZ, URZ, URZ ;  /* 0x0000003f3f3ff290 */ /* 0x000fe4000fffe03f */
[----:B------:R-:W-:Y:S05]  /*2e90*/  @P0 IMAD.HI.U32 R134, R133, c[0x0][0x2ac], RZ ;  /* 0x0000ab0085860a27 */ /* 0x000fea00078e00ff */
[----:B------:R-:W-:Y:S02]  /*2ea0*/  @P0 SHF.R.U32.HI R133, RZ, c[0x0][0x2b0], R134 ;  /* 0x0000ac00ff850a19 */ /* 0x000fe40000011686 */
.L_x_1425:
[----:B------:R-:W-:Y:S05]  /*2eb0*/  BSYNC B0 ;  /* 0x0000000000007941 */ /* 0x000fea0003800000 */
.L_x_1423:
[----:B------:R-:W2:Y:S01]  /*2ec0*/  LDL R135, [R1+0x4] ;  /* 0x0000040001877983 */ /* 0x000ea20000100800 */
[----:B------:R-:W-:Y:S04]  /*2ed0*/  IMAD.MOV.U32 R134, RZ, RZ, c[0x0][0x2a8] ;  /* 0x0000aa00ff867624 */ /* 0x000fe800078e00ff */
[----:B------:R-:W-:Y:S04]  /*2ee0*/  IMAD R133, R133, R134, -UR13 ;  /* 0x8000000d85857e24 */ /* 0x000fe8000f8e0286 */
[----:B--2---:R-:W-:Y:S05]  /*2ef0*/  IMAD.IADD R133, R133, 0x1, -R135 ;  /* 0x0000000185857824 */ /* 0x004fea00078e0a87 */
[----:B------:R-:W-:Y:S02]  /*2f00*/  IADD3 R134, R133, c[0x0][0x2a8], RZ ;  /* 0x0000aa0085867a10 */ /* 0x000fe40007ffe0ff */
[----:B------:R-:W-:Y:S02]  /*2f10*/  IMNMX R192, R192, R133, !PT ;  /* 0x00000085c0c07217 */ /* 0x000fe40007800200 */
[----:B------:R-:W-:Y:S02]  /*2f20*/  IMNMX R196, R196, R134, PT ;  /* 0x00000086c4c47217 */ /* 0x000fe40003800200 */
.L_x_1422:
        /* <DEDUP_REMOVED lines=19> */
.L_x_1428:
[----:B------:R-:W-:Y:S04]  /*3060*/  MOV R134, 0x1 ;  /* 0x0000000100867802 */ /* 0x000fe80000000f00 */
[----:B------:R-:W-:Y:S11]  /*3070*/  ISETP.NE.AND P0, PT, R134, c[0x0][0x2a8], PT ;  /* 0x0000aa0086007a0c */ /* 0x000ff60003f05270 */
[----:B------:R-:W-:Y:S02]  /*3080*/  @!UPT UIADD3 URZ, URZ, URZ, URZ ;  /* 0x0000003f3f3ff290 */ /* 0x000fe4000fffe03f */
[----:B------:R-:W-:Y:S05]  /*3090*/  @P0 IMAD.HI.U32 R134, R133, c[0x0][0x2ac], RZ ;  /* 0x0000ab0085860a27 */ /* 0x000fea00078e00ff */
[----:B------:R-:W-:Y:S02]  /*30a0*/  @P0 SHF.R.U32.HI R133, RZ, c[0x0][0x2b0], R134 ;  /* 0x0000ac00ff850a19 */ /* 0x000fe40000011686 */
.L_x_1429:
[----:B------:R-:W-:Y:S05]  /*30b0*/  BSYNC B0 ;  /* 0x0000000000007941 */ /* 0x000fea0003800000 */
.L_x_1427:
[----:B------:R-:W2:Y:S01]  /*30c0*/  LDL R135, [R1+0x4] ;  /* 0x0000040001877983 */ /* 0x000ea20000100800 */
[----:B------:R-:W-:Y:S04]  /*30d0*/  IMAD.MOV.U32 R134, RZ, RZ, c[0x0][0x2a8] ;  /* 0x0000aa00ff867624 */ /* 0x000fe800078e00ff */
[----:B------:R-:W-:Y:S04]  /*30e0*/  IMAD R133, R133, R134, -UR13 ;  /* 0x8000000d85857e24 */ /* 0x000fe8000f8e0286 */
[----:B--2---:R-:W-:Y:S05]  /*30f0*/  IMAD.IADD R133, R133, 0x1, -R135 ;  /* 0x0000000185857824 */ /* 0x004fea00078e0a87 */
[----:B------:R-:W-:Y:S02]  /*3100*/  IADD3 R134, R133, c[0x0][0x2a8], RZ ;  /* 0x0000aa0085867a10 */ /* 0x000fe40007ffe0ff */
[----:B------:R-:W-:Y:S02]  /*3110*/  IMNMX R191, R191, R133, !PT ;  /* 0x00000085bfbf7217 */ /* 0x000fe40007800200 */
[----:B------:R-:W-:Y:S02]  /*3120*/  IMNMX R195, R195, R134, PT ;  /* 0x00000086c3c37217 */ /* 0x000fe40003800200 */
.L_x_1426:
        /* <DEDUP_REMOVED lines=19> */
.L_x_1432:
[----:B------:R-:W-:Y:S04]  /*3260*/  MOV R134, 0x1 ;  /* 0x0000000100867802 */ /* 0x000fe80000000f00 */
[----:B------:R-:W-:Y:S11]  /*3270*/  ISETP.NE.AND P0, PT, R134, c[0x0][0x2a8], PT ;  /* 0x0000aa0086007a0c */ /* 0x000ff60003f05270 */
[----:B------:R-:W-:Y:S02]  /*3280*/  @!UPT UIADD3 URZ, URZ, URZ, URZ ;  /* 0x0000003f3f3ff290 */ /* 0x000fe4000fffe03f */
[----:B------:R-:W-:Y:S05]  /*3290*/  @P0 IMAD.HI.U32 R134, R133, c[0x0][0x2ac], RZ ;  /* 0x0000ab0085860a27 */ /* 0x000fea00078e00ff */
[----:B------:R-:W-:Y:S02]  /*32a0*/  @P0 SHF.R.U32.HI R133, RZ, c[0x0][0x2b0], R134 ;  /* 0x0000ac00ff850a19 */ /* 0x000fe40000011686 */
.L_x_1433:
[----:B------:R-:W-:Y:S05]  /*32b0*/  BSYNC B0 ;  /* 0x0000000000007941 */ /* 0x000fea0003800000 */
.L_x_1431:
[----:B------:R-:W2:Y:S01]  /*32c0*/  LDL R135, [R1+0x4] ;  /* 0x0000040001877983 */ /* 0x000ea20000100800 */
[----:B------:R-:W-:Y:S04]  /*32d0*/  IMAD.MOV.U32 R134, RZ, RZ, c[0x0][0x2a8] ;  /* 0x0000aa00ff867624 */ /* 0x000fe800078e00ff */
[----:B------:R-:W-:Y:S04]  /*32e0*/  IMAD R133, R133, R134, -UR13 ;  /* 0x8000000d85857e24 */ /* 0x000fe8000f8e0286 */
[----:B--2---:R-:W-:Y:S05]  /*32f0*/  IMAD.IADD R133, R133, 0x1, -R135 ;  /* 0x0000000185857824 */ /* 0x004fea00078e0a87 */
[----:B------:R-:W-:Y:S02]  /*3300*/  IADD3 R134, R133, c[0x0][0x2a8], RZ ;  /* 0x0000aa0085867a10 */ /* 0x000fe40007ffe0ff */
[----:B------:R-:W-:Y:S02]  /*3310*/  IMNMX R193, R193, R133, !PT ;  /* 0x00000085c1c17217 */ /* 0x000fe40007800200 */
[----:B------:R-:W-:Y:S02]  /*3320*/  IMNMX R198, R198, R134, PT ;  /* 0x00000086c6c67217 */ /* 0x000fe40003800200 */
.L_x_1430:
        /* <DEDUP_REMOVED lines=19> */
.L_x_1436:
[----:B------:R-:W-:Y:S04]  /*3460*/  MOV R133, 0x1 ;  /* 0x0000000100857802 */ /* 0x000fe80000000f00 */
[----:B------:R-:W-:Y:S11]  /*3470*/  ISETP.NE.AND P0, PT, R133, c[0x0][0x2a8], PT ;  /* 0x0000aa0085007a0c */ /* 0x000ff60003f05270 */
[----:B------:R-:W-:Y:S02]  /*3480*/  @!UPT UIADD3 URZ, URZ, URZ, URZ ;  /* 0x0000003f3f3ff290 */ /* 0x000fe4000fffe03f */
[----:B------:R-:W-:Y:S05]  /*3490*/  @P0 IMAD.HI.U32 R133, R132, c[0x0][0x2ac], RZ ;  /* 0x0000ab0084850a27 */ /* 0x000fea00078e00ff */
[----:B------:R-:W-:Y:S02]  /*34a0*/  @P0 SHF.R.U32.HI R132, RZ, c[0x0][0x2b0], R133 ;  /* 0x0000ac00ff840a19 */ /* 0x000fe40000011685 */
.L_x_1437:
[----:B------:R-:W-:Y:S05]  /*34b0*/  BSYNC B0 ;  /* 0x0000000000007941 */ /* 0x000fea0003800000 */
.L_x_1435:
[----:B------:R-:W2:Y:S01]  /*34c0*/  LDL R134, [R1+0x4] ;  /* 0x0000040001867983 */ /* 0x000ea20000100800 */
[----:B------:R-:W-:Y:S04]  /*34d0*/  IMAD.MOV.U32 R133, RZ, RZ, c[0x0][0x2a8] ;  /* 0x0000aa00ff857624 */ /* 0x000fe800078e00ff */
[----:B------:R-:W-:Y:S04]  /*34e0*/  IMAD R132, R132, R133, -UR13 ;  /* 0x8000000d84847e24 */ /* 0x000fe8000f8e0285 */
[----:B--2---:R-:W-:Y:S05]  /*34f0*/  IMAD.IADD R132, R132, 0x1, -R134 ;  /* 0x0000000184847824 */ /* 0x004fea00078e0a86 */
[----:B------:R-:W-:Y:S02]  /*3500*/  IADD3 R133, R132, c[0x0][0x2a8], RZ ;  /* 0x0000aa0084857a10 */ /* 0x000fe40007ffe0ff */
[----:B------:R-:W-:Y:S02]  /*3510*/  IMNMX R194, R194, R132, !PT ;  /* 0x00000084c2c27217 */ /* 0x000fe40007800200 */
[----:B------:R-:W-:Y:S02]  /*3520*/  IMNMX R197, R197, R133, PT ;  /* 0x00000085c5c57217 */ /* 0x000fe40003800200 */
.L_x_1434:
        /* <DEDUP_REMOVED lines=27> */
[----:B-1----:R-:W-:Y:S02]  /*36e0*/  IMAD.U32 R0, RZ, RZ, UR24 ;  /* 0x00000018ff007e24 */ /* 0x002fe4000f8e00ff */
        /* <DEDUP_REMOVED lines=9> */
[----:B--2---:R-:W-:Y:S02]  /*3780*/  LEA R0, P1, R0, R214, 0x7 ;  /* 0x000000d600007211 */ /* 0x004fe400078238ff */
[----:B---3--:R-:W-:Y:S02]  /*3790*/  IADD3 R2, -R209, UR22, RZ ;  /* 0x00000016d1027c10 */ /* 0x008fe4000fffe1ff */
[----:B-----5:R-:W-:Y:S02]  /*37a0*/  @!P3 IADD3 R209, P0, R203, R207, RZ ;  /* 0x000000cfcbd1b210 */ /* 0x020fe40007f1e0ff */
[----:B------:R-:W-:Y:S02]  /*37b0*/  ISETP.LT.OR P2, PT, R2, 0x1, P6 ;  /* 0x000000010200780c */ /* 0x000fe40003741670 */
[----:B----4-:R-:W-:Y:S02]  /*37c0*/  LEA.HI.X R204, R205, R206, R204, 0x7, P1 ;  /* 0x000000cecdcc7211 */ /* 0x010fe400008f3ccc */
[C---:B------:R-:W-:Y:S02]  /*37d0*/  LEA R206, P1, R0.reuse, c[0x0][0x160], 0x1 ;  /* 0x0000580000ce7a11 */ /* 0x040fe400078208ff */
[----:B------:R-:W-:Y:S02]  /*37e0*/  @!P3 LEA.HI.X.SX32 R203, R203, R208, 0x1, P0 ;  /* 0x000000d0cbcbb211 */ /* 0x000fe400000f0eff */
[----:B------:R-:W-:Y:S01]  /*37f0*/  LEA.HI.X R207, R0, c[0x0][0x164], R204, 0x1, P1 ;  /* 0x0000590000cf7a11 */ /* 0x000fe200008f0ccc */
[----:B------:R-:W-:Y:S01]  /*3800*/  IMAD.U32 R0, RZ, RZ, UR20 ;  /* 0x00000014ff007e24 */ /* 0x000fe2000f8e00ff */
        /* <DEDUP_REMOVED lines=8> */
[C---:B------:R-:W-:Y:S02]  /*3890*/  @!P3 LEA R208, P1, R209.reuse, c[0x0][0x258], 0x2 ;  /* 0x00009600d1d0ba11 */ /* 0x040fe400078210ff */
[C---:B------:R-:W-:Y:S02]  /*38a0*/  ISETP.LT.OR P2, PT, R2.reuse, 0x41, P6 ;  /* 0x000000410200780c */ /* 0x040fe40003741670 */
[----:B------:R2:W-:Y:S01]  /*38b0*/  LDGSTS.E.BYPASS.LTC128B.128 [R0+0x1000], [R204.64], !P0 ;  /* 0x01000000cc007fae */ /* 0x0005e2000c101d4e */
[----:B------:R-:W-:Y:S02]  /*38c0*/  @!P3 LEA.HI.X R209, R209, c[0x0][0x25c], R203, 0x2, P1 ;  /* 0x00009700d1d1ba11 */ /* 0x000fe400008f14cb */
        /* <DEDUP_REMOVED lines=11> */
.L_x_1438:
[----:B--23--:R-:W-:Y:S01]  /*3980*/  PLOP3.LUT P0, PT, PT, PT, UP4, 0x80, 0x0 ;  /* 0x000000000000781c */ /* 0x00cfe20003f0f048 */
[----:B------:R-:W0:Y:S01]  /*3990*/  LDGDEPBAR ;  /* 0x00000000000079af */ /* 0x000e220000000000 */
[----:B------:R-:W-:Y:S02]  /*39a0*/  UIADD3 UR16, UR9, 0x2, URZ ;  /* 0x0000000209107890 */ /* 0x000fe4000fffe03f */
[C---:B------:R-:W-:Y:S02]  /*39b0*/  ISETP.GT.AND P1, PT, R192.reuse, RZ, P0 ;  /* 0x000000ffc000720c */ /* 0x040fe40000724270 */
[----:B------:R-:W-:Y:S01]  /*39c0*/  ISETP.GT.AND P2, PT, R192, 0x1, P0 ;  /* 0x00000001c000780c */ /* 0x000fe20000744270 */
[----:B------:R-:W-:Y:S01]  /*39d0*/  UISETP.GE.AND UP0, UPT, UR16, UR10, UPT ;  /* 0x0000000a1000728c */ /* 0x000fe2000bf06270 */
[C---:B------:R-:W-:Y:S02]  /*39e0*/  ISETP.LT.OR P1, PT, R196.reuse, 0x1, P1 ;  /* 0x00000001c400780c */ /* 0x040fe40000f21670 */
        /* <DEDUP_REMOVED lines=184> */
[C---:B------:R-:W-:Y:S02]  /*4570*/  HMMA.16816.F32 R16, R132.reuse, R138, RZ ;  /* 0x0000008a8410723c */ /* 0x040fe400000018ff */
        /* <DEDUP_REMOVED lines=81> */
[----:B------:R-:W-:Y:S01]  /*4a90*/  ISETP.GT.AND P0, PT, R194, 0x71, P0 ;  /* 0x00000071c200780c */ /* 0x000fe20000704270 */
[--C-:B------:R-:W-:Y:S01]  /*4aa0*/  FFMA.FTZ R194, R20, c[0x0][0x29c], -R199.reuse ;  /* 0x0000a70014c27a23 */ /* 0x100fe200000108c7 */
[----:B------:R-:W-:Y:S01]  /*4ab0*/  LEA R0, R181, 0x10080, 0x1 ;  /* 0x00010080b5007811 */ /* 0x000fe200078e08ff */
[-C--:B------:R-:W-:Y:S01]  /*4ac0*/  HMMA.16816.F32 R20, R132, R144.reuse, RZ ;  /* 0x000000908414723c */ /* 0x080fe200000018ff */
[----:B------:R-:W-:Y:S01]  /*4ad0*/  ISETP.LT.OR P2, PT, R198, 0x72, P2 ;  /* 0x00000072c600780c */ /* 0x000fe20001741670 */
[--C-:B------:R-:W-:Y:S01]  /*4ae0*/  FFMA.FTZ R198, R33, c[0x0][0x29c], -R199.reuse ;  /* 0x0000a70021c67a23 */ /* 0x100fe200000108c7 */
[----:B------:R-:W-:Y:S02]  /*4af0*/  ISETP.LT.OR P1, PT, R197, 0x71, P1 ;  /* 0x00000071c500780c */ /* 0x000fe40000f21670 */
[----:B------:R-:W-:Y:S02]  /*4b00*/  FSEL R61, R61, -INF , !P2 ;  /* 0xff8000003d3d7808 */ /* 0x000fe40005000000 */
[----:B------:R-:W-:Y:S01]  /*4b10*/  FSEL R62, R62, -INF , !P1 ;  /* 0xff8000003e3e7808 */ /* 0x000fe20004800000 */
[C---:B------:R-:W-:Y:S02]  /*4b20*/  HMMA.16816.F32 R24, R140.reuse, R144, RZ ;  /* 0x000000908c18723c */ /* 0x040fe400000018ff */
[----:B------:R-:W-:Y:S02]  /*4b30*/  ISETP.LT.OR P0, PT, R197, 0x72, P0 ;  /* 0x00000072c500780c */ /* 0x000fe40000701670 */
[--C-:B------:R-:W-:Y:S02]  /*4b40*/  FFMA.FTZ R136, R62, c[0x0][0x29c], -R202.reuse ;  /* 0x0000a7003e887a23 */ /* 0x100fe400000108ca */
[----:B------:R-:W-:Y:S01]  /*4b50*/  FFMA.FTZ R197, R32, c[0x0][0x29c], -R199 ;  /* 0x0000a70020c57a23 */ /* 0x000fe200000108c7 */
[----:B------:R-:W-:Y:S01]  /*4b60*/  FSEL R63, R63, -INF , !P0 ;  /* 0xff8000003f3f7808 */ /* 0x000fe20004000000 */
[-C--:B------:R-:W-:Y:S01]  /*4b70*/  HMMA.16816.F32 R28, R140, R146.reuse, RZ ;  /* 0x000000928c1c723c */ /* 0x080fe200000018ff */
[--C-:B------:R-:W-:Y:S01]  /*4b80*/  FFMA.FTZ R144, R53, c[0x0][0x29c], -R202.reuse ;  /* 0x0000a70035907a23 */ /* 0x100fe200000108ca */
[----:B------:R-:W-:Y:S02]  /*4b90*/  PLOP3.LUT P0, PT, PT, PT, UP0, 0x80, 0x0 ;  /* 0x000000000000781c */ /* 0x000fe40003f0f008 */
[----:B------:R-:W-:Y:S02]  /*4ba0*/  FFMA.FTZ R145, R58, c[0x0][0x29c], -R202 ;  /* 0x0000a7003a917a23 */ /* 0x000fe400000108ca */
[----:B------:R-:W-:Y:S02]  /*4bb0*/  IMAD.MOV.U32 R181, RZ, RZ, R136 ;  /* 0x000000ffffb57224 */ /* 0x000fe400078e0088 */
[C---:B------:R-:W-:Y:S04]  /*4bc0*/  HMMA.16816.F32 R32, R132.reuse, R146, RZ ;  /* 0x000000928420723c */ /* 0x040fe800000018ff */
[----:B------:R-:W-:Y:S02]  /*4bd0*/  FFMA.FTZ R201, R61, c[0x0][0x29c], -R201 ;  /* 0x0000a7003dc97a23 */ /* 0x000fe400000108c9 */
[----:B------:R-:W-:Y:S02]  /*4be0*/  FFMA.FTZ R199, R65, c[0x0][0x29c], -R199 ;  /* 0x0000a70041c77a23 */ /* 0x000fe400000108c7 */
[-C--:B------:R-:W-:Y:S01]  /*4bf0*/  HMMA.16816.F32 R36, R132, R148.reuse, RZ ;  /* 0x000000948424723c */ /* 0x080fe200000018ff */
[--C-:B------:R-:W-:Y:S01]  /*4c00*/  FFMA.FTZ R146, R52, c[0x0][0x29c], -R202.reuse ;  /* 0x0000a70034927a23 */ /* 0x100fe200000108ca */
[----:B------:R-:W-:Y:S02]  /*4c10*/  MUFU.EX2 R201, R201 ;  /* 0x000000c900c97308 */ /* 0x000fe40000000800 */
[--C-:B------:R-:W-:Y:S02]  /*4c20*/  FFMA.FTZ R147, R59, c[0x0][0x29c], -R202.reuse ;  /* 0x0000a7003b937a23 */ /* 0x100fe400000108ca */
[----:B------:R-:W-:Y:S02]  /*4c30*/  FFMA.FTZ R202, R63, c[0x0][0x29c], -R202 ;  /* 0x0000a7003fca7a23 */ /* 0x000fe400000108ca */
[C---:B------:R-:W-:Y:S04]  /*4c40*/  HMMA.16816.F32 R40, R140.reuse, R148, RZ ;  /* 0x000000948c28723c */ /* 0x040fe800000018ff */
[----:B------:R-:W-:Y:S04]  /*4c50*/  MUFU.EX2 R199, R199 ;  /* 0x000000c700c77308 */ /* 0x000fe80000000800 */
[-C--:B------:R-:W-:Y:S06]  /*4c60*/  HMMA.16816.F32 R44, R140, R150.reuse, RZ ;  /* 0x000000968c2c723c */ /* 0x080fec00000018ff */
[----:B------:R-:W-:Y:S02]  /*4c70*/  MUFU.EX2 R202, R202 ;  /* 0x000000ca00ca7308 */ /* 0x000fe40000000800 */
[C---:B------:R-:W-:Y:S01]  /*4c80*/  HMMA.16816.F32 R48, R132.reuse, R150, RZ ;  /* 0x000000968430723c */ /* 0x040fe200000018ff */
[----:B------:R-:W-:Y:S07]  /*4c90*/  LDSM.16.M88.4 R148, [R182+0x6080] ;  /* 0x00608000b694783b */ /* 0x000fee0000000200 */
[-C--:B------:R-:W-:Y:S08]  /*4ca0*/  HMMA.16816.F32 R52, R132, R152.reuse, RZ ;  /* 0x000000988434723c */ /* 0x080ff000000018ff */
[C---:B------:R-:W-:Y:S08]  /*4cb0*/  HMMA.16816.F32 R56, R140.reuse, R152, RZ ;  /* 0x000000988c38723c */ /* 0x040ff000000018ff */
[-C--:B------:R-:W-:Y:S08]  /*4cc0*/  HMMA.16816.F32 R60, R140, R154.reuse, RZ ;  /* 0x0000009a8c3c723c */ /* 0x080ff000000018ff */
[----:B------:R-:W-:Y:S01]  /*4cd0*/  HMMA.16816.F32 R64, R132, R154, RZ ;  /* 0x0000009a8440723c */ /* 0x000fe200000018ff */
[----:B------:R-:W-:Y:S07]  /*4ce0*/  LDSM.16.M88.4 R152, [R182+0x7080] ;  /* 0x00708000b698783b */ /* 0x000fee0000000200 */
[-C--:B----4-:R-:W-:Y:S08]  /*4cf0*/  HMMA.16816.F32 R4, R156, R160.reuse, R4 ;  /* 0x000000a09c04723c */ /* 0x090ff00000001804 */
[C---:B------:R-:W-:Y:S01]  /*4d00*/  HMMA.16816.F32 R8, R164.reuse, R160, R8 ;  /* 0x000000a0a408723c */ /* 0x040fe20000001808 */
[----:B------:R4:W-:Y:S06]  /*4d10*/  MUFU.EX2 R161, R193 ;  /* 0x000000c100a17308 */ /* 0x0009ec0000000800 */
[----:B------:R-:W-:Y:S01]  /*4d20*/  IMAD.SHL.U32 R160, R189, 0x2, RZ ;  /* 0x00000002bda07824 */ /* 0x000fe200078e00ff */
[-C--:B------:R-:W-:Y:S04]  /*4d30*/  HMMA.16816.F32 R12, R164, R162.reuse, R12 ;  /* 0x000000a2a40c723c */ /* 0x080fe8000000180c */
[C---:B------:R-:W-:Y:S04]  /*4d40*/  IMAD.IADD R140, R160.reuse, 0x1, R0 ;  /* 0x00000001a08c7824 */ /* 0x040fe800078e0200 */
[C---:B------:R-:W-:Y:S01]  /*4d50*/  HMMA.16816.F32 R16, R156.reuse, R162, R16 ;  /* 0x000000a29c10723c */ /* 0x040fe20000001810 */
[----:B------:R-:W-:Y:S01]  /*4d60*/  LDSM.16.M88.4 R132, [R140] ;  /* 0x000000008c84783b */ /* 0x000fe20000000200 */
[----:B------:R-:W-:Y:S05]  /*4d70*/  MUFU.EX2 R162, R205 ;  /* 0x000000cd00a27308 */ /* 0x000fea0000000800 */
[----:B------:R-:W-:Y:S01]  /*4d80*/  IMAD.MOV.U32 R163, RZ, RZ, R137 ;  /* 0x000000ffffa37224 */ /* 0x000fe200078e0089 */
[-C--:B------:R-:W-:Y:S01]  /*4d90*/  HMMA.16816.F32 R20, R156, R168.reuse, R20 ;  /* 0x000000a89c14723c */ /* 0x080fe20000001814 */
[----:B------:R-:W1:Y:S03]  /*4da0*/  LDSM.16.M88.4 R136, [R182+0x4080] ;  /* 0x00408000b688783b */ /* 0x000e660000000200 */
[----:B----4-:R-:W-:Y:S02]  /*4db0*/  IMAD.MOV.U32 R193, RZ, RZ, R163 ;  /* 0x000000ffffc17224 */ /* 0x010fe400078e00a3 */
[----:B------:R-:W-:Y:S02]  /*4dc0*/  MUFU.EX2 R163, R204 ;  /* 0x000000cc00a37308 */ /* 0x000fe40000000800 */
[C---:B------:R-:W-:Y:S01]  /*4dd0*/  HMMA.16816.F32 R24, R164.reuse, R168, R24 ;  /* 0x000000a8a418723c */ /* 0x040fe20000001818 */
[----:B------:R-:W4:Y:S07]  /*4de0*/  LDSM.16.M88.4 R140, [R140+0x2000] ;  /* 0x002000008c8c783b */ /* 0x000f2e0000000200 */
[-C--:B------:R-:W-:Y:S01]  /*4df0*/  HMMA.16816.F32 R28, R164, R170.reuse, R28 ;  /* 0x000000aaa41c723c */ /* 0x080fe2000000181c */
[----:B------:R-:W-:Y:S07]  /*4e00*/  MUFU.EX2 R169, R242 ;  /* 0x000000f200a97308 */ /* 0x000fee0000000800 */
[C---:B------:R-:W-:Y:S03]  /*4e10*/  HMMA.16816.F32 R32, R156.reuse, R170, R32 ;  /* 0x000000aa9c20723c */ /* 0x040fe60000001820 */
[----:B------:R-:W-:Y:S05]  /*4e20*/  MUFU.EX2 R170, R241 ;  /* 0x000000f100aa7308 */ /* 0x000fea0000000800 */
[-C--:B------:R-:W-:Y:S05]  /*4e30*/  HMMA.16816.F32 R36, R156, R172.reuse, R36 ;  /* 0x000000ac9c24723c */ /* 0x080fea0000001824 */
[----:B------:R-:W-:Y:S03]  /*4e40*/  MUFU.EX2 R171, R240 ;  /* 0x000000f000ab7308 */ /* 0x000fe60000000800 */
[C---:B------:R-:W-:Y:S07]  /*4e50*/  HMMA.16816.F32 R40, R164.reuse, R172, R40 ;  /* 0x000000aca428723c */ /* 0x040fee0000001828 */
[----:B------:R-:W-:Y:S01]  /*4e60*/  MUFU.EX2 R173, R245 ;  /* 0x000000f500ad7308 */ /* 0x000fe20000000800 */
[-C--:B------:R-:W-:Y:S08]  /*4e70*/  HMMA.16816.F32 R44, R164, R174.reuse, R44 ;  /* 0x000000aea42c723c */ /* 0x080ff0000000182c */
[C---:B------:R-:W-:Y:S01]  /*4e80*/  HMMA.16816.F32 R48, R156.reuse, R174, R48 ;  /* 0x000000ae9c30723c */ /* 0x040fe20000001830 */
[----:B------:R1:W-:Y:S07]  /*4e90*/  MUFU.EX2 R175, R2 ;  /* 0x0000000200af7308 */ /* 0x0003ee0000000800 */
[-C--:B------:R-:W-:Y:S03]  /*4ea0*/  HMMA.16816.F32 R52, R156, R176.reuse, R52 ;  /* 0x000000b09c34723c */ /* 0x080fe60000001834 */
[----:B------:R-:W-:Y:S05]  /*4eb0*/  MUFU.EX2 R174, R244 ;  /* 0x000000f400ae7308 */ /* 0x000fea0000000800 */
[C---:B------:R-:W-:Y:S05]  /*4ec0*/  HMMA.16816.F32 R56, R164.reuse, R176, R56 ;  /* 0x000000b0a438723c */ /* 0x040fea0000001838 */
[----:B------:R-:W-:Y:S02]  /*4ed0*/  MUFU.EX2 R172, R246 ;  /* 0x000000f600ac7308 */ /* 0x000fe40000000800 */
[----:B------:R-:W-:Y:S01]  /*4ee0*/  IMAD.MOV.U32 R177, RZ, RZ, R147 ;  /* 0x000000ffffb17224 */ /* 0x000fe200078e0093 */
[-C--:B------:R-:W-:Y:S01]  /*4ef0*/  HMMA.16816.F32 R60, R164, R178.reuse, R60 ;  /* 0x000000b2a43c723c */ /* 0x080fe2000000183c */
[----:B-1----:R-:W-:Y:S03]  /*4f00*/  LDS R2, [R210.X4+0x184a0] ;  /* 0x0184a000d2027984 */ /* 0x002fe60000004800 */
[----:B------:R-:W-:Y:S03]  /*4f10*/  IMAD.MOV.U32 R176, RZ, RZ, R145 ;  /* 0x000000ffffb07224 */ /* 0x000fe600078e0091 */
[----:B------:R-:W-:Y:S01]  /*4f20*/  MUFU.EX2 R164, R203 ;  /* 0x000000cb00a47308 */ /* 0x000fe20000000800 */
[----:B------:R-:W-:Y:S07]  /*4f30*/  HMMA.16816.F32 R64, R156, R178, R64 ;  /* 0x000000b29c40723c */ /* 0x000fee0000001840 */
[----:B------:R-:W-:Y:S01]  /*4f40*/  IMAD.MOV.U32 R179, RZ, RZ, R146 ;  /* 0x000000ffffb37224 */ /* 0x000fe200078e0092 */
[-C--:B------:R-:W-:Y:S01]  /*4f50*/  HMMA.16816.F32 R4, R132, R136.reuse, R4 ;  /* 0x000000888404723c */ /* 0x080fe20000001804 */
[----:B------:R-:W1:Y:S04]  /*4f60*/  MUFU.EX2 R165, R198 ;  /* 0x000000c600a57308 */ /* 0x000e680000000800 */
[----:B------:R-:W-:Y:S02]  /*4f70*/  IMAD.MOV.U32 R178, RZ, RZ, R144 ;  /* 0x000000ffffb27224 */ /* 0x000fe400078e0090 */
[----:B------:R-:W1:Y:S01]  /*4f80*/  LDSM.16.M88.4 R144, [R182+0x5080] ;  /* 0x00508000b690783b */ /* 0x000e620000000200 */
[C---:B----4-:R-:W-:Y:S03]  /*4f90*/  HMMA.16816.F32 R8, R140.reuse, R136, R8 ;  /* 0x000000888c08723c */ /* 0x050fe60000001808 */
[----:B------:R-:W4:Y:S05]  /*4fa0*/  MUFU.EX2 R167, R197 ;  /* 0x000000c500a77308 */ /* 0x000f2a0000000800 */
[-C--:B------:R-:W-:Y:S05]  /*4fb0*/  HMMA.16816.F32 R12, R140, R138.reuse, R12 ;  /* 0x0000008a8c0c723c */ /* 0x080fea000000180c */
[----:B------:R-:W-:Y:S03]  /*4fc0*/  MUFU.EX2 R159, R194 ;  /* 0x000000c2009f7308 */ /* 0x000fe60000000800 */
[C---:B------:R-:W-:Y:S07]  /*4fd0*/  HMMA.16816.F32 R16, R132.reuse, R138, R16 ;  /* 0x0000008a8410723c */ /* 0x040fee0000001810 */
[----:B------:R-:W-:Y:S10]  /*4fe0*/  MUFU.EX2 R156, R212 ;  /* 0x000000d4009c7308 */ /* 0x000ff40000000800 */
[----:B------:R-:W-:Y:S01]  /*4ff0*/  MUFU.EX2 R168, R247 ;  /* 0x000000f700a87308 */ /* 0x000fe20000000800 */
[-C--:B-1----:R-:W-:Y:S09]  /*5000*/  HMMA.16816.F32 R20, R132, R144.reuse, R20 ;  /* 0x000000908414723c */ /* 0x082ff20000001814 */
[----:B------:R-:W-:Y:S01]  /*5010*/  MUFU.EX2 R166, R248 ;  /* 0x000000f800a67308 */ /* 0x000fe20000000800 */
[C---:B------:R-:W-:Y:S09]  /*5020*/  HMMA.16816.F32 R24, R140.reuse, R144, R24 ;  /* 0x000000908c18723c */ /* 0x040ff20000001818 */
[----:B------:R-:W-:Y:S01]  /*5030*/  MUFU.EX2 R157, R233 ;  /* 0x000000e9009d7308 */ /* 0x000fe20000000800 */
[-C--:B------:R-:W-:Y:S08]  /*5040*/  HMMA.16816.F32 R28, R140, R146.reuse, R28 ;  /* 0x000000928c1c723c */ /* 0x080ff0000000181c */
[C---:B------:R-:W-:Y:S01]  /*5050*/  HMMA.16816.F32 R32, R132.reuse, R146, R32 ;  /* 0x000000928420723c */ /* 0x040fe20000001820 */
[----:B------:R-:W-:Y:S01]  /*5060*/  LDSM.16.M88.4 R144, [R183+0x4080] ;  /* 0x00408000b790783b */ /* 0x000fe20000000200 */
[----:B------:R-:W1:Y:S06]  /*5070*/  MUFU.EX2 R158, R232 ;  /* 0x000000e8009e7308 */ /* 0x000e6c0000000800 */
        /* <DEDUP_REMOVED lines=162> */
[----:B------:R-:W-:Y:S02]  /*5aa0*/  FMUL.FTZ R8, R238, R8 ;  /* 0x00000008ee087220 */ /* 0x000fe40000410000 */
[----:B------:R-:W-:Y:S01]  /*5ab0*/  FMUL.FTZ R9, R236, R9 ;  /* 0x00000009ec097220 */ /* 0x000fe20000410000 */
[----:B------:R-:W-:Y:S01]  /*5ac0*/  F2FP.PACK_AB R24, R13, R12 ;  /* 0x0000000c0d18723e */ /* 0x000fe200000000ff */
[----:B------:R-:W-:Y:S01]  /*5ad0*/  FMUL.FTZ R13, R243, R41 ;  /* 0x00000029f30d7220 */ /* 0x000fe20000410000 */
[----:B--2---:R-:W-:Y:S01]  /*5ae0*/  F2FP.PACK_AB R4, R154, R155 ;  /* 0x0000009b9a04723e */ /* 0x004fe200000000ff */
[----:B------:R-:W2:Y:S01]  /*5af0*/  MUFU.EX2 R41, R179 ;  /* 0x000000b300297308 */ /* 0x000ea20000000800 */
[----:B------:R-:W-:Y:S01]  /*5b00*/  F2FP.PACK_AB R23, R9, R8 ;  /* 0x000000080917723e */ /* 0x000fe200000000ff */
[----:B------:R-:W-:Y:S01]  /*5b10*/  FMUL.FTZ R53, R218, R35 ;  /* 0x00000023da357220 */ /* 0x000fe20000410000 */
[C---:B------:R-:W-:Y:S01]  /*5b20*/  F2FP.PACK_AB R9, R175.reuse, R207 ;  /* 0x000000cfaf09723e */ /* 0x040fe200000000ff */
[----:B------:R4:W-:Y:S01]  /*5b30*/  STS [R224+0x2400], R4 ;  /* 0x00240004e0007388 */ /* 0x0009e20000000800 */
[----:B------:R-:W-:Y:S01]  /*5b40*/  F2FP.PACK_AB R35, R214, R215 ;  /* 0x000000d7d623723e */ /* 0x000fe200000000ff */
[----:B------:R-:W-:Y:S01]  /*5b50*/  FMUL.FTZ R12, R175, R29 ;  /* 0x0000001daf0c7220 */ /* 0x000fe20000410000 */
[----:B------:R-:W-:Y:S01]  /*5b60*/  F2FP.PACK_AB R53, R53, R34 ;  /* 0x000000223535723e */ /* 0x000fe200000000ff */
[----:B------:R5:W-:Y:S01]  /*5b70*/  STS [R225+0x2400], R2 ;  /* 0x00240002e1007388 */ /* 0x000be20000000800 */
[----:B------:R-:W-:Y:S01]  /*5b80*/  F2FP.PACK_AB R34, R169, R211 ;  /* 0x000000d3a922723e */ /* 0x000fe200000000ff */
[----:B------:R-:W2:Y:S01]  /*5b90*/  MUFU.EX2 R29, R176 ;  /* 0x000000b0001d7308 */ /* 0x000ea20000000800 */
[----:B------:R-:W-:Y:S01]  /*5ba0*/  F2FP.PACK_AB R8, R243, R237 ;  /* 0x000000edf308723e */ /* 0x000fe200000000ff */
[----:B------:R-:W-:Y:S01]  /*5bb0*/  STS [R225+0x2000], R17 ;  /* 0x00200011e1007388 */ /* 0x000fe20000000800 */
[--C-:B---3--:R-:W-:Y:S01]  /*5bc0*/  FADD.FTZ R11, R11, -R0.reuse ;  /* 0x800000000b0b7221 */ /* 0x108fe20000010000 */
[----:B------:R-:W-:Y:S01]  /*5bd0*/  F2FP.PACK_AB R12, R12, R28 ;  /* 0x0000001c0c0c723e */ /* 0x000fe200000000ff */
[--C-:B------:R-:W-:Y:S01]  /*5be0*/  FADD.FTZ R15, R15, -R0.reuse ;  /* 0x800000000f0f7221 */ /* 0x100fe20000010000 */
[----:B------:R-:W-:Y:S01]  /*5bf0*/  STS [R228], R137 ;  /* 0x00000089e4007388 */ /* 0x000fe20000000800 */
[--C-:B------:R-:W-:Y:S01]  /*5c00*/  FADD.FTZ R27, R27, -R0.reuse ;  /* 0x800000001b1b7221 */ /* 0x100fe20000010000 */
[----:B------:R-:W-:Y:S01]  /*5c10*/  F2FP.PACK_AB R13, R13, R40 ;  /* 0x000000280d0d723e */ /* 0x000fe200000000ff */
[--C-:B------:R-:W-:Y:S01]  /*5c20*/  FADD.FTZ R31, R31, -R0.reuse ;  /* 0x800000001f1f7221 */ /* 0x100fe20000010000 */
[----:B------:R-:W-:Y:S01]  /*5c30*/  STS [R228+0x400], R48 ;  /* 0x00040030e4007388 */ /* 0x000fe20000000800 */
[----:B-1----:R-:W1:Y:S01]  /*5c40*/  MUFU.EX2 R18, R181 ;  /* 0x000000b500127308 */ /* 0x002e620000000800 */
[--C-:B------:R-:W-:Y:S02]  /*5c50*/  FADD.FTZ R43, R43, -R0.reuse ;  /* 0x800000002b2b7221 */ /* 0x100fe40000010000 */
[----:B------:R-:W-:Y:S01]  /*5c60*/  STS [R227], R136 ;  /* 0x00000088e3007388 */ /* 0x000fe20000000800 */
[--C-:B------:R-:W-:Y:S02]  /*5c70*/  FADD.FTZ R47, R47, -R0.reuse ;  /* 0x800000002f2f7221 */ /* 0x100fe40000010000 */
[--C-:B------:R-:W-:Y:S01]  /*5c80*/  FADD.FTZ R59, R59, -R0.reuse ;  /* 0x800000003b3b7221 */ /* 0x100fe20000010000 */
[----:B------:R-:W-:Y:S01]  /*5c90*/  STS [R227+0x400], R36 ;  /* 0x00040024e3007388 */ /* 0x000fe20000000800 */
[----:B----4-:R-:W-:Y:S01]  /*5ca0*/  F2FP.PACK_AB R4, R150, R151 ;  /* 0x000000979604723e */ /* 0x010fe200000000ff */
[----:B------:R-:W-:Y:S02]  /*5cb0*/  FMUL.FTZ R32, R159, R32 ;  /* 0x000000209f207220 */ /* 0x000fe40000410000 */
[----:B------:R-:W-:Y:S01]  /*5cc0*/  STS [R228+0x2000], R16 ;  /* 0x00200010e4007388 */ /* 0x000fe20000000800 */
[----:B-----5:R-:W-:Y:S01]  /*5cd0*/  F2FP.PACK_AB R2, R148, R149 ;  /* 0x000000959402723e */ /* 0x020fe200000000ff */
[----:B------:R-:W-:Y:S02]  /*5ce0*/  FMUL.FTZ R33, R156, R33 ;  /* 0x000000219c217220 */ /* 0x000fe40000410000 */
[----:B------:R3:W-:Y:S01]  /*5cf0*/  STS [R228+0x2400], R4 ;  /* 0x00240004e4007388 */ /* 0x0007e20000000800 */
[--C-:B------:R-:W-:Y:S02]  /*5d00*/  FADD.FTZ R10, R10, -R0.reuse ;  /* 0x800000000a0a7221 */ /* 0x100fe40000010000 */
[----:B------:R-:W-:Y:S01]  /*5d10*/  F2FP.PACK_AB R146, R33, R32 ;  /* 0x000000202192723e */ /* 0x000fe200000000ff */
[----:B------:R2:W-:Y:S01]  /*5d20*/  STS [R227+0x2400], R2 ;  /* 0x00240002e3007388 */ /* 0x0005e20000000800 */
[----:B------:R-:W-:Y:S01]  /*5d30*/  F2FP.PACK_AB R33, R171, R170 ;  /* 0x000000aaab21723e */ /* 0x000fe200000000ff */
[----:B------:R-:W-:Y:S01]  /*5d40*/  FMUL.FTZ R10, R155, R10 ;  /* 0x0000000a9b0a7220 */ /* 0x000fe20000410000 */
[----:B------:R-:W-:Y:S01]  /*5d50*/  F2FP.PACK_AB R32, R200, R239 ;  /* 0x000000efc820723e */ /* 0x000fe200000000ff */
[----:B------:R-:W-:Y:S01]  /*5d60*/  STS [R227+0x2000], R9 ;  /* 0x00200009e3007388 */ /* 0x000fe20000000800 */
[--C-:B------:R-:W-:Y:S02]  /*5d70*/  FADD.FTZ R14, R14, -R0.reuse ;  /* 0x800000000e0e7221 */ /* 0x100fe40000010000 */
[----:B------:R-:W-:Y:S01]  /*5d80*/  FMUL.FTZ R20, R213, R20 ;  /* 0x00000014d5147220 */ /* 0x000fe20000410000 */
[----:B------:R-:W-:Y:S01]  /*5d90*/  STS [R224+0x4000], R135 ;  /* 0x00400087e0007388 */ /* 0x000fe20000000800 */
[----:B------:R-:W-:Y:S02]  /*5da0*/  FMUL.FTZ R14, R153, R14 ;  /* 0x0000000e990e7220 */ /* 0x000fe40000410000 */
[----:B------:R-:W-:Y:S01]  /*5db0*/  FMUL.FTZ R21, R161, R21 ;  /* 0x00000015a1157220 */ /* 0x000fe20000410000 */
[----:B------:R-:W-:Y:S01]  /*5dc0*/  STS [R224+0x4400], R35 ;  /* 0x00440023e0007388 */ /* 0x000fe20000000800 */
[--C-:B------:R-:W-:Y:S02]  /*5dd0*/  FADD.FTZ R26, R26, -R0.reuse ;  /* 0x800000001a1a7221 */ /* 0x100fe40000010000 */
[--C-:B------:R-:W-:Y:S01]  /*5de0*/  FADD.FTZ R30, R30, -R0.reuse ;  /* 0x800000001e1e7221 */ /* 0x100fe20000010000 */
[----:B------:R-:W-:Y:S01]  /*5df0*/  STS [R225+0x4000], R134 ;  /* 0x00400086e1007388 */ /* 0x000fe20000000800 */
[----:B------:R-:W-:Y:S01]  /*5e00*/  F2FP.PACK_AB R143, R21, R20 ;  /* 0x00000014158f723e */ /* 0x000fe200000000ff */
[----:B------:R-:W-:Y:S02]  /*5e10*/  FMUL.FTZ R26, R151, R26 ;  /* 0x0000001a971a7220 */ /* 0x000fe40000410000 */
[----:B------:R-:W-:Y:S01]  /*5e20*/  STS [R225+0x4400], R34 ;  /* 0x00440022e1007388 */ /* 0x000fe20000000800 */
[----:B---3--:R-:W-:Y:S01]  /*5e30*/  F2FP.PACK_AB R4, R54, R55 ;  /* 0x000000373604723e */ /* 0x008fe200000000ff */
[----:B------:R-:W-:Y:S02]  /*5e40*/  FMUL.FTZ R30, R149, R30 ;  /* 0x0000001e951e7220 */ /* 0x000fe40000410000 */
[----:B------:R-:W-:Y:S01]  /*5e50*/  STS [R224+0x6000], R8 ;  /* 0x00600008e0007388 */ /* 0x000fe20000000800 */
[----:B--2---:R-:W-:Y:S01]  /*5e60*/  F2FP.PACK_AB R2, R41, R51 ;  /* 0x000000332902723e */ /* 0x004fe200000000ff */
[----:B------:R-:W-:Y:S02]  /*5e70*/  FMUL.FTZ R38, R215, R38 ;  /* 0x00000026d7267220 */ /* 0x000fe40000410000 */
[----:B------:R2:W-:Y:S01]  /*5e80*/  STS [R224+0x6400], R4 ;  /* 0x00640004e0007388 */ /* 0x0005e20000000800 */
[----:B------:R-:W-:Y:S02]  /*5e90*/  FMUL.FTZ R39, R214, R39 ;  /* 0x00000027d6277220 */ /* 0x000fe40000410000 */
[--C-:B------:R-:W-:Y:S01]  /*5ea0*/  FADD.FTZ R42, R42, -R0.reuse ;  /* 0x800000002a2a7221 */ /* 0x100fe20000010000 */
[----:B------:R3:W-:Y:S01]  /*5eb0*/  STS [R225+0x6400], R2 ;  /* 0x00640002e1007388 */ /* 0x0007e20000000800 */
[--C-:B------:R-:W-:Y:S01]  /*5ec0*/  FADD.FTZ R46, R46, -R0.reuse ;  /* 0x800000002e2e7221 */ /* 0x100fe20000010000 */
[----:B------:R-:W-:Y:S01]  /*5ed0*/  F2FP.PACK_AB R39, R39, R38 ;  /* 0x000000262727723e */ /* 0x000fe200000000ff */
[----:B------:R-:W-:Y:S01]  /*5ee0*/  FMUL.FTZ R42, R55, R42 ;  /* 0x0000002a372a7220 */ /* 0x000fe20000410000 */
[----:B------:R-:W-:Y:S01]  /*5ef0*/  STS [R225+0x6000], R7 ;  /* 0x00600007e1007388 */ /* 0x000fe20000000800 */
[----:B------:R-:W-:Y:S02]  /*5f00*/  FMUL.FTZ R46, R51, R46 ;  /* 0x0000002e332e7220 */ /* 0x000fe40000410000 */
[--C-:B------:R-:W-:Y:S01]  /*5f10*/  FADD.FTZ R58, R58, -R0.reuse ;  /* 0x800000003a3a7221 */ /* 0x100fe20000010000 */
[----:B------:R-:W-:Y:S01]  /*5f20*/  STS [R228+0x4000], R133 ;  /* 0x00400085e4007388 */ /* 0x000fe20000000800 */
[----:B------:R-:W-:Y:S02]  /*5f30*/  FMUL.FTZ R66, R239, R66 ;  /* 0x00000042ef427220 */ /* 0x000fe40000410000 */
[----:B------:R-:W-:Y:S01]  /*5f40*/  FMUL.FTZ R38, R200, R67 ;  /* 0x00000043c8267220 */ /* 0x000fe20000410000 */
[----:B------:R-:W-:Y:S01]  /*5f50*/  STS [R228+0x4400], R33 ;  /* 0x00440021e4007388 */ /* 0x000fe20000000800 */
[----:B------:R-:W-:Y:S02]  /*5f60*/  FMUL.FTZ R20, R168, R57 ;  /* 0x00000039a8147220 */ /* 0x000fe40000410000 */
[----:B------:R-:W-:Y:S01]  /*5f70*/  FMUL.FTZ R58, R29, R58 ;  /* 0x0000003a1d3a7220 */ /* 0x000fe20000410000 */
[----:B------:R-:W-:Y:S01]  /*5f80*/  STS [R227+0x4000], R132 ;  /* 0x00400084e3007388 */ /* 0x000fe20000000800 */
[--C-:B------:R-:W-:Y:S01]  /*5f90*/  FADD.FTZ R62, R62, -R0.reuse ;  /* 0x800000003e3e7221 */ /* 0x100fe20000010000 */
[----:B------:R-:W-:Y:S01]  /*5fa0*/  F2FP.PACK_AB R38, R38, R66 ;  /* 0x000000422626723e */ /* 0x000fe200000000ff */
[----:B------:R-:W-:Y:S01]  /*5fb0*/  FADD.FTZ R63, R63, -R0 ;  /* 0x800000003f3f7221 */ /* 0x000fe20000010000 */
[----:B------:R-:W-:Y:S01]  /*5fc0*/  STS [R227+0x4400], R32 ;  /* 0x00440020e3007388 */ /* 0x000fe20000000800 */
[----:B--2---:R-:W-:Y:S01]  /*5fd0*/  FMUL.FTZ R4, R152, R15 ;  /* 0x0000000f98047220 */ /* 0x004fe20000410000 */
[----:B------:R-:W-:Y:S01]  /*5fe0*/  F2FP.PACK_AB R20, R20, R56 ;  /* 0x000000381414723e */ /* 0x000fe200000000ff */
[----:B------:R-:W-:Y:S01]  /*5ff0*/  FMUL.FTZ R21, R201, R61 ;  /* 0x0000003dc9157220 */ /* 0x000fe20000410000 */
[----:B------:R2:W-:Y:S01]  /*6000*/  STS [R228+0x6000], R5 ;  /* 0x00600005e4007388 */ /* 0x0005e20000000800 */
[----:B---3--:R-:W-:Y:S01]  /*6010*/  F2FP.PACK_AB R2, R25, R29 ;  /* 0x0000001d1902723e */ /* 0x008fe200000000ff */
[----:B-1----:R-:W-:Y:S01]  /*6020*/  FMUL.FTZ R62, R18, R62 ;  /* 0x0000003e123e7220 */ /* 0x002fe20000410000 */
[----:B------:R-:W-:Y:S01]  /*6030*/  F2FP.PACK_AB R4, R4, R14 ;  /* 0x0000000e0404723e */ /* 0x000fe200000000ff */
[----:B------:R-:W-:Y:S02]  /*6040*/  FMUL.FTZ R63, R202, R63 ;  /* 0x0000003fca3f7220 */ /* 0x000fe40000410000 */
[----:B------:R1:W-:Y:S01]  /*6050*/  STS [R228+0x6400], R2 ;  /* 0x00640002e4007388 */ /* 0x0003e20000000800 */
[----:B------:R-:W-:Y:S02]  /*6060*/  FMUL.FTZ R60, R166, R60 ;  /* 0x0000003ca63c7220 */ /* 0x000fe40000410000 */
[----:B------:R-:W-:Y:S01]  /*6070*/  IMAD.U32 R0, RZ, RZ, UR4 ;  /* 0x00000004ff007e24 */ /* 0x000fe2000f8e00ff */
[----:B------:R3:W-:Y:S02]  /*6080*/  STS [R227+0x6000], R6 ;  /* 0x00600006e3007388 */ /* 0x0007e40000000800 */
[----:B------:R-:W-:Y:S01]  /*6090*/  F2FP.PACK_AB R21, R21, R60 ;  /* 0x0000003c1515723e */ /* 0x000fe200000000ff */
[----:B------:R-:W-:Y:S02]  /*60a0*/  IMAD R0, R0, 0x2000, R188 ;  /* 0x0000200000007824 */ /* 0x000fe400078e02bc */
[----:B------:R-:W-:Y:S02]  /*60b0*/  IMAD.IADD R60, R180, 0x1, R160 ;  /* 0x00000001b43c7824 */ /* 0x000fe400078e02a0 */
[----:B------:R-:W-:Y:S04]  /*60c0*/  IMAD.SHL.U32 R140, R0, 0x2, RZ ;  /* 0x00000002008c7824 */ /* 0x000fe800078e00ff */
[----:B------:R-:W-:Y:S02]  /*60d0*/  IMAD.IADD R0, R160, 0x1, R140 ;  /* 0x00000001a0007824 */ /* 0x000fe400078e028c */
        /* <DEDUP_REMOVED lines=50> */
[C---:B-1----:R-:W-:Y:S07]  /*6400*/  IMAD.SHL.U32 R2, R187.reuse, 0x2, RZ ;  /* 0x00000002bb027824 */ /* 0x042fee00078e00ff */
        /* <DEDUP_REMOVED lines=83> */
[----:B-1----:R-:W-:Y:S04]  /*6940*/  IMAD.SHL.U32 R0, R187, 0x2, RZ ;  /* 0x00000002bb007824 */ /* 0x002fe800078e00ff */
[-C--:B--2---:R-:W-:Y:S01]  /*6950*/  HMMA.16816.F32 R84, R4, R16.reuse, R84 ;  /* 0x000000100454723c */ /* 0x084fe20000001854 */
[----:B------:R1:W2:Y:S03]  /*6960*/  LDSM.16.MT88.4 R44, [R60+0x80] ;  /* 0x000080003c2c783b */ /* 0x0002a60000004200 */
[----:B------:R-:W-:Y:S04]  /*6970*/  IMAD.IADD R0, R186, 0x1, R0 ;  /* 0x00000001ba007824 */ /* 0x000fe800078e0200 */
        /* <DEDUP_REMOVED lines=19> */
[----:B--23--:R-:W2:Y:S01]  /*6ab0*/  LDL R181, [R1+0x10] ;  /* 0x0000100001b57983 */ /* 0x00cea20000100800 */
[----:B------:R-:W-:Y:S01]  /*6ac0*/  ULDC.64 UR6, c[0x0][0x208] ;  /* 0x0000820000067ab9 */ /* 0x000fe20000000a00 */
[----:B------:R-:W-:Y:S01]  /*6ad0*/  IMAD.U32 R8, RZ, RZ, UR21 ;  /* 0x00000015ff087e24 */ /* 0x000fe2000f8e00ff */
[----:B------:R-:W-:Y:S01]  /*6ae0*/  UIMAD.WIDE.U32 UR24, UR16, UR6, URZ ;  /* 0x00000006101872a5 */ /* 0x000fe2000f8e003f */
[----:B------:R-:W3:Y:S01]  /*6af0*/  LDL.64 R158, [R1+0x28] ;  /* 0x00002800019e7983 */ /* 0x000ee20000100a00 */
[----:B------:R-:W-:Y:S03]  /*6b00*/  USHF.R.S32.HI UR22, URZ, 0x1f, UR16 ;  /* 0x0000001f3f167899 */ /* 0x000fe60008011410 */
[----:B------:R-:W4:Y:S01]  /*6b10*/  LDL.64 R156, [R1+0x20] ;  /* 0x00002000019c7983 */ /* 0x000f220000100a00 */
[----:B------:R-:W-:Y:S01]  /*6b20*/  UIMAD UR22, UR22, UR6, URZ ;  /* 0x00000006161672a4 */ /* 0x000fe2000f8e023f */
[----:B------:R-:W-:Y:S02]  /*6b30*/  IMAD.U32 R6, RZ, RZ, UR24 ;  /* 0x00000018ff067e24 */ /* 0x000fe4000f8e00ff */
[----:B------:R-:W5:Y:S01]  /*6b40*/  LDL R139, [R1+0x3c] ;  /* 0x00003c00018b7983 */ /* 0x000f620000100800 */
[----:B------:R-:W-:Y:S01]  /*6b50*/  UIMAD UR22, UR16, UR7, UR22 ;  /* 0x00000007101672a4 */ /* 0x000fe2000f8e0216 */
[----:B------:R-:W-:Y:S01]  /*6b60*/  IMAD.U32 R7, RZ, RZ, UR25 ;  /* 0x00000019ff077e24 */ /* 0x000fe2000f8e00ff */
[----:B------:R-:W-:Y:S01]  /*6b70*/  USHF.L.U32 UR16, UR16, 0x7, URZ ;  /* 0x0000000710107899 */ /* 0x000fe2000800063f */
[----:B------:R-:W5:Y:S01]  /*6b80*/  LDL R67, [R1+0x38] ;  /* 0x0000380001437983 */ /* 0x000f620000100800 */
[----:B------:R-:W-:Y:S03]  /*6b90*/  UIADD3 UR22, UR25, UR22, URZ ;  /* 0x0000001619167290 */ /* 0x000fe6000fffe03f */
[----:B------:R-:W5:Y:S01]  /*6ba0*/  LDL R66, [R1+0x48] ;  /* 0x0000480001427983 */ /* 0x000f620000100800 */
[----:B------:R-:W-:Y:S02]  /*6bb0*/  IMAD.U32 R12, RZ, RZ, UR16 ;  /* 0x00000010ff0c7e24 */ /* 0x000fe4000f8e00ff */
[----:B------:R-:W-:Y:S01]  /*6bc0*/  IMAD.U32 R5, RZ, RZ, UR22 ;  /* 0x00000016ff057e24 */ /* 0x000fe2000f8e00ff */
[----:B------:R-:W5:Y:S02]  /*6bd0*/  LDL.64 R176, [R1+0x18] ;  /* 0x0000180001b07983 */ /* 0x000f640000100a00 */
[----:B--2---:R-:W-:Y:S02]  /*6be0*/  IADD3 R9, -R181, UR12, -R12 ;  /* 0x0000000cb5097c10 */ /* 0x004fe4000fffe90c */
[C---:B---3--:R-:W-:Y:S02]  /*6bf0*/  LEA R4, P0, R6.reuse, R158, 0x7 ;  /* 0x0000009e06047211 */ /* 0x048fe400078038ff */
[----:B------:R-:W-:Y:S02]  /*6c00*/  ISETP.LT.OR P2, PT, R9, 0x1, P5 ;  /* 0x000000010900780c */ /* 0x000fe40002f41670 */
[----:B----4-:R-:W-:Y:S02]  /*6c10*/  LEA.HI.X R5, R6, R157, R5, 0x7, P0 ;  /* 0x0000009d06057211 */ /* 0x010fe400000f3c05 */
[C---:B------:R-:W-:Y:S02]  /*6c20*/  LEA R6, P0, R4.reuse, c[0x0][0x1f0], 0x1 ;  /* 0x00007c0004067a11 */ /* 0x040fe400078008ff */
[----:B-----5:R-:W-:Y:S02]  /*6c30*/  IADD3 R11, P1, R139, UR16, RZ ;  /* 0x000000108b0b7c10 */ /* 0x020fe4000ff3e0ff */
[----:B------:R-:W-:Y:S02]  /*6c40*/  LEA.HI.X R7, R4, c[0x0][0x1f4], R5, 0x1, P0 ;  /* 0x00007d0004077a11 */ /* 0x000fe400000f0c05 */
[----:B------:R-:W-:Y:S02]  /*6c50*/  ISETP.LT.OR P0, PT, R9, 0x21, P5 ;  /* 0x000000210900780c */ /* 0x000fe40002f01670 */
[----:B------:R-:W-:Y:S02]  /*6c60*/  LEA.HI.X.SX32 R12, R12, R67, 0x1, P1 ;  /* 0x000000430c0c7211 */ /* 0x000fe400008f0eff */
        /* <DEDUP_REMOVED lines=8> */
[----:B------:R-:W-:Y:S01]  /*6cf0*/  ISETP.LT.OR P2, PT, R9, 0x41, P5 ;  /* 0x000000410900780c */ /* 0x000fe20002f41670 */
        /* <DEDUP_REMOVED lines=13> */
.L_x_1439:
[-C--:B-123--:R-:W-:Y:S01]  /*6dd0*/  HMMA.16816.F32 R4, R36, R16.reuse, RZ ;  /* 0x000000102404723c */ /* 0x08efe200000018ff */
[----:B------:R-:W2:Y:S01]  /*6de0*/  LDL R168, [R1+0x40] ;  /* 0x0000400001a87983 */ /* 0x000ea20000100800 */
[----:B------:R-:W-:Y:S02]  /*6df0*/  USHF.L.U32 UR6, UR9, 0xd, URZ ;  /* 0x0000000d09067899 */ /* 0x000fe4000800063f */
[----:B------:R-:W-:Y:S02]  /*6e00*/  UIADD3 UR9, UR9, 0x1, URZ ;  /* 0x0000000109097890 */ /* 0x000fe4000fffe03f */
[----:B------:R-:W-:Y:S01]  /*6e10*/  LDSM.16.MT88.4 R64, [R180+0x1080] ;  /* 0x00108000b440783b */ /* 0x000fe20000004200 */
[----:B------:R-:W-:Y:S01]  /*6e20*/  UIADD3 UR16, UR4, 0x1, URZ ;  /* 0x0000000104107890 */ /* 0x000fe2000fffe03f */
[C---:B------:R-:W-:Y:S01]  /*6e30*/  HMMA.16816.F32 R8, R40.reuse, R16, RZ ;  /* 0x000000102808723c */ /* 0x040fe200000018ff */
[----:B------:R-:W-:Y:S02]  /*6e40*/  UISETP.GE.AND UP0, UPT, UR9, UR10, UPT ;  /* 0x0000000a0900728c */ /* 0x000fe4000bf06270 */
[----:B------:R-:W3:Y:S01]  /*6e50*/  LDL R144, [R1+0x5c] ;  /* 0x00005c0001907983 */ /* 0x000ee20000100800 */
[----:B------:R-:W-:Y:S02]  /*6e60*/  UISETP.GE.AND UP3, UPT, UR4, 0x1, UPT ;  /* 0x000000010400788c */ /* 0x000fe4000bf66270 */
[----:B------:R-:W-:Y:S02]  /*6e70*/  UIADD3 UR7, UR20, 0x1, URZ ;  /* 0x0000000114077890 */ /* 0x000fe4000fffe03f */
[-C--:B------:R-:W-:Y:S01]  /*6e80*/  HMMA.16816.F32 R12, R40, R18.reuse, RZ ;  /* 0x00000012280c723c */ /* 0x080fe200000018ff */
[----:B------:R-:W4:Y:S01]  /*6e90*/  LDL R143, [R1+0x50] ;  /* 0x00005000018f7983 */ /* 0x000f220000100800 */
        /* <DEDUP_REMOVED lines=9> */
[----:B------:R-:W-:Y:S07]  /*6f30*/  LDSM.16.MT88.4 R44, [R180+0x1880] ;  /* 0x00188000b42c783b */ /* 0x000fee0000004200 */
[-C--:B------:R-:W-:Y:S08]  /*6f40*/  HMMA.16816.F32 R4, R48, R52.reuse, R4 ;  /* 0x000000343004723c */ /* 0x080ff00000001804 */
[C---:B------:R-:W-:Y:S07]  /*6f50*/  HMMA.16816.F32 R8, R56.reuse, R52, R8 ;  /* 0x000000343808723c */ /* 0x040fee0000001808 */
[----:B------:R-:W-:Y:S01]  /*6f60*/  IMAD.IADD R52, R160, 0x1, R0 ;  /* 0x00000001a0347824 */ /* 0x000fe200078e0200 */
[-C--:B------:R-:W-:Y:S04]  /*6f70*/  HMMA.16816.F32 R12, R56, R54.reuse, R12 ;  /* 0x00000036380c723c */ /* 0x080fe8000000180c */
[----:B------:R-:W-:Y:S04]  /*6f80*/  LDSM.16.M88.4 R36, [R52+0x20880] ;  /* 0x020880003424783b */ /* 0x000fe80000000200 */
[C---:B------:R-:W-:Y:S01]  /*6f90*/  HMMA.16816.F32 R16, R48.reuse, R54, R16 ;  /* 0x000000363010723c */ /* 0x040fe20000001810 */
[----:B------:R-:W-:Y:S07]  /*6fa0*/  LDSM.16.M88.4 R52, [R52+0x22880] ;  /* 0x022880003434783b */ /* 0x000fee0000000200 */
[-C--:B------:R-:W-:Y:S08]  /*6fb0*/  HMMA.16816.F32 R20, R48, R60.reuse, R20 ;  /* 0x0000003c3014723c */ /* 0x080ff00000001814 */
[C---:B------:R-:W-:Y:S08]  /*6fc0*/  HMMA.16816.F32 R24, R56.reuse, R60, R24 ;  /* 0x0000003c3818723c */ /* 0x040ff00000001818 */
[-C--:B------:R-:W-:Y:S08]  /*6fd0*/  HMMA.16816.F32 R28, R56, R62.reuse, R28 ;  /* 0x0000003e381c723c */ /* 0x080ff0000000181c */
[----:B------:R-:W-:Y:S01]  /*6fe0*/  HMMA.16816.F32 R32, R48, R62, R32 ;  /* 0x0000003e3020723c */ /* 0x000fe20000001820 */
[----:B------:R-:W-:Y:S05]  /*6ff0*/  LDSM.16.M88.4 R48, [R2+0x24880] ;  /* 0x024880000230783b */ /* 0x000fea0000000200 */
[----:B------:R-:W-:Y:S01]  /*7000*/  LDSM.16.MT88.4 R60, [R180+0x2080] ;  /* 0x00208000b43c783b */ /* 0x000fe20000004200 */
[----:B--2---:R-:W-:Y:S02]  /*7010*/  IMAD.IADD R142, R168, 0x1, R2 ;  /* 0x00000001a88e7824 */ /* 0x004fe400078e0202 */
[----:B------:R-:W-:Y:S03]  /*7020*/  IMAD.IADD R141, R180, 0x1, R168 ;  /* 0x00000001b48d7824 */ /* 0x000fe600078e02a8 */
[----:B------:R-:W1:Y:S05]  /*7030*/  LDSM.16.M88.4 R40, [R142+0x20880] ;  /* 0x020880008e28783b */ /* 0x000e6a0000000200 */
[----:B------:R-:W2:Y:S05]  /*7040*/  LDSM.16.M88.4 R132, [R142+0x22880] ;  /* 0x022880008e84783b */ /* 0x000eaa0000000200 */
[----:B------:R-:W5:Y:S05]  /*7050*/  LDSM.16.MT88.4 R136, [R141+0x1080] ;  /* 0x001080008d88783b */ /* 0x000f6a0000004200 */
[----:B------:R-:W3:Y:S01]  /*7060*/  LDSM.16.MT88.4 R56, [R141+0x1880] ;  /* 0x001880008d38783b */ /* 0x000ee20000004200 */
[-C--:B-1----:R-:W-:Y:S08]  /*7070*/  HMMA.16816.F32 R4, R40, R64.reuse, R4 ;  /* 0x000000402804723c */ /* 0x082ff00000001804 */
[C---:B--2---:R-:W-:Y:S08]  /*7080*/  HMMA.16816.F32 R8, R132.reuse, R64, R8 ;  /* 0x000000408408723c */ /* 0x044ff00000001808 */
[-C--:B------:R-:W-:Y:S08]  /*7090*/  HMMA.16816.F32 R12, R132, R66.reuse, R12 ;  /* 0x00000042840c723c */ /* 0x080ff0000000180c */
[C---:B------:R-:W-:Y:S01]  /*70a0*/  HMMA.16816.F32 R16, R40.reuse, R66, R16 ;  /* 0x000000422810723c */ /* 0x040fe20000001810 */
[----:B------:R1:W2:Y:S07]  /*70b0*/  LDSM.16.M88.4 R64, [R2+0x26880] ;  /* 0x026880000240783b */ /* 0x0002ae0000000200 */
[-C--:B-----5:R-:W-:Y:S08]  /*70c0*/  HMMA.16816.F32 R20, R40, R136.reuse, R20 ;  /* 0x000000882814723c */ /* 0x0a0ff00000001814 */
[C---:B------:R-:W-:Y:S08]  /*70d0*/  HMMA.16816.F32 R24, R132.reuse, R136, R24 ;  /* 0x000000888418723c */ /* 0x040ff00000001818 */
[-C--:B------:R-:W-:Y:S01]  /*70e0*/  HMMA.16816.F32 R28, R132, R138.reuse, R28 ;  /* 0x0000008a841c723c */ /* 0x080fe2000000181c */
[----:B------:R-:W-:Y:S03]  /*70f0*/  LDSM.16.M88.4 R132, [R0+0x26880] ;  /* 0x026880000084783b */ /* 0x000fe60000000200 */
[----:B-1----:R-:W-:Y:S04]  /*7100*/  IMAD.U32 R2, RZ, RZ, UR6 ;  /* 0x00000006ff027e24 */ /* 0x002fe8000f8e00ff */
[----:B------:R-:W-:Y:S01]  /*7110*/  HMMA.16816.F32 R32, R40, R138, R32 ;  /* 0x0000008a2820723c */ /* 0x000fe20000001820 */
[----:B------:R-:W1:Y:S05]  /*7120*/  LDSM.16.MT88.4 R40, [R141+0x2080] ;  /* 0x002080008d28783b */ /* 0x000e6a0000004200 */
[----:B------:R-:W-:Y:S02]  /*7130*/  LDSM.16.M88.4 R136, [R142+0x26880] ;  /* 0x026880008e88783b */ /* 0x000fe40000000200 */
[-C--:B------:R-:W-:Y:S08]  /*7140*/  HMMA.16816.F32 R4, R36, R44.reuse, R4 ;  /* 0x0000002c2404723c */ /* 0x080ff00000001804 */
[C---:B------:R-:W-:Y:S08]  /*7150*/  HMMA.16816.F32 R8, R52.reuse, R44, R8 ;  /* 0x0000002c3408723c */ /* 0x040ff00000001808 */
[-C--:B------:R-:W-:Y:S08]  /*7160*/  HMMA.16816.F32 R12, R52, R46.reuse, R12 ;  /* 0x0000002e340c723c */ /* 0x080ff0000000180c */
[C---:B------:R-:W-:Y:S01]  /*7170*/  HMMA.16816.F32 R16, R36.reuse, R46, R16 ;  /* 0x0000002e2410723c */ /* 0x040fe20000001810 */
[----:B------:R-:W-:Y:S07]  /*7180*/  LDSM.16.M88.4 R44, [R0+0x24880] ;  /* 0x02488000002c783b */ /* 0x000fee0000000200 */
[-C--:B---3--:R-:W-:Y:S08]  /*7190*/  HMMA.16816.F32 R20, R36, R56.reuse, R20 ;  /* 0x000000382414723c */ /* 0x088ff00000001814 */
[C---:B------:R-:W-:Y:S08]  /*71a0*/  HMMA.16816.F32 R24, R52.reuse, R56, R24 ;  /* 0x000000383418723c */ /* 0x040ff00000001818 */
[-C--:B------:R-:W-:Y:S01]  /*71b0*/  HMMA.16816.F32 R28, R52, R58.reuse, R28 ;  /* 0x0000003a341c723c */ /* 0x080fe2000000181c */
[----:B------:R-:W3:Y:S07]  /*71c0*/  LDSM.16.MT88.4 R52, [R180+0x2880] ;  /* 0x00288000b434783b */ /* 0x000eee0000004200 */
[----:B------:R-:W-:Y:S01]  /*71d0*/  HMMA.16816.F32 R32, R36, R58, R32 ;  /* 0x0000003a2420723c */ /* 0x000fe20000001820 */
[----:B------:R-:W5:Y:S05]  /*71e0*/  LDSM.16.MT88.4 R36, [R141+0x2880] ;  /* 0x002880008d24783b */ /* 0x000f6a0000004200 */
[----:B------:R-:W-:Y:S02]  /*71f0*/  LDSM.16.M88.4 R56, [R142+0x24880] ;  /* 0x024880008e38783b */ /* 0x000fe40000000200 */
[-C--:B------:R-:W-:Y:S08]  /*7200*/  HMMA.16816.F32 R4, R48, R60.reuse, R4 ;  /* 0x0000003c3004723c */ /* 0x080ff00000001804 */
[C---:B--2---:R-:W-:Y:S08]  /*7210*/  HMMA.16816.F32 R8, R64.reuse, R60, R8 ;  /* 0x0000003c4008723c */ /* 0x044ff00000001808 */
[-C--:B------:R-:W-:Y:S08]  /*7220*/  HMMA.16816.F32 R12, R64, R62.reuse, R12 ;  /* 0x0000003e400c723c */ /* 0x080ff0000000180c */
[C---:B------:R-:W-:Y:S01]  /*7230*/  HMMA.16816.F32 R16, R48.reuse, R62, R16 ;  /* 0x0000003e3010723c */ /* 0x040fe20000001810 */
[----:B------:R-:W2:Y:S07]  /*7240*/  LDSM.16.MT88.4 R60, [R180+0x3080] ;  /* 0x00308000b43c783b */ /* 0x000eae0000004200 */
[-C--:B-1----:R-:W-:Y:S08]  /*7250*/  HMMA.16816.F32 R20, R48, R40.reuse, R20 ;  /* 0x000000283014723c */ /* 0x082ff00000001814 */
[C---:B------:R-:W-:Y:S08]  /*7260*/  HMMA.16816.F32 R24, R64.reuse, R40, R24 ;  /* 0x000000284018723c */ /* 0x040ff00000001818 */
[-C--:B------:R-:W-:Y:S07]  /*7270*/  HMMA.16816.F32 R28, R64, R42.reuse, R28 ;  /* 0x0000002a401c723c */ /* 0x080fee000000181c */
[----:B------:R-:W-:Y:S01]  /*7280*/  IMAD.IADD R64, R186, 0x1, R142 ;  /* 0x00000001ba407824 */ /* 0x000fe200078e028e */
[----:B------:R-:W-:Y:S01]  /*7290*/  HMMA.16816.F32 R32, R48, R42, R32 ;  /* 0x0000002a3020723c */ /* 0x000fe20000001820 */
[----:B------:R-:W1:Y:S05]  /*72a0*/  LDSM.16.MT88.4 R40, [R141+0x3080] ;  /* 0x003080008d28783b */ /* 0x000e6a0000004200 */
[----:B------:R-:W-:Y:S01]  /*72b0*/  LDSM.16.M88.4 R64, [R64+0x26880] ;  /* 0x026880004040783b */ /* 0x000fe20000000200 */
[----:B------:R-:W-:Y:S01]  /*72c0*/  IADD3 R48, R168, R0, RZ ;  /* 0x00000000a8307210 */ /* 0x000fe20007ffe0ff */
[-C--:B---3--:R-:W-:Y:S05]  /*72d0*/  HMMA.16816.F32 R4, R44, R52.reuse, R4 ;  /* 0x000000342c04723c */ /* 0x088fea0000001804 */
[----:B------:R-:W-:Y:S01]  /*72e0*/  LDSM.16.M88.4 R48, [R48+0x24880] ;  /* 0x024880003030783b */ /* 0x000fe20000000200 */
[----:B------:R-:W-:Y:S01]  /*72f0*/  IADD3 R0, P0, R144, UR6, RZ ;  /* 0x0000000690007c10 */ /* 0x000fe2000ff1e0ff */
[----:B------:R-:W-:Y:S01]  /*7300*/  UIADD3 UR6, UR21, 0x1, URZ ;  /* 0x0000000115067890 */ /* 0x000fe2000fffe03f */
[C---:B------:R-:W-:Y:S03]  /*7310*/  HMMA.16816.F32 R8, R132.reuse, R52, R8 ;  /* 0x000000348408723c */ /* 0x040fe60000001808 */
[----:B------:R-:W-:Y:S01]  /*7320*/  USEL UR21, UR6, URZ, !UP1 ;  /* 0x0000003f06157287 */ /* 0x000fe2000c800000 */
[----:B----4-:R-:W-:Y:S04]  /*7330*/  LEA.HI.X.SX32 R2, R2, R143, 0x1, P0 ;  /* 0x0000008f02027211 */ /* 0x010fe800000f0eff */
[-C--:B------:R-:W-:Y:S08]  /*7340*/  HMMA.16816.F32 R12, R132, R54.reuse, R12 ;  /* 0x00000036840c723c */ /* 0x080ff0000000180c */
[C---:B------:R-:W-:Y:S01]  /*7350*/  HMMA.16816.F32 R16, R44.reuse, R54, R16 ;  /* 0x000000362c10723c */ /* 0x040fe20000001810 */
[----:B------:R-:W3:Y:S07]  /*7360*/  LDSM.16.MT88.4 R52, [R180+0x3880] ;  /* 0x00388000b434783b */ /* 0x000eee0000004200 */
[-C--:B-----5:R-:W-:Y:S08]  /*7370*/  HMMA.16816.F32 R20, R44, R36.reuse, R20 ;  /* 0x000000242c14723c */ /* 0x0a0ff00000001814 */
[C---:B------:R-:W-:Y:S08]  /*7380*/  HMMA.16816.F32 R24, R132.reuse, R36, R24 ;  /* 0x000000248418723c */ /* 0x040ff00000001818 */
[-C--:B------:R-:W-:Y:S08]  /*7390*/  HMMA.16816.F32 R28, R132, R38.reuse, R28 ;  /* 0x00000026841c723c */ /* 0x080ff0000000181c */
[----:B------:R-:W-:Y:S01]  /*73a0*/  HMMA.16816.F32 R32, R44, R38, R32 ;  /* 0x000000262c20723c */ /* 0x000fe20000001820 */
[----:B------:R-:W4:Y:S07]  /*73b0*/  LDSM.16.MT88.4 R36, [R141+0x3880] ;  /* 0x003880008d24783b */ /* 0x000f2e0000004200 */
[-C--:B--2---:R-:W-:Y:S08]  /*73c0*/  HMMA.16816.F32 R4, R56, R60.reuse, R4 ;  /* 0x0000003c3804723c */ /* 0x084ff00000001804 */
[C---:B------:R-:W-:Y:S08]  /*73d0*/  HMMA.16816.F32 R8, R136.reuse, R60, R8 ;  /* 0x0000003c8808723c */ /* 0x040ff00000001808 */
[-C--:B------:R-:W-:Y:S08]  /*73e0*/  HMMA.16816.F32 R12, R136, R62.reuse, R12 ;  /* 0x0000003e880c723c */ /* 0x080ff0000000180c */
[C---:B------:R-:W-:Y:S08]  /*73f0*/  HMMA.16816.F32 R16, R56.reuse, R62, R16 ;  /* 0x0000003e3810723c */ /* 0x040ff00000001810 */
[-C--:B-1----:R-:W-:Y:S08]  /*7400*/  HMMA.16816.F32 R20, R56, R40.reuse, R20 ;  /* 0x000000283814723c */ /* 0x082ff00000001814 */
[C---:B------:R-:W-:Y:S07]  /*7410*/  HMMA.16816.F32 R24, R136.reuse, R40, R24 ;  /* 0x000000288818723c */ /* 0x040fee0000001818 */
[C---:B------:R-:W-:Y:S01]  /*7420*/  LEA R40, P0, R0.reuse, c[0x0][0x220], 0x2 ;  /* 0x0000880000287a11 */ /* 0x040fe200078010ff */
[-C--:B------:R-:W-:Y:S04]  /*7430*/  HMMA.16816.F32 R28, R136, R42.reuse, R28 ;  /* 0x0000002a881c723c */ /* 0x080fe8000000181c */
[----:B------:R-:W-:Y:S02]  /*7440*/  LEA.HI.X R41, R0, c[0x0][0x224], R2, 0x2, P0 ;  /* 0x0000890000297a11 */ /* 0x000fe400000f1402 */
[----:B------:R-:W-:Y:S01]  /*7450*/  MOV R0, UR4 ;  /* 0x0000000400007c02 */ /* 0x000fe20008000f00 */
[----:B------:R-:W-:Y:S01]  /*7460*/  USEL UR4, UR16, URZ, !UP3 ;  /* 0x0000003f10047287 */ /* 0x000fe2000d800000 */
[----:B------:R-:W-:Y:S01]  /*7470*/  HMMA.16816.F32 R32, R56, R42, R32 ;  /* 0x0000002a3820723c */ /* 0x000fe20000001820 */
[----:B------:R-:W-:Y:S03]  /*7480*/  PLOP3.LUT P0, PT, PT, PT, UP0, 0x80, 0x0 ;  /* 0x000000000000781c */ /* 0x000fe60003f0f008 */
[----:B------:R-:W-:Y:S04]  /*7490*/  IMAD R0, R0, 0x2000, R190 ;  /* 0x0000200000007824 */ /* 0x000fe800078e02be */
[-C--:B---3--:R-:W-:Y:S05]  /*74a0*/  HMMA.16816.F32 R4, R48, R52.reuse, R4 ;  /* 0x000000343004723c */ /* 0x088fea0000001804 */
[----:B------:R-:W-:Y:S03]  /*74b0*/  SHF.L.U32 R0, R0, 0x1, RZ ;  /* 0x0000000100007819 */ /* 0x000fe600000006ff */
        /* <DEDUP_REMOVED lines=169> */
.L_x_1419:
[----:B------:R-:W-:Y:S05]  /*7f50*/  @P2 EXIT ;  /* 0x000000000000294d */ /* 0x000fea0003800000 */
[----:B------:R-:W2:Y:S01]  /*7f60*/  LDL.LU R9, [R1+0x60] ;  /* 0x0000600001097983 */ /* 0x000ea20000300800 */
[----:B------:R-:W-:-:S04]  /*7f70*/  ISETP.NE.U32.AND P2, PT, RZ, c[0x0][0x360], PT ;  /* 0x0000d800ff007a0c */ /* 0x000fc80003f45070 */
[----:B------:R-:W-:-:S13]  /*7f80*/  ISETP.NE.AND.EX P2, PT, RZ, c[0x0][0x364], PT, P2 ;  /* 0x0000d900ff007a0c */ /* 0x000fda0003f45320 */
[----:B------:R-:W-:-:S04]  /*7f90*/  @P2 IMAD.MOV.U32 R2, RZ, RZ, 0x4 ;  /* 0x00000004ff022424 */ /* 0x000fc800078e00ff */
[----:B--2---:R-:W-:-:S05]  /*7fa0*/  @P2 IMAD.WIDE R2, R9, R2, c[0x0][0x360] ;  /* 0x0000d80009022625 */ /* 0x004fca00078e0202 */
[----:B-1----:R1:W2:Y:S01]  /*7fb0*/  @P2 LDG.E R0, [R2.64] ;  /* 0x0000000e02002981 */ /* 0x0022a2000c1e1900 */
[----:B------:R-:W-:-:S03]  /*7fc0*/  USHF.L.U32 UR5, UR8, 0xd, URZ ;  /* 0x0000000d08057899 */ /* 0x000fc6000800063f */
[----:B------:R-:W3:Y:S01]  /*7fd0*/  S2R R5, SR_TID.X ;  /* 0x0000000000057919 */ /* 0x000ee20000002100 */
[----:B------:R-:W-:-:S03]  /*7fe0*/  USHF.R.S32.HI UR4, URZ, 0x1f, UR5 ;  /* 0x0000001f3f047899 */ /* 0x000fc60008011405 */
[----:B-1----:R-:W1:Y:S01]  /*7ff0*/  S2R R3, SR_CTAID.Y ;  /* 0x0000000000037919 */ /* 0x002e620000002600 */
[----:B------:R-:W-:Y:S01]  /*8000*/  IMAD.MOV.U32 R2, RZ, RZ, 0x1 ;  /* 0x00000001ff027424 */ /* 0x000fe200078e00ff */
[----:B---3--:R-:W-:Y:S02]  /*8010*/  SHF.R.S32.HI R6, RZ, 0x1f, R5 ;  /* 0x0000001fff067819 */ /* 0x008fe40000011405 */
[----:B------:R-:W-:Y:S02]  /*8020*/  BAR.SYNC.DEFER_BLOCKING 0x1, 0x100 ;  /* 0x0044000000007b1d */ /* 0x000fe40000010000 */
[----:B------:R-:W-:-:S13]  /*8030*/  ISETP.NE.AND P0, PT, R2, c[0x0][0x338], PT ;  /* 0x0000ce0002007a0c */ /* 0x000fda0003f05270 */
        /* <DEDUP_REMOVED lines=101> */
.L_x_1441:
        /* <DEDUP_REMOVED lines=15> */
.L_x_1842:


//--------------------- .text._ZN7cutlass13device_kernelIN5flash19enable_sm80_to_sm89INS1_16FlashAttnBwdSm80INS1_25CollectiveMainloopBwdSm80ILi2ELi2EN4cute5tupleIJNS5_1CILi128EEES8_NS7_ILi64EEEEEENS_6half_tEfNS_4arch4Sm80ELb0ELb1ELb0ELb1ELb1ELb0ELb0ELb0ELi2ELi4ELi4ELi4ELb0EEENS1_24CollectiveEpilogueBwdGQAISA_fSD_Li256ELb1ELb1EEENS1_19SingleTileSchedulerILb1ELb0ELb0ELi128EEEEEEEEEvNT_6ParamsE --------------------------
	.section	.text._ZN7cutlass13device_kernelIN5flash19enable_sm80_to_sm89INS1_16FlashAttnBwdSm80INS1_25CollectiveMainloopBwdSm80ILi2ELi2EN4cute5tupleIJNS5_1CILi128EEES8_NS7_ILi64EEEEEENS_6half_tEfNS_4arch4Sm80ELb0ELb1ELb0ELb1ELb1ELb0ELb0ELb0ELi2ELi4ELi4ELi4ELb0EEENS1_24CollectiveEpilogueBwdGQAISA_fSD_Li256ELb1ELb1EEENS1_19SingleTileSchedulerILb1ELb0ELb0ELi128EEEEEEEEEvNT_6ParamsE,"ax",@progbits
	.sectioninfo	@"SHI_REGISTERS=255"
	.align	128
.text._ZN7cutlass13device_kernelIN5flash19enable_sm80_to_sm89INS1_16FlashAttnBwdSm80INS1_25CollectiveMainloopBwdSm80ILi2ELi2EN4cute5tupleIJNS5_1CILi128EEES8_NS7_ILi64EEEEEENS_6half_tEfNS_4arch4Sm80ELb0ELb1ELb0ELb1ELb1ELb0ELb0ELb0ELi2ELi4ELi4ELi4ELb0EEENS1_24CollectiveEpilogueBwdGQAISA_fSD_Li256ELb1ELb1EEENS1_19SingleTileSchedulerILb1ELb0ELb0ELi128EEEEEEEEEvNT_6ParamsE:
        .type           _ZN7cutlass13device_kernelIN5flash19enable_sm80_to_sm89INS1_16FlashAttnBwdSm80INS1_25CollectiveMainloopBwdSm80ILi2ELi2EN4cute5tupleIJNS5_1CILi128EEES8_NS7_ILi64EEEEEENS_6half_tEfNS_4arch4Sm80ELb0ELb1ELb0ELb1ELb1ELb0ELb0ELb0ELi2ELi4ELi4ELi4ELb0EEENS1_24CollectiveEpilogueBwdGQAISA_fSD_Li256ELb1ELb1EEENS1_19SingleTileSchedulerILb1ELb0ELb0ELi128EEEEEEEEEvNT_6ParamsE,@function
        .size           _ZN7cutlass13device_kernelIN5flash19enable_sm80_to_sm89INS1_16FlashAttnBwdSm80INS1_25CollectiveMainloopBwdSm80ILi2ELi2EN4cute5tupleIJNS5_1CILi128EEES8_NS7_ILi64EEEEEENS_6half_tEfNS_4arch4Sm80ELb0ELb1ELb0ELb1ELb1ELb0ELb0ELb0ELi2ELi4ELi4ELi4ELb0EEENS1_24CollectiveEpilogueBwdGQAISA_fSD_Li256ELb1ELb1EEENS1_19SingleTileSchedulerILb1ELb0ELb0ELi128EEEEEEEEEvNT_6ParamsE,(.L_x_1843 - _ZN7cutlass13device_kernelIN5flash19enable_sm80_to_sm89INS1_16FlashAttnBwdSm80INS1_25CollectiveMainloopBwdSm80ILi2ELi2EN4cute5tupleIJNS5_1CILi128EEES8_NS7_ILi64EEEEEENS_6half_tEfNS_4arch4Sm80ELb0ELb1ELb0ELb1ELb1ELb0ELb0ELb0ELi2ELi4ELi4ELi4ELb0EEENS1_24CollectiveEpilogueBwdGQAISA_fSD_Li256ELb1ELb1EEENS1_19SingleTileSchedulerILb1ELb0ELb0ELi128EEEEEEEEEvNT_6ParamsE)
        .other          _ZN7cutlass13device_kernelIN5flash19enable_sm80_to_sm89INS1_16FlashAttnBwdSm80INS1_25CollectiveMainloopBwdSm80ILi2ELi2EN4cute5tupleIJNS5_1CILi128EEES8_NS7_ILi64EEEEEENS_6half_tEfNS_4arch4Sm80ELb0ELb1ELb0ELb1ELb1ELb0ELb0ELb0ELi2ELi4ELi4ELi4ELb0EEENS1_24CollectiveEpilogueBwdGQAISA_fSD_Li256ELb1ELb1EEENS1_19SingleTileSchedulerILb1ELb0ELb0ELi128EEEEEEEEEvNT_6ParamsE,@"STO_CUDA_ENTRY STV_DEFAULT"
_ZN7cutlass13device_kernelIN5flash19enable_sm80_to_sm89INS1_16FlashAttnBwdSm80INS1_25CollectiveMainloopBwdSm80ILi2ELi2EN4cute5tupleIJNS5_1CILi128EEES8_NS7_ILi64EEEEEENS_6half_tEfNS_4arch4Sm80ELb0ELb1ELb0ELb1ELb1ELb0ELb0ELb0ELi2ELi4ELi4ELi4ELb0EEENS1_24CollectiveEpilogueBwdGQAISA_fSD_Li256ELb1ELb1EEENS1_19SingleTileSchedulerILb1ELb0ELb0ELi128EEEEEEEEEvNT_6ParamsE:
        /* <DEDUP_REMOVED lines=18> */
.L_x_1443:
        /* <DEDUP_REMOVED lines=8> */
.L_x_1445:
[----:B------:R-:W-:Y:S02]  /*01a0*/  MOV R0, c[0x0][0x3ac] ;  /* 0x0000eb0000007a02 */ /* 0x000fe40000000f00 */
.L_x_1444:
[----:B------:R-:W-:-:S06]  /*01b0*/  USHF.L.U32 UR13, UR8, 0x7, URZ ;  /* 0x00000007080d7899 */ /* 0x000fcc000800063f */
[----:B-----5:R-:W-:-:S04]  /*01c0*/  ISETP.LE.AND P0, PT, R0, UR13, PT ;  /* 0x0000000d00007c0c */ /* 0x020fc8000bf03270 */
[----:B------:R-:W-:-:S05]  /*01d0*/  SEL R0, R5, 0xffffffff, !P0 ;  /* 0xffffffff05007807 */ /* 0x000fca0004000000 */
[----:B------:R2:W-:Y:S01]  /*01e0*/  STL [R1+0x64], R0 ;  /* 0x0000640001007387 */ /* 0x0005e20000100800 */
[----:B------:R-:W-:Y:S05]  /*01f0*/  BRA `(.L_x_1446) ;  /* 0x0000012000007947 */ /* 0x000fea0003800000 */
.L_x_1442:
[----:B--2-4-:R-:W-:-:S04]  /*0200*/  ISETP.NE.U32.AND P0, PT, RZ, c[0x0][0x3c8], PT ;  /* 0x0000f200ff007a0c */ /* 0x014fc80003f05070 */
[----:B------:R-:W-:-:S13]  /*0210*/  ISETP.NE.AND.EX P0, PT, RZ, c[0x0][0x3cc], PT, P0 ;  /* 0x0000f300ff007a0c */ /* 0x000fda0003f05300 */
[----:B------:R-:W-:Y:S05]  /*0220*/  @!P0 BRA `(.L_x_1447) ;  /* 0x0000002000008947 */ /* 0x000fea0003800000 */
[----:B------:R1:W5:Y:S01]  /*0230*/  LDG.E R0, [R2.64] ;  /* 0x0000000e02007981 */ /* 0x000362000c1e1900 */
[----:B------:R-:W-:Y:S05]  /*0240*/  BRA `(.L_x_1448) ;  /* 0x0000009000007947 */ /* 0x000fea0003800000 */
.L_x_1447:
        /* <DEDUP_REMOVED lines=8> */
.L_x_1449:
[----:B------:R-:W-:Y:S02]  /*02d0*/  MOV R0, c[0x0][0x3ac] ;  /* 0x0000eb0000007a02 */ /* 0x000fe40000000f00 */
.L_x_1448:
[----:B------:R-:W-:-:S06]  /*02e0*/  USHF.L.U32 UR13, UR8, 0x7, URZ ;  /* 0x00000007080d7899 */ /* 0x000fcc000800063f */
[----:B-----5:R-:W-:-:S04]  /*02f0*/  ISETP.LE.AND P0, PT, R0, UR13, PT ;  /* 0x0000000d00007c0c */ /* 0x020fc8000bf03270 */
[----:B------:R-:W-:-:S05]  /*0300*/  SEL R0, R5, 0xffffffff, !P0 ;  /* 0xffffffff05007807 */ /* 0x000fca0004000000 */
[----:B------:R2:W-:Y:S04]  /*0310*/  STL [R1+0x64], R0 ;  /* 0x0000640001007387 */ /* 0x0005e80000100800 */
.L_x_1446:
        /* <DEDUP_REMOVED lines=37> */
.L_x_1450:
[----:B--2---:R-:W-:-:S04]  /*0570*/  ISETP.NE.U32.AND P1, PT, RZ, c[0x0][0x2e0], PT ;  /* 0x0000b800ff007a0c */ /* 0x004fc80003f25070 */
[----:B------:R-:W-:-:S13]  /*0580*/  ISETP.NE.AND.EX P1, PT, RZ, c[0x0][0x2e4], PT, P1 ;  /* 0x0000b900ff007a0c */ /* 0x000fda0003f25310 */
[----:B------:R-:W-:Y:S05]  /*0590*/  @!P1 BRA `(.L_x_1451) ;  /* 0x0000004000009947 */ /* 0x000fea0003800000 */
[----:B------:R-:W-:-:S05]  /*05a0*/  IMAD.WIDE R2, R39, R10, c[0x0][0x2e0] ;  /* 0x0000b80027027625 */ /* 0x000fca00078e020a */
[----:B------:R-:W2:Y:S02]  /*05b0*/  LDG.E R0, [R2.64] ;  /* 0x0000000e02007981 */ /* 0x000ea4000c1e1900 */
[----:B--2---:R1:W2:Y:S01]  /*05c0*/  R2UR UR11, R0 ;  /* 0x00000000000b73c2 */ /* 0x0042a200000e0000 */
[----:B------:R-:W-:Y:S05]  /*05d0*/  BRA `(.L_x_1452) ;  /* 0x0000006000007947 */ /* 0x000fea0003800000 */
.L_x_1451:
[----:B------:R-:W-:Y:S05]  /*05e0*/  @!P5 BRA `(.L_x_1452) ;  /* 0x000000500000d947 */ /* 0x000fea0003800000 */
[----:B------:R1:W2:Y:S04]  /*05f0*/  LDG.E R0, [R2.64] ;  /* 0x0000000e02007981 */ /* 0x0002a8000c1e1900 */
[----:B-1----:R-:W3:Y:S01]  /*0600*/  LDG.E R2, [R2.64+0x4] ;  /* 0x0000040e02027981 */ /* 0x002ee2000c1e1900 */
[----:B--2---:R-:W1:Y:S08]  /*0610*/  R2UR UR11, R0 ;  /* 0x00000000000b73c2 */ /* 0x004e7000000e0000 */
[----:B---3--:R-:W1:Y:S02]  /*0620*/  R2UR UR4, R2 ;  /* 0x00000000020473c2 */ /* 0x008e6400000e0000 */
[----:B-1----:R-:W-:-:S06]  /*0630*/  UIADD3 UR11, -UR11, UR4, URZ ;  /* 0x000000040b0b7290 */ /* 0x002fcc000fffe13f */
.L_x_1452:
        /* <DEDUP_REMOVED lines=15> */
.L_x_1453:
        /* <DEDUP_REMOVED lines=101> */
[----:B------:R-:W-:Y:S01]  /*0d80*/  ULDC.64 UR4, c[0x0][0x178] ;  /* 0x00005e0000047ab9 */ /* 0x000fe20000000a00 */
[----:B------:R-:W-:Y:S01]  /*0d90*/  IMAD R31, R11, c[0x0][0x210], RZ ;  /* 0x000084000b1f7a24 */ /* 0x000fe200078e02ff */
[----:B------:R-:W-:Y:S01]  /*0da0*/  LOP3.LUT R28, R3, R0, RZ, 0x3c, !PT ;  /* 0x00000000031c7212 */ /* 0x000fe200078e3cff */
[----:B------:R-:W-:Y:S01]  /*0db0*/  IMAD.WIDE R12, R8, 0x80, R12 ;  /* 0x00000080080c7825 */ /* 0x000fe200078e020c */
[----:B------:R-:W-:Y:S01]  /*0dc0*/  SHF.R.S32.HI R0, RZ, 0x1f, R10 ;  /* 0x0000001fff007819 */ /* 0x000fe2000001140a */
[----:B------:R-:W-:Y:S01]  /*0dd0*/  UIMAD.WIDE.U32 UR22, UR9, UR4, URZ ;  /* 0x00000004091672a5 */ /* 0x000fe2000f8e003f */
[----:B------:R-:W-:Y:S01]  /*0de0*/  SHF.R.S32.HI R3, RZ, 0x1f, R2 ;  /* 0x0000001fff037819 */ /* 0x000fe20000011402 */
[----:B------:R-:W-:Y:S01]  /*0df0*/  IMAD.WIDE.U32 R8, R27, c[0x0][0x278], R4 ;  /* 0x00009e001b087a25 */ /* 0x000fe200078e0004 */
[----:B------:R-:W-:-:S03]  /*0e00*/  USHF.L.U32 UR21, UR4, 0x6, URZ ;  /* 0x0000000604157899 */ /* 0x000fc6000800063f */
[C---:B------:R-:W-:Y:S01]  /*0e10*/  IMAD R11, R0.reuse, c[0x0][0x1e0], RZ ;  /* 0x00007800000b7a24 */ /* 0x040fe200078e02ff */
[----:B------:R-:W-:Y:S01]  /*0e20*/  IADD3 R42, P0, R35, R8, RZ ;  /* 0x00000008232a7210 */ /* 0x000fe20007f1e0ff */
[----:B------:R-:W-:Y:S01]  /*0e30*/  IMAD R0, R0, c[0x0][0x1b0], RZ ;  /* 0x00006c0000007a24 */ /* 0x000fe200078e02ff */
[----:B------:R-:W-:Y:S01]  /*0e40*/  LEA.HI R8, R33, R22, RZ, 0x6 ;  /* 0x0000001621087211 */ /* 0x000fe200078f30ff */
[----:B------:R-:W-:Y:S02]  /*0e50*/  IMAD R26, R20, c[0x0][0x278], RZ ;  /* 0x00009e00141a7a24 */ /* 0x000fe400078e02ff */
        /* <DEDUP_REMOVED lines=79> */
[----:B------:R-:W-:Y:S01]  /*1350*/  USHF.L.U64.HI UR16, UR6, UR18, UR7 ;  /* 0x0000001206107299 */ /* 0x000fe20008010207 */
[----:B------:R-:W-:Y:S01]  /*1360*/  IMAD R20, R27, c[0x0][0x244], R20 ;  /* 0x000091001b147a24 */ /* 0x000fe200078e0214 */
[----:B------:R-:W-:Y:S01]  /*1370*/  USHF.R.S32.HI UR7, URZ, 0x1f, UR9 ;  /* 0x0000001f3f077899 */ /* 0x000fe20008011409 */
[----:B------:R-:W-:Y:S01]  /*1380*/  IADD3.X R9, R5, UR17, RZ, P0, !PT ;  /* 0x0000001105097c10 */ /* 0x000fe200087fe4ff */
[----:B------:R1:W-:Y:S01]  /*1390*/  LDGSTS.E.BYPASS.LTC128B.128 [R17+0x6080], [R4.64], !P6 ;  /* 0x0608000004117fae */ /* 0x0003e2000f101d4e */
[----:B------:R-:W-:Y:S01]  /*13a0*/  LEA R10, P0, R12, c[0x0][0x190], 0x1 ;  /* 0x000064000c0a7a11 */ /* 0x000fe200078008ff */
[----:B------:R-:W-:Y:S01]  /*13b0*/  UIMAD UR20, UR7, UR4, URZ ;  /* 0x00000004071472a4 */ /* 0x000fe2000f8e023f */
[----:B------:R-:W-:Y:S01]  /*13c0*/  ISETP.GE.AND P6, PT, R2, c[0x0][0x16c], PT ;  /* 0x00005b0002007a0c */ /* 0x000fe20003fc6270 */
[----:B------:R-:W-:Y:S01]  /*13d0*/  USHF.L.U32 UR17, UR6, 0x6, URZ ;  /* 0x0000000606117899 */ /* 0x000fe2000800063f */
[----:B------:R-:W-:Y:S01]  /*13e0*/  LEA.HI.X R11, R12, c[0x0][0x194], R0, 0x1, P0 ;  /* 0x000065000c0b7a11 */ /* 0x000fe200000f0c00 */
[----:B------:R-:W-:Y:S01]  /*13f0*/  UIMAD UR20, UR9, UR5, UR20 ;  /* 0x00000005091472a4 */ /* 0x000fe2000f8e0214 */
[----:B------:R-:W-:Y:S01]  /*1400*/  LEA.HI R0, R14, R3, RZ, 0x1 ;  /* 0x000000030e007211 */ /* 0x000fe200078f08ff */
[----:B------:R2:W-:Y:S01]  /*1410*/  LDGSTS.E.BYPASS.LTC128B.128 [R17+0x7080], [R8.64], !P5 ;  /* 0x0708000008117fae */ /* 0x0005e2000e901d4e */
[----:B------:R-:W-:Y:S01]  /*1420*/  USHF.L.U32 UR6, UR9, 0x7, URZ ;  /* 0x0000000709067899 */ /* 0x000fe2000800063f */
[----:B------:R-:W-:Y:S01]  /*1430*/  IMAD.WIDE.U32 R24, R27, c[0x0][0x240], R24 ;  /* 0x000090001b187a25 */ /* 0x000fe200078e0018 */
[----:B------:R-:W-:Y:S01]  /*1440*/  UIADD3 UR20, UR23, UR20, URZ ;  /* 0x0000001417147290 */ /* 0x000fe2000fffe03f */
[----:B------:R3:W-:Y:S01]  /*1450*/  LDGSTS.E.BYPASS.LTC128B.128 [R17+0x80], [R10.64], !P4 ;  /* 0x000800000a117fae */ /* 0x0007e2000e101d4e */
[----:B------:R-:W-:-:S02]  /*1460*/  USHF.L.U64.HI UR5, UR4, UR18, UR5 ;  /* 0x0000001204057299 */ /* 0x000fc40008010205 */
[----:B------:R-:W-:Y:S01]  /*1470*/  IMAD.U32 R12, RZ, RZ, UR6 ;  /* 0x00000006ff0c7e24 */ /* 0x000fe2000f8e00ff */
[----:B------:R-:W-:Y:S01]  /*1480*/  UMOV UR4, 0x7 ;  /* 0x0000000700047882 */ /* 0x000fe20000000000 */
[----:B------:R-:W-:Y:S01]  /*1490*/  IMAD.U32 R6, RZ, RZ, UR20 ;  /* 0x00000014ff067e24 */ /* 0x000fe2000f8e00ff */
[----:B------:R-:W-:Y:S02]  /*14a0*/  STL.64 [R1+0x38], R44 ;  /* 0x0000382c01007387 */ /* 0x000fe40000100a00 */
[----:B------:R-:W-:-:S04]  /*14b0*/  IADD3 R12, -R38, UR12, -R12 ;  /* 0x0000000c260c7c10 */ /* 0x000fc8000fffe90c */
[----:B------:R-:W-:Y:S01]  /*14c0*/  ISETP.LT.OR P4, PT, R12, 0x41, P6 ;  /* 0x000000410c00780c */ /* 0x000fe20003781670 */
[----:B-1----:R-:W-:Y:S01]  /*14d0*/  IMAD.U32 R5, RZ, RZ, UR23 ;  /* 0x00000017ff057e24 */ /* 0x002fe2000f8e00ff */
[----:B------:R-:W-:Y:S01]  /*14e0*/  LOP3.LUT R5, R0, 0xfffffffe, RZ, 0xc0, !PT ;  /* 0xfffffffe00057812 */ /* 0x000fe200078ec0ff */
[----:B------:R-:W-:Y:S02]  /*14f0*/  IMAD R0, R37, c[0x0][0x178], RZ ;  /* 0x00005e0025007a24 */ /* 0x000fe400078e02ff */
[----:B------:R-:W-:Y:S02]  /*1500*/  IMAD.U32 R4, RZ, RZ, UR22 ;  /* 0x00000016ff047e24 */ /* 0x000fe4000f8e00ff */
[----:B------:R-:W-:Y:S01]  /*1510*/  IMAD R0, R32, c[0x0][0x17c], R0 ;  /* 0x00005f0020007a24 */ /* 0x000fe200078e0200 */
[----:B--2---:R-:W-:Y:S01]  /*1520*/  IADD3 R8, P5, R10, UR17, RZ ;  /* 0x000000110a087c10 */ /* 0x004fe2000ffbe0ff */
[----:B------:R-:W-:Y:S02]  /*1530*/  IMAD.IADD R180, R3, 0x1, -R5 ;  /* 0x0000000103b47824 */ /* 0x000fe400078e0a05 */
[----:B------:R-:W-:Y:S01]  /*1540*/  IMAD.IADD R43, R45, 0x1, R0 ;  /* 0x000000012d2b7824 */ /* 0x000fe200078e0200 */
[----:B------:R-:W-:Y:S01]  /*1550*/  LEA R0, P0, R4, R44, 0x7 ;  /* 0x0000002c04007211 */ /* 0x000fe200078038ff */
[----:B------:R-:W-:Y:S01]  /*1560*/  IMAD R5, R37, c[0x0][0x208], RZ ;  /* 0x0000820025057a24 */ /* 0x000fe200078e02ff */
[----:B------:R-:W-:Y:S01]  /*1570*/  IADD3.X R9, R11, UR16, RZ, P5, !PT ;  /* 0x000000100b097c10 */ /* 0x000fe2000affe4ff */
[----:B------:R-:W-:Y:S01]  /*1580*/  IMAD.IADD R3, R19, 0x1, R28 ;  /* 0x0000000113037824 */ /* 0x000fe200078e021c */
[----:B------:R-:W-:Y:S01]  /*1590*/  ISETP.GE.AND P5, PT, R2, c[0x0][0x1fc], PT ;  /* 0x00007f0002007a0c */ /* 0x000fe20003fa6270 */
[----:B------:R-:W-:Y:S01]  /*15a0*/  IMAD.MOV.U32 R2, RZ, RZ, R18 ;  /* 0x000000ffff027224 */ /* 0x000fe200078e0012 */
[----:B------:R-:W-:Y:S01]  /*15b0*/  LEA.HI.X R6, R4, R43, R6, 0x7, P0 ;  /* 0x0000002b04067211 */ /* 0x000fe200000f3c06 */
[----:B------:R-:W-:Y:S01]  /*15c0*/  IMAD R13, R32, c[0x0][0x20c], R5 ;  /* 0x00008300200d7a24 */ /* 0x000fe200078e0205 */
[----:B------:R-:W-:Y:S01]  /*15d0*/  LEA R4, P0, R0, c[0x0][0x160], 0x1 ;  /* 0x0000580000047a11 */ /* 0x000fe200078008ff */
[----:B------:R-:W-:Y:S01]  /*15e0*/  IMAD.WIDE.U32 R28, R32, c[0x0][0x208], R2 ;  /* 0x00008200201c7a25 */ /* 0x000fe200078e0002 */
[----:B------:R1:W-:Y:S01]  /*15f0*/  LDGSTS.E.BYPASS.LTC128B.128 [R17+0x1080], [R8.64], !P3 ;  /* 0x0108000008117fae */ /* 0x0003e2000d901d4e */
[----:B------:R-:W-:-:S02]  /*1600*/  ISETP.LT.OR P3, PT, R12, 0x1, P6 ;  /* 0x000000010c00780c */ /* 0x000fc40003761670 */
[----:B------:R-:W-:Y:S01]  /*1610*/  LEA.HI.X R5, R0, c[0x0][0x164], R6, 0x1, P0 ;  /* 0x0000590000057a11 */ /* 0x000fe200000f0c06 */
[----:B------:R-:W-:Y:S01]  /*1620*/  IMAD.IADD R27, R29, 0x1, R13 ;  /* 0x000000011d1b7824 */ /* 0x000fe200078e020d */
[----:B------:R-:W-:Y:S01]  /*1630*/  IADD3 R2, P0, R8, UR17, RZ ;  /* 0x0000001108027c10 */ /* 0x000fe2000ff1e0ff */
[----:B------:R-:W-:Y:S01]  /*1640*/  IMAD.MOV.U32 R26, RZ, RZ, R28 ;  /* 0x000000ffff1a7224 */ /* 0x000fe200078e001c */
[----:B------:R-:W-:Y:S01]  /*1650*/  SHF.R.S32.HI R0, RZ, 0x1f, R15 ;  /* 0x0000001fff007819 */ /* 0x000fe2000001140f */
[----:B------:R-:W-:Y:S01]  /*1660*/  STL [R1+0x48], R43 ;  /* 0x0000482b01007387 */ /* 0x000fe20000100800 */
[----:B------:R-:W-:Y:S01]  /*1670*/  IADD3.X R3, R9, UR16, RZ, P0, !PT ;  /* 0x0000001009037c10 */ /* 0x000fe200087fe4ff */
[----:B------:R-:W-:Y:S01]  /*1680*/  IMAD.IADD R13, R25, 0x1, R20 ;  /* 0x00000001190d7824 */ /* 0x000fe200078e0214 */
[----:B------:R-:W-:Y:S01]  /*1690*/  IADD3 R6, P0, R2, UR17, RZ ;  /* 0x0000001102067c10 */ /* 0x000fe2000ff1e0ff */
[----:B------:R-:W-:Y:S03]  /*16a0*/  STL.64 [R1+0x30], R28 ;  /* 0x0000301c01007387 */ /* 0x000fe60000100a00 */
[----:B------:R-:W-:Y:S01]  /*16b0*/  IADD3.X R7, R3, UR16, RZ, P0, !PT ;  /* 0x0000001003077c10 */ /* 0x000fe200087fe4ff */
[----:B------:R2:W-:Y:S01]  /*16c0*/  LDGSTS.E.BYPASS.LTC128B.128 [R17+0x2080], [R2.64], !P2 ;  /* 0x0208000002117fae */ /* 0x0005e2000d101d4e */
[C---:B------:R-:W-:Y:S01]  /*16d0*/  ISETP.LT.OR P0, PT, R12.reuse, 0x21, P6 ;  /* 0x000000210c00780c */ /* 0x040fe20003701670 */
[----:B------:R-:W-:Y:S01]  /*16e0*/  ULDC.64 UR16, c[0x0][0x208] ;  /* 0x0000820000107ab9 */ /* 0x000fe20000000a00 */
[----:B------:R-:W-:Y:S01]  /*16f0*/  ISETP.LT.OR P2, PT, R12, 0x61, P6 ;  /* 0x000000610c00780c */ /* 0x000fe20003741670 */
[----:B------:R4:W-:Y:S01]  /*1700*/  LDGSTS.E.BYPASS.LTC128B.128 [R17+0x3080], [R6.64], !P1 ;  /* 0x0308000006117fae */ /* 0x0009e2000c901d4e */
[----:B------:R-:W-:-:S02]  /*1710*/  USHF.L.U64.HI UR17, UR16, UR4, UR17 ;  /* 0x0000000410117299 */ /* 0x000fc40008010211 */
[----:B------:R-:W-:Y:S01]  /*1720*/  USHF.R.S32.HI UR4, URZ, 0x1f, UR6 ;  /* 0x0000001f3f047899 */ /* 0x000fe20008011406 */
[----:B------:R-:W0:Y:S01]  /*1730*/  LDGDEPBAR ;  /* 0x00000000000079af */ /* 0x000e220000000000 */
[----:B------:R-:W-:Y:S02]  /*1740*/  USHF.L.U32 UR20, UR16, 0x7, URZ ;  /* 0x0000000710147899 */ /* 0x000fe4000800063f */
[----:B------:R-:W-:Y:S01]  /*1750*/  UIMAD UR22, UR17, UR9, URZ ;  /* 0x00000009111672a4 */ /* 0x000fe2000f8e023f */
[----:B------:R5:W-:Y:S01]  /*1760*/  LDGSTS.E.BYPASS.LTC128B.128 [R17+0x8080], [R4.64], !P3 ;  /* 0x0808000004117fae */ /* 0x000be2000d901d4e */
[----:B------:R-:W-:Y:S02]  /*1770*/  ISETP.GT.AND P3, PT, R22, 0x1f, PT ;  /* 0x0000001f1600780c */ /* 0x000fe40003f64270 */
[----:B------:R-:W-:Y:S01]  /*1780*/  IMAD.U32 R18, RZ, RZ, UR20 ;  /* 0x00000014ff127e24 */ /* 0x000fe2000f8e00ff */
[----:B------:R-:W-:Y:S01]  /*1790*/  UIMAD UR22, UR7, UR20, UR22 ;  /* 0x00000014071672a4 */ /* 0x000fe2000f8e0216 */
[----:B------:R-:W-:Y:S01]  /*17a0*/  STL.64 [R1+0x28], R26 ;  /* 0x0000281a01007387 */ /* 0x000fe20000100a00 */
[----:B------:R-:W-:Y:S01]  /*17b0*/  USHF.L.U32 UR7, UR16, 0x6, URZ ;  /* 0x0000000610077899 */ /* 0x000fe2000800063f */
[----:B--2---:R-:W-:-:S04]  /*17c0*/  IADD3 R2, P1, R4, UR21, RZ ;  /* 0x0000001504027c10 */ /* 0x004fc8000ff3e0ff */
[----:B------:R-:W-:Y:S01]  /*17d0*/  IADD3.X R3, R5, UR5, RZ, P1, !PT ;  /* 0x0000000505037c10 */ /* 0x000fe20008ffe4ff */
[----:B----4-:R-:W-:-:S04]  /*17e0*/  IMAD.WIDE.U32 R6, R18, UR9, R26 ;  /* 0x0000000912067c25 */ /* 0x010fc8000f8e001a */
[----:B------:R2:W-:Y:S01]  /*17f0*/  LDGSTS.E.BYPASS.LTC128B.128 [R17+0x9080], [R2.64], !P0 ;  /* 0x0908000002117fae */ /* 0x0005e2000c101d4e */
[----:B------:R-:W-:Y:S02]  /*1800*/  IADD3 R7, R7, UR22, RZ ;  /* 0x0000001607077c10 */ /* 0x000fe4000fffe0ff */
[----:B-----5:R-:W-:-:S04]  /*1810*/  SHF.R.S32.HI R5, RZ, 0x5, R15 ;  /* 0x00000005ff057819 */ /* 0x020fc8000001140f */
[----:B------:R-:W-:-:S04]  /*1820*/  LEA.HI R0, R0, R5, RZ, 0x2 ;  /* 0x0000000500007211 */ /* 0x000fc800078f10ff */
        /* <DEDUP_REMOVED lines=34> */
[----:B------:R-:W-:Y:S01]  /*1a50*/  IADD3.X R9, R39, UR4, RZ, P0, !PT ;  /* 0x0000000427097c10 */ /* 0x000fe200087fe4ff */
[----:B------:R-:W-:Y:S01]  /*1a60*/  UIADD3 UR4, UR9, 0x1, URZ ;  /* 0x0000000109047890 */ /* 0x000fe2000fffe03f */
[----:B------:R-:W-:Y:S01]  /*1a70*/  IADD3 R14, P0, R11, R24, RZ ;  /* 0x000000180b0e7210 */ /* 0x000fe20007f1e0ff */
[----:B------:R-:W-:Y:S01]  /*1a80*/  IMAD.IADD R12, R8, 0x1, -R5 ;  /* 0x00000001080c7824 */ /* 0x000fe200078e0a05 */
[----:B------:R-:W-:Y:S01]  /*1a90*/  LEA.HI R8, R33, R22, RZ, 0x7 ;  /* 0x0000001621087211 */ /* 0x000fe200078f38ff */
[----:B------:R-:W-:-:S02]  /*1aa0*/  UISETP.GE.AND UP0, UPT, UR4, UR10, UPT ;  /* 0x0000000a0400728c */ /* 0x000fc4000bf06270 */
        /* <DEDUP_REMOVED lines=70> */
.L_x_1456:
[----:B---3--:R-:W-:Y:S05]  /*1f10*/  BSYNC B0 ;  /* 0x0000000000007941 */ /* 0x008fea0003800000 */
.L_x_1455:
[----:B-1-3--:R-:W-:Y:S01]  /*1f20*/  IMAD.MOV.U32 R3, RZ, RZ, 0x1 ;  /* 0x00000001ff037424 */ /* 0x00afe200078e00ff */
[----:B------:R-:W-:Y:S01]  /*1f30*/  LEA.HI R2, R33, R22, RZ, 0x2 ;  /* 0x0000001621027211 */ /* 0x000fe200078f10ff */
[----:B------:R-:W-:Y:S01]  /*1f40*/  IMAD.SHL.U32 R8, R16, 0x10, RZ ;  /* 0x0000001010087824 */ /* 0x000fe200078e00ff */
[----:B------:R-:W-:Y:S01]  /*1f50*/  LOP3.LUT R4, R15, 0xffffffe0, RZ, 0xc0, !PT ;  /* 0xffffffe00f047812 */ /* 0x000fe200078ec0ff */
[----:B------:R-:W-:Y:S01]  /*1f60*/  IMAD.MOV.U32 R226, RZ, RZ, 0x40 ;  /* 0x00000040ffe27424 */ /* 0x000fe200078e00ff */
[----:B------:R-:W-:Y:S01]  /*1f70*/  ISETP.LE.AND P4, PT, R3, c[0x0][0x2a8], PT ;  /* 0x0000aa0003007a0c */ /* 0x000fe20003f83270 */
[----:B------:R-:W-:Y:S01]  /*1f80*/  IMAD.MOV.U32 R188, RZ, RZ, 0x20 ;  /* 0x00000020ffbc7424 */ /* 0x000fe200078e00ff */
[----:B------:R-:W-:Y:S01]  /*1f90*/  LOP3.LUT R3, R2, 0x3ffffffc, RZ, 0xc0, !PT ;  /* 0x3ffffffc02037812 */ /* 0x000fe200078ec0ff */
[----:B------:R-:W-:Y:S01]  /*1fa0*/  IMAD.IADD R10, R22, 0x1, -R4 ;  /* 0x00000001160a7824 */ /* 0x000fe200078e0a04 */
[----:B------:R-:W-:Y:S01]  /*1fb0*/  LEA.HI R5, R183, R183, RZ, 0x1 ;  /* 0x000000b7b7057211 */ /* 0x000fe200078f08ff */
[----:B------:R-:W-:Y:S01]  /*1fc0*/  IMAD.SHL.U32 R4, R36, 0x40, RZ ;  /* 0x0000004024047824 */ /* 0x000fe200078e00ff */
[--C-:B------:R-:W-:Y:S01]  /*1fd0*/  SHF.R.S32.HI R7, RZ, 0x2, R2.reuse ;  /* 0x00000002ff077819 */ /* 0x100fe20000011402 */
[----:B------:R-:W-:Y:S01]  /*1fe0*/  IMAD.IADD R22, R22, 0x1, -R3 ;  /* 0x0000000116167824 */ /* 0x000fe200078e0a03 */
[----:B------:R-:W-:Y:S01]  /*1ff0*/  SHF.R.S32.HI R6, RZ, 0x1f, R2 ;  /* 0x0000001fff067819 */ /* 0x000fe20000011402 */
[----:B------:R-:W-:Y:S01]  /*2000*/  IMAD.SHL.U32 R3, R38, 0x8, RZ ;  /* 0x0000000826037824 */ /* 0x000fe200078e00ff */
[----:B------:R-:W-:Y:S01]  /*2010*/  LOP3.LUT R9, R4, 0x1c0, RZ, 0xc0, !PT ;  /* 0x000001c004097812 */ /* 0x000fe200078ec0ff */
[----:B------:R-:W-:Y:S01]  /*2020*/  IMAD R22, R22, 0x2, R0 ;  /* 0x0000000216167824 */ /* 0x000fe200078e0200 */
[----:B------:R-:W-:Y:S01]  /*2030*/  LOP3.LUT P2, RZ, R36, 0x4, RZ, 0xc0, !PT ;  /* 0x0000000424ff7812 */ /* 0x000fe2000784c0ff */
[----:B------:R-:W-:Y:S01]  /*2040*/  UIADD3 UR7, UR11, 0x1, -UR13 ;  /* 0x000000010b077890 */ /* 0x000fe2000fffe80d */
[----:B------:R-:W-:Y:S01]  /*2050*/  LOP3.LUT R2, R3, 0x8, RZ, 0xc0, !PT ;  /* 0x0000000803027812 */ /* 0x000fe200078ec0ff */
[----:B------:R-:W-:Y:S01]  /*2060*/  ULDC UR6, c[0x0][0x2a0] ;  /* 0x0000a80000067ab9 */ /* 0x000fe20000000800 */
[----:B------:R-:W-:Y:S01]  /*2070*/  LOP3.LUT R3, R5, 0x1ffffffe, RZ, 0xc0, !PT ;  /* 0x1ffffffe05037812 */ /* 0x000fe200078ec0ff */
[----:B------:R-:W-:Y:S01]  /*2080*/  ULOP3.LUT UR6, URZ, UR6, URZ, 0x33, !UPT ;  /* 0x000000063f067292 */ /* 0x000fe2000f8e333f */
[----:B------:R-:W-:Y:S01]  /*2090*/  LEA.HI R5, R6, R7, RZ, 0x3 ;  /* 0x0000000706057211 */ /* 0x000fe200078f18ff */
[----:B------:R-:W0:Y:S01]  /*20a0*/  LDGDEPBAR ;  /* 0x00000000000079af */ /* 0x000e220000000000 */
[----:B------:R-:W-:Y:S01]  /*20b0*/  SHF.R.U32.HI R6, RZ, 0x3, R9 ;  /* 0x00000003ff067819 */ /* 0x000fe20000011609 */
[----:B------:R-:W-:Y:S01]  /*20c0*/  IMAD.IADD R11, R183, 0x1, -R3 ;  /* 0x00000001b70b7824 */ /* 0x000fe200078e0a03 */
[----:B------:R-:W-:Y:S01]  /*20d0*/  LOP3.LUT R4, R9, 0x30, R8, 0xf8, !PT ;  /* 0x0000003009047812 */ /* 0x000fe200078ef808 */
[----:B------:R-:W-:Y:S01]  /*20e0*/  IMAD R183, R180, 0x2, R183 ;  /* 0x00000002b4b77824 */ /* 0x000fe200078e02b7 */
[C---:B------:R-:W-:Y:S01]  /*20f0*/  LOP3.LUT R3, R6.reuse, R2, R9, 0x1e, !PT ;  /* 0x0000000206037212 */ /* 0x040fe200078e1e09 */
[----:B------:R-:W-:Y:S01]  /*2100*/  CS2R R126, SRZ ;  /* 0x00000000007e7805 */ /* 0x000fe2000001ff00 */
[----:B------:R-:W-:Y:S01]  /*2110*/  LOP3.LUT R4, R6, R4, R2, 0x1e, !PT ;  /* 0x0000000406047212 */ /* 0x000fe200078e1e02 */
[----:B------:R-:W-:Y:S01]  /*2120*/  CS2R R124, SRZ ;  /* 0x00000000007c7805 */ /* 0x000fe2000001ff00 */
[----:B------:R-:W-:Y:S01]  /*2130*/  LOP3.LUT R2, R5, 0xfffffff8, RZ, 0xc0, !PT ;  /* 0xfffffff805027812 */ /* 0x000fe200078ec0ff */
[----:B------:R-:W-:Y:S01]  /*2140*/  IMAD.U32 R183, R183, 0x200, R3 ;  /* 0x00000200b7b77824 */ /* 0x000fe200078e0003 */
[----:B------:R-:W-:Y:S01]  /*2150*/  SEL R181, R226, 0xffffffc0, !P2 ;  /* 0xffffffc0e2b57807 */ /* 0x000fe20005000000 */
[----:B------:R-:W-:Y:S01]  /*2160*/  IMAD R180, R180, 0x200, R4 ;  /* 0x00000200b4b47824 */ /* 0x000fe200078e0204 */
[----:B------:R-:W-:Y:S01]  /*2170*/  LOP3.LUT P1, RZ, R12, 0x2, RZ, 0xc0, !PT ;  /* 0x000000020cff7812 */ /* 0x000fe2000782c0ff */
[----:B------:R-:W-:Y:S01]  /*2180*/  IMAD.IADD R0, R7, 0x1, -R2 ;  /* 0x0000000107007824 */ /* 0x000fe200078e0a02 */
[----:B------:R-:W-:Y:S01]  /*2190*/  SHF.R.S32.HI R2, RZ, 0x1f, R10 ;  /* 0x0000001fff027819 */ /* 0x000fe2000001140a */
[C---:B------:R-:W-:Y:S01]  /*21a0*/  IMAD R181, R183.reuse, 0x2, R181 ;  /* 0x00000002b7b57824 */ /* 0x040fe200078e02b5 */
[----:B------:R-:W-:Y:S01]  /*21b0*/  LOP3.LUT P2, RZ, R36, 0x2, RZ, 0xc0, !PT ;  /* 0x0000000224ff7812 */ /* 0x000fe2000784c0ff */
[----:B------:R-:W-:Y:S01]  /*21c0*/  IMAD.SHL.U32 R3, R0, 0x40, RZ ;  /* 0x0000004000037824 */ /* 0x000fe200078e00ff */
[----:B------:R-:W-:Y:S01]  /*21d0*/  LOP3.LUT P0, RZ, R12, 0x4, RZ, 0xc0, !PT ;  /* 0x000000040cff7812 */ /* 0x000fe2000780c0ff */
[C---:B------:R-:W-:Y:S01]  /*21e0*/  IMAD.SHL.U32 R184, R183.reuse, 0x2, RZ ;  /* 0x00000002b7b87824 */ /* 0x040fe200078e00ff */
[----:B------:R-:W-:Y:S01]  /*21f0*/  LEA.HI R2, R2, R10, RZ, 0x2 ;  /* 0x0000000a02027211 */ /* 0x000fe200078f10ff */
[----:B------:R-:W-:Y:S01]  /*2200*/  CS2R R130, SRZ ;  /* 0x0000000000827805 */ /* 0x000fe2000001ff00 */
[C---:B------:R-:W-:Y:S01]  /*2210*/  SEL R182, R188.reuse, 0xffffffe0, !P2 ;  /* 0xffffffe0bcb67807 */ /* 0x040fe20005000000 */
[----:B------:R-:W-:Y:S01]  /*2220*/  CS2R R128, SRZ ;  /* 0x0000000000807805 */ /* 0x000fe2000001ff00 */
[----:B------:R-:W-:Y:S01]  /*2230*/  SEL R185, R188, 0xffffffe0, !P1 ;  /* 0xffffffe0bcb97807 */ /* 0x000fe20004800000 */
[----:B------:R-:W-:Y:S01]  /*2240*/  CS2R R122, SRZ ;  /* 0x00000000007a7805 */ /* 0x000fe2000001ff00 */
[----:B------:R-:W-:Y:S01]  /*2250*/  R2P PR, R0, 0x6 ;  /* 0x0000000600007804 */ /* 0x000fe20000000000 */
[----:B------:R-:W-:Y:S01]  /*2260*/  IMAD R183, R183, 0x2, R182 ;  /* 0x00000002b7b77824 */ /* 0x000fe200078e02b6 */
[----:B------:R-:W-:Y:S01]  /*2270*/  LOP3.LUT R0, R3, 0x1c0, RZ, 0xc0, !PT ;  /* 0x000001c003007812 */ /* 0x000fe200078ec0ff */
[----:B------:R-:W-:Y:S01]  /*2280*/  CS2R R120, SRZ ;  /* 0x0000000000787805 */ /* 0x000fe2000001ff00 */
[C---:B------:R-:W-:Y:S01]  /*2290*/  LEA.HI.SX32 R3, R2.reuse, R8, 0x1e ;  /* 0x0000000802037211 */ /* 0x040fe200078ff2ff */
[----:B------:R-:W-:Y:S01]  /*22a0*/  CS2R R118, SRZ ;  /* 0x0000000000767805 */ /* 0x000fe2000001ff00 */
[----:B------:R-:W-:Y:S01]  /*22b0*/  LOP3.LUT R2, R2, 0x7ffffffc, RZ, 0xc0, !PT ;  /* 0x7ffffffc02027812 */ /* 0x000fe200078ec0ff */
[----:B------:R-:W-:Y:S01]  /*22c0*/  CS2R R116, SRZ ;  /* 0x0000000000747805 */ /* 0x000fe2000001ff00 */
[C---:B------:R-:W-:Y:S01]  /*22d0*/  SEL R168, R226.reuse, 0xffffffc0, !P0 ;  /* 0xffffffc0e2a87807 */ /* 0x040fe20004000000 */
[----:B------:R1:W-:Y:S01]  /*22e0*/  STL [R1+0x20], R3 ;  /* 0x0000200301007387 */ /* 0x0003e20000100800 */
[----:B------:R-:W-:Y:S01]  /*22f0*/  SEL R226, R226, 0xffffffc0, !P2 ;  /* 0xffffffc0e2e27807 */ /* 0x000fe20005000000 */
[----:B------:R-:W-:Y:S01]  /*2300*/  IMAD.IADD R2, R10, 0x1, -R2 ;  /* 0x000000010a027824 */ /* 0x000fe200078e0a02 */
[----:B------:R-:W-:Y:S01]  /*2310*/  SEL R188, R188, 0xffffffe0, !P0 ;  /* 0xffffffe0bcbc7807 */ /* 0x000fe20004000000 */
[----:B------:R-:W-:Y:S01]  /*2320*/  CS2R R110, SRZ ;  /* 0x00000000006e7805 */ /* 0x000fe2000001ff00 */
[----:B------:R-:W-:Y:S01]  /*2330*/  CS2R R108, SRZ ;  /* 0x00000000006c7805 */ /* 0x000fe2000001ff00 */
[----:B------:R-:W-:Y:S01]  /*2340*/  IMAD R2, R11, 0x4, R2 ;  /* 0x000000040b027824 */ /* 0x000fe200078e0202 */
[----:B------:R-:W-:Y:S01]  /*2350*/  CS2R R114, SRZ ;  /* 0x0000000000727805 */ /* 0x000fe2000001ff00 */
[----:B------:R-:W-:Y:S01]  /*2360*/  CS2R R112, SRZ ;  /* 0x0000000000707805 */ /* 0x000fe2000001ff00 */
[----:B------:R-:W-:Y:S01]  /*2370*/  CS2R R106, SRZ ;  /* 0x00000000006a7805 */ /* 0x000fe2000001ff00 */
        /* <DEDUP_REMOVED lines=23> */
[----:B------:R-:W-:Y:S01]  /*24f0*/  IMAD.SHL.U32 R180, R180, 0x2, RZ ;  /* 0x00000002b4b47824 */ /* 0x000fe200078e00ff */
[----:B------:R-:W-:Y:S01]  /*2500*/  UMOV UR18, URZ ;  /* 0x0000003f00127c82 */ /* 0x000fe20008000000 */
[----:B------:R-:W-:Y:S01]  /*2510*/  IMAD.IADD R0, R0, 0x1, R22 ;  /* 0x0000000100007824 */ /* 0x000fe200078e0216 */
[----:B------:R-:W-:Y:S01]  /*2520*/  SEL R4, R3, 0xffffffc0, !P0 ;  /* 0xffffffc003047807 */ /* 0x000fe20004000000 */
[----:B------:R-:W-:Y:S01]  /*2530*/  IMAD.U32 R3, RZ, RZ, UR7 ;  /* 0x00000007ff037e24 */ /* 0x000fe2000f8e00ff */
[----:B------:R-:W-:Y:S01]  /*2540*/  UMOV UR17, 0x1 ;  /* 0x0000000100117882 */ /* 0x000fe20000000000 */
[----:B------:R-:W-:Y:S01]  /*2550*/  IMAD.IADD R182, R182, 0x1, R181 ;  /* 0x00000001b6b67824 */ /* 0x000fe200078e02b5 */
[----:B------:R-:W-:Y:S01]  /*2560*/  LEA R224, R0, 0x18880, 0x1 ;  /* 0x0001888000e07811 */ /* 0x000fe200078e08ff */
[----:B------:R-:W-:Y:S01]  /*2570*/  STL [R1+0x44], R4 ;  /* 0x0000440401007387 */ /* 0x000fe20000100800 */
[----:B------:R-:W-:Y:S01]  /*2580*/  IADD3 R0, R3, -UR12, -R2 ;  /* 0x8000000c03007c10 */ /* 0x000fe2000fffe802 */
[----:B------:R-:W-:Y:S01]  /*2590*/  IMAD.IADD R189, R186, 0x1, R188 ;  /* 0x00000001babd7824 */ /* 0x000fe200078e02bc */
[----:B------:R-:W-:Y:S01]  /*25a0*/  IADD3 R3, -R2, UR19, RZ ;  /* 0x0000001302037c10 */ /* 0x000fe2000fffe1ff */
[----:B------:R1:W-:Y:S01]  /*25b0*/  STL [R1+0x4], R2 ;  /* 0x0000040201007387 */ /* 0x0003e20000100800 */
[C---:B------:R-:W-:Y:S01]  /*25c0*/  IADD3 R225, R224.reuse, 0x20, RZ ;  /* 0x00000020e0e17810 */ /* 0x040fe20007ffe0ff */
[C---:B------:R-:W-:Y:S01]  /*25d0*/  IMAD.IADD R227, R224.reuse, 0x1, R226 ;  /* 0x00000001e0e37824 */ /* 0x040fe200078e02e2 */
[----:B------:R-:W-:Y:S01]  /*25e0*/  @P1 IADD3 R225, R224, -0x20, RZ ;  /* 0xffffffe0e0e11810 */ /* 0x000fe20007ffe0ff */
[----:B------:R2:W-:Y:S01]  /*25f0*/  STL [R1+0xc], R3 ;  /* 0x00000c0301007387 */ /* 0x0005e20000100800 */
[----:B------:R-:W-:-:S02]  /*2600*/  UMOV UR4, URZ ;  /* 0x0000003f00047c82 */ /* 0x000fc40008000000 */
[----:B------:R-:W-:Y:S01]  /*2610*/  ULDC.64 UR24, c[0x0][0x118] ;  /* 0x0000460000187ab9 */ /* 0x000fe20000000a00 */
[----:B------:R-:W-:Y:S01]  /*2620*/  IMAD.IADD R226, R226, 0x1, R225 ;  /* 0x00000001e2e27824 */ /* 0x000fe200078e02e1 */
[----:B------:R-:W-:Y:S02]  /*2630*/  UISETP.GT.AND UP4, UPT, UR8, -0x1, UPT ;  /* 0xffffffff0800788c */ /* 0x000fe4000bf84270 */
[----:B------:R-:W-:Y:S01]  /*2640*/  ULDC.64 UR20, c[0x0][0x118] ;  /* 0x0000460000147ab9 */ /* 0x000fe20000000a00 */
[C---:B-1----:R-:W-:Y:S02]  /*2650*/  IADD3 R2, R0.reuse, c[0x0][0x2a4], RZ ;  /* 0x0000a90000027a10 */ /* 0x042fe40007ffe0ff */
[----:B------:R-:W-:-:S03]  /*2660*/  IADD3 R0, R0, UR6, RZ ;  /* 0x0000000600007c10 */ /* 0x000fc6000fffe0ff */
[----:B------:R2:W-:Y:S04]  /*2670*/  STL [R1], R2 ;  /* 0x0000000201007387 */ /* 0x0005e80000100800 */
[----:B------:R2:W-:Y:S02]  /*2680*/  STL [R1+0x8], R0 ;  /* 0x0000080001007387 */ /* 0x0005e40000100800 */
.L_x_1475:
[----:B------:R-:W-:Y:S04]  /*2690*/  DEPBAR.LE SB0, 0x1 ;  /* 0x000080400000791a */ /* 0x000fe80000000000 */
[----:B------:R-:W-:Y:S01]  /*26a0*/  BAR.SYNC.DEFER_BLOCKING 0x0 ;  /* 0x0000000000007b1d */ /* 0x000fe20000010000 */
[----:B--2---:R-:W-:Y:S01]  /*26b0*/  IMAD.U32 R0, RZ, RZ, UR4 ;  /* 0x00000004ff007e24 */ /* 0x004fe2000f8e00ff */
        /* <DEDUP_REMOVED lines=123> */
.L_x_1459:
[----:B------:R-:W-:Y:S04]  /*2e70*/  MOV R134, 0x1 ;  /* 0x0000000100867802 */ /* 0x000fe80000000f00 */
[----:B------:R-:W-:Y:S11]  /*2e80*/  ISETP.NE.AND P0, PT, R134, c[0x0][0x2a8], PT ;  /* 0x0000aa0086007a0c */ /* 0x000ff60003f05270 */
[----:B------:R-:W-:Y:S02]  /*2e90*/  @!UPT UIADD3 URZ, URZ, URZ, URZ ;  /* 0x0000003f3f3ff290 */ /* 0x000fe4000fffe03f */
[----:B------:R-:W-:Y:S05]  /*2ea0*/  @P0 IMAD.HI.U32 R134, R133, c[0x0][0x2ac], RZ ;  /* 0x0000ab0085860a27 */ /* 0x000fea00078e00ff */
[----:B------:R-:W-:Y:S02]  /*2eb0*/  @P0 SHF.R.U32.HI R133, RZ, c[0x0][0x2b0], R134 ;  /* 0x0000ac00ff850a19 */ /* 0x000fe40000011686 */
.L_x_1460:
[----:B------:R-:W-:Y:S05]  /*2ec0*/  BSYNC B0 ;  /* 0x0000000000007941 */ /* 0x000fea0003800000 */
.L_x_1458:
[----:B------:R-:W2:Y:S01]  /*2ed0*/  LDL R135, [R1+0x4] ;  /* 0x0000040001877983 */ /* 0x000ea20000100800 */
[----:B------:R-:W-:Y:S04]  /*2ee0*/  IMAD.MOV.U32 R134, RZ, RZ, c[0x0][0x2a8] ;  /* 0x0000aa00ff867624 */ /* 0x000fe800078e00ff */
[----:B------:R-:W-:Y:S04]  /*2ef0*/  IMAD R133, R133, R134, -UR13 ;  /* 0x8000000d85857e24 */ /* 0x000fe8000f8e0286 */
[----:B--2---:R-:W-:Y:S05]  /*2f00*/  IMAD.IADD R133, R133, 0x1, -R135 ;  /* 0x0000000185857824 */ /* 0x004fea00078e0a87 */
[----:B------:R-:W-:Y:S02]  /*2f10*/  IADD3 R134, R133, c[0x0][0x2a8], RZ ;  /* 0x0000aa0085867a10 */ /* 0x000fe40007ffe0ff */
[----:B------:R-:W-:Y:S02]  /*2f20*/  IMNMX R191, R191, R133, !PT ;  /* 0x00000085bfbf7217 */ /* 0x000fe40007800200 */
[----:B------:R-:W-:Y:S02]  /*2f30*/  IMNMX R195, R195, R134, PT ;  /* 0x00000086c3c37217 */ /* 0x000fe40003800200 */
.L_x_1457:
        /* <DEDUP_REMOVED lines=19> */
.L_x_1463:
[----:B------:R-:W-:Y:S04]  /*3070*/  MOV R134, 0x1 ;  /* 0x0000000100867802 */ /* 0x000fe80000000f00 */
[----:B------:R-:W-:Y:S11]  /*3080*/  ISETP.NE.AND P0, PT, R134, c[0x0][0x2a8], PT ;  /* 0x0000aa0086007a0c */ /* 0x000ff60003f05270 */
[----:B------:R-:W-:Y:S02]  /*3090*/  @!UPT UIADD3 URZ, URZ, URZ, URZ ;  /* 0x0000003f3f3ff290 */ /* 0x000fe4000fffe03f */
[----:B------:R-:W-:Y:S05]  /*30a0*/  @P0 IMAD.HI.U32 R134, R133, c[0x0][0x2ac], RZ ;  /* 0x0000ab0085860a27 */ /* 0x000fea00078e00ff */
[----:B------:R-:W-:Y:S02]  /*30b0*/  @P0 SHF.R.U32.HI R133, RZ, c[0x0][0x2b0], R134 ;  /* 0x0000ac00ff850a19 */ /* 0x000fe40000011686 */
.L_x_1464:
[----:B------:R-:W-:Y:S05]  /*30c0*/  BSYNC B0 ;  /* 0x0000000000007941 */ /* 0x000fea0003800000 */
.L_x_1462:
[----:B------:R-:W2:Y:S01]  /*30d0*/  LDL R135, [R1+0x4] ;  /* 0x0000040001877983 */ /* 0x000ea20000100800 */
[----:B------:R-:W-:Y:S04]  /*30e0*/  IMAD.MOV.U32 R134, RZ, RZ, c[0x0][0x2a8] ;  /* 0x0000aa00ff867624 */ /* 0x000fe800078e00ff */
[----:B------:R-:W-:Y:S04]  /*30f0*/  IMAD R133, R133, R134, -UR13 ;  /* 0x8000000d85857e24 */ /* 0x000fe8000f8e0286 */
[----:B--2---:R-:W-:Y:S05]  /*3100*/  IMAD.IADD R133, R133, 0x1, -R135 ;  /* 0x0000000185857824 */ /* 0x004fea00078e0a87 */
[----:B------:R-:W-:Y:S02]  /*3110*/  IADD3 R134, R133, c[0x0][0x2a8], RZ ;  /* 0x0000aa0085867a10 */ /* 0x000fe40007ffe0ff */
[----:B------:R-:W-:Y:S02]  /*3120*/  IMNMX R190, R190, R133, !PT ;  /* 0x00000085bebe7217 */ /* 0x000fe40007800200 */
[----:B------:R-:W-:Y:S02]  /*3130*/  IMNMX R194, R194, R134, PT ;  /* 0x00000086c2c27217 */ /* 0x000fe40003800200 */
.L_x_1461:
        /* <DEDUP_REMOVED lines=19> */
.L_x_1467:
[----:B------:R-:W-:Y:S04]  /*3270*/  MOV R134, 0x1 ;  /* 0x0000000100867802 */ /* 0x000fe80000000f00 */
[----:B------:R-:W-:Y:S11]  /*3280*/  ISETP.NE.AND P0, PT, R134, c[0x0][0x2a8], PT ;  /* 0x0000aa0086007a0c */ /* 0x000ff60003f05270 */
[----:B------:R-:W-:Y:S02]  /*3290*/  @!UPT UIADD3 URZ, URZ, URZ, URZ ;  /* 0x0000003f3f3ff290 */ /* 0x000fe4000fffe03f */
[----:B------:R-:W-:Y:S05]  /*32a0*/  @P0 IMAD.HI.U32 R134, R133, c[0x0][0x2ac], RZ ;  /* 0x0000ab0085860a27 */ /* 0x000fea00078e00ff */
[----:B------:R-:W-:Y:S02]  /*32b0*/  @P0 SHF.R.U32.HI R133, RZ, c[0x0][0x2b0], R134 ;  /* 0x0000ac00ff850a19 */ /* 0x000fe40000011686 */
.L_x_1468:
[----:B------:R-:W-:Y:S05]  /*32c0*/  BSYNC B0 ;  /* 0x0000000000007941 */ /* 0x000fea0003800000 */
.L_x_1466:
[----:B------:R-:W2:Y:S01]  /*32d0*/  LDL R135, [R1+0x4] ;  /* 0x0000040001877983 */ /* 0x000ea20000100800 */
[----:B------:R-:W-:Y:S04]  /*32e0*/  IMAD.MOV.U32 R134, RZ, RZ, c[0x0][0x2a8] ;  /* 0x0000aa00ff867624 */ /* 0x000fe800078e00ff */
[----:B------:R-:W-:Y:S04]  /*32f0*/  IMAD R133, R133, R134, -UR13 ;  /* 0x8000000d85857e24 */ /* 0x000fe8000f8e0286 */
[----:B--2---:R-:W-:Y:S05]  /*3300*/  IMAD.IADD R133, R133, 0x1, -R135 ;  /* 0x0000000185857824 */ /* 0x004fea00078e0a87 */
[----:B------:R-:W-:Y:S02]  /*3310*/  IADD3 R134, R133, c[0x0][0x2a8], RZ ;  /* 0x0000aa0085867a10 */ /* 0x000fe40007ffe0ff */
[----:B------:R-:W-:Y:S02]  /*3320*/  IMNMX R192, R192, R133, !PT ;  /* 0x00000085c0c07217 */ /* 0x000fe40007800200 */
[----:B------:R-:W-:Y:S02]  /*3330*/  IMNMX R197, R197, R134, PT ;  /* 0x00000086c5c57217 */ /* 0x000fe40003800200 */
.L_x_1465:
        /* <DEDUP_REMOVED lines=19> */
.L_x_1471:
[----:B------:R-:W-:Y:S04]  /*3470*/  MOV R133, 0x1 ;  /* 0x0000000100857802 */ /* 0x000fe80000000f00 */
[----:B------:R-:W-:Y:S11]  /*3480*/  ISETP.NE.AND P0, PT, R133, c[0x0][0x2a8], PT ;  /* 0x0000aa0085007a0c */ /* 0x000ff60003f05270 */
[----:B------:R-:W-:Y:S02]  /*3490*/  @!UPT UIADD3 URZ, URZ, URZ, URZ ;  /* 0x0000003f3f3ff290 */ /* 0x000fe4000fffe03f */
[----:B------:R-:W-:Y:S05]  /*34a0*/  @P0 IMAD.HI.U32 R133, R132, c[0x0][0x2ac], RZ ;  /* 0x0000ab0084850a27 */ /* 0x000fea00078e00ff */
[----:B------:R-:W-:Y:S02]  /*34b0*/  @P0 SHF.R.U32.HI R132, RZ, c[0x0][0x2b0], R133 ;  /* 0x0000ac00ff840a19 */ /* 0x000fe40000011685 */
.L_x_1472:
[----:B------:R-:W-:Y:S05]  /*34c0*/  BSYNC B0 ;  /* 0x0000000000007941 */ /* 0x000fea0003800000 */
.L_x_1470:
[----:B------:R-:W2:Y:S01]  /*34d0*/  LDL R134, [R1+0x4] ;  /* 0x0000040001867983 */ /* 0x000ea20000100800 */
[----:B------:R-:W-:Y:S04]  /*34e0*/  IMAD.MOV.U32 R133, RZ, RZ, c[0x0][0x2a8] ;  /* 0x0000aa00ff857624 */ /* 0x000fe800078e00ff */
[----:B------:R-:W-:Y:S04]  /*34f0*/  IMAD R132, R132, R133, -UR13 ;  /* 0x8000000d84847e24 */ /* 0x000fe8000f8e0285 */
[----:B--2---:R-:W-:Y:S05]  /*3500*/  IMAD.IADD R132, R132, 0x1, -R134 ;  /* 0x0000000184847824 */ /* 0x004fea00078e0a86 */
[----:B------:R-:W-:Y:S02]  /*3510*/  IADD3 R133, R132, c[0x0][0x2a8], RZ ;  /* 0x0000aa0084857a10 */ /* 0x000fe40007ffe0ff */
[----:B------:R-:W-:Y:S02]  /*3520*/  IMNMX R193, R193, R132, !PT ;  /* 0x00000084c1c17217 */ /* 0x000fe40007800200 */
[----:B------:R-:W-:Y:S02]  /*3530*/  IMNMX R196, R196, R133, PT ;  /* 0x00000085c4c47217 */ /* 0x000fe40003800200 */
.L_x_1469:
        /* <DEDUP_REMOVED lines=70> */
.L_x_1473:
        /* <DEDUP_REMOVED lines=320> */
[----:B------:R-:W1:Y:S02]  /*4da0*/  MUFU.EX2 R162, R203 ;  /* 0x000000cb00a27308 */ /* 0x000e640000000800 */
        /* <DEDUP_REMOVED lines=11> */
[----:B------:R1:W-:Y:S07]  /*4e60*/  MUFU.EX2 R173, R2 ;  /* 0x0000000200ad7308 */ /* 0x0003ee0000000800 */
[C---:B------:R-:W-:Y:S03]  /*4e70*/  HMMA.16816.F32 R48, R156.reuse, R174, R48 ;  /* 0x000000ae9c30723c */ /* 0x040fe60000001830 */
[----:B------:R-:W-:Y:S04]  /*4e80*/  MUFU.EX2 R172, R243 ;  /* 0x000000f300ac7308 */ /* 0x000fe80000000800 */
[----:B------:R-:W-:Y:S01]  /*4e90*/  IMAD.MOV.U32 R175, RZ, RZ, R146 ;  /* 0x000000ffffaf7224 */ /* 0x000fe200078e0092 */
[-C--:B------:R-:W-:Y:S04]  /*4ea0*/  HMMA.16816.F32 R52, R156, R176.reuse, R52 ;  /* 0x000000b09c34723c */ /* 0x080fe80000001834 */
[----:B------:R-:W-:Y:S01]  /*4eb0*/  IMAD.MOV.U32 R174, RZ, RZ, R144 ;  /* 0x000000ffffae7224 */ /* 0x000fe200078e0090 */
[----:B------:R-:W-:Y:S03]  /*4ec0*/  MUFU.EX2 R170, R245 ;  /* 0x000000f500aa7308 */ /* 0x000fe60000000800 */
[C---:B------:R-:W-:Y:S01]  /*4ed0*/  HMMA.16816.F32 R56, R164.reuse, R176, R56 ;  /* 0x000000b0a438723c */ /* 0x040fe20000001838 */
[----:B-1----:R-:W-:Y:S06]  /*4ee0*/  LDS R2, [R208.X4+0x184a0] ;  /* 0x0184a000d0027984 */ /* 0x002fec0000004800 */
[----:B------:R-:W-:Y:S01]  /*4ef0*/  IMAD.MOV.U32 R176, RZ, RZ, R147 ;  /* 0x000000ffffb07224 */ /* 0x000fe200078e0093 */
[-C--:B------:R-:W-:Y:S01]  /*4f00*/  HMMA.16816.F32 R60, R164, R178.reuse, R60 ;  /* 0x000000b2a43c723c */ /* 0x080fe2000000183c */
[----:B------:R-:W1:Y:S03]  /*4f10*/  MUFU.EX2 R164, R197 ;  /* 0x000000c500a47308 */ /* 0x000e660000000800 */
[----:B------:R-:W-:Y:S02]  /*4f20*/  IMAD.MOV.U32 R177, RZ, RZ, R149 ;  /* 0x000000ffffb17224 */ /* 0x000fe400078e0095 */
[----:B------:R-:W-:Y:S02]  /*4f30*/  LDSM.16.M88.4 R148, [R181+0x6080] ;  /* 0x00608000b594783b */ /* 0x000fe40000000200 */
[----:B------:R-:W-:Y:S03]  /*4f40*/  HMMA.16816.F32 R64, R156, R178, R64 ;  /* 0x000000b29c40723c */ /* 0x000fe60000001840 */
[----:B------:R-:W-:Y:S04]  /*4f50*/  MUFU.EX2 R157, R232 ;  /* 0x000000e8009d7308 */ /* 0x000fe80000000800 */
[----:B------:R-:W-:Y:S01]  /*4f60*/  IMAD.MOV.U32 R179, RZ, RZ, R145 ;  /* 0x000000ffffb37224 */ /* 0x000fe200078e0091 */
[-C--:B----4-:R-:W-:Y:S01]  /*4f70*/  HMMA.16816.F32 R4, R132, R136.reuse, R4 ;  /* 0x000000888404723c */ /* 0x090fe20000001804 */
[----:B------:R-:W4:Y:S04]  /*4f80*/  LDSM.16.M88.4 R144, [R181+0x5080] ;  /* 0x00508000b590783b */ /* 0x000f280000000200 */
[----:B------:R-:W-:Y:S03]  /*4f90*/  MUFU.EX2 R158, R231 ;  /* 0x000000e7009e7308 */ /* 0x000fe60000000800 */
[C---:B------:R-:W-:Y:S07]  /*4fa0*/  HMMA.16816.F32 R8, R140.reuse, R136, R8 ;  /* 0x000000888c08723c */ /* 0x040fee0000001808 */
[----:B------:R-:W-:Y:S01]  /*4fb0*/  MUFU.EX2 R159, R193 ;  /* 0x000000c1009f7308 */ /* 0x000fe20000000800 */
[-C--:B------:R-:W-:Y:S08]  /*4fc0*/  HMMA.16816.F32 R12, R140, R138.reuse, R12 ;  /* 0x0000008a8c0c723c */ /* 0x080ff0000000180c */
[C---:B------:R-:W-:Y:S01]  /*4fd0*/  HMMA.16816.F32 R16, R132.reuse, R138, R16 ;  /* 0x0000008a8410723c */ /* 0x040fe20000001810 */
[----:B------:R-:W1:Y:S10]  /*4fe0*/  MUFU.EX2 R156, R211 ;  /* 0x000000d3009c7308 */ /* 0x000e740000000800 */
[----:B------:R-:W1:Y:S01]  /*4ff0*/  MUFU.EX2 R167, R241 ;  /* 0x000000f100a77308 */ /* 0x000e620000000800 */
[-C--:B----4-:R-:W-:Y:S09]  /*5000*/  HMMA.16816.F32 R20, R132, R144.reuse, R20 ;  /* 0x000000908414723c */ /* 0x090ff20000001814 */
[----:B------:R-:W-:Y:S01]  /*5010*/  MUFU.EX2 R165, R196 ;  /* 0x000000c400a57308 */ /* 0x000fe20000000800 */
[C---:B------:R-:W-:Y:S09]  /*5020*/  HMMA.16816.F32 R24, R140.reuse, R144, R24 ;  /* 0x000000908c18723c */ /* 0x040ff20000001818 */
[----:B------:R-:W4:Y:S01]  /*5030*/  MUFU.EX2 R166, R246 ;  /* 0x000000f600a67308 */ /* 0x000f220000000800 */
[-C--:B------:R-:W-:Y:S08]  /*5040*/  HMMA.16816.F32 R28, R140, R146.reuse, R28 ;  /* 0x000000928c1c723c */ /* 0x080ff0000000181c */
        /* <DEDUP_REMOVED lines=20> */
[C---:B------:R-:W-:Y:S01]  /*5190*/  HMMA.16816.F32 R16, R136.reuse, R146, R16 ;  /* 0x000000928810723c */ /* 0x040fe20000001810 */
[----:B------:R-:W-:Y:S03]  /*51a0*/  MUFU.EX2 R147, R250 ;  /* 0x000000fa00937308 */ /* 0x000fe60000000800 */
        /* <DEDUP_REMOVED lines=25> */
[----:B------:R-:W-:Y:S02]  /*5340*/  FADD.FTZ R23, R23, -R2 ;  /* 0x8000000217177221 */ /* 0x000fe40000010000 */
        /* <DEDUP_REMOVED lines=14> */
[----:B------:R-:W-:Y:S01]  /*5430*/  MUFU.EX2 R152, R194 ;  /* 0x000000c200987308 */ /* 0x000fe20000000800 */
        /* <DEDUP_REMOVED lines=12> */
[----:B------:R-:W1:Y:S01]  /*5500*/  MUFU.EX2 R151, R191 ;  /* 0x000000bf00977308 */ /* 0x000e620000000800 */
        /* <DEDUP_REMOVED lines=10> */
[----:B------:R-:W2:Y:S01]  /*55b0*/  LDS R0, [R208.X4+0x18580] ;  /* 0x01858000d0007984 */ /* 0x000ea20000004800 */
        /* <DEDUP_REMOVED lines=12> */
[----:B------:R-:W-:Y:S01]  /*5680*/  FMUL.FTZ R18, R228, R18 ;  /* 0x00000012e4127220 */ /* 0x000fe20000410000 */
[----:B------:R-:W-:Y:S01]  /*5690*/  F2FP.PACK_AB R48, R222, R219 ;  /* 0x000000dbde30723e */ /* 0x000fe200000000ff */
[----:B------:R-:W-:Y:S01]  /*56a0*/  FMUL.FTZ R19, R223, R19 ;  /* 0x00000013df137220 */ /* 0x000fe20000410000 */
[----:B------:R-:W-:Y:S01]  /*56b0*/  F2FP.PACK_AB R143, R53, R52 ;  /* 0x00000034358f723e */ /* 0x000fe200000000ff */
[----:B------:R-:W-:Y:S02]  /*56c0*/  FMUL.FTZ R16, R216, R16 ;  /* 0x00000010d8107220 */ /* 0x000fe40000410000 */
        /* <DEDUP_REMOVED lines=13> */
[----:B------:R-:W1:Y:S01]  /*57a0*/  MUFU.EX2 R155, R247 ;  /* 0x000000f7009b7308 */ /* 0x000e620000000800 */
[----:B------:R-:W-:Y:S01]  /*57b0*/  FMUL.FTZ R51, R169, R55 ;  /* 0x00000037a9337220 */ /* 0x000fe20000410000 */
[----:B------:R-:W-:Y:S01]  /*57c0*/  F2FP.PACK_AB R50, R50, R5 ;  /* 0x000000053232723e */ /* 0x000fe200000000ff */
[----:B------:R-:W-:Y:S01]  /*57d0*/  FMUL.FTZ R38, R199, R67 ;  /* 0x00000043c7267220 */ /* 0x000fe20000410000 */
[----:B----4-:R-:W-:Y:S01]  /*57e0*/  F2FP.PACK_AB R5, R166, R170 ;  /* 0x000000aaa605723e */ /* 0x010fe200000000ff */
[----:B------:R-:W-:Y:S01]  /*57f0*/  FMUL.FTZ R34, R218, R34 ;  /* 0x00000022da227220 */ /* 0x000fe20000410000 */
[----:B------:R-:W-:Y:S01]  /*5800*/  F2FP.PACK_AB R51, R51, R54 ;  /* 0x000000363333723e */ /* 0x000fe200000000ff */
[--C-:B--2---:R-:W-:Y:S02]  /*5810*/  FADD.FTZ R8, R8, -R0.reuse ;  /* 0x8000000008087221 */ /* 0x104fe40000010000 */
[--C-:B------:R-:W-:Y:S01]  /*5820*/  FADD.FTZ R9, R9, -R0.reuse ;  /* 0x8000000009097221 */ /* 0x100fe20000010000 */
[----:B------:R-:W-:Y:S01]  /*5830*/  MUFU.EX2 R55, R252 ;  /* 0x000000fc00377308 */ /* 0x000fe20000000800 */
[--C-:B------:R-:W-:Y:S02]  /*5840*/  FADD.FTZ R12, R12, -R0.reuse ;  /* 0x800000000c0c7221 */ /* 0x100fe40000010000 */
[--C-:B------:R-:W-:Y:S02]  /*5850*/  FADD.FTZ R13, R13, -R0.reuse ;  /* 0x800000000d0d7221 */ /* 0x100fe40000010000 */
[--C-:B------:R-:W-:Y:S02]  /*5860*/  FADD.FTZ R2, R24, -R0.reuse ;  /* 0x8000000018027221 */ /* 0x100fe40000010000 */
[--C-:B------:R-:W-:Y:S02]  /*5870*/  FADD.FTZ R25, R25, -R0.reuse ;  /* 0x8000000019197221 */ /* 0x100fe40000010000 */
[--C-:B------:R-:W-:Y:S01]  /*5880*/  FADD.FTZ R28, R28, -R0.reuse ;  /* 0x800000001c1c7221 */ /* 0x100fe20000010000 */
[----:B------:R-:W2:Y:S01]  /*5890*/  MUFU.EX2 R67, R251 ;  /* 0x000000fb00437308 */ /* 0x000ea20000000800 */
        /* <DEDUP_REMOVED lines=10> */
[----:B------:R-:W4:Y:S01]  /*5940*/  LDS R0, [R208.X4+0x185a0] ;  /* 0x0185a000d0007984 */ /* 0x000f220000004800 */
        /* <DEDUP_REMOVED lines=20> */
[----:B------:R-:W3:Y:S01]  /*5a90*/  MUFU.EX2 R41, R176 ;  /* 0x000000b000297308 */ /* 0x000ee20000000800 */
[----:B------:R-:W-:Y:S01]  /*5aa0*/  FMUL.FTZ R9, R235, R9 ;  /* 0x00000009eb097220 */ /* 0x000fe20000410000 */
[----:B--2---:R-:W-:Y:S01]  /*5ab0*/  F2FP.PACK_AB R4, R153, R154 ;  /* 0x0000009a9904723e */ /* 0x004fe200000000ff */
[----:B------:R-:W-:Y:S01]  /*5ac0*/  FMUL.FTZ R52, R217, R35 ;  /* 0x00000023d9347220 */ /* 0x000fe20000410000 */
[----:B------:R-:W-:Y:S01]  /*5ad0*/  F2FP.PACK_AB R35, R213, R214 ;  /* 0x000000d6d523723e */ /* 0x000fe200000000ff */
[----:B------:R-:W-:Y:S01]  /*5ae0*/  FMUL.FTZ R12, R173, R29 ;  /* 0x0000001dad0c7220 */ /* 0x000fe20000410000 */
[----:B------:R-:W-:Y:S01]  /*5af0*/  F2FP.PACK_AB R23, R9, R8 ;  /* 0x000000080917723e */ /* 0x000fe200000000ff */
[----:B------:R3:W-:Y:S01]  /*5b00*/  STS [R224+0x2400], R4 ;  /* 0x00240004e0007388 */ /* 0x0007e20000000800 */
[----:B------:R-:W-:Y:S02]  /*5b10*/  F2FP.PACK_AB R9, R173, R206 ;  /* 0x000000cead09723e */ /* 0x000fe400000000ff */
[----:B------:R-:W2:Y:S01]  /*5b20*/  MUFU.EX2 R29, R177 ;  /* 0x000000b1001d7308 */ /* 0x000ea20000000800 */
[----:B------:R-:W-:Y:S01]  /*5b30*/  F2FP.PACK_AB R52, R52, R34 ;  /* 0x000000223434723e */ /* 0x000fe200000000ff */
[----:B------:R5:W-:Y:S01]  /*5b40*/  STS [R225+0x2400], R2 ;  /* 0x00240002e1007388 */ /* 0x000be20000000800 */
[----:B------:R-:W-:Y:S01]  /*5b50*/  F2FP.PACK_AB R34, R167, R210 ;  /* 0x000000d2a722723e */ /* 0x000fe200000000ff */
[--C-:B----4-:R-:W-:Y:S01]  /*5b60*/  FADD.FTZ R11, R11, -R0.reuse ;  /* 0x800000000b0b7221 */ /* 0x110fe20000010000 */
        /* <DEDUP_REMOVED lines=13> */
[----:B------:R-:W-:Y:S01]  /*5c40*/  FMUL.FTZ R144, R165, R64 ;  /* 0x00000040a5907220 */ /* 0x000fe20000410000 */
[C---:B------:R-:W-:Y:S01]  /*5c50*/  F2FP.PACK_AB R64, R198.reuse, R165 ;  /* 0x000000a5c640723e */ /* 0x040fe200000000ff */
[----:B------:R-:W-:Y:S01]  /*5c60*/  FMUL.FTZ R65, R198, R65 ;  /* 0x00000041c6417220 */ /* 0x000fe20000410000 */
[----:B------:R-:W-:Y:S01]  /*5c70*/  STS [R226+0x400], R36 ;  /* 0x00040024e2007388 */ /* 0x000fe20000000800 */
[----:B---3--:R-:W-:Y:S01]  /*5c80*/  F2FP.PACK_AB R4, R149, R150 ;  /* 0x000000969504723e */ /* 0x008fe200000000ff */
[----:B------:R-:W-:Y:S02]  /*5c90*/  FMUL.FTZ R32, R159, R32 ;  /* 0x000000209f207220 */ /* 0x000fe40000410000 */
        /* <DEDUP_REMOVED lines=9> */
[----:B------:R-:W-:Y:S01]  /*5d30*/  F2FP.PACK_AB R145, R33, R32 ;  /* 0x000000202191723e */ /* 0x000fe200000000ff */
[----:B------:R-:W-:Y:S01]  /*5d40*/  FMUL.FTZ R10, R154, R10 ;  /* 0x0000000a9a0a7220 */ /* 0x000fe20000410000 */
[----:B------:R-:W-:Y:S01]  /*5d50*/  F2FP.PACK_AB R33, R169, R168 ;  /* 0x000000a8a921723e */ /* 0x000fe200000000ff */
[----:B------:R-:W-:Y:S01]  /*5d60*/  STS [R226+0x2000], R9 ;  /* 0x00200009e2007388 */ /* 0x000fe20000000800 */
[----:B------:R-:W-:Y:S01]  /*5d70*/  F2FP.PACK_AB R32, R199, R238 ;  /* 0x000000eec720723e */ /* 0x000fe200000000ff */
[--C-:B------:R-:W-:Y:S01]  /*5d80*/  FADD.FTZ R14, R14, -R0.reuse ;  /* 0x800000000e0e7221 */ /* 0x100fe20000010000 */
[----:B------:R-:W-:Y:S01]  /*5d90*/  F2FP.PACK_AB R6, R200, R155 ;  /* 0x0000009bc806723e */ /* 0x000fe200000000ff */
[----:B------:R-:W-:Y:S01]  /*5da0*/  STS [R224+0x4000], R134 ;  /* 0x00400086e0007388 */ /* 0x000fe20000000800 */
        /* <DEDUP_REMOVED lines=10> */
[----:B---3--:R-:W-:Y:S01]  /*5e50*/  F2FP.PACK_AB R4, R55, R67 ;  /* 0x000000433704723e */ /* 0x008fe200000000ff */
[----:B------:R-:W-:Y:S02]  /*5e60*/  FMUL.FTZ R30, R148, R30 ;  /* 0x0000001e941e7220 */ /* 0x000fe40000410000 */
[----:B------:R-:W-:Y:S01]  /*5e70*/  STS [R224+0x6000], R8 ;  /* 0x00600008e0007388 */ /* 0x000fe20000000800 */
[----:B----4-:R-:W-:Y:S01]  /*5e80*/  F2FP.PACK_AB R2, R41, R54 ;  /* 0x000000362902723e */ /* 0x010fe200000000ff */
[--C-:B------:R-:W-:Y:S02]  /*5e90*/  FADD.FTZ R42, R42, -R0.reuse ;  /* 0x800000002a2a7221 */ /* 0x100fe40000010000 */
[----:B------:R3:W-:Y:S01]  /*5ea0*/  STS [R224+0x6400], R4 ;  /* 0x00640004e0007388 */ /* 0x0007e20000000800 */
[--C-:B------:R-:W-:Y:S02]  /*5eb0*/  FADD.FTZ R46, R46, -R0.reuse ;  /* 0x800000002e2e7221 */ /* 0x100fe40000010000 */
[----:B------:R-:W-:Y:S01]  /*5ec0*/  FMUL.FTZ R42, R67, R42 ;  /* 0x0000002a432a7220 */ /* 0x000fe20000410000 */
[----:B------:R4:W-:Y:S01]  /*5ed0*/  STS [R225+0x6400], R2 ;  /* 0x00640002e1007388 */ /* 0x0009e20000000800 */
[----:B------:R-:W-:Y:S02]  /*5ee0*/  FMUL.FTZ R46, R54, R46 ;  /* 0x0000002e362e7220 */ /* 0x000fe40000410000 */
[----:B------:R-:W-:Y:S01]  /*5ef0*/  FMUL.FTZ R66, R238, R66 ;  /* 0x00000042ee427220 */ /* 0x000fe20000410000 */
[----:B------:R-:W-:Y:S01]  /*5f00*/  STS [R225+0x6000], R7 ;  /* 0x00600007e1007388 */ /* 0x000fe20000000800 */
[--C-:B------:R-:W-:Y:S02]  /*5f10*/  FADD.FTZ R58, R58, -R0.reuse ;  /* 0x800000003a3a7221 */ /* 0x100fe40000010000 */
[--C-:B------:R-:W-:Y:S01]  /*5f20*/  FADD.FTZ R59, R59, -R0.reuse ;  /* 0x800000003b3b7221 */ /* 0x100fe20000010000 */
[----:B------:R-:W-:Y:S01]  /*5f30*/  STS [R227+0x4000], R132 ;  /* 0x00400084e3007388 */ /* 0x000fe20000000800 */
[----:B--2---:R-:W-:Y:S01]  /*5f40*/  FMUL.FTZ R58, R29, R58 ;  /* 0x0000003a1d3a7220 */ /* 0x004fe20000410000 */
[----:B------:R-:W-:Y:S01]  /*5f50*/  F2FP.PACK_AB R38, R38, R66 ;  /* 0x000000422626723e */ /* 0x000fe200000000ff */
[----:B------:R-:W-:Y:S01]  /*5f60*/  FMUL.FTZ R56, R170, R56 ;  /* 0x00000038aa387220 */ /* 0x000fe20000410000 */
[----:B------:R-:W-:Y:S01]  /*5f70*/  STS [R227+0x4400], R33 ;  /* 0x00440021e3007388 */ /* 0x000fe20000000800 */
[----:B------:R-:W-:Y:S02]  /*5f80*/  FMUL.FTZ R20, R166, R57 ;  /* 0x00000039a6147220 */ /* 0x000fe40000410000 */
[--C-:B------:R-:W-:Y:S01]  /*5f90*/  FADD.FTZ R62, R62, -R0.reuse ;  /* 0x800000003e3e7221 */ /* 0x100fe20000010000 */
[----:B------:R-:W-:Y:S01]  /*5fa0*/  STS [R226+0x4000], R64 ;  /* 0x00400040e2007388 */ /* 0x000fe20000000800 */
[----:B------:R-:W-:Y:S01]  /*5fb0*/  FADD.FTZ R63, R63, -R0 ;  /* 0x800000003f3f7221 */ /* 0x000fe20000010000 */
[----:B------:R-:W-:Y:S01]  /*5fc0*/  F2FP.PACK_AB R20, R20, R56 ;  /* 0x000000381414723e */ /* 0x000fe200000000ff */
[----:B-1----:R-:W-:Y:S01]  /*5fd0*/  FMUL.FTZ R62, R19, R62 ;  /* 0x0000003e133e7220 */ /* 0x002fe20000410000 */
[----:B------:R-:W-:Y:S01]  /*5fe0*/  STS [R226+0x4400], R32 ;  /* 0x00440020e2007388 */ /* 0x000fe20000000800 */
[----:B---3--:R-:W-:Y:S02]  /*5ff0*/  FMUL.FTZ R4, R149, R27 ;  /* 0x0000001b95047220 */ /* 0x008fe40000410000 */
[----:B------:R-:W-:Y:S01]  /*6000*/  FMUL.FTZ R60, R155, R60 ;  /* 0x0000003c9b3c7220 */ /* 0x000fe20000410000 */
[----:B------:R1:W-:Y:S01]  /*6010*/  STS [R227+0x6000], R5 ;  /* 0x00600005e3007388 */ /* 0x0003e20000000800 */
[----:B----4-:R-:W-:Y:S01]  /*6020*/  F2FP.PACK_AB R2, R25, R29 ;  /* 0x0000001d1902723e */ /* 0x010fe200000000ff */
[----:B------:R-:W-:Y:S01]  /*6030*/  FMUL.FTZ R21, R200, R61 ;  /* 0x0000003dc8157220 */ /* 0x000fe20000410000 */
[----:B------:R-:W-:Y:S01]  /*6040*/  F2FP.PACK_AB R4, R4, R26 ;  /* 0x0000001a0404723e */ /* 0x000fe200000000ff */
[----:B------:R-:W-:Y:S02]  /*6050*/  FMUL.FTZ R63, R201, R63 ;  /* 0x0000003fc93f7220 */ /* 0x000fe40000410000 */
[----:B------:R2:W-:Y:S01]  /*6060*/  STS [R227+0x6400], R2 ;  /* 0x00640002e3007388 */ /* 0x0005e20000000800 */
[----:B------:R-:W-:Y:S01]  /*6070*/  IMAD.U32 R0, RZ, RZ, UR4 ;  /* 0x00000004ff007e24 */ /* 0x000fe2000f8e00ff */
[----:B------:R-:W-:Y:S02]  /*6080*/  F2FP.PACK_AB R21, R21, R60 ;  /* 0x0000003c1515723e */ /* 0x000fe400000000ff */
[----:B------:R3:W-:Y:S01]  /*6090*/  STS [R226+0x6000], R6 ;  /* 0x00600006e2007388 */ /* 0x0007e20000000800 */
[----:B------:R-:W-:Y:S02]  /*60a0*/  IMAD R0, R0, 0x2000, R186 ;  /* 0x0000200000007824 */ /* 0x000fe400078e02ba */
        /* <DEDUP_REMOVED lines=31> */
[----:B------:R2:W-:Y:S04]  /*62a0*/  STS [R225+0xc000], R141 ;  /* 0x00c0008de1007388 */ /* 0x0005e80000000800 */
[----:B------:R-:W-:Y:S01]  /*62b0*/  STS [R225+0xc400], R50 ;  /* 0x00c40032e1007388 */ /* 0x000fe20000000800 */
[----:B-1----:R-:W-:Y:S03]  /*62c0*/  FMUL.FTZ R4, R25, R59 ;  /* 0x0000003b19047220 */ /* 0x002fe60000410000 */
[----:B------:R1:W-:Y:S02]  /*62d0*/  STS [R224+0xe400], R2 ;  /* 0x00e40002e0007388 */ /* 0x0003e40000000800 */
[----:B------:R-:W-:Y:S02]  /*62e0*/  F2FP.PACK_AB R4, R4, R58 ;  /* 0x0000003a0404723e */ /* 0x000fe400000000ff */
[----:B------:R-:W-:Y:S04]  /*62f0*/  STS [R224+0xe000], R13 ;  /* 0x00e0000de0007388 */ /* 0x000fe80000000800 */
[----:B------:R-:W-:Y:S04]  /*6300*/  STS [R225+0xe000], R18 ;  /* 0x00e00012e1007388 */ /* 0x000fe80000000800 */
[----:B------:R-:W-:Y:S04]  /*6310*/  STS [R225+0xe400], R5 ;  /* 0x00e40005e1007388 */ /* 0x000fe80000000800 */
[----:B------:R-:W-:Y:S01]  /*6320*/  STS [R227+0xc000], R143 ;  /* 0x00c0008fe3007388 */ /* 0x000fe20000000800 */
[----:B--2---:R-:W-:Y:S03]  /*6330*/  IMAD.SHL.U32 R141, R0, 0x2, RZ ;  /* 0x00000002008d7824 */ /* 0x004fe600078e00ff */
[----:B------:R-:W-:Y:S01]  /*6340*/  STS [R227+0xc400], R51 ;  /* 0x00c40033e3007388 */ /* 0x000fe20000000800 */
[----:B------:R-:W-:Y:S03]  /*6350*/  IMAD.IADD R0, R3, 0x1, R141 ;  /* 0x0000000103007824 */ /* 0x000fe600078e028d */
        /* <DEDUP_REMOVED lines=168> */
.L_x_1474:
        /* <DEDUP_REMOVED lines=280> */
.L_x_1454:
[----:B------:R-:W-:Y:S05]  /*7f60*/  @P2 EXIT ;  /* 0x000000000000294d */ /* 0x000fea0003800000 */
[----:B------:R-:W2:Y:S01]  /*7f70*/  LDL.LU R8, [R1+0x64] ;  /* 0x0000640001087983 */ /* 0x000ea20000300800 */
[----:B------:R-:W-:Y:S01]  /*7f80*/  ISETP.NE.U32.AND P1, PT, RZ, c[0x0][0x360], PT ;  /* 0x0000d800ff007a0c */ /* 0x000fe20003f25070 */
[----:B------:R-:W-:-:S03]  /*7f90*/  ULDC.64 UR6, c[0x0][0x118] ;  /* 0x0000460000067ab9 */ /* 0x000fc60000000a00 */
[----:B------:R-:W-:-:S13]  /*7fa0*/  ISETP.NE.AND.EX P1, PT, RZ, c[0x0][0x364], PT, P1 ;  /* 0x0000d900ff007a0c */ /* 0x000fda0003f25310 */
[----:B------:R-:W-:Y:S01]  /*7fb0*/  @P1 IMAD.MOV.U32 R2, RZ, RZ, 0x4 ;  /* 0x00000004ff021424 */ /* 0x000fe200078e00ff */
[----:B------:R-:W3:Y:S03]  /*7fc0*/  S2R R5, SR_CTAID.Y ;  /* 0x0000000000057919 */ /* 0x000ee60000002600 */
[----:B--2---:R-:W-:-:S06]  /*7fd0*/  @P1 IMAD.WIDE R2, R8, R2, c[0x0][0x360] ;  /* 0x0000d80008021625 */ /* 0x004fcc00078e0202 */
[----:B------:R2:W4:Y:S01]  /*7fe0*/  @P1 LDG.E R2, [R2.64] ;  /* 0x0000000602021981 */ /* 0x000522000c1e1900 */
[----:B-1----:R-:W-:Y:S01]  /*7ff0*/  IMAD.MOV.U32 R0, RZ, RZ, 0x1 ;  /* 0x00000001ff007424 */ /* 0x002fe200078e00ff */
[----:B------:R-:W-:Y:S01]  /*8000*/  ULDC UR5, c[0x0][0x358] ;  /* 0x0000d60000057ab9 */ /* 0x000fe20000000800 */
[----:B---3--:R-:W-:Y:S01]  /*8010*/  IMAD.MOV.U32 R7, RZ, RZ, R5 ;  /* 0x000000ffff077224 */ /* 0x008fe200078e0005 */
[----:B------:R-:W1:Y:S01]  /*8020*/  S2R R10, SR_TID.X ;  /* 0x00000000000a7919 */ /* 0x000e620000002100 */
[----:B------:R-:W-:-:S03]  /*8030*/  UIMAD UR5, UR8, UR5, URZ ;  /* 0x00000005080572a4 */ /* 0x000fc6000f8e023f */
[----:B------:R-:W-:Y:S01]  /*8040*/  BAR.SYNC.DEFER_BLOCKING 0x1, 0x100 ;  /* 0x0044000000007b1d */ /* 0x000fe20000010000 */
[----:B------:R-:W-:Y:S01]  /*8050*/  ISETP.NE.AND P0, PT, R0, c[0x0][0x338], PT ;  /* 0x0000ce0000007a0c */ /* 0x000fe20003f05270 */
[C---:B------:R-:W-:Y:S01]  /*8060*/  IMAD R0, R8.reuse, c[0x0][0x2f4], RZ ;  /* 0x0000bd0008007a24 */ /* 0x040fe200078e02ff */
[----:B------:R-:W-:Y:S02]  /*8070*/  SHF.R.S32.HI R16, RZ, 0x1f, R8 ;  /* 0x0000001fff107819 */ /* 0x000fe40000011408 */
[----:B------:R-:W-:Y:S01]  /*8080*/  SEL R12, R8, RZ, !P1 ;  /* 0x000000ff080c7207 */ /* 0x000fe20004800000 */
        /* <DEDUP_REMOVED lines=17> */
[----:B-1----:R-:W-:Y:S01]  /*81a0*/  ISETP.NE.AND P2, PT, R10, RZ, PT ;  /* 0x000000ff0a00720c */ /* 0x002fe20003f45270 */
        /* <DEDUP_REMOVED lines=8> */
.L_x_1478:
[----:B------:R-:W2:Y:S01]  /*8230*/  LDG.E.STRONG.GPU R0, [R4.64] ;  /* 0x0000000604007981 */ /* 0x000ea2000c1ef900 */
[----:B------:R-:W-:Y:S01]  /*8240*/  YIELD ;  /* 0x0000000000007946 */ /* 0x000fe20003800000 */
[----:B--2---:R-:W-:Y:S01]  /*8250*/  ISETP.NE.AND P0, PT, R0, R6, PT ;  /* 0x000000060000720c */ /* 0x004fe20003f05270 */
[----:B------:R-:W-:-:S12]  /*8260*/  CCTL.IVALL ;  /* 0x00000000ff00798f */ /* 0x000fd80002000000 */
[----:B------:R-:W-:Y:S05]  /*8270*/  @P0 BRA `(.L_x_1478) ;  /* 0xffffffb000000947 */ /* 0x000fea000383ffff */
.L_x_1477:
[----:B------:R-:W-:Y:S05]  /*8280*/  BSYNC B0 ;  /* 0x0000000000007941 */ /* 0x000fea0003800000 */
.L_x_1476:
[----:B------:R-:W-:Y:S01]  /*8290*/  MOV R17, 0xffffffff ;  /* 0xffffffff00117802 */ /* 0x000fe20000000f00 */
[----:B------:R-:W-:Y:S05]  /*82a0*/  BRA.CONV ~URZ, `(.L_x_1479) ;  /* 0x000000237f007947 */ /* 0x000fea000b800000 */
[----:B------:R-:W-:Y:S02]  /*82b0*/  MOV R8, 0x82d0 ;  /* 0x000082d000087802 */ /* 0x000fe40000000f00 */
[----:B------:R-:W-:Y:S05]  /*82c0*/  CALL.REL.NOINC `($__internal_9_$__cuda_sm70_warpsync) ;  /* 0x0000089000007944 */ /* 0x000fea0003c00000 */
.L_x_1479:
        /* <DEDUP_REMOVED lines=50> */
[----:B-1----:R-:W-:Y:S05]  /*85f0*/  CALL.REL.NOINC `($__internal_9_$__cuda_sm70_warpsync) ;  /* 0x0000056000007944 */ /* 0x002fea0003c00000 */
.L_x_1480:
        /* <DEDUP_REMOVED lines=12> */
.L_x_1482:
[----:B------:R-:W-:Y:S05]  /*86c0*/  BSYNC B0 ;  /* 0x0000000000007941 */ /* 0x000fea0003800000 */
.L_x_1481:
[----:B--2---:R-:W-:Y:S01]  /*86d0*/  IADD3 R4, P0, R14, c[0x0][0x348], RZ ;  /* 0x0000d2000e047a10 */ /* 0x004fe20007f1e0ff */
[----:B------:R-:W-:Y:S03]  /*86e0*/  BSSY B0, `(.L_x_1483) ;  /* 0x0000008000007945 */ /* 0x000fe60003800000 */
[----:B------:R-:W-:Y:S01]  /*86f0*/  IADD3.X R5, R15, c[0x0][0x34c], RZ, P0, !PT ;  /* 0x0000d3000f057a10 */ /* 0x000fe200007fe4ff */
[----:B------:R-:W-:Y:S05]  /*8700*/  @P2 BRA `(.L_x_1484) ;  /* 0x0000005000002947 */ /* 0x000fea0003800000 */
.L_x_1485:
[----:B------:R-:W2:Y:S01]  /*8710*/  LDG.E.STRONG.GPU R0, [R4.64] ;  /* 0x0000000604007981 */ /* 0x000ea2000c1ef900 */
[----:B------:R-:W-:Y:S01]  /*8720*/  YIELD ;  /* 0x0000000000007946 */ /* 0x000fe20003800000 */
[----:B--2---:R-:W-:Y:S01]  /*8730*/  ISETP.NE.AND P0, PT, R0, R6, PT ;  /* 0x000000060000720c */ /* 0x004fe20003f05270 */
[----:B------:R-:W-:-:S12]  /*8740*/  CCTL.IVALL ;  /* 0x00000000ff00798f */ /* 0x000fd80002000000 */
[----:B------:R-:W-:Y:S05]  /*8750*/  @P0 BRA `(.L_x_1485) ;  /* 0xffffffb000000947 */ /* 0x000fea000383ffff */
.L_x_1484:
[----:B------:R-:W-:Y:S05]  /*8760*/  BSYNC B0 ;  /* 0x0000000000007941 */ /* 0x000fea0003800000 */
.L_x_1483:
[----:B------:R-:W-:Y:S05]  /*8770*/  BRA.CONV ~URZ, `(.L_x_1486) ;  /* 0x000000237f007947 */ /* 0x000fea000b800000 */
[----:B------:R-:W-:Y:S02]  /*8780*/  MOV R8, 0x87a0 ;  /* 0x000087a000087802 */ /* 0x000fe40000000f00 */
[----:B-1----:R-:W-:Y:S05]  /*8790*/  CALL.REL.NOINC `($__internal_9_$__cuda_sm70_warpsync) ;  /* 0x000003c000007944 */ /* 0x002fea0003c00000 */
.L_x_1486:
        /* <DEDUP_REMOVED lines=48> */
.L_x_1487:
        /* <DEDUP_REMOVED lines=12> */
        .weak           $__internal_9_$__cuda_sm70_warpsync
        .type           $__internal_9_$__cuda_sm70_warpsync,@function
        .size           $__internal_9_$__cuda_sm70_warpsync,(.L_x_1843 - $__internal_9_$__cuda_sm70_warpsync)
$__internal_9_$__cuda_sm70_warpsync:
[----:B------:R-:W-:Y:S01]  /*8b60*/  MOV R9, 0x0 ;  /* 0x0000000000097802 */ /* 0x000fe20000000f00 */
[----:B------:R-:W-:Y:S04]  /*8b70*/  WARPSYNC R17 ;  /* 0x0000001100007348 */ /* 0x000fe80003800000 */
[----:B------:R-:W-:Y:S05]  /*8b80*/  RET.REL.NODEC R8 `(_ZN7cutlass13device_kernelIN5flash19enable_sm80_to_sm89INS1_16FlashAttnBwdSm80INS1_25CollectiveMainloopBwdSm80ILi2ELi2EN4cute5tupleIJNS5_1CILi128EEES8_NS7_ILi64EEEEEENS_6half_tEfNS_4arch4Sm80ELb0ELb1ELb0ELb1ELb1ELb0ELb0ELb0ELi2ELi4ELi4ELi4ELb0EEENS1_24CollectiveEpilogueBwdGQAISA_fSD_Li256ELb1ELb1EEENS1_19SingleTileSchedulerILb1ELb0ELb0ELi128EEEEEEEEEvNT_6ParamsE) ;  /* 0xffff747008007950 */ /* 0x000fea0003c3ffff */
.L_x_1488:
        /* <DEDUP_REMOVED lines=15> */
.L_x_1843:


//--------------------- .text._ZN7cutlass13device_kernelIN5flash19enable_sm80_to_sm89INS1_16FlashAttnBwdSm80INS1_25CollectiveMainloopBwdSm80ILi2ELi2EN4cute5tupleIJNS5_1CILi128EEES8_NS7_ILi64EEEEEENS_6half_tEfNS_4arch4Sm80ELb1ELb0ELb0ELb0ELb0ELb0ELb0ELb0ELi2ELi4ELi4ELi4ELb0EEENS1_21CollectiveEpilogueBwdISA_SB_SD_Li256ELb0ELb0ELi2EEENS1_25SingleTileBwdLPTSchedulerILb0ELi128ELb0EEEEEEEEEvNT_6ParamsE --------------------------
	.section	.text._ZN7cutlass13device_kernelIN5flash19enable_sm80_to_sm89INS1_16FlashAttnBwdSm80INS1_25CollectiveMainloopBwdSm80ILi2ELi2EN4cute5tupleIJNS5_1CILi128EEES8_NS7_ILi64EEEEEENS_6half_tEfNS_4arch4Sm80ELb1ELb0ELb0ELb0ELb0ELb0ELb0ELb0ELi2ELi4ELi4ELi4ELb0EEENS1_21CollectiveEpilogueBwdISA_SB_SD_Li256ELb0ELb0ELi2EEENS1_25SingleTileBwdLPTSchedulerILb0ELi128ELb0EEEEEEEEEvNT_6ParamsE,"ax",@progbits
	.sectioninfo	@"SHI_REGISTERS=255"
	.align	128
.text._ZN7cutlass13device_kernelIN5flash19enable_sm80_to_sm89INS1_16FlashAttnBwdSm80INS1_25CollectiveMainloopBwdSm80ILi2ELi2EN4cute5tupleIJNS5_1CILi128EEES8_NS7_ILi64EEEEEENS_6half_tEfNS_4arch4Sm80ELb1ELb0ELb0ELb0ELb0ELb0ELb0ELb0ELi2ELi4ELi4ELi4ELb0EEENS1_21CollectiveEpilogueBwdISA_SB_SD_Li256ELb0ELb0ELi2EEENS1_25SingleTileBwdLPTSchedulerILb0ELi128ELb0EEEEEEEEEvNT_6ParamsE:
        .type           _ZN7cutlass13device_kernelIN5flash19enable_sm80_to_sm89INS1_16FlashAttnBwdSm80INS1_25CollectiveMainloopBwdSm80ILi2ELi2EN4cute5tupleIJNS5_1CILi128EEES8_NS7_ILi64EEEEEENS_6half_tEfNS_4arch4Sm80ELb1ELb0ELb0ELb0ELb0ELb0ELb0ELb0ELi2ELi4ELi4ELi4ELb0EEENS1_21CollectiveEpilogueBwdISA_SB_SD_Li256ELb0ELb0ELi2EEENS1_25SingleTileBwdLPTSchedulerILb0ELi128ELb0EEEEEEEEEvNT_6ParamsE,@function
        .size           _ZN7cutlass13device_kernelIN5flash19enable_sm80_to_sm89INS1_16FlashAttnBwdSm80INS1_25CollectiveMainloopBwdSm80ILi2ELi2EN4cute5tupleIJNS5_1CILi128EEES8_NS7_ILi64EEEEEENS_6half_tEfNS_4arch4Sm80ELb1ELb0ELb0ELb0ELb0ELb0ELb0ELb0ELi2ELi4ELi4ELi4ELb0EEENS1_21CollectiveEpilogueBwdISA_SB_SD_Li256ELb0ELb0ELi2EEENS1_25SingleTileBwdLPTSchedulerILb0ELi128ELb0EEEEEEEEEvNT_6ParamsE,(.L_x_1845 - _ZN7cutlass13device_kernelIN5flash19enable_sm80_to_sm89INS1_16FlashAttnBwdSm80INS1_25CollectiveMainloopBwdSm80ILi2ELi2EN4cute5tupleIJNS5_1CILi128EEES8_NS7_ILi64EEEEEENS_6half_tEfNS_4arch4Sm80ELb1ELb0ELb0ELb0ELb0ELb0ELb0ELb0ELi2ELi4ELi4ELi4ELb0EEENS1_21CollectiveEpilogueBwdISA_SB_SD_Li256ELb0ELb0ELi2EEENS1_25SingleTileBwdLPTSchedulerILb0ELi128ELb0EEEEEEEEEvNT_6ParamsE)
        .other          _ZN7cutlass13device_kernelIN5flash19enable_sm80_to_sm89INS1_16FlashAttnBwdSm80INS1_25CollectiveMainloopBwdSm80ILi2ELi2EN4cute5tupleIJNS5_1CILi128EEES8_NS7_ILi64EEEEEENS_6half_tEfNS_4arch4Sm80ELb1ELb0ELb0ELb0ELb0ELb0ELb0ELb0ELi2ELi4ELi4ELi4ELb0EEENS1_21CollectiveEpilogueBwdISA_SB_SD_Li256ELb0ELb0ELi2EEENS1_25SingleTileBwdLPTSchedulerILb0ELi128ELb0EEEEEEEEEvNT_6ParamsE,@"STO_CUDA_ENTRY STV_DEFAULT"
_ZN7cutlass13device_kernelIN5flash19enable_sm80_to_sm89INS1_16FlashAttnBwdSm80INS1_25CollectiveMainloopBwdSm80ILi2ELi2EN4cute5tupleIJNS5_1CILi128EEES8_NS7_ILi64EEEEEENS_6half_tEfNS_4arch4Sm80ELb1ELb0ELb0ELb0ELb0ELb0ELb0ELb0ELi2ELi4ELi4ELi4ELb0EEENS1_21CollectiveEpilogueBwdISA_SB_SD_Li256ELb0ELb0ELi2EEENS1_25SingleTileBwdLPTSchedulerILb0ELi128ELb0EEEEEEEEEvNT_6ParamsE:
[----:B------:R-:W-:-:S03]  /*0000*/  MOV R1, c[0x0][0x28] ;  /* 0x00000a0000017a02 */ /* 0x000fc60000000f00 */
[----:B------:R-:W1:Y:S01]  /*0010*/  S2R R2, SR_TID.X ;  /* 0x0000000000027919 */ /* 0x000e620000002100 */
[----:B------:R-:W-:Y:S01]  /*0020*/  IADD3 R1, R1, -0x60, RZ ;  /* 0xffffffa001017810 */ /* 0x000fe20007ffe0ff */
[----:B------:R-:W2:Y:S01]  /*0030*/  S2UR UR4, SR_CTAID.X ;  /* 0x00000000000479c3 */ /* 0x000ea20000002500 */
[----:B------:R-:W-:Y:S02]  /*0040*/  IMAD.MOV.U32 R27, RZ, RZ, R3 ;  /* 0x000000ffff1b7224 */ /* 0x000fe400078e0003 */
[--C-:B-1----:R-:W-:Y:S01]  /*0050*/  IMAD.MOV.U32 R26, RZ, RZ, R2.reuse ;  /* 0x000000ffff1a7224 */ /* 0x102fe200078e0002 */
[----:B------:R-:W-:Y:S01]  /*0060*/  STL [R1+0x8], R2 ;  /* 0x0000080201007387 */ /* 0x000fe20000100800 */
[----:B------:R-:W-:-:S05]  /*0070*/  IMAD.MOV.U32 R26, RZ, RZ, R2 ;  /* 0x000000ffff1a7224 */ /* 0x000fca00078e0002 */
[----:B------:R-:W-:-:S06]  /*0080*/  SHF.R.U32.HI R0, RZ, 0x5, R26 ;  /* 0x00000005ff007819 */ /* 0x000fcc000001161a */
[----:B------:R-:W1:Y:S02]  /*0090*/  SHFL.IDX PT, R0, R0, RZ, 0x1f ;  /* 0x00001fff00007589 */ /* 0x000e6400000e0000 */
[----:B-1----:R-:W-:-:S13]  /*00a0*/  ISETP.NE.AND P0, PT, R0, RZ, PT ;  /* 0x000000ff0000720c */ /* 0x002fda0003f05270 */
[----:B--2---:R-:W-:Y:S05]  /*00b0*/  @!P0 BRA `(.L_x_1489) ;  /* 0x0000026000008947 */ /* 0x004fea0003800000 */
[----:B------:R-:W-:Y:S02]  /*00c0*/  ULDC.64 UR6, c[0x0][0x3b8] ;  /* 0x0000ee0000067ab9 */ /* 0x000fe40000000a00 */
[----:B------:R-:W-:Y:S02]  /*00d0*/  UISETP.NE.AND UP0, UPT, UR6, 0x1, UPT ;  /* 0x000000010600788c */ /* 0x000fe4000bf05270 */
[----:B------:R-:W-:Y:S02]  /*00e0*/  UIMAD.WIDE.U32 UR10, UR4, UR7, URZ ;  /* 0x00000007040a72a5 */ /* 0x000fe4000f8e003f */
[----:B------:R-:W-:Y:S02]  /*00f0*/  ULDC UR5, c[0x0][0x3c0] ;  /* 0x0000f00000057ab9 */ /* 0x000fe40000000800 */
[----:B------:R-:W-:-:S05]  /*0100*/  UMOV UR8, UR4 ;  /* 0x0000000400087c82 */ /* 0x000fca0008000000 */
[----:B------:R-:W-:-:S03]  /*0110*/  @UP0 USHF.R.U32.HI UR8, URZ, UR5, UR11 ;  /* 0x000000053f080299 */ /* 0x000fc6000801160b */
[----:B------:R-:W-:Y:S02]  /*0120*/  ULDC UR5, c[0x0][0x3d0] ;  /* 0x0000f40000057ab9 */ /* 0x000fe40000000800 */
[----:B------:R-:W-:Y:S02]  /*0130*/  UISETP.GE.AND UP0, UPT, UR8, UR5, UPT ;  /* 0x000000050800728c */ /* 0x000fe4000bf06270 */
[----:B------:R-:W-:-:S04]  /*0140*/  UIADD3 UR5, -UR8, URZ, URZ ;  /* 0x0000003f08057290 */ /* 0x000fc8000fffe13f */
[----:B------:R-:W-:Y:S01]  /*0150*/  PLOP3.LUT P0, PT, PT, PT, UP0, 0x80, 0x0 ;  /* 0x000000000000781c */ /* 0x000fe20003f0f008 */
[----:B------:R-:W-:-:S12]  /*0160*/  UIMAD UR6, UR5, UR6, UR4 ;  /* 0x00000006050672a4 */ /* 0x000fd8000f8e0204 */
[----:B------:R-:W-:Y:S05]  /*0170*/  @!P0 BRA `(.L_x_1490) ;  /* 0x0000008000008947 */ /* 0x000fea0003800000 */
[----:B------:R-:W-:Y:S02]  /*0180*/  ULDC UR7, c[0x0][0x3c4] ;  /* 0x0000f10000077ab9 */ /* 0x000fe40000000800 */
[----:B------:R-:W-:Y:S02]  /*0190*/  UISETP.NE.AND UP0, UPT, UR7, 0x1, UPT ;  /* 0x000000010700788c */ /* 0x000fe4000bf05270 */
[----:B------:R-:W-:Y:S02]  /*01a0*/  ULDC.64 UR4, c[0x0][0x3c8] ;  /* 0x0000f20000047ab9 */ /* 0x000fe40000000a00 */
[----:B------:R-:W-:Y:S02]  /*01b0*/  UIMAD.WIDE.U32 UR10, UR6, UR4, URZ ;  /* 0x00000004060a72a5 */ /* 0x000fe4000f8e003f */
[----:B------:R-:W-:-:S05]  /*01c0*/  UMOV UR15, UR6 ;  /* 0x00000006000f7c82 */ /* 0x000fca0008000000 */
[----:B------:R-:W-:-:S04]  /*01d0*/  @UP0 USHF.R.U32.HI UR15, URZ, UR5, UR11 ;  /* 0x000000053f0f0299 */ /* 0x000fc8000801160b */
[----:B------:R-:W-:Y:S01]  /*01e0*/  UIMAD UR7, UR15, UR7, URZ ;  /* 0x000000070f0772a4 */ /* 0x000fe2000f8e023f */
[----:B------:R-:W-:Y:S05]  /*01f0*/  BRA `(.L_x_1491) ;  /* 0x0000007000007947 */ /* 0x000fea0003800000 */
.L_x_1490:
[----:B------:R-:W-:Y:S02]  /*0200*/  ULDC UR7, c[0x0][0x3ac] ;  /* 0x0000eb0000077ab9 */ /* 0x000fe40000000800 */
[----:B------:R-:W-:Y:S02]  /*0210*/  UISETP.NE.AND UP0, UPT, UR7, 0x1, UPT ;  /* 0x000000010700788c */ /* 0x000fe4000bf05270 */
[----:B------:R-:W-:Y:S02]  /*0220*/  ULDC.64 UR4, c[0x0][0x3b0] ;  /* 0x0000ec0000047ab9 */ /* 0x000fe40000000a00 */
[----:B------:R-:W-:Y:S02]  /*0230*/  UIMAD.WIDE.U32 UR10, UR6, UR4, URZ ;  /* 0x00000004060a72a5 */ /* 0x000fe4000f8e003f */
[----:B------:R-:W-:-:S05]  /*0240*/  UMOV UR15, UR6 ;  /* 0x00000006000f7c82 */ /* 0x000fca0008000000 */
[----:B------:R-:W-:-:S04]  /*0250*/  @UP0 USHF.R.U32.HI UR15, URZ, UR5, UR11 ;  /* 0x000000053f0f0299 */ /* 0x000fc8000801160b */
[----:B------:R-:W-:-:S04]  /*0260*/  UIMAD UR7, UR15, UR7, URZ ;  /* 0x000000070f0772a4 */ /* 0x000fc8000f8e023f */
.L_x_1491:
[----:B------:R-:W-:Y:S02]  /*0270*/  UIADD3 UR9, UR6, -UR7, URZ ;  /* 0x8000000706097290 */ /* 0x000fe4000fffe03f */
[----:B------:R-:W-:Y:S02]  /*0280*/  ULDC.64 UR4, c[0x0][0x3a8] ;  /* 0x0000ea0000047ab9 */ /* 0x000fe40000000a00 */
[----:B------:R-:W-:Y:S02]  /*0290*/  ULDC.64 UR6, c[0x0][0x3a0] ;  /* 0x0000e80000067ab9 */ /* 0x000fe40000000a00 */
[----:B------:R-:W-:Y:S02]  /*02a0*/  UISETP.NE.AND UP0, UPT, UR6, 0x1, UPT ;  /* 0x000000010600788c */ /* 0x000fe4000bf05270 */
[----:B------:R-:W-:-:S04]  /*02b0*/  UIMAD UR5, UR8, UR5, UR9 ;  /* 0x00000005080572a4 */ /* 0x000fc8000f8e0209 */
[----:B------:R-:W-:-:S03]  /*02c0*/  UIMAD.WIDE.U32 UR8, UR5, UR7, URZ ;  /* 0x00000007050872a5 */ /* 0x000fc6000f8e003f */
[----:B------:R-:W-:Y:S02]  /*02d0*/  UMOV UR14, UR5 ;  /* 0x00000005000e7c82 */ /* 0x000fe40008000000 */
[----:B------:R-:W-:-:S04]  /*02e0*/  @UP0 USHF.R.U32.HI UR14, URZ, UR4, UR9 ;  /* 0x000000043f0e0299 */ /* 0x000fc80008011609 */
[----:B------:R-:W-:-:S04]  /*02f0*/  UIADD3 UR13, -UR14, URZ, URZ ;  /* 0x0000003f0e0d7290 */ /* 0x000fc8000fffe13f */
[----:B------:R-:W-:Y:S01]  /*0300*/  UIMAD UR13, UR13, UR6, UR5 ;  /* 0x000000060d0d72a4 */ /* 0x000fe2000f8e0205 */
[----:B------:R-:W-:Y:S05]  /*0310*/  BRA `(.L_x_1492) ;  /* 0x0000025000007947 */ /* 0x000fea0003800000 */
.L_x_1489:
        /* <DEDUP_REMOVED lines=20> */
.L_x_1493:
[----:B------:R-:W-:Y:S02]  /*0460*/  ULDC UR7, c[0x0][0x3ac] ;  /* 0x0000eb0000077ab9 */ /* 0x000fe40000000800 */
[----:B------:R-:W-:Y:S02]  /*0470*/  UISETP.NE.AND UP0, UPT, UR7, 0x1, UPT ;  /* 0x000000010700788c */ /* 0x000fe4000bf05270 */
[----:B------:R-:W-:Y:S02]  /*0480*/  ULDC.64 UR4, c[0x0][0x3b0] ;  /* 0x0000ec0000047ab9 */ /* 0x000fe40000000a00 */
[----:B------:R-:W-:Y:S02]  /*0490*/  UIMAD.WIDE.U32 UR10, UR6, UR4, URZ ;  /* 0x00000004060a72a5 */ /* 0x000fe4000f8e003f */
[----:B------:R-:W-:-:S05]  /*04a0*/  UMOV UR15, UR6 ;  /* 0x00000006000f7c82 */ /* 0x000fca0008000000 */
[----:B------:R-:W-:-:S04]  /*04b0*/  @UP0 USHF.R.U32.HI UR15, URZ, UR5, UR11 ;  /* 0x000000053f0f0299 */ /* 0x000fc8000801160b */
[----:B------:R-:W-:-:S04]  /*04c0*/  UIMAD UR7, UR15, UR7, URZ ;  /* 0x000000070f0772a4 */ /* 0x000fc8000f8e023f */
.L_x_1494:
        /* <DEDUP_REMOVED lines=9> */
[----:B------:R-:W-:Y:S02]  /*0560*/  UIMAD UR13, UR13, UR6, UR5 ;  /* 0x000000060d0d72a4 */ /* 0x000fe4000f8e0205 */
.L_x_1492:
[----:B------:R-:W-:-:S13]  /*0570*/  ISETP.LE.AND P0, PT, RZ, UR14, PT ;  /* 0x0000000eff007c0c */ /* 0x000fda000bf03270 */
[----:B------:R-:W-:Y:S05]  /*0580*/  @!P0 EXIT ;  /* 0x000000000000894d */ /* 0x000fea0003800000 */
[----:B------:R-:W-:Y:S01]  /*0590*/  USHF.L.U32 UR11, UR15, 0x7, URZ ;  /* 0x000000070f0b7899 */ /* 0x000fe2000800063f */
        /* <DEDUP_REMOVED lines=8> */
[----:B------:R-:W-:Y:S01]  /*0620*/  IMAD.MOV.U32 R194, RZ, RZ, RZ ;  /* 0x000000ffffc27224 */ /* 0x000fe200078e00ff */
[----:B------:R-:W-:Y:S01]  /*0630*/  UIADD3 UR5, UR5, -UR4, URZ ;  /* 0x8000000405057290 */ /* 0x000fe2000fffe03f */
[----:B------:R-:W-:Y:S01]  /*0640*/  IMAD.MOV.U32 R192, RZ, RZ, RZ ;  /* 0x000000ffffc07224 */ /* 0x000fe200078e00ff */
[----:B------:R-:W-:Y:S01]  /*0650*/  UIADD3 UR6, UR6, 0x7f, URZ ;  /* 0x0000007f06067890 */ /* 0x000fe2000fffe03f */
[----:B------:R-:W-:Y:S01]  /*0660*/  MOV R13, RZ ;  /* 0x000000ff000d7202 */ /* 0x000fe20000000f00 */
[----:B------:R-:W-:Y:S01]  /*0670*/  USHF.R.S32.HI UR4, URZ, 0x1f, UR5 ;  /* 0x0000001f3f047899 */ /* 0x000fe20008011405 */
[----:B------:R-:W-:Y:S01]  /*0680*/  IMAD.MOV.U32 R186, RZ, RZ, RZ ;  /* 0x000000ffffba7224 */ /* 0x000fe200078e00ff */
[----:B------:R-:W-:Y:S01]  /*0690*/  ULDC.64 UR18, c[0x0][0x118] ;  /* 0x0000460000127ab9 */ /* 0x000fe20000000a00 */
[----:B------:R-:W-:Y:S01]  /*06a0*/  MOV R15, RZ ;  /* 0x000000ff000f7202 */ /* 0x000fe20000000f00 */
[----:B------:R-:W-:Y:S01]  /*06b0*/  ULEA.HI UR8, UR4, UR5, URZ, 0x7 ;  /* 0x0000000504087291 */ /* 0x000fe2000f8f383f */
[----:B------:R-:W-:Y:S01]  /*06c0*/  IMAD.MOV.U32 R184, RZ, RZ, RZ ;  /* 0x000000ffffb87224 */ /* 0x000fe200078e00ff */
[----:B------:R-:W-:Y:S01]  /*06d0*/  USHF.R.S32.HI UR4, URZ, 0x1f, UR6 ;  /* 0x0000001f3f047899 */ /* 0x000fe20008011406 */
[----:B------:R-:W-:Y:S01]  /*06e0*/  CS2R R16, SRZ ;  /* 0x0000000000107805 */ /* 0x000fe2000001ff00 */
[----:B------:R-:W-:Y:S01]  /*06f0*/  USHF.R.S32.HI UR8, URZ, 0x7, UR8 ;  /* 0x000000073f087899 */ /* 0x000fe20008011408 */
[----:B------:R-:W-:Y:S01]  /*0700*/  MOV R182, RZ ;  /* 0x000000ff00b67202 */ /* 0x000fe20000000f00 */
[----:B------:R-:W-:Y:S01]  /*0710*/  ULEA.HI UR4, UR4, UR6, URZ, 0x7 ;  /* 0x0000000604047291 */ /* 0x000fe2000f8f383f */
[----:B------:R-:W-:Y:S01]  /*0720*/  CS2R R180, SRZ ;  /* 0x0000000000b47805 */ /* 0x000fe2000001ff00 */
[----:B------:R-:W-:Y:S01]  /*0730*/  UISETP.LT.AND UP0, UPT, URZ, UR8, UPT ;  /* 0x000000083f00728c */ /* 0x000fe2000bf01270 */
[----:B------:R-:W-:Y:S01]  /*0740*/  CS2R R174, SRZ ;  /* 0x0000000000ae7805 */ /* 0x000fe2000001ff00 */
[----:B------:R-:W-:Y:S01]  /*0750*/  USHF.R.S32.HI UR12, URZ, 0x7, UR4 ;  /* 0x000000073f0c7899 */ /* 0x000fe20008011404 */
[----:B------:R-:W-:Y:S01]  /*0760*/  CS2R R172, SRZ ;  /* 0x0000000000ac7805 */ /* 0x000fe2000001ff00 */
[----:B------:R-:W-:Y:S01]  /*0770*/  USEL UR8, URZ, UR8, !UP0 ;  /* 0x000000083f087287 */ /* 0x000fe2000c000000 */
[----:B------:R-:W-:Y:S01]  /*0780*/  IMAD.MOV.U32 R178, RZ, RZ, RZ ;  /* 0x000000ffffb27224 */ /* 0x000fe200078e00ff */
[----:B------:R-:W-:Y:S01]  /*0790*/  CS2R R18, SRZ ;  /* 0x0000000000127805 */ /* 0x000fe2000001ff00 */
[----:B------:R-:W-:Y:S01]  /*07a0*/  MOV R176, RZ ;  /* 0x000000ff00b07202 */ /* 0x000fe20000000f00 */
[----:B------:R-:W-:Y:S01]  /*07b0*/  UISETP.GT.AND UP0, UPT, UR12, UR8, UPT ;  /* 0x000000080c00728c */ /* 0x000fe2000bf04270 */
[----:B------:R-:W-:Y:S01]  /*07c0*/  IMAD.MOV.U32 R170, RZ, RZ, RZ ;  /* 0x000000ffffaa7224 */ /* 0x000fe200078e00ff */
[----:B------:R-:W-:Y:S01]  /*07d0*/  CS2R R20, SRZ ;  /* 0x0000000000147805 */ /* 0x000fe2000001ff00 */
[----:B------:R-:W-:Y:S01]  /*07e0*/  MOV R168, RZ ;  /* 0x000000ff00a87202 */ /* 0x000fe20000000f00 */
[----:B------:R-:W-:Y:S01]  /*07f0*/  IMAD.MOV.U32 R166, RZ, RZ, RZ ;  /* 0x000000ffffa67224 */ /* 0x000fe200078e00ff */
[----:B------:R-:W-:Y:S01]  /*0800*/  MOV R22, RZ ;  /* 0x000000ff00167202 */ /* 0x000fe20000000f00 */
[----:B------:R-:W-:Y:S01]  /*0810*/  IMAD.MOV.U32 R164, RZ, RZ, RZ ;  /* 0x000000ffffa47224 */ /* 0x000fe200078e00ff */
        /* <DEDUP_REMOVED lines=18> */
[----:B------:R-:W-:Y:S01]  /*0940*/  SHF.R.S32.HI R22, RZ, 0x1f, R26 ;  /* 0x0000001fff167819 */ /* 0x000fe2000001141a */
[----:B------:R-:W-:Y:S01]  /*0950*/  ULDC UR10, c[0x0][0x198] ;  /* 0x00006600000a7ab9 */ /* 0x000fe20000000800 */
[----:B------:R-:W-:Y:S01]  /*0960*/  IMAD.SHL.U32 R20, R26, 0x4, RZ ;  /* 0x000000041a147824 */ /* 0x000fe200078e00ff */
[----:B------:R-:W-:Y:S01]  /*0970*/  UIADD3 UR10, -UR11, UR10, URZ ;  /* 0x0000000a0b0a7290 */ /* 0x000fe2000fffe13f */
[----:B------:R-:W-:Y:S01]  /*0980*/  LEA.HI R2, R22, R26, RZ, 0x3 ;  /* 0x0000001a16027211 */ /* 0x000fe200078f18ff */
[----:B------:R-:W-:Y:S01]  /*0990*/  ULDC.64 UR6, c[0x0][0x248] ;  /* 0x0000920000067ab9 */ /* 0x000fe20000000a00 */
[----:B------:R-:W-:Y:S01]  /*09a0*/  IMAD.U32 R3, RZ, RZ, UR15 ;  /* 0x0000000fff037e24 */ /* 0x000fe2000f8e00ff */
[----:B------:R-:W-:Y:S01]  /*09b0*/  USHF.R.S32.HI UR16, URZ, 0x1f, UR13 ;  /* 0x0000001f3f107899 */ /* 0x000fe2000801140d */
[----:B------:R-:W-:Y:S01]  /*09c0*/  SHF.R.S32.HI R28, RZ, 0x3, R2 ;  /* 0x00000003ff1c7819 */ /* 0x000fe20000011402 */
[----:B------:R-:W-:Y:S01]  /*09d0*/  UISETP.NE.AND UP0, UPT, UR6, 0x1, UPT ;  /* 0x000000010600788c */ /* 0x000fe2000bf05270 */
[----:B------:R-:W-:Y:S01]  /*09e0*/  SHF.R.S32.HI R21, RZ, 0x1f, R20 ;  /* 0x0000001fff157819 */ /* 0x000fe20000011414 */
[----:B------:R-:W-:Y:S01]  /*09f0*/  ULDC.64 UR4, c[0x0][0x270] ;  /* 0x00009c0000047ab9 */ /* 0x000fe20000000a00 */
[--C-:B------:R-:W-:Y:S01]  /*0a00*/  SHF.R.S32.HI R29, RZ, 0x1f, R28.reuse ;  /* 0x0000001fff1d7819 */ /* 0x100fe2000001141c */
[----:B------:R-:W-:Y:S01]  /*0a10*/  UIMAD UR4, UR16, UR4, URZ ;  /* 0x00000004100472a4 */ /* 0x000fe2000f8e023f */
[C---:B------:R-:W-:Y:S01]  /*0a20*/  IADD3 R0, -R28.reuse, UR10, RZ ;  /* 0x0000000a1c007c10 */ /* 0x040fe2000fffe1ff */
[----:B------:R-:W-:Y:S01]  /*0a30*/  UIMAD.WIDE.U32 UR20, UR13, UR7, URZ ;  /* 0x000000070d1472a5 */ /* 0x000fe2000f8e003f */
[----:B------:R-:W-:Y:S01]  /*0a40*/  IMAD.SHL.U32 R4, R28, 0x40, RZ ;  /* 0x000000401c047824 */ /* 0x000fe200078e00ff */
[----:B------:R-:W-:Y:S01]  /*0a50*/  UIMAD UR9, UR13, UR5, UR4 ;  /* 0x000000050d0972a4 */ /* 0x000fe2000f8e0204 */
[----:B------:R-:W-:Y:S01]  /*0a60*/  IMAD.WIDE R16, R3, 0x80, R28 ;  /* 0x0000008003107825 */ /* 0x000fe200078e021c */
[C---:B------:R-:W-:Y:S01]  /*0a70*/  ISETP.GE.AND P5, PT, R0.reuse, 0x1, PT ;  /* 0x000000010000780c */ /* 0x040fe20003fa6270 */
[----:B------:R-:W-:Y:S01]  /*0a80*/  ULDC UR6, c[0x0][0x250] ;  /* 0x0000940000067ab9 */ /* 0x000fe20000000800 */
[C---:B------:R-:W-:Y:S01]  /*0a90*/  ISETP.GE.AND P3, PT, R0.reuse, 0x21, PT ;  /* 0x000000210000780c */ /* 0x040fe20003f66270 */
[----:B------:R-:W-:Y:S01]  /*0aa0*/  IMAD.U32 R3, RZ, RZ, UR13 ;  /* 0x0000000dff037e24 */ /* 0x000fe2000f8e00ff */
[C---:B------:R-:W-:Y:S01]  /*0ab0*/  ISETP.GE.AND P2, PT, R0.reuse, 0x41, PT ;  /* 0x000000410000780c */ /* 0x040fe20003f46270 */
[----:B------:R-:W-:Y:S01]  /*0ac0*/  UMOV UR17, UR13 ;  /* 0x0000000d00117c82 */ /* 0x000fe20008000000 */
[----:B------:R-:W-:Y:S01]  /*0ad0*/  ISETP.GE.AND P1, PT, R0, 0x61, PT ;  /* 0x000000610000780c */ /* 0x000fe20003f26270 */
[----:B------:R-:W-:Y:S01]  /*0ae0*/  @UP0 USHF.R.U32.HI UR17, URZ, UR6, UR21 ;  /* 0x000000063f110299 */ /* 0x000fe20008011615 */
[----:B------:R-:W-:Y:S01]  /*0af0*/  LOP3.LUT R0, R2, 0xfffffff8, RZ, 0xc0, !PT ;  /* 0xfffffff802007812 */ /* 0x000fe200078ec0ff */
[----:B------:R-:W-:Y:S01]  /*0b00*/  IMAD.WIDE.U32 R2, R3, c[0x0][0x270], R20 ;  /* 0x00009c0003027a25 */ /* 0x000fe200078e0014 */
[----:B------:R-:W-:Y:S01]  /*0b10*/  ULDC.64 UR4, c[0x0][0x1e0] ;  /* 0x0000780000047ab9 */ /* 0x000fe20000000a00 */
[----:B------:R-:W-:Y:S01]  /*0b20*/  STL.64 [R1+0x10], R28 ;  /* 0x0000101c01007387 */ /* 0x000fe20000100a00 */
[----:B------:R-:W-:Y:S01]  /*0b30*/  ULDC.64 UR6, c[0x0][0x180] ;  /* 0x0000600000067ab9 */ /* 0x000fe20000000a00 */
[----:B------:R-:W-:Y:S01]  /*0b40*/  IMAD.IADD R24, R26, 0x1, -R0 ;  /* 0x000000011a187824 */ /* 0x000fe200078e0a00 */
[----:B------:R-:W-:Y:S01]  /*0b50*/  IADD3 R3, R3, UR9, RZ ;  /* 0x0000000903037c10 */ /* 0x000fe2000fffe0ff */
[----:B------:R-:W-:Y:S01]  /*0b60*/  USHF.R.S32.HI UR9, URZ, 0x1f, UR17 ;  /* 0x0000001f3f097899 */ /* 0x000fe20008011411 */
[----:B------:R-:W-:Y:S01]  /*0b70*/  LOP3.LUT R0, R4, 0x1c0, RZ, 0xc0, !PT ;  /* 0x000001c004007812 */ /* 0x000fe200078ec0ff */
[----:B------:R-:W-:Y:S01]  /*0b80*/  IMAD.SHL.U32 R8, R24, 0x8, RZ ;  /* 0x0000000818087824 */ /* 0x000fe200078e00ff */
[----:B------:R-:W-:Y:S01]  /*0b90*/  UIMAD UR6, UR16, UR6, URZ ;  /* 0x00000006100672a4 */ /* 0x000fe2000f8e023f */
[----:B------:R-:W-:Y:S01]  /*0ba0*/  IMAD.U32 R5, RZ, RZ, UR14 ;  /* 0x0000000eff057e24 */ /* 0x000fe2000f8e00ff */
[----:B------:R-:W-:Y:S01]  /*0bb0*/  UIMAD UR4, UR9, UR4, URZ ;  /* 0x00000004090472a4 */ /* 0x000fe2000f8e023f */
[----:B------:R-:W-:Y:S01]  /*0bc0*/  IMAD.U32 R12, RZ, RZ, UR13 ;  /* 0x0000000dff0c7e24 */ /* 0x000fe2000f8e00ff */
[----:B------:R-:W-:Y:S01]  /*0bd0*/  LOP3.LUT R4, R0, 0x38, R8, 0xf8, !PT ;  /* 0x0000003800047812 */ /* 0x000fe200078ef808 */
[----:B------:R-:W-:Y:S01]  /*0be0*/  UIMAD UR21, UR13, UR7, UR6 ;  /* 0x000000070d1572a4 */ /* 0x000fe2000f8e0206 */
[----:B------:R-:W-:Y:S01]  /*0bf0*/  SHF.R.U32.HI R0, RZ, 0x3, R0 ;  /* 0x00000003ff007819 */ /* 0x000fe20000011600 */
[----:B------:R-:W-:Y:S01]  /*0c00*/  UIMAD UR20, UR17, UR5, UR4 ;  /* 0x00000005111472a4 */ /* 0x000fe2000f8e0204 */
[----:B------:R-:W-:Y:S01]  /*0c10*/  SHF.R.S32.HI R9, RZ, 0x1f, R8 ;  /* 0x0000001fff097819 */ /* 0x000fe20000011408 */
[----:B------:R-:W-:Y:S01]  /*0c20*/  ULDC.64 UR6, c[0x0][0x210] ;  /* 0x0000840000067ab9 */ /* 0x000fe20000000a00 */
[----:B------:R-:W-:Y:S01]  /*0c30*/  LOP3.LUT R4, R4, R0, RZ, 0x3c, !PT ;  /* 0x0000000004047212 */ /* 0x000fe200078e3cff */
[----:B------:R-:W-:Y:S01]  /*0c40*/  ULDC.64 UR4, c[0x0][0x1b0] ;  /* 0x00006c0000047ab9 */ /* 0x000fe20000000a00 */
[----:B------:R-:W-:Y:S01]  /*0c50*/  IMAD.WIDE.U32 R30, R5, c[0x0][0x278], R2 ;  /* 0x00009e00051e7a25 */ /* 0x000fe200078e0002 */
[----:B------:R-:W-:Y:S01]  /*0c60*/  UIMAD UR9, UR9, UR4, URZ ;  /* 0x00000004090972a4 */ /* 0x000fe2000f8e023f */
[----:B------:R-:W-:Y:S01]  /*0c70*/  LEA.HI R0, R22, R26, RZ, 0x6 ;  /* 0x0000001a16007211 */ /* 0x000fe200078f30ff */
[----:B------:R-:W-:Y:S01]  /*0c80*/  UIMAD UR6, UR16, UR6, URZ ;  /* 0x00000006100672a4 */ /* 0x000fe2000f8e023f */
[----:B------:R-:W-:Y:S01]  /*0c90*/  IMAD.U32 R2, RZ, RZ, UR13 ;  /* 0x0000000dff027e24 */ /* 0x000fe2000f8e00ff */
[----:B------:R-:W-:Y:S01]  /*0ca0*/  UIMAD UR9, UR17, UR5, UR9 ;  /* 0x00000005110972a4 */ /* 0x000fe2000f8e0209 */
[----:B------:R-:W-:Y:S01]  /*0cb0*/  IMAD.U32 R10, RZ, RZ, UR17 ;  /* 0x00000011ff0a7e24 */ /* 0x000fe2000f8e00ff */
[----:B------:R-:W-:Y:S01]  /*0cc0*/  UIMAD UR6, UR13, UR7, UR6 ;  /* 0x000000070d0672a4 */ /* 0x000fe2000f8e0206 */
[--C-:B------:R-:W-:Y:S01]  /*0cd0*/  IMAD.WIDE.U32 R12, R12, c[0x0][0x210], R8.reuse ;  /* 0x000084000c0c7a25 */ /* 0x100fe200078e0008 */
[----:B------:R-:W-:Y:S01]  /*0ce0*/  USHF.R.S32.HI UR17, URZ, 0x1f, UR14 ;  /* 0x0000001f3f117899 */ /* 0x000fe2000801140e */
[----:B------:R-:W-:Y:S01]  /*0cf0*/  ISETP.GE.OR P6, PT, R8, c[0x0][0x1cc], !P5 ;  /* 0x0000730008007a0c */ /* 0x000fe20006fc6670 */
[----:B------:R-:W-:Y:S01]  /*0d00*/  ULDC.64 UR4, c[0x0][0x188] ;  /* 0x0000620000047ab9 */ /* 0x000fe20000000a00 */
[--C-:B------:R-:W-:Y:S01]  /*0d10*/  IMAD.WIDE.U32 R2, R2, c[0x0][0x180], R8.reuse ;  /* 0x0000600002027a25 */ /* 0x100fe200078e0008 */
[----:B------:R-:W-:Y:S01]  /*0d20*/  UIMAD UR4, UR17, UR4, URZ ;  /* 0x00000004110472a4 */ /* 0x000fe2000f8e023f */
[----:B------:R-:W-:Y:S01]  /*0d30*/  IADD3 R19, R13, UR6, RZ ;  /* 0x000000060d137c10 */ /* 0x000fe2000fffe0ff */
[----:B------:R-:W-:Y:S01]  /*0d40*/  ULDC.64 UR6, c[0x0][0x1e8] ;  /* 0x00007a0000067ab9 */ /* 0x000fe20000000a00 */
[----:B------:R-:W-:Y:S01]  /*0d50*/  IMAD.SHL.U32 R0, R0, 0x8, RZ ;  /* 0x0000000800007824 */ /* 0x000fe200078e00ff */
[----:B------:R-:W-:Y:S01]  /*0d60*/  IADD3 R5, R3, UR21, RZ ;  /* 0x0000001503057c10 */ /* 0x000fe2000fffe0ff */
[--C-:B------:R-:W-:Y:S01]  /*0d70*/  IMAD.WIDE.U32 R6, R10, c[0x0][0x1e0], R8.reuse ;  /* 0x000078000a067a25 */ /* 0x100fe200078e0008 */
[----:B------:R-:W-:Y:S01]  /*0d80*/  UIMAD UR6, UR17, UR6, URZ ;  /* 0x00000006110672a4 */ /* 0x000fe2000f8e023f */
[----:B------:R-:W-:Y:S01]  /*0d90*/  ISETP.GE.OR P4, PT, R8, c[0x0][0x1cc], !P3 ;  /* 0x0000730008007a0c */ /* 0x000fe20005f86670 */
[----:B------:R-:W-:Y:S01]  /*0da0*/  UMOV UR21, UR8 ;  /* 0x0000000800157c82 */ /* 0x000fe20008000000 */
[----:B------:R-:W-:Y:S01]  /*0db0*/  IMAD.WIDE.U32 R10, R10, c[0x0][0x1b0], R8 ;  /* 0x00006c000a0a7a25 */ /* 0x000fe200078e0008 */
[----:B------:R-:W-:Y:S01]  /*0dc0*/  LOP3.LUT R23, R4, 0xfffffe00, R0, 0xf8, !PT ;  /* 0xfffffe0004177812 */ /* 0x000fe200078ef800 */
[----:B------:R-:W-:Y:S01]  /*0dd0*/  UIMAD UR6, UR14, UR7, UR6 ;  /* 0x000000070e0672a4 */ /* 0x000fe2000f8e0206 */
[----:B------:R-:W-:Y:S01]  /*0de0*/  IADD3 R3, R7, UR20, RZ ;  /* 0x0000001407037c10 */ /* 0x000fe2000fffe0ff */
[----:B------:R-:W-:Y:S01]  /*0df0*/  IMAD.MOV.U32 R4, RZ, RZ, R2 ;  /* 0x000000ffff047224 */ /* 0x000fe200078e0002 */
[----:B------:R-:W-:Y:S01]  /*0e00*/  IADD3 R7, R11, UR9, RZ ;  /* 0x000000090b077c10 */ /* 0x000fe2000fffe0ff */
[----:B------:R-:W-:Y:S01]  /*0e10*/  IMAD.U32 R9, RZ, RZ, UR14 ;  /* 0x0000000eff097e24 */ /* 0x000fe2000f8e00ff */
[----:B------:R-:W-:Y:S01]  /*0e20*/  UIMAD UR9, UR14, UR5, UR4 ;  /* 0x000000050e0972a4 */ /* 0x000fe2000f8e0204 */
[----:B------:R-:W-:Y:S01]  /*0e30*/  IMAD.MOV.U32 R2, RZ, RZ, R6 ;  /* 0x000000ffff027224 */ /* 0x000fe200078e0006 */
[----:B------:R-:W-:Y:S01]  /*0e40*/  UMOV UR20, 0x6 ;  /* 0x0000000600147882 */ /* 0x000fe20000000000 */
[----:B------:R-:W-:Y:S01]  /*0e50*/  IMAD.U32 R0, RZ, RZ, UR14 ;  /* 0x0000000eff007e24 */ /* 0x000fe2000f8e00ff */
[----:B------:R-:W-:Y:S01]  /*0e60*/  ULDC.64 UR4, c[0x0][0x1b8] ;  /* 0x00006e0000047ab9 */ /* 0x000fe20000000a00 */
[----:B------:R-:W-:Y:S01]  /*0e70*/  IMAD.WIDE.U32 R4, R9, c[0x0][0x188], R4 ;  /* 0x0000620009047a25 */ /* 0x000fe200078e0004 */
[----:B------:R-:W-:Y:S01]  /*0e80*/  UIMAD UR4, UR17, UR4, URZ ;  /* 0x00000004110472a4 */ /* 0x000fe2000f8e023f */
[----:B------:R-:W-:Y:S01]  /*0e90*/  ISETP.GE.OR P5, PT, R8, c[0x0][0x19c], !P5 ;  /* 0x0000670008007a0c */ /* 0x000fe20006fa6670 */
[----:B------:R-:W-:Y:S01]  /*0ea0*/  USHF.R.S32.HI UR22, URZ, 0x1f, UR21 ;  /* 0x0000001f3f167899 */ /* 0x000fe20008011415 */
[----:B------:R-:W-:Y:S01]  /*0eb0*/  IMAD.MOV.U32 R6, RZ, RZ, R10 ;  /* 0x000000ffff067224 */ /* 0x000fe200078e000a */
[----:B------:R-:W-:Y:S01]  /*0ec0*/  UIMAD UR7, UR14, UR5, UR4 ;  /* 0x000000050e0772a4 */ /* 0x000fe2000f8e0204 */
[----:B------:R-:W-:Y:S01]  /*0ed0*/  IMAD.WIDE.U32 R2, R0, c[0x0][0x1e8], R2 ;  /* 0x00007a0000027a25 */ /* 0x000fe200078e0002 */
[----:B------:R-:W-:Y:S01]  /*0ee0*/  IADD3 R15, R5, UR9, RZ ;  /* 0x00000009050f7c10 */ /* 0x000fe2000fffe0ff */
[----:B------:R-:W-:Y:S01]  /*0ef0*/  ULDC.64 UR4, c[0x0][0x1d8] ;  /* 0x0000760000047ab9 */ /* 0x000fe20000000a00 */
[----:B------:R-:W-:Y:S01]  /*0f00*/  ISETP.GE.OR P3, PT, R8, c[0x0][0x19c], !P3 ;  /* 0x0000670008007a0c */ /* 0x000fe20005f66670 */
[----:B------:R-:W-:Y:S01]  /*0f10*/  IMAD.WIDE.U32 R6, R9, c[0x0][0x1b8], R6 ;  /* 0x00006e0009067a25 */ /* 0x000fe200078e0006 */
[----:B------:R-:W-:Y:S01]  /*0f20*/  IADD3 R5, R3, UR6, RZ ;  /* 0x0000000603057c10 */ /* 0x000fe2000fffe0ff */
[----:B------:R-:W-:Y:S01]  /*0f30*/  USHF.L.U32 UR24, UR4, 0x6, URZ ;  /* 0x0000000604187899 */ /* 0x000fe2000800063f */
[----:B------:R1:W-:Y:S01]  /*0f40*/  STL.64 [R1+0x48], R30 ;  /* 0x0000481e01007387 */ /* 0x0003e20000100a00 */
[----:B------:R-:W-:Y:S01]  /*0f50*/  IMAD.MOV.U32 R14, RZ, RZ, R4 ;  /* 0x000000ffff0e7224 */ /* 0x000fe200078e0004 */
[----:B------:R-:W-:Y:S01]  /*0f60*/  IADD3 R3, R7, UR7, RZ ;  /* 0x0000000707037c10 */ /* 0x000fe2000fffe0ff */
[----:B------:R-:W-:Y:S01]  /*0f70*/  IMAD R0, R17, c[0x0][0x1d8], RZ ;  /* 0x0000760011007a24 */ /* 0x000fe200078e02ff */
[----:B------:R-:W-:Y:S01]  /*0f80*/  USHF.L.U64.HI UR23, UR4, UR20, UR5 ;  /* 0x0000001404177299 */ /* 0x000fe20008010205 */
[----:B------:R-:W-:Y:S01]  /*0f90*/  IMAD.MOV.U32 R4, RZ, RZ, R2 ;  /* 0x000000ffff047224 */ /* 0x000fe200078e0002 */
[----:B------:R-:W-:Y:S01]  /*0fa0*/  ULDC.64 UR6, c[0x0][0x278] ;  /* 0x00009e0000067ab9 */ /* 0x000fe20000000a00 */
[C---:B------:R-:W-:Y:S01]  /*0fb0*/  IMAD R7, R16.reuse, c[0x0][0x1dc], R0 ;  /* 0x0000770010077a24 */ /* 0x040fe200078e0200 */
[----:B------:R-:W-:Y:S01]  /*0fc0*/  ULDC.64 UR4, c[0x0][0x178] ;  /* 0x00005e0000047ab9 */ /* 0x000fe20000000a00 */
[----:B------:R-:W-:Y:S01]  /*0fd0*/  IMAD.WIDE.U32 R10, R16, c[0x0][0x1d8], R4 ;  /* 0x00007600100a7a25 */ /* 0x000fe200078e0004 */
[----:B------:R-:W-:-:S02]  /*0fe0*/  UIMAD UR25, UR22, UR4, URZ ;  /* 0x00000004161972a4 */ /* 0x000fc4000f8e023f */
[----:B------:R-:W-:Y:S01]  /*0ff0*/  UIMAD.WIDE.U32 UR26, UR21, UR4, URZ ;  /* 0x00000004151a72a5 */ /* 0x000fe2000f8e003f */
[----:B------:R-:W-:Y:S01]  /*1000*/  IMAD.MOV.U32 R2, RZ, RZ, R6 ;  /* 0x000000ffff027224 */ /* 0x000fe200078e0006 */
[----:B------:R-:W-:Y:S01]  /*1010*/  LEA R6, P0, R10, c[0x0][0x1c0], 0x1 ;  /* 0x000070000a067a11 */ /* 0x000fe200078008ff */
[----:B------:R-:W-:Y:S01]  /*1020*/  IMAD.IADD R7, R11, 0x1, R7 ;  /* 0x000000010b077824 */ /* 0x000fe200078e0207 */
[----:B------:R-:W-:Y:S01]  /*1030*/  UIMAD UR25, UR21, UR5, UR25 ;  /* 0x00000005151972a4 */ /* 0x000fe2000f8e0219 */
[----:B------:R-:W-:Y:S01]  /*1040*/  IMAD R0, R17, c[0x0][0x1a8], RZ ;  /* 0x00006a0011007a24 */ /* 0x000fe200078e02ff */
[----:B------:R-:W-:Y:S01]  /*1050*/  UIMAD UR6, UR17, UR6, URZ ;  /* 0x00000006110672a4 */ /* 0x000fe2000f8e023f */
[----:B------:R-:W-:Y:S01]  /*1060*/  IMAD.WIDE.U32 R4, R16, c[0x0][0x1a8], R2 ;  /* 0x00006a0010047a25 */ /* 0x000fe200078e0002 */
[----:B------:R-:W-:Y:S01]  /*1070*/  LEA.HI.X R7, R10, c[0x0][0x1c4], R7, 0x1, P0 ;  /* 0x000071000a077a11 */ /* 0x000fe200000f0c07 */
[----:B------:R-:W-:Y:S01]  /*1080*/  UIADD3 UR25, UR27, UR25, URZ ;  /* 0x000000191b197290 */ /* 0x000fe2000fffe03f */
[----:B------:R-:W-:Y:S01]  /*1090*/  IADD3 R2, P0, R6, UR24, RZ ;  /* 0x0000001806027c10 */ /* 0x000fe2000ff1e0ff */
[----:B------:R-:W-:Y:S01]  /*10a0*/  IMAD R0, R16, c[0x0][0x1ac], R0 ;  /* 0x00006b0010007a24 */ /* 0x000fe200078e0200 */
[----:B------:R-:W-:Y:S01]  /*10b0*/  ULDC.64 UR8, c[0x0][0x1a8] ;  /* 0x00006a0000087ab9 */ /* 0x000fe20000000a00 */
[----:B------:R-:W-:Y:S01]  /*10c0*/  IMAD.MOV.U32 R18, RZ, RZ, R12 ;  /* 0x000000ffff127224 */ /* 0x000fe200078e000c */
[----:B------:R-:W-:Y:S01]  /*10d0*/  IADD3.X R3, R7, UR23, RZ, P0, !PT ;  /* 0x0000001707037c10 */ /* 0x000fe200087fe4ff */
[----:B------:R-:W-:Y:S01]  /*10e0*/  IMAD.IADD R0, R5, 0x1, R0 ;  /* 0x0000000105007824 */ /* 0x000fe200078e0200 */
[----:B------:R-:W-:Y:S01]  /*10f0*/  LEA R12, P0, R4, c[0x0][0x190], 0x1 ;  /* 0x00006400040c7a11 */ /* 0x000fe200078008ff */
[----:B------:R-:W-:Y:S01]  /*1100*/  IMAD.SHL.U32 R23, R23, 0x2, RZ ;  /* 0x0000000217177824 */ /* 0x000fe200078e00ff */
[----:B------:R-:W-:Y:S01]  /*1110*/  USHF.L.U64.HI UR9, UR8, UR20, UR9 ;  /* 0x0000001408097299 */ /* 0x000fe20008010209 */
[----:B------:R-:W-:Y:S01]  /*1120*/  IMAD.WIDE.U32 R34, R28, c[0x0][0x178], R14 ;  /* 0x00005e001c227a25 */ /* 0x000fe200078e000e */
[----:B------:R-:W-:-:S02]  /*1130*/  LEA.HI.X R13, R4, c[0x0][0x194], R0, 0x1, P0 ;  /* 0x00006500040d7a11 */ /* 0x000fc400000f0c00 */
[----:B------:R-:W-:Y:S01]  /*1140*/  @!PT LDS RZ, [RZ] ;  /* 0x00000000fffff984 */ /* 0x000fe20000000800 */
[----:B------:R-:W-:Y:S01]  /*1150*/  @!PT LDS RZ, [RZ] ;  /* 0x00000000fffff984 */ /* 0x000fe20000000800 */
[----:B------:R-:W-:Y:S01]  /*1160*/  @!PT LDS RZ, [RZ] ;  /* 0x00000000fffff984 */ /* 0x000fe20000000800 */
[----:B------:R2:W-:Y:S01]  /*1170*/  LDGSTS.E.BYPASS.LTC128B.128 [R23+0x4080], [R6.64], !P6 ;  /* 0x0408000006177fae */ /* 0x0005e2000f101d52 */
[----:B------:R-:W-:Y:S01]  /*1180*/  IMAD R0, R29, c[0x0][0x178], RZ ;  /* 0x00005e001d007a24 */ /* 0x000fe200078e02ff */
[----:B------:R-:W-:Y:S01]  /*1190*/  ISETP.GE.OR P0, PT, R8, c[0x0][0x1cc], !P2 ;  /* 0x0000730008007a0c */ /* 0x000fe20005706670 */
[----:B------:R-:W-:Y:S01]  /*11a0*/  IMAD.U32 R4, RZ, RZ, UR26 ;  /* 0x0000001aff047e24 */ /* 0x000fe2000f8e00ff */
[----:B------:R3:W-:Y:S01]  /*11b0*/  LDGSTS.E.BYPASS.LTC128B.128 [R23+0x5080], [R2.64], !P4 ;  /* 0x0508000002177fae */ /* 0x0007e2000e101d52 */
[----:B------:R-:W-:Y:S01]  /*11c0*/  IMAD R0, R28, c[0x0][0x17c], R0 ;  /* 0x00005f001c007a24 */ /* 0x000fe200078e0200 */
[----:B------:R-:W-:Y:S01]  /*11d0*/  UIMAD UR26, UR14, UR7, UR6 ;  /* 0x000000070e1a72a4 */ /* 0x000fe2000f8e0206 */
[----:B------:R-:W-:Y:S01]  /*11e0*/  IMAD.U32 R5, RZ, RZ, UR27 ;  /* 0x0000001bff057e24 */ /* 0x000fe2000f8e00ff */
[----:B------:R-:W-:Y:S01]  /*11f0*/  STL.64 [R1+0x38], R34 ;  /* 0x0000382201007387 */ /* 0x000fe20000100a00 */
[----:B------:R-:W-:Y:S01]  /*1200*/  IMAD.U32 R5, RZ, RZ, UR25 ;  /* 0x00000019ff057e24 */ /* 0x000fe2000f8e00ff */
[----:B------:R-:W-:Y:S01]  /*1210*/  USHF.L.U32 UR25, UR8, 0x6, URZ ;  /* 0x0000000608197899 */ /* 0x000fe2000800063f */
[----:B------:R-:W-:Y:S01]  /*1220*/  IMAD.IADD R25, R35, 0x1, R0 ;  /* 0x0000000123197824 */ /* 0x000fe200078e0200 */
[C---:B------:R-:W-:Y:S01]  /*1230*/  LEA R0, P4, R4.reuse, R34, 0x7 ;  /* 0x0000002204007211 */ /* 0x040fe200078838ff */
[----:B------:R-:W-:Y:S01]  /*1240*/  USHF.L.U32 UR8, UR21, 0x7, URZ ;  /* 0x0000000715087899 */ /* 0x000fe2000800063f */
[----:B------:R-:W-:Y:S01]  /*1250*/  IMAD.U32 R10, RZ, RZ, UR14 ;  /* 0x0000000eff0a7e24 */ /* 0x000fe2000f8e00ff */
[----:B------:R-:W-:Y:S01]  /*1260*/  IADD3 R14, R31, UR26, RZ ;  /* 0x0000001a1f0e7c10 */ /* 0x000fe2000fffe0ff */
[----:B------:R-:W-:Y:S01]  /*1270*/  STL [R1+0x50], R25 ;  /* 0x0000501901007387 */ /* 0x000fe20000100800 */
[----:B------:R-:W-:Y:S01]  /*1280*/  LEA.HI.X R5, R4, R25, R5, 0x7, P4 ;  /* 0x0000001904057211 */ /* 0x000fe200020f3c05 */
[----:B------:R-:W-:Y:S01]  /*1290*/  IMAD.WIDE.U32 R10, R10, c[0x0][0x218], R18 ;  /* 0x000086000a0a7a25 */ /* 0x000fe200078e0012 */
[----:B------:R-:W-:Y:S01]  /*12a0*/  ISETP.GT.AND P4, PT, R26, 0x1f, PT ;  /* 0x0000001f1a00780c */ /* 0x000fe20003f84270 */
[----:B------:R-:W-:Y:S01]  /*12b0*/  ULDC.64 UR6, c[0x0][0x218] ;  /* 0x0000860000067ab9 */ /* 0x000fe20000000a00 */
[----:B------:R4:W-:Y:S01]  /*12c0*/  STL [R1+0x44], R14 ;  /* 0x0000440e01007387 */ /* 0x0009e20000100800 */
[----:B------:R-:W-:Y:S01]  /*12d0*/  UIMAD UR6, UR17, UR6, URZ ;  /* 0x00000006110672a4 */ /* 0x000fe2000f8e023f */
[----:B------:R-:W-:Y:S01]  /*12e0*/  ISETP.GE.OR P2, PT, R8, c[0x0][0x19c], !P2 ;  /* 0x0000670008007a0c */ /* 0x000fe20005746670 */
[----:B------:R-:W-:Y:S01]  /*12f0*/  IMAD.U32 R16, RZ, RZ, UR13 ;  /* 0x0000000dff107e24 */ /* 0x000fe2000f8e00ff */
[----:B------:R-:W-:Y:S01]  /*1300*/  LEA.HI R15, R22, R26, RZ, 0x4 ;  /* 0x0000001a160f7211 */ /* 0x000fe200078f20ff */
[----:B------:R-:W-:-:S02]  /*1310*/  UIMAD UR7, UR14, UR7, UR6 ;  /* 0x000000070e0772a4 */ /* 0x000fc4000f8e0206 */
[----:B------:R-:W-:Y:S01]  /*1320*/  IMAD.WIDE.U32 R16, R16, c[0x0][0x288], R20 ;  /* 0x0000a20010107a25 */ /* 0x000fe200078e0014 */
[----:B---3--:R-:W-:-:S03]  /*1330*/  IADD3 R2, P6, R2, UR24, RZ ;  /* 0x0000001802027c10 */ /* 0x008fc6000ffde0ff */
[----:B------:R-:W-:Y:S01]  /*1340*/  IADD3 R11, R11, UR7, RZ ;  /* 0x000000070b0b7c10 */ /* 0x000fe2000fffe0ff */
[----:B------:R-:W-:Y:S01]  /*1350*/  ULDC.64 UR6, c[0x0][0x288] ;  /* 0x0000a20000067ab9 */ /* 0x000fe20000000a00 */
[----:B------:R-:W-:Y:S01]  /*1360*/  IADD3.X R3, R3, UR23, RZ, P6, !PT ;  /* 0x0000001703037c10 */ /* 0x000fe2000b7fe4ff */
[----:B------:R-:W-:Y:S02]  /*1370*/  UIMAD UR16, UR16, UR6, URZ ;  /* 0x00000006101072a4 */ /* 0x000fe4000f8e023f */
[----:B------:R-:W-:Y:S02]  /*1380*/  USHF.L.U32 UR6, UR4, 0x6, URZ ;  /* 0x0000000604067899 */ /* 0x000fe4000800063f */
[----:B------:R3:W-:Y:S01]  /*1390*/  LDGSTS.E.BYPASS.LTC128B.128 [R23+0x6080], [R2.64], !P0 ;  /* 0x0608000002177fae */ /* 0x0007e2000c101d52 */
[----:B--2---:R-:W-:Y:S01]  /*13a0*/  LEA R6, P0, R0, c[0x0][0x160], 0x1 ;  /* 0x0000580000067a11 */ /* 0x004fe200078008ff */
[----:B------:R-:W-:-:S03]  /*13b0*/  UIMAD UR7, UR13, UR7, UR16 ;  /* 0x000000070d0772a4 */ /* 0x000fc6000f8e0210 */
[----:B------:R-:W-:Y:S01]  /*13c0*/  LEA.HI.X R7, R0, c[0x0][0x164], R5, 0x1, P0 ;  /* 0x0000590000077a11 */ /* 0x000fe200000f0c05 */
[----:B------:R-:W-:Y:S01]  /*13d0*/  UMOV UR16, 0x7 ;  /* 0x0000000700107882 */ /* 0x000fe20000000000 */
[----:B------:R-:W-:Y:S01]  /*13e0*/  @!P4 IADD3 R0, P0, R30, UR8, RZ ;  /* 0x000000081e00cc10 */ /* 0x000fe2000ff1e0ff */
[----:B-1----:R-:W-:Y:S01]  /*13f0*/  IMAD.WIDE.U32 R30, R28, c[0x0][0x208], R10 ;  /* 0x000082001c1e7a25 */ /* 0x002fe200078e000a */
[----:B------:R-:W-:-:S03]  /*1400*/  IADD3 R9, R17, UR7, RZ ;  /* 0x0000000711097c10 */ /* 0x000fc6000fffe0ff */
[----:B------:R-:W-:Y:S01]  /*1410*/  IMAD.MOV.U32 R32, RZ, RZ, R30 ;  /* 0x000000ffff207224 */ /* 0x000fe200078e001e */
[----:B------:R1:W-:Y:S01]  /*1420*/  STL.64 [R1+0x30], R30 ;  /* 0x0000301e01007387 */ /* 0x0003e20000100a00 */
[----:B---3--:R-:W-:Y:S01]  /*1430*/  IADD3 R2, P6, R2, UR24, RZ ;  /* 0x0000001802027c10 */ /* 0x008fe2000ffde0ff */
[----:B------:R-:W-:-:S03]  /*1440*/  USHF.R.S32.HI UR24, URZ, 0x1f, UR8 ;  /* 0x0000001f3f187899 */ /* 0x000fc60008011408 */
[----:B------:R-:W-:Y:S01]  /*1450*/  IADD3.X R3, R3, UR23, RZ, P6, !PT ;  /* 0x0000001703037c10 */ /* 0x000fe2000b7fe4ff */
[----:B------:R-:W-:Y:S01]  /*1460*/  USHF.L.U64.HI UR23, UR4, UR20, UR5 ;  /* 0x0000001404177299 */ /* 0x000fe20008010205 */
[----:B------:R-:W-:Y:S02]  /*1470*/  ISETP.GE.OR P6, PT, R8, c[0x0][0x1cc], !P1 ;  /* 0x0000730008007a0c */ /* 0x000fe40004fc6670 */
[----:B------:R-:W-:Y:S01]  /*1480*/  @!P4 IADD3.X R4, R14, UR24, RZ, P0, !PT ;  /* 0x000000180e04cc10 */ /* 0x000fe200087fe4ff */
[----:B----4-:R-:W-:Y:S01]  /*1490*/  IMAD.U32 R14, RZ, RZ, UR8 ;  /* 0x00000008ff0e7e24 */ /* 0x010fe2000f8e00ff */
[----:B------:R-:W-:Y:S01]  /*14a0*/  @!P4 LEA R18, P0, R0, c[0x0][0x258], 0x2 ;  /* 0x000096000012ca11 */ /* 0x000fe200078010ff */
[----:B------:R-:W-:Y:S01]  /*14b0*/  ULDC.64 UR4, c[0x0][0x208] ;  /* 0x0000820000047ab9 */ /* 0x000fe20000000a00 */
[----:B------:R-:W-:Y:S02]  /*14c0*/  ISETP.GE.OR P1, PT, R8, c[0x0][0x19c], !P1 ;  /* 0x0000670008007a0c */ /* 0x000fe40004f26670 */
[----:B------:R-:W-:Y:S01]  /*14d0*/  @!P4 LEA.HI.X R19, R0, c[0x0][0x25c], R4, 0x2, P0 ;  /* 0x000097000013ca11 */ /* 0x000fe200000f1404 */
[----:B------:R-:W-:Y:S01]  /*14e0*/  IMAD R0, R29, c[0x0][0x208], RZ ;  /* 0x000082001d007a24 */ /* 0x000fe200078e02ff */
[----:B------:R-:W-:-:S02]  /*14f0*/  IADD3 R4, P0, R12, UR25, RZ ;  /* 0x000000190c047c10 */ /* 0x000fc4000ff1e0ff */
[C---:B------:R-:W-:Y:S01]  /*1500*/  IADD3 R14, -R28.reuse, c[0x0][0x168], -R14 ;  /* 0x00005a001c0e7a10 */ /* 0x040fe20007ffe90e */
[----:B------:R2:W-:Y:S01]  /*1510*/  LDGSTS.E.BYPASS.LTC128B.128 [R23+0x7080], [R2.64], !P6 ;  /* 0x0708000002177fae */ /* 0x0005e2000f101d52 */
[----:B------:R-:W-:Y:S01]  /*1520*/  IADD3.X R5, R13, UR9, RZ, P0, !PT ;  /* 0x000000090d057c10 */ /* 0x000fe200087fe4ff */
[----:B------:R-:W-:Y:S01]  /*1530*/  IMAD R0, R28, c[0x0][0x20c], R0 ;  /* 0x000083001c007a24 */ /* 0x000fe200078e0200 */
[C---:B------:R-:W-:Y:S01]  /*1540*/  ISETP.GE.AND P6, PT, R8.reuse, c[0x0][0x16c], PT ;  /* 0x00005b0008007a0c */ /* 0x040fe20003fc6270 */
[----:B------:R3:W-:Y:S01]  /*1550*/  LDGSTS.E.BYPASS.LTC128B.128 [R23+0x80], [R12.64], !P5 ;  /* 0x000800000c177fae */ /* 0x0007e2000e901d52 */
[----:B------:R-:W-:Y:S01]  /*1560*/  ISETP.GE.AND P5, PT, R8, c[0x0][0x1fc], PT ;  /* 0x00007f0008007a0c */ /* 0x000fe20003fa6270 */
[----:B------:R-:W-:Y:S02]  /*1570*/  IMAD.IADD R33, R31, 0x1, R0 ;  /* 0x000000011f217824 */ /* 0x000fe400078e0200 */
[----:B------:R4:W-:Y:S01]  /*1580*/  LDGSTS.E.BYPASS.LTC128B.128 [R23+0x1080], [R4.64], !P3 ;  /* 0x0108000004177fae */ /* 0x0009e2000d901d52 */
[----:B------:R-:W-:Y:S01]  /*1590*/  ISETP.LT.OR P3, PT, R14, 0x1, P6 ;  /* 0x000000010e00780c */ /* 0x000fe20003761670 */
[----:B------:R-:W-:-:S02]  /*15a0*/  IMAD.MOV.U32 R8, RZ, RZ, R16 ;  /* 0x000000ffff087224 */ /* 0x000fc400078e0010 */
[----:B------:R1:W-:Y:S01]  /*15b0*/  STL.64 [R1+0x20], R32 ;  /* 0x0000202001007387 */ /* 0x0003e20000100a00 */
[----:B--2---:R-:W-:-:S04]  /*15c0*/  IADD3 R2, P0, R4, UR25, RZ ;  /* 0x0000001904027c10 */ /* 0x004fc8000ff1e0ff */
[----:B------:R-:W-:Y:S02]  /*15d0*/  IADD3.X R3, R5, UR9, RZ, P0, !PT ;  /* 0x0000000905037c10 */ /* 0x000fe400087fe4ff */
[----:B---3--:R-:W-:-:S03]  /*15e0*/  IADD3 R12, P0, R2, UR25, RZ ;  /* 0x00000019020c7c10 */ /* 0x008fc6000ff1e0ff */
[----:B------:R2:W-:Y:S01]  /*15f0*/  LDGSTS.E.BYPASS.LTC128B.128 [R23+0x2080], [R2.64], !P2 ;  /* 0x0208000002177fae */ /* 0x0005e2000d101d52 */
[----:B------:R-:W-:Y:S01]  /*1600*/  IADD3.X R13, R3, UR9, RZ, P0, !PT ;  /* 0x00000009030d7c10 */ /* 0x000fe200087fe4ff */
[----:B------:R-:W-:Y:S01]  /*1610*/  USHF.L.U64.HI UR9, UR4, UR16, UR5 ;  /* 0x0000001004097299 */ /* 0x000fe20008010205 */
[C---:B------:R-:W-:Y:S01]  /*1620*/  ISETP.LT.OR P2, PT, R14.reuse, 0x41, P6 ;  /* 0x000000410e00780c */ /* 0x040fe20003741670 */
[----:B------:R-:W-:Y:S02]  /*1630*/  USHF.L.U32 UR16, UR4, 0x7, URZ ;  /* 0x0000000704107899 */ /* 0x000fe4000800063f */
[----:B------:R3:W-:Y:S01]  /*1640*/  LDGSTS.E.BYPASS.LTC128B.128 [R23+0x3080], [R12.64], !P1 ;  /* 0x030800000c177fae */ /* 0x0007e2000c901d52 */
[----:B------:R-:W-:Y:S01]  /*1650*/  UIMAD UR5, UR9, UR21, URZ ;  /* 0x00000015090572a4 */ /* 0x000fe2000f8e023f */
[----:B------:R-:W-:Y:S02]  /*1660*/  ISETP.LT.OR P1, PT, R14, 0x61, P6 ;  /* 0x000000610e00780c */ /* 0x000fe40003721670 */
[----:B------:R-:W0:Y:S01]  /*1670*/  LDGDEPBAR ;  /* 0x00000000000079af */ /* 0x000e220000000000 */
[----:B------:R-:W-:Y:S01]  /*1680*/  IMAD.U32 R21, RZ, RZ, UR16 ;  /* 0x00000010ff157e24 */ /* 0x000fe2000f8e00ff */
[----:B------:R-:W-:-:S02]  /*1690*/  UIMAD UR5, UR22, UR16, UR5 ;  /* 0x00000010160572a4 */ /* 0x000fc4000f8e0205 */
[----:B------:R5:W-:Y:S01]  /*16a0*/  LDGSTS.E.BYPASS.LTC128B.128 [R23+0x8080], [R6.64], !P3 ;  /* 0x0808000006177fae */ /* 0x000be2000d901d52 */
[----:B------:R-:W-:Y:S01]  /*16b0*/  IMAD.WIDE.U32 R10, R21, UR21, R32 ;  /* 0x00000015150a7c25 */ /* 0x000fe2000f8e0020 */
[----:B------:R-:W-:-:S04]  /*16c0*/  ISETP.LT.OR P3, PT, R14, 0x21, P6 ;  /* 0x000000210e00780c */ /* 0x000fc80003761670 */
[----:B------:R-:W-:Y:S01]  /*16d0*/  IADD3 R0, R11, UR5, RZ ;  /* 0x000000050b007c10 */ /* 0x000fe2000fffe0ff */
[----:B------:R-:W-:Y:S02]  /*16e0*/  ULDC UR5, c[0x0][0x20c] ;  /* 0x0000830000057ab9 */ /* 0x000fe40000000800 */
[----:B------:R-:W-:Y:S01]  /*16f0*/  USHF.L.U64.HI UR20, UR4, UR20, UR5 ;  /* 0x0000001404147299 */ /* 0x000fe20008010205 */
[----:B--2---:R-:W-:-:S04]  /*1700*/  SHF.R.S32.HI R3, RZ, 0x4, R15 ;  /* 0x00000004ff037819 */ /* 0x004fc8000001140f */
[----:B------:R-:W-:-:S04]  /*1710*/  LEA.HI R2, R15, R3, RZ, 0x1 ;  /* 0x000000030f027211 */ /* 0x000fc800078f08ff */
[----:B------:R-:W-:-:S05]  /*1720*/  LOP3.LUT R20, R2, 0xfffffffe, RZ, 0xc0, !PT ;  /* 0xfffffffe02147812 */ /* 0x000fca00078ec0ff */
[----:B------:R-:W-:Y:S01]  /*1730*/  IMAD.IADD R20, R3, 0x1, -R20 ;  /* 0x0000000103147824 */ /* 0x000fe200078e0a14 */
[----:B-----5:R-:W-:-:S04]  /*1740*/  IADD3 R6, P0, R6, UR6, RZ ;  /* 0x0000000606067c10 */ /* 0x020fc8000ff1e0ff */
[----:B------:R-:W-:Y:S02]  /*1750*/  IADD3.X R7, R7, UR23, RZ, P0, !PT ;  /* 0x0000001707077c10 */ /* 0x000fe400087fe4ff */
[----:B----4-:R-:W-:-:S03]  /*1760*/  IADD3 R4, P0, R6, UR6, RZ ;  /* 0x0000000606047c10 */ /* 0x010fc6000ff1e0ff */
[----:B------:R2:W-:Y:S01]  /*1770*/  LDGSTS.E.BYPASS.LTC128B.128 [R23+0x9080], [R6.64], !P3 ;  /* 0x0908000006177fae */ /* 0x0005e2000d901d52 */
[----:B------:R-:W-:Y:S02]  /*1780*/  IADD3.X R5, R7, UR23, RZ, P0, !PT ;  /* 0x0000001707057c10 */ /* 0x000fe400087fe4ff */
[----:B---3--:R-:W-:Y:S01]  /*1790*/  IADD3 R12, P0, R4, UR6, RZ ;  /* 0x00000006040c7c10 */ /* 0x008fe2000ff1e0ff */
[----:B------:R-:W-:Y:S01]  /*17a0*/  USHF.L.U32 UR6, UR4, 0x6, URZ ;  /* 0x0000000604067899 */ /* 0x000fe2000800063f */
[----:B------:R-:W-:Y:S01]  /*17b0*/  ISETP.LT.OR P3, PT, R14, 0x41, P5 ;  /* 0x000000410e00780c */ /* 0x000fe20002f61670 */
[----:B------:R3:W-:Y:S01]  /*17c0*/  LDGSTS.E.BYPASS.LTC128B.128 [R23+0xa080], [R4.64], !P2 ;  /* 0x0a08000004177fae */ /* 0x0007e2000d101d52 */
[----:B------:R-:W-:Y:S01]  /*17d0*/  IADD3.X R13, R5, UR23, RZ, P0, !PT ;  /* 0x00000017050d7c10 */ /* 0x000fe200087fe4ff */
[----:B------:R-:W-:Y:S01]  /*17e0*/  ULDC.64 UR4, c[0x0][0x290] ;  /* 0x0000a40000047ab9 */ /* 0x000fe20000000a00 */
[----:B------:R-:W-:Y:S01]  /*17f0*/  LEA R2, P0, R10, c[0x0][0x1f0], 0x1 ;  /* 0x00007c000a027a11 */ /* 0x000fe200078008ff */
[----:B------:R-:W-:Y:S01]  /*1800*/  UIMAD UR4, UR17, UR4, URZ ;  /* 0x00000004110472a4 */ /* 0x000fe2000f8e023f */
[----:B------:R-:W-:Y:S01]  /*1810*/  ISETP.LT.OR P2, PT, R14, 0x61, P5 ;  /* 0x000000610e00780c */ /* 0x000fe20002f41670 */
[----:B------:R4:W-:Y:S01]  /*1820*/  LDGSTS.E.BYPASS.LTC128B.128 [R23+0xb080], [R12.64], !P1 ;  /* 0x0b0800000c177fae */ /* 0x0009e2000c901d52 */
[----:B------:R-:W-:Y:S01]  /*1830*/  LEA.HI.X R3, R10, c[0x0][0x1f4], R0, 0x1, P0 ;  /* 0x00007d000a037a11 */ /* 0x000fe200000f0c00 */
[----:B------:R-:W-:Y:S01]  /*1840*/  IMAD.U32 R0, RZ, RZ, UR14 ;  /* 0x0000000eff007e24 */ /* 0x000fe2000f8e00ff */
[C---:B------:R-:W-:Y:S01]  /*1850*/  ISETP.LT.OR P0, PT, R14.reuse, 0x1, P5 ;  /* 0x000000010e00780c */ /* 0x040fe20002f01670 */
[----:B------:R-:W-:Y:S01]  /*1860*/  UIMAD UR4, UR14, UR5, UR4 ;  /* 0x000000050e0472a4 */ /* 0x000fe2000f8e0204 */
[----:B------:R-:W-:Y:S01]  /*1870*/  ISETP.LT.OR P1, PT, R14, 0x21, P5 ;  /* 0x000000210e00780c */ /* 0x000fe20002f21670 */
[----:B-1----:R-:W-:Y:S01]  /*1880*/  IMAD.WIDE.U32 R30, R0, c[0x0][0x290], R8 ;  /* 0x0000a400001e7a25 */ /* 0x002fe200078e0008 */
[----:B------:R-:W-:-:S04]  /*1890*/  LOP3.LUT R0, R15, 0xfffffff0, RZ, 0xc0, !PT ;  /* 0xfffffff00f007812 */ /* 0x000fc800078ec0ff */
[----:B------:R-:W-:Y:S01]  /*18a0*/  IADD3 R25, R31, UR4, RZ ;  /* 0x000000041f197c10 */ /* 0x000fe2000fffe0ff */
[----:B------:R-:W-:Y:S01]  /*18b0*/  UIADD3 UR4, UR21, 0x1, URZ ;  /* 0x0000000115047890 */ /* 0x000fe2000fffe03f */
[----:B------:R1:W-:Y:S01]  /*18c0*/  STL.64 [R1+0x28], R30 ;  /* 0x0000281e01007387 */ /* 0x0003e20000100a00 */
[C---:B--2---:R-:W-:Y:S02]  /*18d0*/  IMAD.IADD R7, R26.reuse, 0x1, -R0 ;  /* 0x000000011a077824 */ /* 0x044fe400078e0a00 */
[----:B------:R-:W-:Y:S01]  /*18e0*/  UISETP.GE.AND UP0, UPT, UR4, UR12, UPT ;  /* 0x0000000c0400728c */ /* 0x000fe2000bf06270 */
[----:B------:R1:W-:Y:S02]  /*18f0*/  STL [R1+0x1c], R25 ;  /* 0x00001c1901007387 */ /* 0x0003e40000100800 */
[----:B------:R-:W-:Y:S01]  /*1900*/  SHF.R.S32.HI R0, RZ, 0x1f, R7 ;  /* 0x0000001fff007819 */ /* 0x000fe20000011407 */
[----:B---3--:R-:W-:-:S03]  /*1910*/  @!P4 IMAD.SHL.U32 R4, R26, 0x10, RZ ;  /* 0x000000101a04c824 */ /* 0x008fc600078e00ff */
[----:B------:R-:W-:Y:S02]  /*1920*/  LEA.HI R10, R0, R7, RZ, 0x3 ;  /* 0x00000007000a7211 */ /* 0x000fe400078f18ff */
[----:B------:R2:W-:Y:S01]  /*1930*/  @!P4 LDGSTS.E.BYPASS.LTC128B.128 [R4+0x18080], [R18.64] ;  /* 0x180800001204cfae */ /* 0x0005e2000b901d52 */
[----:B----4-:R-:W-:Y:S02]  /*1940*/  LEA.HI R13, R22, R26, RZ, 0x5 ;  /* 0x0000001a160d7211 */ /* 0x010fe400078f28ff */
[----:B------:R-:W-:Y:S01]  /*1950*/  LOP3.LUT R9, R10, 0xfffffff8, RZ, 0xc0, !PT ;  /* 0xfffffff80a097812 */ /* 0x000fe200078ec0ff */
[----:B------:R-:W0:Y:S01]  /*1960*/  LDGDEPBAR ;  /* 0x00000000000079af */ /* 0x000e220000000000 */
[----:B------:R-:W-:-:S03]  /*1970*/  SHF.R.S32.HI R5, RZ, 0x5, R13 ;  /* 0x00000005ff057819 */ /* 0x000fc6000001140d */
[----:B------:R3:W-:Y:S01]  /*1980*/  LDGSTS.E.BYPASS.LTC128B.128 [R23+0x10080], [R2.64], !P0 ;  /* 0x1008000002177fae */ /* 0x0007e2000c101d52 */
[----:B------:R-:W-:Y:S01]  /*1990*/  IMAD.IADD R11, R7, 0x1, -R9 ;  /* 0x00000001070b7824 */ /* 0x000fe200078e0a09 */
[----:B--2---:R-:W-:-:S04]  /*19a0*/  SHF.R.S32.HI R4, RZ, 0x1f, R13 ;  /* 0x0000001fff047819 */ /* 0x004fc8000001140d */
[----:B------:R-:W-:Y:S02]  /*19b0*/  LEA.HI R4, R4, R5, RZ, 0x2 ;  /* 0x0000000504047211 */ /* 0x000fe400078f10ff */
[----:B---3--:R-:W-:Y:S02]  /*19c0*/  IADD3 R2, P0, R2, UR6, RZ ;  /* 0x0000000602027c10 */ /* 0x008fe4000ff1e0ff */
[----:B------:R-:W-:Y:S02]  /*19d0*/  LOP3.LUT R6, R4, 0xfffffffc, RZ, 0xc0, !PT ;  /* 0xfffffffc04067812 */ /* 0x000fe400078ec0ff */
[----:B------:R-:W-:Y:S02]  /*19e0*/  IADD3.X R3, R3, UR20, RZ, P0, !PT ;  /* 0x0000001403037c10 */ /* 0x000fe400087fe4ff */
[----:B------:R-:W-:Y:S01]  /*19f0*/  IADD3 R0, P0, R30, UR8, RZ ;  /* 0x000000081e007c10 */ /* 0x000fe2000ff1e0ff */
[----:B------:R-:W-:Y:S02]  /*1a00*/  IMAD.IADD R12, R5, 0x1, -R6 ;  /* 0x00000001050c7824 */ /* 0x000fe400078e0a06 */
[----:B------:R2:W-:Y:S01]  /*1a10*/  LDGSTS.E.BYPASS.LTC128B.128 [R23+0x11080], [R2.64], !P1 ;  /* 0x1108000002177fae */ /* 0x0005e2000c901d52 */
[----:B------:R-:W-:-:S02]  /*1a20*/  IADD3.X R8, R25, UR24, RZ, P0, !PT ;  /* 0x0000001819087c10 */ /* 0x000fc400087fe4ff */
[----:B------:R-:W-:-:S04]  /*1a30*/  LEA R4, P0, R0, c[0x0][0x280], 0x2 ;  /* 0x0000a00000047a11 */ /* 0x000fc800078010ff */
[----:B------:R-:W-:Y:S02]  /*1a40*/  LEA.HI.X R5, R0, c[0x0][0x284], R8, 0x2, P0 ;  /* 0x0000a10000057a11 */ /* 0x000fe400000f1408 */
[----:B------:R-:W-:Y:S02]  /*1a50*/  LEA.HI R0, R22, R26, RZ, 0x7 ;  /* 0x0000001a16007211 */ /* 0x000fe400078f38ff */
[----:B------:R-:W-:Y:S02]  /*1a60*/  PLOP3.LUT P0, PT, PT, PT, UP0, 0x80, 0x0 ;  /* 0x000000000000781c */ /* 0x000fe40003f0f008 */
[----:B------:R-:W-:-:S05]  /*1a70*/  SHF.R.S32.HI R225, RZ, 0x7, R0 ;  /* 0x00000007ffe17819 */ /* 0x000fca0000011400 */
[----:B------:R-:W-:-:S05]  /*1a80*/  IMAD.SHL.U32 R0, R225, 0x8, RZ ;  /* 0x00000008e1007824 */ /* 0x000fca00078e00ff */
[----:B------:R-:W-:Y:S01]  /*1a90*/  LOP3.LUT R14, R0, 0x8, RZ, 0xc0, !PT ;  /* 0x00000008000e7812 */ /* 0x000fe200078ec0ff */
[----:B------:R-:W-:Y:S01]  /*1aa0*/  IMAD.SHL.U32 R0, R20, 0x10, RZ ;  /* 0x0000001014007824 */ /* 0x000fe200078e00ff */
[----:B--2---:R-:W-:-:S04]  /*1ab0*/  IADD3 R2, P1, R2, UR6, RZ ;  /* 0x0000000602027c10 */ /* 0x004fc8000ff3e0ff */
[----:B------:R-:W-:Y:S02]  /*1ac0*/  LOP3.LUT R0, R14, 0x10, R0, 0xf8, !PT ;  /* 0x000000100e007812 */ /* 0x000fe400078ef800 */
[----:B------:R-:W-:Y:S02]  /*1ad0*/  IADD3.X R3, R3, UR20, RZ, P1, !PT ;  /* 0x0000001403037c10 */ /* 0x000fe40008ffe4ff */
[----:B------:R-:W-:-:S03]  /*1ae0*/  IADD3 R6, P1, R2, UR6, RZ ;  /* 0x0000000602067c10 */ /* 0x000fc6000ff3e0ff */
[----:B------:R2:W-:Y:S01]  /*1af0*/  LDGSTS.E.BYPASS.LTC128B.128 [R23+0x12080], [R2.64], !P3 ;  /* 0x1208000002177fae */ /* 0x0005e2000d901d52 */
[----:B------:R-:W-:-:S05]  /*1b00*/  IADD3.X R7, R3, UR20, RZ, P1, !PT ;  /* 0x0000001403077c10 */ /* 0x000fca0008ffe4ff */
[----:B------:R1:W-:Y:S01]  /*1b10*/  LDGSTS.E.BYPASS.LTC128B.128 [R23+0x13080], [R6.64], !P2 ;  /* 0x1308000006177fae */ /* 0x0003e2000d101d52 */
[----:B--2---:R-:W-:Y:S02]  /*1b20*/  @!P4 IMAD.SHL.U32 R2, R26, 0x10, RZ ;  /* 0x000000101a02c824 */ /* 0x004fe400078e00ff */
[----:B------:R-:W-:-:S03]  /*1b30*/  IMAD.SHL.U32 R3, R11, 0x40, RZ ;  /* 0x000000400b037824 */ /* 0x000fc600078e00ff */
[----:B------:R2:W-:Y:S02]  /*1b40*/  @!P4 LDGSTS.E.BYPASS.LTC128B.128 [R2+0x18480], [R4.64] ;  /* 0x184800000402cfae */ /* 0x0005e4000b901d52 */
[----:B------:R-:W-:Y:S02]  /*1b50*/  LOP3.LUT R3, R3, 0x1c0, RZ, 0xc0, !PT ;  /* 0x000001c003037812 */ /* 0x000fe400078ec0ff */
[----:B------:R-:W0:Y:S04]  /*1b60*/  LDGDEPBAR ;  /* 0x00000000000079af */ /* 0x000e280000000000 */
[----:B------:R-:W0:Y:S01]  /*1b70*/  LDGDEPBAR ;  /* 0x00000000000079af */ /* 0x000e220000000000 */
[----:B--2---:R-:W-:Y:S01]  /*1b80*/  IMAD.SHL.U32 R2, R20, 0x8, RZ ;  /* 0x0000000814027824 */ /* 0x004fe200078e00ff */
[----:B------:R-:W-:Y:S01]  /*1b90*/  SHF.R.U32.HI R4, RZ, 0x3, R3 ;  /* 0x00000003ff047819 */ /* 0x000fe20000011603 */
[----:B------:R-:W-:-:S03]  /*1ba0*/  IMAD.SHL.U32 R5, R10, 0x40, RZ ;  /* 0x000000400a057824 */ /* 0x000fc600078e00ff */
[----:B------:R-:W-:Y:S02]  /*1bb0*/  LOP3.LUT R2, R3, 0x8, R2, 0xf8, !PT ;  /* 0x0000000803027812 */ /* 0x000fe400078ef802 */
[----:B------:R-:W-:Y:S01]  /*1bc0*/  LOP3.LUT R3, R4, R0, R3, 0x1e, !PT ;  /* 0x0000000004037212 */ /* 0x000fe200078e1e03 */
[----:B------:R-:W-:Y:S01]  /*1bd0*/  IMAD.SHL.U32 R0, R12, 0x400, RZ ;  /* 0x000004000c007824 */ /* 0x000fe200078e00ff */
[----:B------:R-:W-:Y:S02]  /*1be0*/  LOP3.LUT R4, R2, R4, RZ, 0x3c, !PT ;  /* 0x0000000402047212 */ /* 0x000fe400078e3cff */
[----:B------:R-:W-:-:S04]  /*1bf0*/  LOP3.LUT R2, R5, 0xfffffe00, RZ, 0xc0, !PT ;  /* 0xfffffe0005027812 */ /* 0x000fc800078ec0ff */
[-C--:B------:R-:W-:Y:S02]  /*1c00*/  IADD3 R230, R4, R2.reuse, R0 ;  /* 0x0000000204e67210 */ /* 0x080fe40007ffe000 */
[----:B------:R-:W-:Y:S02]  /*1c10*/  LOP3.LUT R231, R3, R2, RZ, 0xfc, !PT ;  /* 0x0000000203e77212 */ /* 0x000fe400078efcff */
[C---:B------:R-:W-:Y:S02]  /*1c20*/  IADD3 R2, R23.reuse, 0x10080, RZ ;  /* 0x0001008017027810 */ /* 0x040fe40007ffe0ff */
[----:B------:R-:W-:-:S03]  /*1c30*/  IADD3 R3, R23, 0x8080, RZ ;  /* 0x0000808017037810 */ /* 0x000fc60007ffe0ff */
[----:B------:R1:W-:Y:S04]  /*1c40*/  STL [R1+0x54], R2 ;  /* 0x0000540201007387 */ /* 0x0003e80000100800 */
[----:B------:R1:W-:Y:S01]  /*1c50*/  STL [R1+0x58], R3 ;  /* 0x0000580301007387 */ /* 0x0003e20000100800 */
[----:B------:R-:W-:Y:S05]  /*1c60*/  @P0 BRA `(.L_x_1496) ;  /* 0x0000021000000947 */ /* 0x000fea0003800000 */
[----:B------:R-:W-:Y:S01]  /*1c70*/  USHF.L.U32 UR7, UR4, 0x7, URZ ;  /* 0x0000000704077899 */ /* 0x000fe2000800063f */
[----:B------:R-:W-:Y:S01]  /*1c80*/  IMAD.WIDE.U32 R4, R21, UR4, R32 ;  /* 0x0000000415047c25 */ /* 0x000fe2000f8e0020 */
[----:B------:R-:W-:Y:S01]  /*1c90*/  USHF.R.S32.HI UR5, URZ, 0x1f, UR4 ;  /* 0x0000001f3f057899 */ /* 0x000fe20008011404 */
[----:B------:R-:W-:Y:S01]  /*1ca0*/  BSSY B0, `(.L_x_1496) ;  /* 0x000001d000007945 */ /* 0x000fe20003800000 */
[----:B------:R-:W-:Y:S02]  /*1cb0*/  UIMAD UR9, UR9, UR4, URZ ;  /* 0x00000004090972a4 */ /* 0x000fe4000f8e023f */
[----:B------:R-:W-:Y:S01]  /*1cc0*/  IMAD.U32 R8, RZ, RZ, UR7 ;  /* 0x00000007ff087e24 */ /* 0x000fe2000f8e00ff */
[----:B-1----:R-:W-:Y:S01]  /*1cd0*/  LEA R2, P1, R4, c[0x0][0x1f0], 0x1 ;  /* 0x00007c0004027a11 */ /* 0x002fe200078208ff */
        /* <DEDUP_REMOVED lines=25> */
.L_x_1497:
[----:B---3--:R-:W-:Y:S05]  /*1e70*/  BSYNC B0 ;  /* 0x0000000000007941 */ /* 0x008fea0003800000 */
.L_x_1496:
[----:B-1----:R-:W-:Y:S01]  /*1e80*/  IMAD.SHL.U32 R2, R24, 0x40, RZ ;  /* 0x0000004018027824 */ /* 0x002fe200078e00ff */
[----:B------:R-:W-:Y:S01]  /*1e90*/  LOP3.LUT R7, R13, 0xffffffe0, RZ, 0xc0, !PT ;  /* 0xffffffe00d077812 */ /* 0x000fe200078ec0ff */
[----:B------:R-:W-:Y:S01]  /*1ea0*/  IMAD.SHL.U32 R3, R28, 0x8, RZ ;  /* 0x000000081c037824 */ /* 0x000fe200078e00ff */
[----:B------:R-:W-:Y:S01]  /*1eb0*/  SHF.R.S32.HI R27, RZ, 0x1f, R26 ;  /* 0x0000001fff1b7819 */ /* 0x000fe2000001141a */
[----:B------:R-:W-:Y:S01]  /*1ec0*/  IMAD.SHL.U32 R9, R12, 0x10, RZ ;  /* 0x000000100c097824 */ /* 0x000fe200078e00ff */
[----:B------:R-:W-:Y:S01]  /*1ed0*/  LOP3.LUT R6, R2, 0x1c0, RZ, 0xc0, !PT ;  /* 0x000001c002067812 */ /* 0x000fe200078ec0ff */
[----:B------:R-:W-:Y:S01]  /*1ee0*/  IMAD.IADD R7, R26, 0x1, -R7 ;  /* 0x000000011a077824 */ /* 0x000fe200078e0a07 */
[----:B------:R-:W-:Y:S01]  /*1ef0*/  LOP3.LUT R3, R3, 0x8, RZ, 0xc0, !PT ;  /* 0x0000000803037812 */ /* 0x000fe200078ec0ff */
[----:B------:R-:W-:Y:S01]  /*1f00*/  IMAD.MOV.U32 R240, RZ, RZ, 0x40 ;  /* 0x00000040fff07424 */ /* 0x000fe200078e00ff */
[--C-:B------:R-:W-:Y:S01]  /*1f10*/  SHF.R.U32.HI R5, RZ, 0x3, R6.reuse ;  /* 0x00000003ff057819 */ /* 0x100fe20000011606 */
[----:B------:R-:W-:Y:S01]  /*1f20*/  IMAD.MOV.U32 R229, RZ, RZ, 0x20 ;  /* 0x00000020ffe57424 */ /* 0x000fe200078e00ff */
[----:B------:R-:W-:Y:S01]  /*1f30*/  LOP3.LUT R4, R6, 0x30, R9, 0xf8, !PT ;  /* 0x0000003006047812 */ /* 0x000fe200078ef809 */
[----:B------:R-:W0:Y:S01]  /*1f40*/  LDGDEPBAR ;  /* 0x00000000000079af */ /* 0x000e220000000000 */
[----:B------:R-:W-:Y:S01]  /*1f50*/  LEA.HI R2, R22, R26, RZ, 0x2 ;  /* 0x0000001a16027211 */ /* 0x000fe200078f10ff */
[----:B------:R-:W-:Y:S01]  /*1f60*/  CS2R R190, SRZ ;  /* 0x0000000000be7805 */ /* 0x000fe2000001ff00 */
[C---:B------:R-:W-:Y:S01]  /*1f70*/  LOP3.LUT R8, R5.reuse, R3, R6, 0x1e, !PT ;  /* 0x0000000305087212 */ /* 0x040fe200078e1e06 */
[----:B------:R-:W-:Y:S01]  /*1f80*/  CS2R R188, SRZ ;  /* 0x0000000000bc7805 */ /* 0x000fe2000001ff00 */
[----:B------:R-:W-:Y:S01]  /*1f90*/  LOP3.LUT R224, R5, R4, R3, 0x1e, !PT ;  /* 0x0000000405e07212 */ /* 0x000fe200078e1e03 */
[----:B------:R-:W-:Y:S01]  /*1fa0*/  CS2R R194, SRZ ;  /* 0x0000000000c27805 */ /* 0x000fe2000001ff00 */
[----:B------:R-:W-:Y:S01]  /*1fb0*/  LEA.HI R3, R225, R225, RZ, 0x1 ;  /* 0x000000e1e1037211 */ /* 0x000fe200078f08ff */
[----:B------:R-:W-:Y:S01]  /*1fc0*/  CS2R R192, SRZ ;  /* 0x0000000000c07805 */ /* 0x000fe2000001ff00 */
[----:B------:R-:W-:Y:S01]  /*1fd0*/  SHF.R.S32.HI R6, RZ, 0x2, R2 ;  /* 0x00000002ff067819 */ /* 0x000fe20000011402 */
[----:B------:R-:W-:Y:S01]  /*1fe0*/  IMAD R224, R20, 0x200, R224 ;  /* 0x0000020014e07824 */ /* 0x000fe200078e02e0 */
[----:B------:R-:W-:Y:S01]  /*1ff0*/  SHF.R.S32.HI R5, RZ, 0x1f, R2 ;  /* 0x0000001fff057819 */ /* 0x000fe20000011402 */
[----:B------:R-:W-:Y:S01]  /*2000*/  CS2R R186, SRZ ;  /* 0x0000000000ba7805 */ /* 0x000fe2000001ff00 */
[----:B------:R-:W-:Y:S01]  /*2010*/  LOP3.LUT R4, R2, 0x3ffffffc, RZ, 0xc0, !PT ;  /* 0x3ffffffc02047812 */ /* 0x000fe200078ec0ff */
[----:B------:R-:W-:Y:S01]  /*2020*/  CS2R R184, SRZ ;  /* 0x0000000000b87805 */ /* 0x000fe2000001ff00 */
[----:B------:R-:W-:Y:S01]  /*2030*/  LOP3.LUT R2, R3, 0x1ffffffe, RZ, 0xc0, !PT ;  /* 0x1ffffffe03027812 */ /* 0x000fe200078ec0ff */
[----:B------:R-:W-:Y:S01]  /*2040*/  CS2R R182, SRZ ;  /* 0x0000000000b67805 */ /* 0x000fe2000001ff00 */
[----:B------:R-:W-:Y:S01]  /*2050*/  LEA.HI R5, R5, R6, RZ, 0x3 ;  /* 0x0000000605057211 */ /* 0x000fe200078f18ff */
[----:B------:R-:W-:Y:S01]  /*2060*/  IMAD.IADD R3, R26, 0x1, -R4 ;  /* 0x000000011a037824 */ /* 0x000fe200078e0a04 */
[----:B------:R-:W-:Y:S01]  /*2070*/  LOP3.LUT P2, RZ, R24, 0x2, RZ, 0xc0, !PT ;  /* 0x0000000218ff7812 */ /* 0x000fe2000784c0ff */
[----:B------:R-:W-:Y:S01]  /*2080*/  IMAD.IADD R10, R225, 0x1, -R2 ;  /* 0x00000001e10a7824 */ /* 0x000fe200078e0a02 */
[----:B------:R-:W-:Y:S01]  /*2090*/  LOP3.LUT R2, R5, 0xfffffff8, RZ, 0xc0, !PT ;  /* 0xfffffff805027812 */ /* 0x000fe200078ec0ff */
[----:B------:R-:W-:Y:S01]  /*20a0*/  IMAD R5, R3, 0x2, R0 ;  /* 0x0000000203057824 */ /* 0x000fe200078e0200 */
[----:B------:R-:W-:Y:S01]  /*20b0*/  SHF.R.S32.HI R0, RZ, 0x1f, R7 ;  /* 0x0000001fff007819 */ /* 0x000fe20000011407 */
[----:B------:R-:W-:Y:S01]  /*20c0*/  IMAD R225, R20, 0x2, R225 ;  /* 0x0000000214e17824 */ /* 0x000fe200078e02e1 */
[----:B------:R-:W-:Y:S01]  /*20d0*/  LOP3.LUT P1, RZ, R24, 0x4, RZ, 0xc0, !PT ;  /* 0x0000000418ff7812 */ /* 0x000fe2000782c0ff */
[----:B------:R-:W-:Y:S01]  /*20e0*/  IMAD.IADD R3, R6, 0x1, -R2 ;  /* 0x0000000106037824 */ /* 0x000fe200078e0a02 */
[----:B------:R-:W-:Y:S01]  /*20f0*/  LEA.HI R0, R0, R7, RZ, 0x2 ;  /* 0x0000000700007211 */ /* 0x000fe200078f10ff */
[----:B------:R-:W-:Y:S01]  /*2100*/  IMAD.U32 R225, R225, 0x200, R8 ;  /* 0x00000200e1e17824 */ /* 0x000fe200078e0008 */
[----:B------:R-:W-:Y:S01]  /*2110*/  LOP3.LUT P3, RZ, R11, 0x4, RZ, 0xc0, !PT ;  /* 0x000000040bff7812 */ /* 0x000fe2000786c0ff */
[----:B------:R-:W-:Y:S01]  /*2120*/  IMAD.SHL.U32 R2, R3, 0x40, RZ ;  /* 0x0000004003027824 */ /* 0x000fe200078e00ff */
[C---:B------:R-:W-:Y:S01]  /*2130*/  LEA.HI.SX32 R4, R0.reuse, R9, 0x1e ;  /* 0x0000000900047211 */ /* 0x040fe200078ff2ff */
[----:B------:R-:W-:Y:S01]  /*2140*/  IMAD.SHL.U32 R225, R225, 0x2, RZ ;  /* 0x00000002e1e17824 */ /* 0x000fe200078e00ff */
[----:B------:R-:W-:Y:S01]  /*2150*/  LOP3.LUT R0, R0, 0x7ffffffc, RZ, 0xc0, !PT ;  /* 0x7ffffffc00007812 */ /* 0x000fe200078ec0ff */
[----:B------:R-:W-:Y:S01]  /*2160*/  CS2R R180, SRZ ;  /* 0x0000000000b47805 */ /* 0x000fe2000001ff00 */
[----:B------:R-:W-:Y:S01]  /*2170*/  LOP3.LUT R2, R2, 0x1c0, RZ, 0xc0, !PT ;  /* 0x000001c002027812 */ /* 0x000fe200078ec0ff */
[----:B------:R1:W-:Y:S01]  /*2180*/  STL [R1+0x18], R4 ;  /* 0x0000180401007387 */ /* 0x0003e20000100800 */
[----:B------:R-:W-:Y:S01]  /*2190*/  LOP3.LUT P0, RZ, R11, 0x2, RZ, 0xc0, !PT ;  /* 0x000000020bff7812 */ /* 0x000fe2000780c0ff */
[----:B------:R-:W-:Y:S01]  /*21a0*/  IMAD.IADD R0, R7, 0x1, -R0 ;  /* 0x0000000107007824 */ /* 0x000fe200078e0a00 */
[----:B------:R-:W-:Y:S01]  /*21b0*/  SEL R226, R240, 0xffffffc0, !P1 ;  /* 0xffffffc0f0e27807 */ /* 0x000fe20004800000 */
[----:B------:R-:W-:Y:S01]  /*21c0*/  CS2R R174, SRZ ;  /* 0x0000000000ae7805 */ /* 0x000fe2000001ff00 */
[----:B------:R-:W-:Y:S01]  /*21d0*/  SEL R227, R229, 0xffffffe0, !P2 ;  /* 0xffffffe0e5e37807 */ /* 0x000fe20005000000 */
[----:B------:R-:W-:Y:S01]  /*21e0*/  IMAD R0, R10, 0x4, R0 ;  /* 0x000000040a007824 */ /* 0x000fe200078e0200 */
[----:B------:R-:W-:Y:S01]  /*21f0*/  R2P PR, R3, 0x6 ;  /* 0x0000000603007804 */ /* 0x000fe20000000000 */
[----:B------:R-:W-:Y:S01]  /*2200*/  IMAD.IADD R226, R225, 0x1, R226 ;  /* 0x00000001e1e27824 */ /* 0x000fe200078e02e2 */
[----:B------:R-:W-:Y:S01]  /*2210*/  SEL R116, R240, 0xffffffc0, !P3 ;  /* 0xffffffc0f0747807 */ /* 0x000fe20005800000 */
[----:B------:R-:W-:Y:S01]  /*2220*/  IMAD.SHL.U32 R6, R0, 0x2, RZ ;  /* 0x0000000200067824 */ /* 0x000fe200078e00ff */
[----:B------:R-:W-:Y:S01]  /*2230*/  SEL R232, R229, 0xffffffe0, !P3 ;  /* 0xffffffe0e5e87807 */ /* 0x000fe20005800000 */
[----:B------:R-:W-:Y:S01]  /*2240*/  IMAD.IADD R228, R225, 0x1, R227 ;  /* 0x00000001e1e47824 */ /* 0x000fe200078e02e3 */
[----:B------:R-:W-:Y:S01]  /*2250*/  SEL R240, R240, 0xffffffc0, !P2 ;  /* 0xffffffc0f0f07807 */ /* 0x000fe20005000000 */
[----:B------:R-:W-:Y:S01]  /*2260*/  CS2R R172, SRZ ;  /* 0x0000000000ac7805 */ /* 0x000fe2000001ff00 */
[----:B------:R-:W-:Y:S01]  /*2270*/  IADD3 R0, -R6, UR10, RZ ;  /* 0x0000000a06007c10 */ /* 0x000fe2000fffe1ff */
[----:B------:R2:W-:Y:S01]  /*2280*/  STL [R1+0x40], R6 ;  /* 0x0000400601007387 */ /* 0x0005e20000100800 */
[----:B------:R-:W-:Y:S01]  /*2290*/  CS2R R178, SRZ ;  /* 0x0000000000b27805 */ /* 0x000fe2000001ff00 */
[----:B------:R-:W-:Y:S01]  /*22a0*/  CS2R R176, SRZ ;  /* 0x0000000000b07805 */ /* 0x000fe2000001ff00 */
[----:B------:R-:W-:Y:S01]  /*22b0*/  CS2R R170, SRZ ;  /* 0x0000000000aa7805 */ /* 0x000fe2000001ff00 */
[----:B------:R2:W-:Y:S01]  /*22c0*/  STL [R1], R0 ;  /* 0x0000000001007387 */ /* 0x0005e20000100800 */
[----:B------:R-:W-:Y:S01]  /*22d0*/  CS2R R168, SRZ ;  /* 0x0000000000a87805 */ /* 0x000fe2000001ff00 */
[----:B------:R-:W-:Y:S01]  /*22e0*/  CS2R R166, SRZ ;  /* 0x0000000000a67805 */ /* 0x000fe2000001ff00 */
[----:B------:R-:W-:Y:S01]  /*22f0*/  CS2R R164, SRZ ;  /* 0x0000000000a47805 */ /* 0x000fe2000001ff00 */
[----:B------:R2:W-:Y:S01]  /*2300*/  STL [R1+0xc], R27 ;  /* 0x00000c1b01007387 */ /* 0x0005e20000100800 */
[----:B-1----:R-:W-:Y:S01]  /*2310*/  SHF.R.U32.HI R4, RZ, 0x3, R2 ;  /* 0x00000003ff047819 */ /* 0x002fe20000011602 */
[----:B------:R-:W-:Y:S01]  /*2320*/  CS2R R158, SRZ ;  /* 0x00000000009e7805 */ /* 0x000fe2000001ff00 */
[----:B------:R-:W-:Y:S01]  /*2330*/  CS2R R156, SRZ ;  /* 0x00000000009c7805 */ /* 0x000fe2000001ff00 */
[----:B------:R-:W-:Y:S01]  /*2340*/  CS2R R162, SRZ ;  /* 0x0000000000a27805 */ /* 0x000fe2000001ff00 */
[----:B------:R-:W-:Y:S01]  /*2350*/  LOP3.LUT R2, R4, R2, R14, 0x1e, !PT ;  /* 0x0000000204027212 */ /* 0x000fe200078e1e0e */
[----:B------:R-:W-:Y:S01]  /*2360*/  CS2R R160, SRZ ;  /* 0x0000000000a07805 */ /* 0x000fe2000001ff00 */
[----:B------:R-:W-:Y:S01]  /*2370*/  CS2R R154, SRZ ;  /* 0x00000000009a7805 */ /* 0x000fe2000001ff00 */
[----:B------:R-:W-:Y:S01]  /*2380*/  CS2R R152, SRZ ;  /* 0x0000000000987805 */ /* 0x000fe2000001ff00 */
[----:B------:R-:W-:Y:S01]  /*2390*/  CS2R R150, SRZ ;  /* 0x0000000000967805 */ /* 0x000fe2000001ff00 */
[----:B------:R-:W-:Y:S01]  /*23a0*/  IMAD.IADD R2, R2, 0x1, R5 ;  /* 0x0000000102027824 */ /* 0x000fe200078e0205 */
[----:B------:R-:W-:Y:S01]  /*23b0*/  CS2R R148, SRZ ;  /* 0x0000000000947805 */ /* 0x000fe2000001ff00 */
[----:B------:R-:W-:Y:S01]  /*23c0*/  CS2R R142, SRZ ;  /* 0x00000000008e7805 */ /* 0x000fe2000001ff00 */
        /* <DEDUP_REMOVED lines=11> */
[----:B------:R-:W-:Y:S01]  /*2480*/  SEL R229, R229, 0xffffffe0, !P0 ;  /* 0xffffffe0e5e57807 */ /* 0x000fe20004000000 */
[----:B------:R-:W-:Y:S01]  /*2490*/  IMAD.SHL.U32 R224, R224, 0x2, RZ ;  /* 0x00000002e0e07824 */ /* 0x000fe200078e00ff */
[----:B------:R-:W-:Y:S01]  /*24a0*/  UMOV UR16, URZ ;  /* 0x0000003f00107c82 */ /* 0x000fe20008000000 */
[----:B------:R-:W-:Y:S01]  /*24b0*/  IMAD.IADD R227, R227, 0x1, R226 ;  /* 0x00000001e3e37824 */ /* 0x000fe200078e02e2 */
[----:B------:R-:W-:Y:S01]  /*24c0*/  UMOV UR9, 0x1 ;  /* 0x0000000100097882 */ /* 0x000fe20000000000 */
[----:B------:R-:W-:Y:S01]  /*24d0*/  IMAD.IADD R240, R240, 0x1, R239 ;  /* 0x00000001f0f07824 */ /* 0x000fe200078e02ef */
[----:B------:R-:W-:Y:S01]  /*24e0*/  UMOV UR4, URZ ;  /* 0x0000003f00047c82 */ /* 0x000fe20008000000 */
[----:B------:R-:W-:Y:S01]  /*24f0*/  IMAD.IADD R233, R231, 0x1, R232 ;  /* 0x00000001e7e97824 */ /* 0x000fe200078e02e8 */
[----:B------:R-:W-:-:S02]  /*2500*/  UMOV UR8, 0xffffff80 ;  /* 0xffffff8000087882 */ /* 0x000fc40000000000 */
[----:B------:R-:W-:Y:S02]  /*2510*/  ULDC UR5, c[0x0][0x168] ;  /* 0x00005a0000057ab9 */ /* 0x000fe40000000800 */
[----:B--2---:R-:W-:Y:S02]  /*2520*/  ULDC UR10, c[0x0][0x198] ;  /* 0x00006600000a7ab9 */ /* 0x004fe40000000800 */
.L_x_1500:
[----:B------:R-:W-:Y:S04]  /*2530*/  DEPBAR.LE SB0, 0x1 ;  /* 0x000080400000791a */ /* 0x000fe80000000000 */
[----:B------:R-:W-:Y:S01]  /*2540*/  BAR.SYNC.DEFER_BLOCKING 0x0 ;  /* 0x0000000000007b1d */ /* 0x000fe20000010000 */
[----:B------:R-:W-:Y:S01]  /*2550*/  IMAD.U32 R0, RZ, RZ, UR4 ;  /* 0x00000004ff007e24 */ /* 0x000fe2000f8e00ff */
[----:B------:R-:W-:Y:S04]  /*2560*/  UIADD3 UR24, UR21, 0x1, URZ ;  /* 0x0000000115187890 */ /* 0x000fe8000fffe03f */
[----:B------:R-:W-:Y:S01]  /*2570*/  LEA R0, R0, R230, 0xd ;  /* 0x000000e600007211 */ /* 0x000fe200078e68ff */
[----:B------:R-:W-:Y:S04]  /*2580*/  UISETP.GE.AND UP0, UPT, UR24, UR12, UPT ;  /* 0x0000000c1800728c */ /* 0x000fe8000bf06270 */
[----:B------:R-:W-:Y:S02]  /*2590*/  IMAD.SHL.U32 R2, R0, 0x2, RZ ;  /* 0x0000000200027824 */ /* 0x000fe400078e00ff */
[----:B------:R-:W-:Y:S01]  /*25a0*/  IMAD.U32 R0, RZ, RZ, UR4 ;  /* 0x00000004ff007e24 */ /* 0x000fe2000f8e00ff */
        /* <DEDUP_REMOVED lines=119> */
[----:B------:R-:W-:Y:S02]  /*2d20*/  UIMAD UR22, UR24, UR8, UR5 ;  /* 0x00000008181672a4 */ /* 0x000fe4000f8e0205 */
[----:B------:R-:W-:Y:S01]  /*2d30*/  @!P4 LEA R68, R68, 0x80, 0x7 ;  /* 0x000000804444c811 */ /* 0x000fe200078e38ff */
[----:B------:R-:W4:Y:S01]  /*2d40*/  LDL R242, [R1+0x44] ;  /* 0x0000440001f27983 */ /* 0x000f220000100800 */
[----:B------:R-:W-:Y:S01]  /*2d50*/  USHF.R.S32.HI UR17, URZ, 0x1f, UR24 ;  /* 0x0000001f3f117899 */ /* 0x000fe20008011418 */
[----:B------:R-:W-:Y:S02]  /*2d60*/  IMAD.U32 R69, RZ, RZ, UR26 ;  /* 0x0000001aff457e24 */ /* 0x000fe4000f8e00ff */
[----:B------:R-:W5:Y:S01]  /*2d70*/  LDL.64 R244, [R1+0x38] ;  /* 0x0000380001f47983 */ /* 0x000f620000100a00 */
[----:B------:R-:W-:Y:S01]  /*2d80*/  UIMAD UR17, UR17, UR6, URZ ;  /* 0x00000006111172a4 */ /* 0x000fe2000f8e023f */
[----:B------:R-:W-:Y:S01]  /*2d90*/  IMAD.U32 R71, RZ, RZ, UR26 ;  /* 0x0000001aff477e24 */ /* 0x000fe2000f8e00ff */
[----:B------:R-:W-:Y:S01]  /*2da0*/  USHF.L.U32 UR6, UR6, 0x6, URZ ;  /* 0x0000000606067899 */ /* 0x000fe2000800063f */
[----:B------:R-:W5:Y:S01]  /*2db0*/  LDL R123, [R1+0x50] ;  /* 0x00005000017b7983 */ /* 0x000f620000100800 */
[----:B------:R-:W-:Y:S03]  /*2dc0*/  UIMAD UR17, UR24, UR7, UR17 ;  /* 0x00000007181172a4 */ /* 0x000fe6000f8e0211 */
[----:B------:R-:W5:Y:S01]  /*2dd0*/  LDL R122, [R1+0x58] ;  /* 0x00005800017a7983 */ /* 0x000f620000100800 */
[----:B------:R-:W-:Y:S03]  /*2de0*/  UIADD3 UR17, UR27, UR17, URZ ;  /* 0x000000111b117290 */ /* 0x000fe6000fffe03f */
[----:B------:R-:W5:Y:S01]  /*2df0*/  LDL.64 R120, [R1+0x8] ;  /* 0x0000080001787983 */ /* 0x000f620000100a00 */
[----:B--2---:R-:W-:Y:S02]  /*2e00*/  @!P4 IADD3 R0, P0, R68, R246, RZ ;  /* 0x000000f64400c210 */ /* 0x004fe40007f1e0ff */
[----:B---3--:R-:W-:Y:S02]  /*2e10*/  IADD3 R72, -R248, UR22, RZ ;  /* 0x00000016f8487c10 */ /* 0x008fe4000fffe1ff */
[----:B------:R-:W-:Y:S02]  /*2e20*/  @!P4 LEA R74, P1, R0, c[0x0][0x258], 0x2 ;  /* 0x00009600004aca11 */ /* 0x000fe400078210ff */
[----:B----4-:R-:W-:Y:S02]  /*2e30*/  @!P4 LEA.HI.X.SX32 R70, R68, R242, 0x1, P0 ;  /* 0x000000f24446c211 */ /* 0x010fe400000f0eff */
[----:B------:R-:W-:Y:S02]  /*2e40*/  ISETP.LT.OR P2, PT, R72, 0x1, P6 ;  /* 0x000000014800780c */ /* 0x000fe40003741670 */
[----:B-----5:R-:W-:Y:S01]  /*2e50*/  LEA R68, P0, R69, R244, 0x7 ;  /* 0x000000f445447211 */ /* 0x020fe200078038ff */
[----:B------:R-:W-:Y:S01]  /*2e60*/  IMAD.U32 R69, RZ, RZ, UR17 ;  /* 0x00000011ff457e24 */ /* 0x000fe2000f8e00ff */
[----:B------:R-:W-:Y:S01]  /*2e70*/  @!P4 LEA.HI.X R75, R0, c[0x0][0x25c], R70, 0x2, P1 ;  /* 0x00009700004bca11 */ /* 0x000fe200008f1446 */
[----:B------:R-:W-:Y:S01]  /*2e80*/  IMAD.U32 R0, RZ, RZ, UR9 ;  /* 0x00000009ff007e24 */ /* 0x000fe2000f8e00ff */
[----:B------:R-:W-:Y:S02]  /*2e90*/  LEA R70, P1, R68, c[0x0][0x160], 0x1 ;  /* 0x0000580044467a11 */ /* 0x000fe400078208ff */
[----:B------:R-:W-:Y:S02]  /*2ea0*/  LEA.HI.X R69, R71, R123, R69, 0x7, P0 ;  /* 0x0000007b47457211 */ /* 0x000fe400000f3c45 */
[----:B------:R-:W-:Y:S01]  /*2eb0*/  ISETP.LT.OR P0, PT, R72, 0x21, P6 ;  /* 0x000000214800780c */ /* 0x000fe20003701670 */
[----:B------:R-:W-:Y:S01]  /*2ec0*/  IMAD R0, R0, 0x4000, R122 ;  /* 0x0000400000007824 */ /* 0x000fe200078e027a */
[----:B------:R-:W-:Y:S02]  /*2ed0*/  LEA.HI.X R71, R68, c[0x0][0x164], R69, 0x1, P1 ;  /* 0x0000590044477a11 */ /* 0x000fe400008f0c45 */
[----:B------:R-:W-:Y:S03]  /*2ee0*/  IADD3 R68, P1, R70, UR6, RZ ;  /* 0x0000000646447c10 */ /* 0x000fe6000ff3e0ff */
[----:B------:R-:W-:Y:S01]  /*2ef0*/  @!PT LDS RZ, [RZ] ;  /* 0x00000000fffff984 */ /* 0x000fe20000000800 */
[----:B------:R-:W-:Y:S01]  /*2f00*/  @!PT LDS RZ, [RZ] ;  /* 0x00000000fffff984 */ /* 0x000fe20000000800 */
[----:B------:R-:W-:Y:S01]  /*2f10*/  @!PT LDS RZ, [RZ] ;  /* 0x00000000fffff984 */ /* 0x000fe20000000800 */
[----:B------:R1:W-:Y:S01]  /*2f20*/  LDGSTS.E.BYPASS.LTC128B.128 [R0], [R70.64], !P2 ;  /* 0x0000000046007fae */ /* 0x0003e2000d101d52 */
[----:B------:R-:W-:Y:S02]  /*2f30*/  IADD3.X R69, R71, UR23, RZ, P1, !PT ;  /* 0x0000001747457c10 */ /* 0x000fe40008ffe4ff */
[C---:B------:R-:W-:Y:S02]  /*2f40*/  ISETP.LT.OR P2, PT, R72.reuse, 0x41, P6 ;  /* 0x000000414800780c */ /* 0x040fe40003741670 */
[----:B------:R-:W-:Y:S01]  /*2f50*/  ISETP.LT.OR P1, PT, R72, 0x61, P6 ;  /* 0x000000614800780c */ /* 0x000fe20003721670 */
[----:B------:R2:W-:Y:S01]  /*2f60*/  LDGSTS.E.BYPASS.LTC128B.128 [R0+0x1000], [R68.64], !P0 ;  /* 0x0100000044007fae */ /* 0x0005e2000c101d52 */
[----:B------:R-:W-:Y:S02]  /*2f70*/  IMAD.U32 R72, RZ, RZ, UR9 ;  /* 0x00000009ff487e24 */ /* 0x000fe4000f8e00ff */
[----:B-1----:R-:W-:Y:S04]  /*2f80*/  IMAD.SHL.U32 R71, R120, 0x4, RZ ;  /* 0x0000000478477824 */ /* 0x002fe800078e00ff */
[----:B------:R-:W-:Y:S01]  /*2f90*/  @!P4 IMAD R72, R72, 0x80, R71 ;  /* 0x000000804848c824 */ /* 0x000fe200078e0247 */
[----:B--2---:R-:W-:Y:S03]  /*2fa0*/  IADD3 R68, P0, R68, UR6, RZ ;  /* 0x0000000644447c10 */ /* 0x004fe6000ff1e0ff */
[----:B------:R-:W-:Y:S01]  /*2fb0*/  @!P4 IMAD.SHL.U32 R72, R72, 0x4, RZ ;  /* 0x000000044848c824 */ /* 0x000fe200078e00ff */
[----:B------:R-:W-:Y:S02]  /*2fc0*/  IADD3.X R69, R69, UR23, RZ, P0, !PT ;  /* 0x0000001745457c10 */ /* 0x000fe400087fe4ff */
[----:B------:R-:W-:Y:S03]  /*2fd0*/  IADD3 R70, P0, R68, UR6, RZ ;  /* 0x0000000644467c10 */ /* 0x000fe6000ff1e0ff */
[----:B------:R1:W-:Y:S01]  /*2fe0*/  LDGSTS.E.BYPASS.LTC128B.128 [R0+0x2000], [R68.64], !P2 ;  /* 0x0200000044007fae */ /* 0x0003e2000d101d52 */
[----:B------:R-:W-:Y:S05]  /*2ff0*/  IADD3.X R71, R69, UR23, RZ, P0, !PT ;  /* 0x0000001745477c10 */ /* 0x000fea00087fe4ff */
[----:B------:R1:W-:Y:S04]  /*3000*/  LDGSTS.E.BYPASS.LTC128B.128 [R0+0x3000], [R70.64], !P1 ;  /* 0x0300000046007fae */ /* 0x0003e8000c901d52 */
[----:B------:R1:W-:Y:S02]  /*3010*/  @!P4 LDGSTS.E.BYPASS.LTC128B.128 [R72+0x18080], [R74.64] ;  /* 0x180800004a48cfae */ /* 0x0003e4000b901d52 */
.L_x_1498:
[-C--:B-12-4-:R-:W-:Y:S01]  /*3020*/  HMMA.16816.F32 R68, R128, R80.reuse, RZ ;  /* 0x000000508044723c */ /* 0x096fe200000018ff */
[----:B------:R-:W2:Y:S01]  /*3030*/  LDL R242, [R1+0x40] ;  /* 0x0000400001f27983 */ /* 0x000ea20000100800 */
[----:B------:R-:W-:Y:S02]  /*3040*/  ULEA UR6, UR21, 0x1, 0x7 ;  /* 0x0000000115067891 */ /* 0x000fe4000f8e383f */
[----:B------:R-:W-:Y:S01]  /*3050*/  UIADD3 UR17, UR21, 0x2, URZ ;  /* 0x0000000215117890 */ /* 0x000fe2000fffe03f */
[----:B------:R-:W0:Y:S01]  /*3060*/  LDGDEPBAR ;  /* 0x00000000000079af */ /* 0x000e220000000000 */
[----:B------:R-:W-:Y:S02]  /*3070*/  UIADD3 UR6, UR6, UR10, -UR11 ;  /* 0x0000000a06067290 */ /* 0x000fe4000fffe80b */
[C---:B------:R-:W-:Y:S01]  /*3080*/  HMMA.16816.F32 R72, R124.reuse, R80, RZ ;  /* 0x000000507c48723c */ /* 0x040fe200000018ff */
[----:B------:R-:W-:Y:S03]  /*3090*/  UISETP.GE.AND UP0, UPT, UR17, UR12, UPT ;  /* 0x0000000c1100728c */ /* 0x000fe6000bf06270 */
[----:B------:R-:W-:Y:S04]  /*30a0*/  IMAD.U32 R0, RZ, RZ, UR6 ;  /* 0x00000006ff007e24 */ /* 0x000fe8000f8e00ff */
[-C--:B------:R-:W-:Y:S01]  /*30b0*/  HMMA.16816.F32 R76, R124, R82.reuse, RZ ;  /* 0x000000527c4c723c */ /* 0x080fe200000018ff */
[----:B------:R-:W-:Y:S07]  /*30c0*/  IADD3 R0, R243, -c[0x0][0x168], R0 ;  /* 0x80005a00f3007a10 */ /* 0x000fee0007ffe000 */
[C---:B------:R-:W-:Y:S08]  /*30d0*/  HMMA.16816.F32 R80, R128.reuse, R82, RZ ;  /* 0x000000528050723c */ /* 0x040ff000000018ff */
[-C--:B------:R-:W-:Y:S08]  /*30e0*/  HMMA.16816.F32 R84, R128, R96.reuse, RZ ;  /* 0x000000608054723c */ /* 0x080ff000000018ff */
        /* <DEDUP_REMOVED lines=8> */
[C---:B------:R-:W-:Y:S01]  /*3170*/  HMMA.16816.F32 R120, R124.reuse, R196, RZ ;  /* 0x000000c47c78723c */ /* 0x040fe200000018ff */
[----:B------:R-:W3:Y:S07]  /*3180*/  LDL R197, [R1] ;  /* 0x0000000001c57983 */ /* 0x000eee0000100800 */
[-C--:B------:R-:W-:Y:S08]  /*3190*/  HMMA.16816.F32 R124, R124, R198.reuse, RZ ;  /* 0x000000c67c7c723c */ /* 0x080ff000000018ff */
[----:B------:R-:W-:Y:S08]  /*31a0*/  HMMA.16816.F32 R128, R128, R198, RZ ;  /* 0x000000c68080723c */ /* 0x000ff000000018ff */
[-C--:B------:R-:W-:Y:S08]  /*31b0*/  HMMA.16816.F32 R68, R200, R204.reuse, R68 ;  /* 0x000000ccc844723c */ /* 0x080ff00000001844 */
[C---:B------:R-:W-:Y:S08]  /*31c0*/  HMMA.16816.F32 R72, R208.reuse, R204, R72 ;  /* 0x000000ccd048723c */ /* 0x040ff00000001848 */
[-C--:B------:R-:W-:Y:S08]  /*31d0*/  HMMA.16816.F32 R76, R208, R206.reuse, R76 ;  /* 0x000000ced04c723c */ /* 0x080ff0000000184c */
[C---:B------:R-:W-:Y:S01]  /*31e0*/  HMMA.16816.F32 R80, R200.reuse, R206, R80 ;  /* 0x000000cec850723c */ /* 0x040fe20000001850 */
[----:B------:R-:W-:Y:S07]  /*31f0*/  LDSM.16.M88.4 R204, [R226+0x4080] ;  /* 0x00408000e2cc783b */ /* 0x000fee0000000200 */
[-C--:B------:R-:W-:Y:S08]  /*3200*/  HMMA.16816.F32 R84, R200, R212.reuse, R84 ;  /* 0x000000d4c854723c */ /* 0x080ff00000001854 */
[C---:B------:R-:W-:Y:S07]  /*3210*/  HMMA.16816.F32 R88, R208.reuse, R212, R88 ;  /* 0x000000d4d058723c */ /* 0x040fee0000001858 */
[----:B------:R-:W-:Y:S01]  /*3220*/  IMAD.SHL.U32 R212, R232, 0x2, RZ ;  /* 0x00000002e8d47824 */ /* 0x000fe200078e00ff */
[-C--:B------:R-:W-:Y:S08]  /*3230*/  HMMA.16816.F32 R92, R208, R214.reuse, R92 ;  /* 0x000000d6d05c723c */ /* 0x080ff0000000185c */
[C---:B------:R-:W-:Y:S08]  /*3240*/  HMMA.16816.F32 R96, R200.reuse, R214, R96 ;  /* 0x000000d6c860723c */ /* 0x040ff00000001860 */
[-C--:B------:R-:W-:Y:S08]  /*3250*/  HMMA.16816.F32 R100, R200, R216.reuse, R100 ;  /* 0x000000d8c864723c */ /* 0x080ff00000001864 */
[C---:B------:R-:W-:Y:S08]  /*3260*/  HMMA.16816.F32 R104, R208.reuse, R216, R104 ;  /* 0x000000d8d068723c */ /* 0x040ff00000001868 */
[-C--:B------:R-:W-:Y:S08]  /*3270*/  HMMA.16816.F32 R108, R208, R218.reuse, R108 ;  /* 0x000000dad06c723c */ /* 0x080ff0000000186c */
[C---:B------:R-:W-:Y:S08]  /*3280*/  HMMA.16816.F32 R112, R200.reuse, R218, R112 ;  /* 0x000000dac870723c */ /* 0x040ff00000001870 */
[-C--:B------:R-:W-:Y:S08]  /*3290*/  HMMA.16816.F32 R116, R200, R220.reuse, R116 ;  /* 0x000000dcc874723c */ /* 0x080ff00000001874 */
[C---:B------:R-:W-:Y:S08]  /*32a0*/  HMMA.16816.F32 R120, R208.reuse, R220, R120 ;  /* 0x000000dcd078723c */ /* 0x040ff00000001878 */
[-C--:B------:R-:W-:Y:S08]  /*32b0*/  HMMA.16816.F32 R124, R208, R222.reuse, R124 ;  /* 0x000000ded07c723c */ /* 0x080ff0000000187c */
[----:B------:R-:W-:Y:S04]  /*32c0*/  HMMA.16816.F32 R128, R200, R222, R128 ;  /* 0x000000dec880723c */ /* 0x000fe80000001880 */
[----:B--2---:R-:W-:Y:S05]  /*32d0*/  IMAD.IADD R242, R0, 0x1, -R242 ;  /* 0x0000000100f27824 */ /* 0x004fea00078e0af2 */
[----:B---3--:R-:W-:Y:S04]  /*32e0*/  IMNMX R0, R197, R242, PT ;  /* 0x000000f2c5007217 */ /* 0x008fe80003800200 */
[----:B------:R-:W-:Y:S04]  /*32f0*/  ISETP.GT.AND P0, PT, R0, RZ, PT ;  /* 0x000000ff0000720c */ /* 0x000fe80003f04270 */
[----:B------:R-:W-:Y:S02]  /*3300*/  FSEL R4, R4, -INF , P0 ;  /* 0xff80000004047808 */ /* 0x000fe40000000000 */
[----:B------:R-:W-:Y:S03]  /*3310*/  ISETP.GT.AND P0, PT, R0, 0x1, PT ;  /* 0x000000010000780c */ /* 0x000fe60003f04270 */
[--C-:B------:R-:W-:Y:S04]  /*3320*/  FFMA.FTZ R4, R4, c[0x0][0x29c], -R3.reuse ;  /* 0x0000a70004047a23 */ /* 0x100fe80000010803 */
[----:B------:R1:W-:Y:S02]  /*3330*/  MUFU.EX2 R199, R4 ;  /* 0x0000000400c77308 */ /* 0x0003e40000000800 */
[----:B-1----:R-:W-:Y:S02]  /*3340*/  FSEL R4, R5, -INF , P0 ;  /* 0xff80000005047808 */ /* 0x002fe40000000000 */
[----:B------:R-:W-:Y:S03]  /*3350*/  ISETP.GT.AND P0, PT, R0, 0x10, PT ;  /* 0x000000100000780c */ /* 0x000fe60003f04270 */
[--C-:B------:R-:W-:Y:S04]  /*3360*/  FFMA.FTZ R4, R4, c[0x0][0x29c], -R3.reuse ;  /* 0x0000a70004047a23 */ /* 0x100fe80000010803 */
[----:B------:R1:W-:Y:S02]  /*3370*/  MUFU.EX2 R252, R4 ;  /* 0x0000000400fc7308 */ /* 0x0003e40000000800 */
[----:B-1----:R-:W-:Y:S02]  /*3380*/  FSEL R4, R16, -INF , P0 ;  /* 0xff80000010047808 */ /* 0x002fe40000000000 */
[----:B------:R-:W-:Y:S03]  /*3390*/  ISETP.GT.AND P0, PT, R0, 0x11, PT ;  /* 0x000000110000780c */ /* 0x000fe60003f04270 */
[--C-:B------:R-:W-:Y:S04]  /*33a0*/  FFMA.FTZ R4, R4, c[0x0][0x29c], -R3.reuse ;  /* 0x0000a70004047a23 */ /* 0x100fe80000010803 */
[----:B------:R1:W2:Y:S02]  /*33b0*/  MUFU.EX2 R198, R4 ;  /* 0x0000000400c67308 */ /* 0x0002a40000000800 */
[----:B-1----:R-:W-:Y:S02]  /*33c0*/  FSEL R4, R17, -INF , P0 ;  /* 0xff80000011047808 */ /* 0x002fe40000000000 */
[----:B------:R-:W-:Y:S03]  /*33d0*/  ISETP.GT.AND P0, PT, R0, 0x20, PT ;  /* 0x000000200000780c */ /* 0x000fe60003f04270 */
[--C-:B------:R-:W-:Y:S04]  /*33e0*/  FFMA.FTZ R4, R4, c[0x0][0x29c], -R3.reuse ;  /* 0x0000a70004047a23 */ /* 0x100fe80000010803 */
[----:B------:R1:W-:Y:S02]  /*33f0*/  MUFU.EX2 R251, R4 ;  /* 0x0000000400fb7308 */ /* 0x0003e40000000800 */
[----:B-1----:R-:W-:Y:S02]  /*3400*/  FSEL R4, R20, -INF , P0 ;  /* 0xff80000014047808 */ /* 0x002fe40000000000 */
[----:B------:R-:W-:Y:S03]  /*3410*/  ISETP.GT.AND P0, PT, R0, 0x21, PT ;  /* 0x000000210000780c */ /* 0x000fe60003f04270 */
[--C-:B------:R-:W-:Y:S04]  /*3420*/  FFMA.FTZ R4, R4, c[0x0][0x29c], -R3.reuse ;  /* 0x0000a70004047a23 */ /* 0x100fe80000010803 */
[----:B------:R1:W3:Y:S02]  /*3430*/  MUFU.EX2 R196, R4 ;  /* 0x0000000400c47308 */ /* 0x0002e40000000800 */
[----:B-1----:R-:W-:Y:S02]  /*3440*/  FSEL R4, R21, -INF , P0 ;  /* 0xff80000015047808 */ /* 0x002fe40000000000 */
[----:B------:R-:W-:Y:S03]  /*3450*/  ISETP.GT.AND P0, PT, R0, 0x30, PT ;  /* 0x000000300000780c */ /* 0x000fe60003f04270 */
[----:B------:R-:W-:Y:S04]  /*3460*/  FFMA.FTZ R4, R4, c[0x0][0x29c], -R3 ;  /* 0x0000a70004047a23 */ /* 0x000fe80000010803 */
[----:B------:R1:W-:Y:S02]  /*3470*/  MUFU.EX2 R250, R4 ;  /* 0x0000000400fa7308 */ /* 0x0003e40000000800 */
[----:B-1----:R-:W-:Y:S02]  /*3480*/  FSEL R4, R32, -INF , P0 ;  /* 0xff80000020047808 */ /* 0x002fe40000000000 */
[----:B------:R-:W-:Y:S02]  /*3490*/  ISETP.GT.AND P0, PT, R0, 0x31, PT ;  /* 0x000000310000780c */ /* 0x000fe40003f04270 */
[----:B------:R-:W-:Y:S01]  /*34a0*/  IADD3 R32, R212, R2, R229 ;  /* 0x00000002d4207210 */ /* 0x000fe20007ffe0e5 */
[--C-:B------:R-:W-:Y:S01]  /*34b0*/  FFMA.FTZ R4, R4, c[0x0][0x29c], -R3.reuse ;  /* 0x0000a70004047a23 */ /* 0x100fe20000010803 */
[----:B------:R-:W-:Y:S02]  /*34c0*/  FSEL R33, R33, -INF , P0 ;  /* 0xff80000021217808 */ /* 0x000fe40000000000 */
[----:B------:R-:W-:Y:S01]  /*34d0*/  ISETP.GT.AND P0, PT, R0, 0x40, PT ;  /* 0x000000400000780c */ /* 0x000fe20003f04270 */
[----:B------:R1:W-:Y:S02]  /*34e0*/  MUFU.EX2 R249, R4 ;  /* 0x0000000400f97308 */ /* 0x0003e40000000800 */
[--C-:B------:R-:W-:Y:S08]  /*34f0*/  FFMA.FTZ R5, R33, c[0x0][0x29c], -R3.reuse ;  /* 0x0000a70021057a23 */ /* 0x100ff00000010803 */
[----:B------:R-:W-:Y:S01]  /*3500*/  MUFU.EX2 R248, R5 ;  /* 0x0000000500f87308 */ /* 0x000fe20000000800 */
[----:B-1----:R-:W-:Y:S02]  /*3510*/  FSEL R4, R36, -INF , P0 ;  /* 0xff80000024047808 */ /* 0x002fe40000000000 */
[----:B------:R-:W-:Y:S02]  /*3520*/  ISETP.GT.AND P0, PT, R0, 0x41, PT ;  /* 0x000000410000780c */ /* 0x000fe40003f04270 */
[----:B------:R-:W-:Y:S01]  /*3530*/  IADD3 R36, R242, 0x8, RZ ;  /* 0x00000008f2247810 */ /* 0x000fe20007ffe0ff */
[--C-:B------:R-:W-:Y:S04]  /*3540*/  FFMA.FTZ R4, R4, c[0x0][0x29c], -R3.reuse ;  /* 0x0000a70004047a23 */ /* 0x100fe80000010803 */
[----:B------:R1:W-:Y:S02]  /*3550*/  MUFU.EX2 R247, R4 ;  /* 0x0000000400f77308 */ /* 0x0003e40000000800 */
[----:B-1----:R-:W-:Y:S02]  /*3560*/  FSEL R4, R37, -INF , P0 ;  /* 0xff80000025047808 */ /* 0x002fe40000000000 */
[----:B------:R-:W-:Y:S03]  /*3570*/  ISETP.GT.AND P0, PT, R0, 0x50, PT ;  /* 0x000000500000780c */ /* 0x000fe60003f04270 */
[--C-:B------:R-:W-:Y:S01]  /*3580*/  FFMA.FTZ R4, R4, c[0x0][0x29c], -R3.reuse ;  /* 0x0000a70004047a23 */ /* 0x100fe20000010803 */
[----:B------:R-:W-:Y:S02]  /*3590*/  FSEL R48, R48, -INF , P0 ;  /* 0xff80000030307808 */ /* 0x000fe40000000000 */
[----:B------:R-:W-:Y:S01]  /*35a0*/  ISETP.GT.AND P0, PT, R0, 0x51, PT ;  /* 0x000000510000780c */ /* 0x000fe20003f04270 */
[----:B------:R1:W-:Y:S02]  /*35b0*/  MUFU.EX2 R37, R4 ;  /* 0x0000000400257308 */ /* 0x0003e40000000800 */
[--C-:B------:R-:W-:Y:S08]  /*35c0*/  FFMA.FTZ R48, R48, c[0x0][0x29c], -R3.reuse ;  /* 0x0000a70030307a23 */ /* 0x100ff00000010803 */
[----:B------:R3:W-:Y:S01]  /*35d0*/  MUFU.EX2 R246, R48 ;  /* 0x0000003000f67308 */ /* 0x0007e20000000800 */
[----:B-1----:R-:W-:Y:S02]  /*35e0*/  FSEL R4, R49, -INF , P0 ;  /* 0xff80000031047808 */ /* 0x002fe40000000000 */
[----:B------:R-:W-:Y:S02]  /*35f0*/  ISETP.GT.AND P0, PT, R0, 0x60, PT ;  /* 0x000000600000780c */ /* 0x000fe40003f04270 */
[----:B--2---:R-:W-:Y:S01]  /*3600*/  MOV R49, R198 ;  /* 0x000000c600317202 */ /* 0x004fe20000000f00 */
[----:B------:R-:W-:Y:S04]  /*3610*/  FFMA.FTZ R4, R4, c[0x0][0x29c], -R3 ;  /* 0x0000a70004047a23 */ /* 0x000fe80000010803 */
[----:B------:R1:W-:Y:S01]  /*3620*/  MUFU.EX2 R245, R4 ;  /* 0x0000000400f57308 */ /* 0x0003e20000000800 */
[----:B---3--:R-:W-:Y:S01]  /*3630*/  IMAD.MOV.U32 R48, RZ, RZ, R196 ;  /* 0x000000ffff307224 */ /* 0x008fe200078e00c4 */
[----:B-1----:R-:W-:Y:S01]  /*3640*/  FSEL R4, R52, -INF , P0 ;  /* 0xff80000034047808 */ /* 0x002fe20000000000 */
[----:B------:R-:W-:Y:S01]  /*3650*/  IMAD.MOV.U32 R52, RZ, RZ, R199 ;  /* 0x000000ffff347224 */ /* 0x000fe200078e00c7 */
[----:B------:R-:W-:Y:S03]  /*3660*/  ISETP.GT.AND P0, PT, R0, 0x61, PT ;  /* 0x000000610000780c */ /* 0x000fe60003f04270 */
[--C-:B------:R-:W-:Y:S01]  /*3670*/  FFMA.FTZ R4, R4, c[0x0][0x29c], -R3.reuse ;  /* 0x0000a70004047a23 */ /* 0x100fe20000010803 */
[----:B------:R-:W-:Y:S01]  /*3680*/  FSEL R53, R53, -INF , P0 ;  /* 0xff80000035357808 */ /* 0x000fe20000000000 */
[----:B------:R-:W-:Y:S01]  /*3690*/  IMAD.MOV.U32 R223, RZ, RZ, R52 ;  /* 0x000000ffffdf7224 */ /* 0x000fe200078e0034 */
[----:B------:R-:W-:Y:S01]  /*36a0*/  ISETP.GT.AND P0, PT, R0, 0x70, PT ;  /* 0x000000700000780c */ /* 0x000fe20003f04270 */
[----:B------:R-:W-:Y:S02]  /*36b0*/  MUFU.EX2 R244, R4 ;  /* 0x0000000400f47308 */ /* 0x000fe40000000800 */
[--C-:B------:R-:W-:Y:S01]  /*36c0*/  FFMA.FTZ R53, R53, c[0x0][0x29c], -R3.reuse ;  /* 0x0000a70035357a23 */ /* 0x100fe20000010803 */
[----:B------:R-:W-:Y:S02]  /*36d0*/  FSEL R64, R64, -INF , P0 ;  /* 0xff80000040407808 */ /* 0x000fe40000000000 */
[----:B------:R-:W-:Y:S02]  /*36e0*/  ISETP.GT.AND P0, PT, R0, 0x71, PT ;  /* 0x000000710000780c */ /* 0x000fe40003f04270 */
[----:B------:R-:W-:Y:S01]  /*36f0*/  IADD3 R0, R2, R212, RZ ;  /* 0x000000d402007210 */ /* 0x000fe20007ffe0ff */
[--C-:B------:R-:W-:Y:S01]  /*3700*/  FFMA.FTZ R64, R64, c[0x0][0x29c], -R3.reuse ;  /* 0x0000a70040407a23 */ /* 0x100fe20000010803 */
[----:B------:R-:W-:Y:S01]  /*3710*/  FSEL R65, R65, -INF , P0 ;  /* 0xff80000041417808 */ /* 0x000fe20000000000 */
[----:B------:R1:W-:Y:S01]  /*3720*/  MUFU.EX2 R243, R53 ;  /* 0x0000003500f37308 */ /* 0x0003e20000000800 */
[----:B------:R-:W-:Y:S01]  /*3730*/  IADD3 R2, R242, 0x48, RZ ;  /* 0x00000048f2027810 */ /* 0x000fe20007ffe0ff */
[----:B------:R-:W-:Y:S02]  /*3740*/  LDSM.16.M88.4 R208, [R0+0x12080] ;  /* 0x0120800000d0783b */ /* 0x000fe40000000200 */
[----:B------:R-:W-:Y:S06]  /*3750*/  FFMA.FTZ R3, R65, c[0x0][0x29c], -R3 ;  /* 0x0000a70041037a23 */ /* 0x000fec0000010803 */
[----:B------:R2:W-:Y:S10]  /*3760*/  MUFU.EX2 R220, R3 ;  /* 0x0000000300dc7308 */ /* 0x0005f40000000800 */
[----:B------:R-:W-:Y:S01]  /*3770*/  MUFU.EX2 R221, R64 ;  /* 0x0000004000dd7308 */ /* 0x000fe20000000800 */
[----:B-1----:R-:W-:Y:S02]  /*3780*/  IMAD.MOV.U32 R53, RZ, RZ, R197 ;  /* 0x000000ffff357224 */ /* 0x002fe400078e00c5 */
[----:B------:R1:W3:Y:S03]  /*3790*/  LDSM.16.M88.4 R196, [R0+0x10080] ;  /* 0x0100800000c4783b */ /* 0x0002e60000000200 */
[C---:B------:R-:W-:Y:S02]  /*37a0*/  IMNMX R36, R53.reuse, R36, PT ;  /* 0x0000002435247217 */ /* 0x040fe40003800200 */
[C---:B------:R-:W-:Y:S02]  /*37b0*/  IMNMX R2, R53.reuse, R2, PT ;  /* 0x0000000235027217 */ /* 0x040fe40003800200 */
[----:B------:R-:W-:Y:S02]  /*37c0*/  ISETP.GT.AND P0, PT, R36, RZ, PT ;  /* 0x000000ff2400720c */ /* 0x000fe40003f04270 */
[----:B------:R-:W-:Y:S02]  /*37d0*/  ISETP.GT.AND P1, PT, R2, RZ, PT ;  /* 0x000000ff0200720c */ /* 0x000fe40003f24270 */
[----:B--2---:R-:W-:Y:S04]  /*37e0*/  IADD3 R3, R242, 0x40, RZ ;  /* 0x00000040f2037810 */ /* 0x004fe80007ffe0ff */
[----:B------:R-:W-:Y:S04]  /*37f0*/  IMNMX R3, R53, R3, PT ;  /* 0x0000000335037217 */ /* 0x000fe80003800200 */
[----:B------:R-:W-:Y:S02]  /*3800*/  ISETP.GT.AND P2, PT, R3, 0x21, PT ;  /* 0x000000210300780c */ /* 0x000fe40003f44270 */
[----:B-1----:R-:W-:Y:S02]  /*3810*/  FSEL R0, R6, -INF , P0 ;  /* 0xff80000006007808 */ /* 0x002fe40000000000 */
[----:B------:R-:W-:Y:S02]  /*3820*/  ISETP.GT.AND P0, PT, R36, 0x1, PT ;  /* 0x000000012400780c */ /* 0x000fe40003f04270 */
[----:B------:R-:W-:Y:S01]  /*3830*/  FSEL R25, R25, -INF , P2 ;  /* 0xff80000019197808 */ /* 0x000fe20001000000 */
[--C-:B------:R-:W-:Y:S01]  /*3840*/  FFMA.FTZ R0, R0, c[0x0][0x29c], -R234.reuse ;  /* 0x0000a70000007a23 */ /* 0x100fe200000108ea */
[----:B------:R-:W-:Y:S02]  /*3850*/  FSEL R7, R7, -INF , P0 ;  /* 0xff80000007077808 */ /* 0x000fe40000000000 */
[----:B------:R-:W-:Y:S01]  /*3860*/  ISETP.GT.AND P0, PT, R36, 0x10, PT ;  /* 0x000000102400780c */ /* 0x000fe20003f04270 */
[----:B------:R1:W-:Y:S01]  /*3870*/  MUFU.EX2 R219, R0 ;  /* 0x0000000000db7308 */ /* 0x0003e20000000800 */
[----:B------:R-:W-:Y:S01]  /*3880*/  ISETP.GT.AND P2, PT, R3, 0x30, PT ;  /* 0x000000300300780c */ /* 0x000fe20003f44270 */
[-C--:B---3--:R-:W-:Y:S08]  /*3890*/  HMMA.16816.F32 R68, R196, R204.reuse, R68 ;  /* 0x000000ccc444723c */ /* 0x088ff00000001844 */
[C---:B------:R-:W-:Y:S08]  /*38a0*/  HMMA.16816.F32 R72, R208.reuse, R204, R72 ;  /* 0x000000ccd048723c */ /* 0x040ff00000001848 */
[-C--:B------:R-:W-:Y:S04]  /*38b0*/  HMMA.16816.F32 R76, R208, R206.reuse, R76 ;  /* 0x000000ced04c723c */ /* 0x080fe8000000184c */
[--C-:B-1----:R-:W-:Y:S02]  /*38c0*/  FFMA.FTZ R0, R7, c[0x0][0x29c], -R234.reuse ;  /* 0x0000a70007007a23 */ /* 0x102fe400000108ea */
[----:B------:R-:W1:Y:S02]  /*38d0*/  LDSM.16.M88.4 R4, [R226+0x5080] ;  /* 0x00508000e204783b */ /* 0x000e640000000200 */
[C---:B------:R-:W-:Y:S01]  /*38e0*/  HMMA.16816.F32 R80, R196.reuse, R206, R80 ;  /* 0x000000cec450723c */ /* 0x040fe20000001850 */
[----:B------:R2:W-:Y:S03]  /*38f0*/  MUFU.EX2 R217, R0 ;  /* 0x0000000000d97308 */ /* 0x0005e60000000800 */
[----:B--2---:R-:W-:Y:S02]  /*3900*/  FSEL R0, R18, -INF , P0 ;  /* 0xff80000012007808 */ /* 0x004fe40000000000 */
[----:B------:R-:W-:Y:S03]  /*3910*/  ISETP.GT.AND P0, PT, R36, 0x11, PT ;  /* 0x000000112400780c */ /* 0x000fe60003f04270 */
[--C-:B------:R-:W-:Y:S04]  /*3920*/  FFMA.FTZ R0, R0, c[0x0][0x29c], -R234.reuse ;  /* 0x0000a70000007a23 */ /* 0x100fe800000108ea */
[----:B------:R2:W-:Y:S01]  /*3930*/  MUFU.EX2 R218, R0 ;  /* 0x0000000000da7308 */ /* 0x0005e20000000800 */
[-C--:B-1----:R-:W-:Y:S08]  /*3940*/  HMMA.16816.F32 R84, R196, R4.reuse, R84 ;  /* 0x00000004c454723c */ /* 0x082ff00000001854 */
[C---:B------:R-:W-:Y:S08]  /*3950*/  HMMA.16816.F32 R88, R208.reuse, R4, R88 ;  /* 0x00000004d058723c */ /* 0x040ff00000001858 */
[-C--:B------:R-:W-:Y:S04]  /*3960*/  HMMA.16816.F32 R92, R208, R6.reuse, R92 ;  /* 0x00000006d05c723c */ /* 0x080fe8000000185c */
[----:B--2---:R-:W-:Y:S02]  /*3970*/  FSEL R0, R19, -INF , P0 ;  /* 0xff80000013007808 */ /* 0x004fe40000000000 */
[----:B------:R-:W-:Y:S01]  /*3980*/  ISETP.GT.AND P0, PT, R36, 0x20, PT ;  /* 0x000000202400780c */ /* 0x000fe20003f04270 */
[----:B------:R-:W1:Y:S01]  /*3990*/  LDSM.16.M88.4 R16, [R226+0x6080] ;  /* 0x00608000e210783b */ /* 0x000e620000000200 */
[C---:B------:R-:W-:Y:S04]  /*39a0*/  HMMA.16816.F32 R96, R196.reuse, R6, R96 ;  /* 0x00000006c460723c */ /* 0x040fe80000001860 */
[--C-:B------:R-:W-:Y:S01]  /*39b0*/  FFMA.FTZ R0, R0, c[0x0][0x29c], -R234.reuse ;  /* 0x0000a70000007a23 */ /* 0x100fe200000108ea */
[----:B------:R-:W-:Y:S02]  /*39c0*/  FSEL R22, R22, -INF , P0 ;  /* 0xff80000016167808 */ /* 0x000fe40000000000 */
[----:B------:R-:W-:Y:S01]  /*39d0*/  ISETP.GT.AND P0, PT, R36, 0x21, PT ;  /* 0x000000212400780c */ /* 0x000fe20003f04270 */
[----:B------:R2:W-:Y:S01]  /*39e0*/  MUFU.EX2 R216, R0 ;  /* 0x0000000000d87308 */ /* 0x0005e20000000800 */
[----:B------:R-:W-:Y:S03]  /*39f0*/  LDSM.16.M88.4 R4, [R32+0x10080] ;  /* 0x010080002004783b */ /* 0x000fe60000000200 */
[--C-:B------:R-:W-:Y:S06]  /*3a00*/  FFMA.FTZ R22, R22, c[0x0][0x29c], -R234.reuse ;  /* 0x0000a70016167a23 */ /* 0x100fec00000108ea */
[----:B------:R3:W-:Y:S01]  /*3a10*/  MUFU.EX2 R215, R22 ;  /* 0x0000001600d77308 */ /* 0x0007e20000000800 */
[----:B--2---:R-:W-:Y:S02]  /*3a20*/  FSEL R0, R23, -INF , P0 ;  /* 0xff80000017007808 */ /* 0x004fe40000000000 */
[----:B------:R-:W-:Y:S03]  /*3a30*/  ISETP.GT.AND P0, PT, R36, 0x30, PT ;  /* 0x000000302400780c */ /* 0x000fe60003f04270 */
[--C-:B------:R-:W-:Y:S01]  /*3a40*/  FFMA.FTZ R0, R0, c[0x0][0x29c], -R234.reuse ;  /* 0x0000a70000007a23 */ /* 0x100fe200000108ea */
[----:B------:R-:W-:Y:S01]  /*3a50*/  FSEL R34, R34, -INF , P0 ;  /* 0xff80000022227808 */ /* 0x000fe20000000000 */
[-C--:B-1----:R-:W-:Y:S02]  /*3a60*/  HMMA.16816.F32 R100, R196, R16.reuse, R100 ;  /* 0x00000010c464723c */ /* 0x082fe40000001864 */
[----:B------:R1:W-:Y:S01]  /*3a70*/  MUFU.EX2 R214, R0 ;  /* 0x0000000000d67308 */ /* 0x0003e20000000800 */
[----:B------:R-:W-:Y:S01]  /*3a80*/  ISETP.GT.AND P0, PT, R36, 0x31, PT ;  /* 0x000000312400780c */ /* 0x000fe20003f04270 */
[----:B---3--:R-:W2:Y:S01]  /*3a90*/  LDSM.16.M88.4 R20, [R226+0x7080] ;  /* 0x00708000e214783b */ /* 0x008ea20000000200 */
[--C-:B------:R-:W-:Y:S03]  /*3aa0*/  FFMA.FTZ R34, R34, c[0x0][0x29c], -R234.reuse ;  /* 0x0000a70022227a23 */ /* 0x100fe600000108ea */
[C---:B------:R-:W-:Y:S04]  /*3ab0*/  HMMA.16816.F32 R104, R208.reuse, R16, R104 ;  /* 0x00000010d068723c */ /* 0x040fe80000001868 */
[----:B------:R3:W-:Y:S04]  /*3ac0*/  MUFU.EX2 R213, R34 ;  /* 0x0000002200d57308 */ /* 0x0007e80000000800 */
[-C--:B------:R-:W-:Y:S08]  /*3ad0*/  HMMA.16816.F32 R108, R208, R18.reuse, R108 ;  /* 0x00000012d06c723c */ /* 0x080ff0000000186c */
[C---:B------:R-:W-:Y:S01]  /*3ae0*/  HMMA.16816.F32 R112, R196.reuse, R18, R112 ;  /* 0x00000012c470723c */ /* 0x040fe20000001870 */
[----:B------:R-:W4:Y:S03]  /*3af0*/  LDSM.16.M88.4 R16, [R227+0x4080] ;  /* 0x00408000e310783b */ /* 0x000f260000000200 */
[----:B-1----:R-:W-:Y:S02]  /*3b00*/  FSEL R0, R35, -INF , P0 ;  /* 0xff80000023007808 */ /* 0x002fe40000000000 */
[----:B------:R-:W-:Y:S03]  /*3b10*/  ISETP.GT.AND P0, PT, R36, 0x40, PT ;  /* 0x000000402400780c */ /* 0x000fe60003f04270 */
[--C-:B------:R-:W-:Y:S03]  /*3b20*/  FFMA.FTZ R0, R0, c[0x0][0x29c], -R234.reuse ;  /* 0x0000a70000007a23 */ /* 0x100fe600000108ea */
[----:B------:R-:W-:Y:S01]  /*3b30*/  FSEL R38, R38, -INF , P0 ;  /* 0xff80000026267808 */ /* 0x000fe20000000000 */
[----:B------:R1:W-:Y:S01]  /*3b40*/  MUFU.EX2 R207, R0 ;  /* 0x0000000000cf7308 */ /* 0x0003e20000000800 */
[----:B------:R-:W-:Y:S01]  /*3b50*/  ISETP.GT.AND P0, PT, R36, 0x41, PT ;  /* 0x000000412400780c */ /* 0x000fe20003f04270 */
[----:B---3--:R-:W3:Y:S02]  /*3b60*/  LDSM.16.M88.4 R32, [R32+0x12080] ;  /* 0x012080002020783b */ /* 0x008ee40000000200 */
[--C-:B------:R-:W-:Y:S01]  /*3b70*/  FFMA.FTZ R38, R38, c[0x0][0x29c], -R234.reuse ;  /* 0x0000a70026267a23 */ /* 0x100fe200000108ea */
[-C--:B--2---:R-:W-:Y:S05]  /*3b80*/  HMMA.16816.F32 R116, R196, R20.reuse, R116 ;  /* 0x00000014c474723c */ /* 0x084fea0000001874 */
[----:B------:R-:W-:Y:S03]  /*3b90*/  MUFU.EX2 R206, R38 ;  /* 0x0000002600ce7308 */ /* 0x000fe60000000800 */
[C---:B------:R-:W-:Y:S08]  /*3ba0*/  HMMA.16816.F32 R120, R208.reuse, R20, R120 ;  /* 0x00000014d078723c */ /* 0x040ff00000001878 */
[-C--:B------:R-:W-:Y:S04]  /*3bb0*/  HMMA.16816.F32 R124, R208, R22.reuse, R124 ;  /* 0x00000016d07c723c */ /* 0x080fe8000000187c */
[----:B-1----:R-:W-:Y:S02]  /*3bc0*/  FSEL R0, R39, -INF , P0 ;  /* 0xff80000027007808 */ /* 0x002fe40000000000 */
[----:B------:R-:W-:Y:S02]  /*3bd0*/  ISETP.GT.AND P0, PT, R36, 0x50, PT ;  /* 0x000000502400780c */ /* 0x000fe40003f04270 */
[----:B------:R-:W-:Y:S01]  /*3be0*/  HMMA.16816.F32 R128, R196, R22, R128 ;  /* 0x00000016c480723c */ /* 0x000fe20000001880 */
[----:B------:R-:W1:Y:S03]  /*3bf0*/  LDSM.16.M88.4 R20, [R227+0x5080] ;  /* 0x00508000e314783b */ /* 0x000e660000000200 */
[--C-:B------:R-:W-:Y:S04]  /*3c00*/  FFMA.FTZ R0, R0, c[0x0][0x29c], -R234.reuse ;  /* 0x0000a70000007a23 */ /* 0x100fe800000108ea */
[-C--:B----4-:R-:W-:Y:S01]  /*3c10*/  HMMA.16816.F32 R68, R4, R16.reuse, R68 ;  /* 0x000000100444723c */ /* 0x090fe20000001844 */
[----:B------:R2:W4:Y:S07]  /*3c20*/  MUFU.EX2 R205, R0 ;  /* 0x0000000000cd7308 */ /* 0x00052e0000000800 */
[C---:B---3--:R-:W-:Y:S08]  /*3c30*/  HMMA.16816.F32 R72, R32.reuse, R16, R72 ;  /* 0x000000102048723c */ /* 0x048ff00000001848 */
[-C--:B------:R-:W-:Y:S08]  /*3c40*/  HMMA.16816.F32 R76, R32, R18.reuse, R76 ;  /* 0x00000012204c723c */ /* 0x080ff0000000184c */
[C---:B------:R-:W-:Y:S01]  /*3c50*/  HMMA.16816.F32 R80, R4.reuse, R18, R80 ;  /* 0x000000120450723c */ /* 0x040fe20000001850 */
[----:B------:R-:W3:Y:S03]  /*3c60*/  LDSM.16.M88.4 R16, [R227+0x6080] ;  /* 0x00608000e310783b */ /* 0x000ee60000000200 */
[----:B--2---:R-:W-:Y:S02]  /*3c70*/  FSEL R0, R50, -INF , P0 ;  /* 0xff80000032007808 */ /* 0x004fe40000000000 */
[----:B------:R-:W-:Y:S03]  /*3c80*/  ISETP.GT.AND P0, PT, R36, 0x51, PT ;  /* 0x000000512400780c */ /* 0x000fe60003f04270 */
[--C-:B------:R-:W-:Y:S01]  /*3c90*/  FFMA.FTZ R0, R0, c[0x0][0x29c], -R234.reuse ;  /* 0x0000a70000007a23 */ /* 0x100fe200000108ea */
[-C--:B-1----:R-:W-:Y:S03]  /*3ca0*/  HMMA.16816.F32 R84, R4, R20.reuse, R84 ;  /* 0x000000140454723c */ /* 0x082fe60000001854 */
[----:B------:R1:W-:Y:S01]  /*3cb0*/  MUFU.EX2 R204, R0 ;  /* 0x0000000000cc7308 */ /* 0x0003e20000000800 */
[----:B------:R-:W-:Y:S02]  /*3cc0*/  FSEL R51, R51, -INF , P0 ;  /* 0xff80000033337808 */ /* 0x000fe40000000000 */
[----:B------:R-:W-:Y:S02]  /*3cd0*/  ISETP.GT.AND P0, PT, R36, 0x60, PT ;  /* 0x000000602400780c */ /* 0x000fe40003f04270 */
[C---:B------:R-:W-:Y:S04]  /*3ce0*/  HMMA.16816.F32 R88, R32.reuse, R20, R88 ;  /* 0x000000142058723c */ /* 0x040fe80000001858 */
[----:B------:R-:W-:Y:S01]  /*3cf0*/  FSEL R54, R54, -INF , P0 ;  /* 0xff80000036367808 */ /* 0x000fe20000000000 */
[--C-:B------:R-:W-:Y:S01]  /*3d00*/  FFMA.FTZ R51, R51, c[0x0][0x29c], -R234.reuse ;  /* 0x0000a70033337a23 */ /* 0x100fe200000108ea */
[----:B------:R-:W-:Y:S02]  /*3d10*/  ISETP.GT.AND P0, PT, R36, 0x61, PT ;  /* 0x000000612400780c */ /* 0x000fe40003f04270 */
[-C--:B------:R-:W-:Y:S01]  /*3d20*/  HMMA.16816.F32 R92, R32, R22.reuse, R92 ;  /* 0x00000016205c723c */ /* 0x080fe2000000185c */
[----:B------:R-:W2:Y:S03]  /*3d30*/  MUFU.EX2 R203, R51 ;  /* 0x0000003300cb7308 */ /* 0x000ea60000000800 */
[--C-:B------:R-:W-:Y:S04]  /*3d40*/  FFMA.FTZ R54, R54, c[0x0][0x29c], -R234.reuse ;  /* 0x0000a70036367a23 */ /* 0x100fe800000108ea */
[C---:B------:R-:W-:Y:S03]  /*3d50*/  HMMA.16816.F32 R96, R4.reuse, R22, R96 ;  /* 0x000000160460723c */ /* 0x040fe60000001860 */
[----:B------:R-:W-:Y:S01]  /*3d60*/  MUFU.EX2 R201, R54 ;  /* 0x0000003600c97308 */ /* 0x000fe20000000800 */
[----:B-1----:R-:W-:Y:S02]  /*3d70*/  FSEL R0, R55, -INF , P0 ;  /* 0xff80000037007808 */ /* 0x002fe40000000000 */
[----:B------:R-:W-:Y:S02]  /*3d80*/  ISETP.GT.AND P0, PT, R36, 0x70, PT ;  /* 0x000000702400780c */ /* 0x000fe40003f04270 */
[-C--:B---3--:R-:W-:Y:S04]  /*3d90*/  HMMA.16816.F32 R100, R4, R16.reuse, R100 ;  /* 0x000000100464723c */ /* 0x088fe80000001864 */
[--C-:B------:R-:W-:Y:S01]  /*3da0*/  FFMA.FTZ R0, R0, c[0x0][0x29c], -R234.reuse ;  /* 0x0000a70000007a23 */ /* 0x100fe200000108ea */
[----:B----4-:R-:W-:Y:S03]  /*3db0*/  F2FP.PACK_AB R23, R205, R206 ;  /* 0x000000cecd17723e */ /* 0x010fe600000000ff */
[----:B------:R1:W-:Y:S01]  /*3dc0*/  MUFU.EX2 R200, R0 ;  /* 0x0000000000c87308 */ /* 0x0003e20000000800 */
[C---:B------:R-:W-:Y:S08]  /*3dd0*/  HMMA.16816.F32 R104, R32.reuse, R16, R104 ;  /* 0x000000102068723c */ /* 0x040ff00000001868 */
[-C--:B------:R-:W-:Y:S08]  /*3de0*/  HMMA.16816.F32 R108, R32, R18.reuse, R108 ;  /* 0x00000012206c723c */ /* 0x080ff0000000186c */
[C---:B------:R-:W-:Y:S04]  /*3df0*/  HMMA.16816.F32 R112, R4.reuse, R18, R112 ;  /* 0x000000120470723c */ /* 0x040fe80000001870 */
[----:B-1----:R-:W-:Y:S02]  /*3e00*/  FSEL R0, R66, -INF , P0 ;  /* 0xff80000042007808 */ /* 0x002fe40000000000 */
[----:B------:R-:W-:Y:S03]  /*3e10*/  ISETP.GT.AND P0, PT, R36, 0x71, PT ;  /* 0x000000712400780c */ /* 0x000fe60003f04270 */
[--C-:B------:R-:W-:Y:S03]  /*3e20*/  FFMA.FTZ R0, R0, c[0x0][0x29c], -R234.reuse ;  /* 0x0000a70000007a23 */ /* 0x100fe600000108ea */
[----:B------:R-:W-:Y:S02]  /*3e30*/  FSEL R67, R67, -INF , P0 ;  /* 0xff80000043437808 */ /* 0x000fe40000000000 */
[----:B------:R-:W-:Y:S01]  /*3e40*/  ISETP.GT.AND P0, PT, R3, RZ, PT ;  /* 0x000000ff0300720c */ /* 0x000fe20003f04270 */
[----:B------:R1:W-:Y:S01]  /*3e50*/  MUFU.EX2 R202, R0 ;  /* 0x0000000000ca7308 */ /* 0x0003e20000000800 */
[----:B------:R-:W-:Y:S01]  /*3e60*/  FSEL R36, R10, -INF , P1 ;  /* 0xff8000000a247808 */ /* 0x000fe20000800000 */
[----:B------:R-:W-:Y:S01]  /*3e70*/  FFMA.FTZ R234, R67, c[0x0][0x29c], -R234 ;  /* 0x0000a70043ea7a23 */ /* 0x000fe200000108ea */
[----:B------:R-:W-:Y:S04]  /*3e80*/  ISETP.GT.AND P1, PT, R2, 0x10, PT ;  /* 0x000000100200780c */ /* 0x000fe80003f24270 */
[----:B------:R-:W-:Y:S02]  /*3e90*/  FSEL R14, R14, -INF , P1 ;  /* 0xff8000000e0e7808 */ /* 0x000fe40000800000 */
[----:B------:R-:W-:Y:S01]  /*3ea0*/  ISETP.GT.AND P1, PT, R2, 0x20, PT ;  /* 0x000000200200780c */ /* 0x000fe20003f24270 */
[----:B------:R-:W-:Y:S03]  /*3eb0*/  MUFU.EX2 R234, R234 ;  /* 0x000000ea00ea7308 */ /* 0x000fe60000000800 */
[----:B------:R-:W-:Y:S02]  /*3ec0*/  FSEL R26, R26, -INF , P1 ;  /* 0xff8000001a1a7808 */ /* 0x000fe40000800000 */
[----:B------:R-:W-:Y:S03]  /*3ed0*/  ISETP.GT.AND P1, PT, R2, 0x31, PT ;  /* 0x000000310200780c */ /* 0x000fe60003f24270 */
[--C-:B------:R-:W-:Y:S01]  /*3ee0*/  FFMA.FTZ R38, R26, c[0x0][0x29c], -R236.reuse ;  /* 0x0000a7001a267a23 */ /* 0x100fe200000108ec */
[----:B------:R-:W-:Y:S02]  /*3ef0*/  FSEL R31, R31, -INF , P1 ;  /* 0xff8000001f1f7808 */ /* 0x000fe40000800000 */
[----:B------:R-:W-:Y:S02]  /*3f00*/  ISETP.GT.AND P1, PT, R2, 0x40, PT ;  /* 0x000000400200780c */ /* 0x000fe40003f24270 */
[----:B------:R-:W-:Y:S01]  /*3f10*/  F2FP.PACK_AB R26, R214, R215 ;  /* 0x000000d7d61a723e */ /* 0x000fe200000000ff */
[----:B------:R-:W-:Y:S01]  /*3f20*/  MUFU.EX2 R38, R38 ;  /* 0x0000002600267308 */ /* 0x000fe20000000800 */
[----:B-1----:R-:W-:Y:S02]  /*3f30*/  FSEL R0, R8, -INF , P0 ;  /* 0xff80000008007808 */ /* 0x002fe40000000000 */
[----:B------:R-:W-:Y:S03]  /*3f40*/  ISETP.GT.AND P0, PT, R3, 0x1, PT ;  /* 0x000000010300780c */ /* 0x000fe60003f04270 */
[--C-:B------:R-:W-:Y:S01]  /*3f50*/  FFMA.FTZ R0, R0, c[0x0][0x29c], -R235.reuse ;  /* 0x0000a70000007a23 */ /* 0x100fe200000108eb */
[----:B------:R-:W-:Y:S02]  /*3f60*/  FSEL R9, R9, -INF , P0 ;  /* 0xff80000009097808 */ /* 0x000fe40000000000 */
[----:B------:R-:W-:Y:S01]  /*3f70*/  ISETP.GT.AND P0, PT, R3, 0x10, PT ;  /* 0x000000100300780c */ /* 0x000fe20003f04270 */
[----:B------:R1:W-:Y:S02]  /*3f80*/  MUFU.EX2 R66, R0 ;  /* 0x0000000000427308 */ /* 0x0003e40000000800 */
[--C-:B------:R-:W-:Y:S08]  /*3f90*/  FFMA.FTZ R9, R9, c[0x0][0x29c], -R235.reuse ;  /* 0x0000a70009097a23 */ /* 0x100ff000000108eb */
        /* <DEDUP_REMOVED lines=8> */
[----:B------:R3:W4:Y:S01]  /*4020*/  MUFU.EX2 R55, R13 ;  /* 0x0000000d00377308 */ /* 0x0007220000000800 */
[----:B-1----:R-:W-:Y:S02]  /*4030*/  FSEL R0, R24, -INF , P0 ;  /* 0xff80000018007808 */ /* 0x002fe40000000000 */
[----:B------:R-:W-:Y:S03]  /*4040*/  ISETP.GT.AND P0, PT, R2, 0x1, PT ;  /* 0x000000010200780c */ /* 0x000fe60003f04270 */
[--C-:B------:R-:W-:Y:S01]  /*4050*/  FFMA.FTZ R0, R0, c[0x0][0x29c], -R235.reuse ;  /* 0x0000a70000007a23 */ /* 0x100fe200000108eb */
[----:B------:R-:W-:Y:S02]  /*4060*/  FSEL R24, R11, -INF , P0 ;  /* 0xff8000000b187808 */ /* 0x000fe40000000000 */
[----:B------:R-:W1:Y:S01]  /*4070*/  LDSM.16.M88.4 R8, [R227+0x7080] ;  /* 0x00708000e308783b */ /* 0x000e620000000200 */
[----:B------:R4:W-:Y:S01]  /*4080*/  MUFU.EX2 R54, R0 ;  /* 0x0000000000367308 */ /* 0x0009e20000000800 */
[----:B------:R-:W-:Y:S02]  /*4090*/  ISETP.GT.AND P0, PT, R2, 0x11, PT ;  /* 0x000000110200780c */ /* 0x000fe40003f04270 */
[----:B---3--:R-:W-:Y:S01]  /*40a0*/  FSEL R13, R42, -INF , P1 ;  /* 0xff8000002a0d7808 */ /* 0x008fe20000800000 */
[--C-:B------:R-:W-:Y:S01]  /*40b0*/  FFMA.FTZ R42, R14, c[0x0][0x29c], -R236.reuse ;  /* 0x0000a7000e2a7a23 */ /* 0x100fe200000108ec */
[----:B------:R-:W-:Y:S02]  /*40c0*/  FSEL R15, R15, -INF , P0 ;  /* 0xff8000000f0f7808 */ /* 0x000fe40000000000 */
[C---:B------:R-:W-:Y:S02]  /*40d0*/  ISETP.GT.AND P0, PT, R2.reuse, 0x21, PT ;  /* 0x000000210200780c */ /* 0x040fe40003f04270 */
[----:B------:R-:W-:Y:S01]  /*40e0*/  ISETP.GT.AND P1, PT, R2, 0x50, PT ;  /* 0x000000500200780c */ /* 0x000fe20003f24270 */
[--C-:B------:R-:W-:Y:S01]  /*40f0*/  FFMA.FTZ R39, R15, c[0x0][0x29c], -R236.reuse ;  /* 0x0000a7000f277a23 */ /* 0x100fe200000108ec */
[----:B------:R-:W-:Y:S01]  /*4100*/  FSEL R27, R27, -INF , P0 ;  /* 0xff8000001b1b7808 */ /* 0x000fe20000000000 */
[----:B------:R-:W-:Y:S01]  /*4110*/  MUFU.EX2 R42, R42 ;  /* 0x0000002a002a7308 */ /* 0x000fe20000000800 */
[C---:B------:R-:W-:Y:S02]  /*4120*/  ISETP.GT.AND P0, PT, R3.reuse, 0x40, PT ;  /* 0x000000400300780c */ /* 0x040fe40003f04270 */
[----:B------:R-:W-:Y:S02]  /*4130*/  FSEL R46, R46, -INF , P1 ;  /* 0xff8000002e2e7808 */ /* 0x000fe40000800000 */
[----:B------:R-:W-:Y:S02]  /*4140*/  ISETP.GT.AND P1, PT, R3, 0x60, PT ;  /* 0x000000600300780c */ /* 0x000fe40003f24270 */
[----:B--2---:R-:W-:Y:S01]  /*4150*/  F2FP.PACK_AB R15, R203, R204 ;  /* 0x000000cccb0f723e */ /* 0x004fe200000000ff */
[--C-:B------:R-:W-:Y:S01]  /*4160*/  FFMA.FTZ R22, R46, c[0x0][0x29c], -R236.reuse ;  /* 0x0000a7002e167a23 */ /* 0x100fe200000108ec */
[----:B------:R-:W-:Y:S01]  /*4170*/  FSEL R56, R56, -INF , P1 ;  /* 0xff80000038387808 */ /* 0x000fe20000800000 */
[----:B------:R-:W-:Y:S01]  /*4180*/  MUFU.EX2 R39, R39 ;  /* 0x0000002700277308 */ /* 0x000fe20000000800 */
[C---:B------:R-:W-:Y:S01]  /*4190*/  ISETP.GT.AND P1, PT, R2.reuse, 0x61, PT ;  /* 0x000000610200780c */ /* 0x040fe20003f24270 */
[--C-:B----4-:R-:W-:Y:S03]  /*41a0*/  FFMA.FTZ R0, R25, c[0x0][0x29c], -R235.reuse ;  /* 0x0000a70019007a23 */ /* 0x110fe600000108eb */
[----:B------:R-:W-:Y:S02]  /*41b0*/  FSEL R59, R59, -INF , P1 ;  /* 0xff8000003b3b7808 */ /* 0x000fe40000800000 */
[----:B------:R-:W-:Y:S03]  /*41c0*/  ISETP.GT.AND P1, PT, R2, 0x70, PT ;  /* 0x000000700200780c */ /* 0x000fe60003f24270 */
[----:B------:R2:W3:Y:S01]  /*41d0*/  MUFU.EX2 R53, R0 ;  /* 0x0000000000357308 */ /* 0x0004e20000000800 */
[--C-:B------:R-:W-:Y:S01]  /*41e0*/  FFMA.FTZ R59, R59, c[0x0][0x29c], -R236.reuse ;  /* 0x0000a7003b3b7a23 */ /* 0x100fe200000108ec */
[----:B------:R-:W-:Y:S01]  /*41f0*/  FSEL R62, R62, -INF , P1 ;  /* 0xff8000003e3e7808 */ /* 0x000fe20000800000 */
[-C--:B-1----:R-:W-:Y:S07]  /*4200*/  HMMA.16816.F32 R116, R4, R8.reuse, R116 ;  /* 0x000000080474723c */ /* 0x082fee0000001874 */
[----:B------:R-:W-:Y:S01]  /*4210*/  MUFU.EX2 R22, R22 ;  /* 0x0000001600167308 */ /* 0x000fe20000000800 */
[--C-:B------:R-:W-:Y:S01]  /*4220*/  FFMA.FTZ R62, R62, c[0x0][0x29c], -R236.reuse ;  /* 0x0000a7003e3e7a23 */ /* 0x100fe200000108ec */
[C---:B------:R-:W-:Y:S07]  /*4230*/  HMMA.16816.F32 R120, R32.reuse, R8, R120 ;  /* 0x000000082078723c */ /* 0x040fee0000001878 */
[--C-:B------:R-:W-:Y:S01]  /*4240*/  FFMA.FTZ R9, R36, c[0x0][0x29c], -R236.reuse ;  /* 0x0000a70024097a23 */ /* 0x100fe200000108ec */
[-C--:B------:R-:W-:Y:S04]  /*4250*/  HMMA.16816.F32 R124, R32, R10.reuse, R124 ;  /* 0x0000000a207c723c */ /* 0x080fe8000000187c */
[----:B--2---:R-:W-:Y:S01]  /*4260*/  FSEL R0, R28, -INF , P2 ;  /* 0xff8000001c007808 */ /* 0x004fe20001000000 */
[--C-:B------:R-:W-:Y:S01]  /*4270*/  FFMA.FTZ R28, R13, c[0x0][0x29c], -R236.reuse ;  /* 0x0000a7000d1c7a23 */ /* 0x100fe200000108ec */
[----:B------:R-:W-:Y:S01]  /*4280*/  ISETP.GT.AND P2, PT, R3, 0x31, PT ;  /* 0x000000310300780c */ /* 0x000fe20003f44270 */
[--C-:B------:R-:W-:Y:S01]  /*4290*/  FFMA.FTZ R35, R27, c[0x0][0x29c], -R236.reuse ;  /* 0x0000a7001b237a23 */ /* 0x100fe200000108ec */
[----:B------:R-:W-:Y:S03]  /*42a0*/  HMMA.16816.F32 R128, R4, R10, R128 ;  /* 0x0000000a0480723c */ /* 0x000fe60000001880 */
[----:B------:R-:W-:Y:S01]  /*42b0*/  MUFU.EX2 R28, R28 ;  /* 0x0000001c001c7308 */ /* 0x000fe20000000800 */
[--C-:B------:R-:W-:Y:S01]  /*42c0*/  FFMA.FTZ R0, R0, c[0x0][0x29c], -R235.reuse ;  /* 0x0000a70000007a23 */ /* 0x100fe200000108eb */
[----:B------:R-:W-:Y:S02]  /*42d0*/  F2FP.PACK_AB R27, R216, R218 ;  /* 0x000000dad81b723e */ /* 0x000fe400000000ff */
[----:B------:R-:W-:Y:S02]  /*42e0*/  F2FP.PACK_AB R11, R55, R64 ;  /* 0x00000040370b723e */ /* 0x000fe400000000ff */
[----:B---3--:R-:W-:Y:S03]  /*42f0*/  F2FP.PACK_AB R10, R53, R54 ;  /* 0x00000036350a723e */ /* 0x008fe600000000ff */
[----:B------:R-:W-:Y:S01]  /*4300*/  F2FP.PACK_AB R36, R243, R244 ;  /* 0x000000f4f324723e */ /* 0x000fe200000000ff */
[----:B------:R1:W-:Y:S01]  /*4310*/  MUFU.EX2 R52, R0 ;  /* 0x0000000000347308 */ /* 0x0003e20000000800 */
[----:B------:R-:W-:Y:S02]  /*4320*/  F2FP.PACK_AB R33, R220, R221 ;  /* 0x000000dddc21723e */ /* 0x000fe400000000ff */
[----:B------:R-:W-:Y:S07]  /*4330*/  F2FP.PACK_AB R13, R234, R202 ;  /* 0x000000caea0d723e */ /* 0x000fee00000000ff */
[----:B------:R-:W-:Y:S01]  /*4340*/  MUFU.EX2 R35, R35 ;  /* 0x0000002300237308 */ /* 0x000fe20000000800 */
[----:B-1----:R-:W-:Y:S01]  /*4350*/  FSEL R0, R29, -INF , P2 ;  /* 0xff8000001d007808 */ /* 0x002fe20001000000 */
[--C-:B------:R-:W-:Y:S01]  /*4360*/  FFMA.FTZ R29, R31, c[0x0][0x29c], -R236.reuse ;  /* 0x0000a7001f1d7a23 */ /* 0x100fe200000108ec */
[----:B------:R-:W-:Y:S03]  /*4370*/  ISETP.GT.AND P2, PT, R2, 0x30, PT ;  /* 0x000000300200780c */ /* 0x000fe60003f44270 */
[--C-:B------:R-:W-:Y:S01]  /*4380*/  FFMA.FTZ R0, R0, c[0x0][0x29c], -R235.reuse ;  /* 0x0000a70000007a23 */ /* 0x100fe200000108eb */
[----:B------:R-:W-:Y:S03]  /*4390*/  FSEL R30, R30, -INF , P2 ;  /* 0xff8000001e1e7808 */ /* 0x000fe60001000000 */
[----:B------:R-:W-:Y:S01]  /*43a0*/  MUFU.EX2 R29, R29 ;  /* 0x0000001d001d7308 */ /* 0x000fe20000000800 */
[----:B------:R-:W-:Y:S01]  /*43b0*/  ISETP.GT.AND P2, PT, R3, 0x41, PT ;  /* 0x000000410300780c */ /* 0x000fe20003f44270 */
[--C-:B------:R-:W-:Y:S03]  /*43c0*/  FFMA.FTZ R14, R30, c[0x0][0x29c], -R236.reuse ;  /* 0x0000a7001e0e7a23 */ /* 0x100fe600000108ec */
[----:B------:R-:W-:Y:S02]  /*43d0*/  FSEL R41, R41, -INF , P2 ;  /* 0xff80000029297808 */ /* 0x000fe40001000000 */
[----:B------:R-:W-:Y:S02]  /*43e0*/  ISETP.GT.AND P2, PT, R3, 0x51, PT ;  /* 0x000000510300780c */ /* 0x000fe40003f44270 */
[----:B------:R-:W-:Y:S01]  /*43f0*/  F2FP.PACK_AB R30, R217, R219 ;  /* 0x000000dbd91e723e */ /* 0x000fe200000000ff */
[----:B------:R1:W-:Y:S01]  /*4400*/  MUFU.EX2 R51, R0 ;  /* 0x0000000000337308 */ /* 0x0003e20000000800 */
[----:B------:R-:W-:Y:S02]  /*4410*/  FSEL R45, R45, -INF , P2 ;  /* 0xff8000002d2d7808 */ /* 0x000fe40001000000 */
[----:B------:R-:W-:Y:S04]  /*4420*/  ISETP.GT.AND P2, PT, R2, 0x60, PT ;  /* 0x000000600200780c */ /* 0x000fe80003f44270 */
[----:B------:R-:W-:Y:S02]  /*4430*/  FSEL R58, R58, -INF , P2 ;  /* 0xff8000003a3a7808 */ /* 0x000fe40001000000 */
[----:B------:R-:W-:Y:S01]  /*4440*/  ISETP.GT.AND P2, PT, R3, 0x71, PT ;  /* 0x000000710300780c */ /* 0x000fe20003f44270 */
[----:B------:R2:W-:Y:S02]  /*4450*/  MUFU.EX2 R31, R14 ;  /* 0x0000000e001f7308 */ /* 0x0005e40000000800 */
[--C-:B------:R-:W-:Y:S01]  /*4460*/  FFMA.FTZ R58, R58, c[0x0][0x29c], -R236.reuse ;  /* 0x0000a7003a3a7a23 */ /* 0x100fe200000108ec */
[----:B------:R-:W-:Y:S02]  /*4470*/  FSEL R61, R61, -INF , P2 ;  /* 0xff8000003d3d7808 */ /* 0x000fe40001000000 */
[----:B-1----:R-:W-:Y:S02]  /*4480*/  FSEL R0, R40, -INF , P0 ;  /* 0xff80000028007808 */ /* 0x002fe40000000000 */
[----:B------:R-:W-:Y:S02]  /*4490*/  ISETP.GT.AND P0, PT, R2, 0x41, PT ;  /* 0x000000410200780c */ /* 0x000fe40003f04270 */
[----:B------:R-:W-:Y:S01]  /*44a0*/  F2FP.PACK_AB R40, R37, R247 ;  /* 0x000000f72528723e */ /* 0x000fe200000000ff */
[--C-:B------:R-:W-:Y:S01]  /*44b0*/  FFMA.FTZ R0, R0, c[0x0][0x29c], -R235.reuse ;  /* 0x0000a70000007a23 */ /* 0x100fe200000108eb */
[----:B------:R-:W-:Y:S02]  /*44c0*/  FSEL R43, R43, -INF , P0 ;  /* 0xff8000002b2b7808 */ /* 0x000fe40000000000 */
[----:B------:R-:W-:Y:S01]  /*44d0*/  ISETP.GT.AND P0, PT, R3, 0x50, PT ;  /* 0x000000500300780c */ /* 0x000fe20003f04270 */
[----:B------:R1:W-:Y:S01]  /*44e0*/  MUFU.EX2 R21, R0 ;  /* 0x0000000000157308 */ /* 0x0003e20000000800 */
[----:B--2---:R-:W-:Y:S01]  /*44f0*/  F2FP.PACK_AB R14, R200, R201 ;  /* 0x000000c9c80e723e */ /* 0x004fe200000000ff */
[--C-:B------:R-:W-:Y:S01]  /*4500*/  FFMA.FTZ R25, R43, c[0x0][0x29c], -R236.reuse ;  /* 0x0000a7002b197a23 */ /* 0x100fe200000108ec */
[----:B------:R-:W-:Y:S02]  /*4510*/  FSEL R12, R44, -INF , P0 ;  /* 0xff8000002c0c7808 */ /* 0x000fe40000000000 */
[----:B------:R-:W-:Y:S02]  /*4520*/  ISETP.GT.AND P0, PT, R2, 0x51, PT ;  /* 0x000000510200780c */ /* 0x000fe40003f04270 */
[----:B------:R-:W-:Y:S01]  /*4530*/  F2FP.PACK_AB R43, R250, R48 ;  /* 0x00000030fa2b723e */ /* 0x000fe200000000ff */
[--C-:B------:R-:W-:Y:S01]  /*4540*/  FFMA.FTZ R12, R12, c[0x0][0x29c], -R235.reuse ;  /* 0x0000a7000c0c7a23 */ /* 0x100fe200000108eb */
[----:B------:R-:W-:Y:S01]  /*4550*/  FSEL R47, R47, -INF , P0 ;  /* 0xff8000002f2f7808 */ /* 0x000fe20000000000 */
[----:B------:R-:W-:Y:S01]  /*4560*/  MUFU.EX2 R25, R25 ;  /* 0x0000001900197308 */ /* 0x000fe20000000800 */
[----:B------:R-:W-:Y:S04]  /*4570*/  ISETP.GT.AND P0, PT, R3, 0x61, PT ;  /* 0x000000610300780c */ /* 0x000fe80003f04270 */
[----:B------:R-:W-:Y:S02]  /*4580*/  FSEL R57, R57, -INF , P0 ;  /* 0xff80000039397808 */ /* 0x000fe40000000000 */
[----:B------:R-:W-:Y:S01]  /*4590*/  ISETP.GT.AND P0, PT, R3, 0x70, PT ;  /* 0x000000700300780c */ /* 0x000fe20003f04270 */
[--C-:B------:R-:W-:Y:S01]  /*45a0*/  FFMA.FTZ R3, R45, c[0x0][0x29c], -R235.reuse ;  /* 0x0000a7002d037a23 */ /* 0x100fe200000108eb */
[----:B------:R-:W-:Y:S01]  /*45b0*/  F2FP.PACK_AB R45, R251, R49 ;  /* 0x00000031fb2d723e */ /* 0x000fe200000000ff */
[----:B------:R2:W-:Y:S01]  /*45c0*/  MUFU.EX2 R50, R12 ;  /* 0x0000000c00327308 */ /* 0x0005e20000000800 */
[----:B------:R-:W-:Y:S02]  /*45d0*/  FSEL R60, R60, -INF , P0 ;  /* 0xff8000003c3c7808 */ /* 0x000fe40000000000 */
[----:B------:R-:W-:Y:S01]  /*45e0*/  ISETP.GT.AND P0, PT, R2, 0x71, PT ;  /* 0x000000710200780c */ /* 0x000fe20003f04270 */
[--C-:B-1----:R-:W-:Y:S01]  /*45f0*/  FFMA.FTZ R0, R41, c[0x0][0x29c], -R235.reuse ;  /* 0x0000a70029007a23 */ /* 0x102fe200000108eb */
[----:B------:R-:W-:Y:S01]  /*4600*/  F2FP.PACK_AB R41, R248, R249 ;  /* 0x000000f9f829723e */ /* 0x000fe200000000ff */
[--C-:B------:R-:W-:Y:S01]  /*4610*/  FFMA.FTZ R2, R57, c[0x0][0x29c], -R235.reuse ;  /* 0x0000a70039027a23 */ /* 0x100fe200000108eb */
[----:B------:R-:W-:Y:S01]  /*4620*/  FSEL R63, R63, -INF , P0 ;  /* 0xff8000003f3f7808 */ /* 0x000fe20000000000 */
[--C-:B------:R-:W-:Y:S01]  /*4630*/  FFMA.FTZ R8, R60, c[0x0][0x29c], -R235.reuse ;  /* 0x0000a7003c087a23 */ /* 0x100fe200000108eb */
[----:B------:R-:W-:Y:S01]  /*4640*/  PLOP3.LUT P0, PT, PT, PT, UP0, 0x80, 0x0 ;  /* 0x000000000000781c */ /* 0x000fe20003f0f008 */
[----:B------:R1:W3:Y:S10]  /*4650*/  MUFU.EX2 R16, R0 ;  /* 0x0000000000107308 */ /* 0x0002f40000000800 */
[----:B------:R4:W-:Y:S01]  /*4660*/  MUFU.EX2 R19, R2 ;  /* 0x0000000200137308 */ /* 0x0009e20000000800 */
[--C-:B--2---:R-:W-:Y:S01]  /*4670*/  FFMA.FTZ R12, R24, c[0x0][0x29c], -R236.reuse ;  /* 0x0000a700180c7a23 */ /* 0x104fe200000108ec */
[----:B------:R-:W-:Y:S08]  /*4680*/  F2FP.PACK_AB R24, R207, R213 ;  /* 0x000000d5cf18723e */ /* 0x000ff000000000ff */
[----:B------:R2:W2:Y:S01]  /*4690*/  MUFU.EX2 R17, R3 ;  /* 0x0000000300117308 */ /* 0x0004a20000000800 */
[----:B-1----:R-:W1:Y:S01]  /*46a0*/  LDS R0, [R237+0x18480] ;  /* 0x01848000ed007984 */ /* 0x002e620000000800 */
[----:B---3--:R-:W-:Y:S08]  /*46b0*/  F2FP.PACK_AB R7, R16, R21 ;  /* 0x000000151007723e */ /* 0x008ff000000000ff */
[----:B------:R3:W-:Y:S01]  /*46c0*/  MUFU.EX2 R44, R12 ;  /* 0x0000000c002c7308 */ /* 0x0007e20000000800 */
[----:B----4-:R-:W4:Y:S09]  /*46d0*/  LDS R2, [R237+0x184a0] ;  /* 0x0184a000ed027984 */ /* 0x010f320000000800 */
[----:B------:R1:W-:Y:S01]  /*46e0*/  MUFU.EX2 R18, R8 ;  /* 0x0000000800127308 */ /* 0x0003e20000000800 */
[--C-:B--2---:R-:W-:Y:S01]  /*46f0*/  FFMA.FTZ R3, R56, c[0x0][0x29c], -R235.reuse ;  /* 0x0000a70038037a23 */ /* 0x104fe200000108eb */
[----:B------:R-:W-:Y:S01]  /*4700*/  F2FP.PACK_AB R6, R17, R50 ;  /* 0x000000321106723e */ /* 0x000fe200000000ff */
[--C-:B------:R-:W-:Y:S01]  /*4710*/  FFMA.FTZ R56, R47, c[0x0][0x29c], -R236.reuse ;  /* 0x0000a7002f387a23 */ /* 0x100fe200000108ec */
[----:B------:R-:W-:Y:S01]  /*4720*/  F2FP.PACK_AB R47, R252, R223 ;  /* 0x000000dffc2f723e */ /* 0x000fe200000000ff */
[----:B------:R-:W-:Y:S05]  /*4730*/  FFMA.FTZ R235, R61, c[0x0][0x29c], -R235 ;  /* 0x0000a7003deb7a23 */ /* 0x000fea00000108eb */
[----:B------:R2:W-:Y:S01]  /*4740*/  MUFU.EX2 R20, R3 ;  /* 0x0000000300147308 */ /* 0x0005e20000000800 */
[----:B------:R-:W-:Y:S01]  /*4750*/  FFMA.FTZ R236, R63, c[0x0][0x29c], -R236 ;  /* 0x0000a7003fec7a23 */ /* 0x000fe200000108ec */
[----:B---3--:R-:W-:Y:S08]  /*4760*/  F2FP.PACK_AB R12, R65, R66 ;  /* 0x00000042410c723e */ /* 0x008ff000000000ff */
[----:B------:R-:W3:Y:S01]  /*4770*/  MUFU.EX2 R235, R235 ;  /* 0x000000eb00eb7308 */ /* 0x000ee20000000800 */
[--C-:B-1----:R-:W-:Y:S01]  /*4780*/  FADD.FTZ R4, R100, -R0.reuse ;  /* 0x8000000064047221 */ /* 0x102fe20000010000 */
[----:B------:R-:W-:Y:S01]  /*4790*/  F2FP.PACK_AB R8, R51, R52 ;  /* 0x000000343308723e */ /* 0x000fe200000000ff */
[--C-:B------:R-:W-:Y:S02]  /*47a0*/  FADD.FTZ R80, R80, -R0.reuse ;  /* 0x8000000050507221 */ /* 0x100fe40000010000 */
[----:B------:R-:W-:Y:S02]  /*47b0*/  FMUL.FTZ R4, R247, R4 ;  /* 0x00000004f7047220 */ /* 0x000fe40000410000 */
[--C-:B------:R-:W-:Y:S03]  /*47c0*/  FADD.FTZ R68, R68, -R0.reuse ;  /* 0x8000000044447221 */ /* 0x100fe60000010000 */
[----:B------:R-:W-:Y:S01]  /*47d0*/  MUFU.EX2 R236, R236 ;  /* 0x000000ec00ec7308 */ /* 0x000fe20000000800 */
[----:B------:R-:W-:Y:S02]  /*47e0*/  FMUL.FTZ R80, R49, R80 ;  /* 0x0000005031507220 */ /* 0x000fe40000410000 */
[--C-:B--2---:R-:W-:Y:S02]  /*47f0*/  FADD.FTZ R3, R101, -R0.reuse ;  /* 0x8000000065037221 */ /* 0x104fe40000010000 */
[--C-:B------:R-:W-:Y:S02]  /*4800*/  FADD.FTZ R69, R69, -R0.reuse ;  /* 0x8000000045457221 */ /* 0x100fe40000010000 */
[----:B------:R-:W-:Y:S01]  /*4810*/  FMUL.FTZ R3, R37, R3 ;  /* 0x0000000325037220 */ /* 0x000fe20000410000 */
[----:B------:R-:W-:Y:S01]  /*4820*/  F2FP.PACK_AB R37, R245, R246 ;  /* 0x000000f6f525723e */ /* 0x000fe200000000ff */
[--C-:B------:R-:W-:Y:S02]  /*4830*/  FADD.FTZ R81, R81, -R0.reuse ;  /* 0x8000000051517221 */ /* 0x100fe40000010000 */
[----:B------:R-:W-:Y:S01]  /*4840*/  FADD.FTZ R84, R84, -R0 ;  /* 0x8000000054547221 */ /* 0x000fe20000010000 */
[----:B------:R-:W-:Y:S01]  /*4850*/  F2FP.PACK_AB R49, R3, R4 ;  /* 0x000000040331723e */ /* 0x000fe200000000ff */
[----:B----4-:R-:W-:Y:S02]  /*4860*/  FADD.FTZ R3, R70, -R2 ;  /* 0x8000000246037221 */ /* 0x010fe40000010000 */
        /* <DEDUP_REMOVED lines=9> */
[--C-:B------:R-:W-:Y:S02]  /*4900*/  FADD.FTZ R0, R71, -R2.reuse ;  /* 0x8000000247007221 */ /* 0x100fe40000010000 */
[----:B------:R-:W-:Y:S02]  /*4910*/  FMUL.FTZ R3, R219, R3 ;  /* 0x00000003db037220 */ /* 0x000fe40000410000 */
[----:B------:R-:W-:Y:S02]  /*4920*/  FMUL.FTZ R0, R217, R0 ;  /* 0x00000000d9007220 */ /* 0x000fe40000410000 */
[----:B------:R-:W-:Y:S02]  /*4930*/  FMUL.FTZ R84, R48, R84 ;  /* 0x0000005430547220 */ /* 0x000fe40000410000 */
[----:B------:R-:W1:Y:S01]  /*4940*/  MUFU.EX2 R48, R9 ;  /* 0x0000000900307308 */ /* 0x000e620000000800 */
[----:B------:R-:W-:Y:S01]  /*4950*/  F2FP.PACK_AB R34, R0, R3 ;  /* 0x000000030022723e */ /* 0x000fe200000000ff */
[----:B------:R-:W-:Y:S01]  /*4960*/  FMUL.FTZ R68, R223, R68 ;  /* 0x00000044df447220 */ /* 0x000fe20000410000 */
[----:B------:R-:W2:Y:S01]  /*4970*/  LDS R0, [R237+0x18580] ;  /* 0x01858000ed007984 */ /* 0x000ea20000000800 */
[----:B------:R-:W-:Y:S02]  /*4980*/  FMUL.FTZ R5, R221, R5 ;  /* 0x00000005dd057220 */ /* 0x000fe40000410000 */
[----:B------:R-:W-:Y:S01]  /*4990*/  FMUL.FTZ R4, R220, R4 ;  /* 0x00000004dc047220 */ /* 0x000fe20000410000 */
[----:B------:R4:W5:Y:S01]  /*49a0*/  LDL.64 R222, [R1+0x8] ;  /* 0x0000080001de7983 */ /* 0x0009620000100a00 */
[--C-:B------:R-:W-:Y:S02]  /*49b0*/  FADD.FTZ R3, R83, -R2.reuse ;  /* 0x8000000253037221 */ /* 0x100fe40000010000 */
[--C-:B------:R-:W-:Y:S01]  /*49c0*/  FADD.FTZ R98, R98, -R2.reuse ;  /* 0x8000000262627221 */ /* 0x100fe20000010000 */
[----:B------:R-:W-:Y:S01]  /*49d0*/  F2FP.PACK_AB R46, R4, R5 ;  /* 0x00000005042e723e */ /* 0x000fe200000000ff */
[--C-:B------:R-:W-:Y:S01]  /*49e0*/  FADD.FTZ R4, R82, -R2.reuse ;  /* 0x8000000252047221 */ /* 0x100fe20000010000 */
[----:B---3--:R-:W-:Y:S01]  /*49f0*/  F2FP.PACK_AB R5, R235, R18 ;  /* 0x00000012eb05723e */ /* 0x008fe200000000ff */
[----:B------:R-:W-:Y:S02]  /*4a00*/  FMUL.FTZ R3, R216, R3 ;  /* 0x00000003d8037220 */ /* 0x000fe40000410000 */
[----:B------:R-:W-:Y:S02]  /*4a10*/  FMUL.FTZ R4, R218, R4 ;  /* 0x00000004da047220 */ /* 0x000fe40000410000 */
[----:B------:R-:W-:Y:S02]  /*4a20*/  FMUL.FTZ R98, R213, R98 ;  /* 0x00000062d5627220 */ /* 0x000fe40000410000 */
[--C-:B------:R-:W-:Y:S01]  /*4a30*/  FADD.FTZ R86, R86, -R2.reuse ;  /* 0x8000000256567221 */ /* 0x100fe20000010000 */
[----:B------:R-:W-:Y:S01]  /*4a40*/  F2FP.PACK_AB R32, R3, R4 ;  /* 0x000000040320723e */ /* 0x000fe200000000ff */
[--C-:B------:R-:W-:Y:S01]  /*4a50*/  FADD.FTZ R3, R99, -R2.reuse ;  /* 0x8000000263037221 */ /* 0x100fe20000010000 */
[----:B------:R-:W-:Y:S01]  /*4a60*/  F2FP.PACK_AB R4, R19, R20 ;  /* 0x000000141304723e */ /* 0x000fe200000000ff */
[--C-:B------:R-:W-:Y:S02]  /*4a70*/  FADD.FTZ R87, R87, -R2.reuse ;  /* 0x8000000257577221 */ /* 0x100fe40000010000 */
[----:B------:R-:W-:Y:S02]  /*4a80*/  FMUL.FTZ R3, R207, R3 ;  /* 0x00000003cf037220 */ /* 0x000fe40000410000 */
[--C-:B------:R-:W-:Y:S02]  /*4a90*/  FADD.FTZ R102, R102, -R2.reuse ;  /* 0x8000000266667221 */ /* 0x100fe40000010000 */
[--C-:B------:R-:W-:Y:S01]  /*4aa0*/  FADD.FTZ R103, R103, -R2.reuse ;  /* 0x8000000267677221 */ /* 0x100fe20000010000 */
[----:B------:R-:W-:Y:S01]  /*4ab0*/  F2FP.PACK_AB R98, R3, R98 ;  /* 0x000000620362723e */ /* 0x000fe200000000ff */
[--C-:B------:R-:W-:Y:S01]  /*4ac0*/  FADD.FTZ R114, R114, -R2.reuse ;  /* 0x8000000272727221 */ /* 0x100fe20000010000 */
[----:B-1----:R-:W-:Y:S01]  /*4ad0*/  F2FP.PACK_AB R3, R44, R48 ;  /* 0x000000302c03723e */ /* 0x002fe200000000ff */
[--C-:B------:R-:W-:Y:S02]  /*4ae0*/  FADD.FTZ R115, R115, -R2.reuse ;  /* 0x8000000273737221 */ /* 0x100fe40000010000 */
[--C-:B------:R-:W-:Y:S02]  /*4af0*/  FADD.FTZ R118, R118, -R2.reuse ;  /* 0x8000000276767221 */ /* 0x100fe40000010000 */
[--C-:B------:R-:W-:Y:S02]  /*4b00*/  FADD.FTZ R119, R119, -R2.reuse ;  /* 0x8000000277777221 */ /* 0x100fe40000010000 */
[--C-:B------:R-:W-:Y:S02]  /*4b10*/  FADD.FTZ R130, R130, -R2.reuse ;  /* 0x8000000282827221 */ /* 0x100fe40000010000 */
[----:B------:R-:W-:Y:S01]  /*4b20*/  FADD.FTZ R131, R131, -R2 ;  /* 0x8000000283837221 */ /* 0x000fe20000010000 */
[----:B------:R-:W-:Y:S01]  /*4b30*/  F2FP.PACK_AB R2, R39, R42 ;  /* 0x0000002a2702723e */ /* 0x000fe200000000ff */
[--C-:B--2---:R-:W-:Y:S02]  /*4b40*/  FADD.FTZ R72, R72, -R0.reuse ;  /* 0x8000000048487221 */ /* 0x104fe40000010000 */
        /* <DEDUP_REMOVED lines=17> */
[----:B------:R-:W-:Y:S01]  /*4c60*/  FMUL.FTZ R108, R50, R108 ;  /* 0x0000006c326c7220 */ /* 0x000fe20000410000 */
[----:B------:R-:W-:Y:S01]  /*4c70*/  STS [R238], R47 ;  /* 0x0000002fee007388 */ /* 0x000fe20000000800 */
[----:B------:R-:W-:Y:S02]  /*4c80*/  FMUL.FTZ R77, R55, R77 ;  /* 0x0000004d374d7220 */ /* 0x000fe40000410000 */
[----:B------:R-:W-:Y:S01]  /*4c90*/  FMUL.FTZ R88, R54, R88 ;  /* 0x0000005836587220 */ /* 0x000fe20000410000 */
[----:B------:R-:W-:Y:S01]  /*4ca0*/  STS [R238+0x400], R30 ;  /* 0x0004001eee007388 */ /* 0x000fe20000000800 */
[----:B------:R-:W-:Y:S02]  /*4cb0*/  FMUL.FTZ R89, R53, R89 ;  /* 0x0000005935597220 */ /* 0x000fe40000410000 */
[----:B------:R-:W-:Y:S01]  /*4cc0*/  FMUL.FTZ R104, R21, R104 ;  /* 0x0000006815687220 */ /* 0x000fe20000410000 */
[----:B------:R-:W-:Y:S01]  /*4cd0*/  STS [R239], R45 ;  /* 0x0000002def007388 */ /* 0x000fe20000000800 */
[----:B------:R-:W2:Y:S01]  /*4ce0*/  MUFU.EX2 R21, R56 ;  /* 0x0000003800157308 */ /* 0x000ea20000000800 */
[----:B------:R-:W-:Y:S01]  /*4cf0*/  F2FP.PACK_AB R89, R89, R88 ;  /* 0x000000585959723e */ /* 0x000fe200000000ff */
[----:B------:R-:W-:Y:S01]  /*4d00*/  FMUL.FTZ R120, R20, R120 ;  /* 0x0000007814787220 */ /* 0x000fe20000410000 */
[----:B------:R-:W-:Y:S01]  /*4d10*/  STS [R239+0x400], R27 ;  /* 0x0004001bef007388 */ /* 0x000fe20000000800 */
[----:B------:R-:W-:Y:S02]  /*4d20*/  FMUL.FTZ R124, R18, R124 ;  /* 0x0000007c127c7220 */ /* 0x000fe40000410000 */
[----:B------:R-:W-:Y:S01]  /*4d30*/  FMUL.FTZ R81, R251, R81 ;  /* 0x00000051fb517220 */ /* 0x000fe20000410000 */
[----:B------:R3:W-:Y:S01]  /*4d40*/  STS [R238+0x2000], R12 ;  /* 0x0020000cee007388 */ /* 0x0007e20000000800 */
[----:B------:R-:W-:Y:S02]  /*4d50*/  FMUL.FTZ R92, R52, R92 ;  /* 0x0000005c345c7220 */ /* 0x000fe40000410000 */
[----:B------:R-:W-:Y:S01]  /*4d60*/  MUFU.EX2 R20, R58 ;  /* 0x0000003a00147308 */ /* 0x000fe20000000800 */
[----:B------:R2:W-:Y:S01]  /*4d70*/  STS [R238+0x2400], R3 ;  /* 0x00240003ee007388 */ /* 0x0005e20000000800 */
[----:B------:R-:W-:Y:S01]  /*4d80*/  F2FP.PACK_AB R80, R81, R80 ;  /* 0x000000505150723e */ /* 0x000fe200000000ff */
[----:B------:R-:W-:Y:S01]  /*4d90*/  FMUL.FTZ R16, R16, R105 ;  /* 0x0000006910107220 */ /* 0x000fe20000410000 */
[----:B------:R-:W-:Y:S01]  /*4da0*/  F2FP.PACK_AB R9, R9, R92 ;  /* 0x0000005c0909723e */ /* 0x000fe200000000ff */
[----:B------:R4:W-:Y:S01]  /*4db0*/  STS [R239+0x2400], R2 ;  /* 0x00240002ef007388 */ /* 0x0009e20000000800 */
[----:B------:R-:W-:Y:S02]  /*4dc0*/  FMUL.FTZ R17, R17, R109 ;  /* 0x0000006d11117220 */ /* 0x000fe40000410000 */
[----:B------:R-:W-:Y:S01]  /*4dd0*/  F2FP.PACK_AB R16, R16, R104 ;  /* 0x000000681010723e */ /* 0x000fe200000000ff */
[----:B------:R-:W-:Y:S01]  /*4de0*/  STS [R239+0x2000], R11 ;  /* 0x0020000bef007388 */ /* 0x000fe20000000800 */
[----:B------:R-:W4:Y:S01]  /*4df0*/  MUFU.EX2 R18, R59 ;  /* 0x0000003b00127308 */ /* 0x000f220000000800 */
[----:B------:R-:W-:Y:S01]  /*4e00*/  F2FP.PACK_AB R17, R17, R108 ;  /* 0x0000006c1111723e */ /* 0x000fe200000000ff */
[----:B------:R-:W-:Y:S01]  /*4e10*/  FMUL.FTZ R19, R19, R121 ;  /* 0x0000007913137220 */ /* 0x000fe20000410000 */
[----:B------:R-:W-:Y:S01]  /*4e20*/  STS [R241], R43 ;  /* 0x0000002bf1007388 */ /* 0x000fe20000000800 */
[----:B------:R-:W-:Y:S02]  /*4e30*/  FMUL.FTZ R69, R252, R69 ;  /* 0x00000045fc457220 */ /* 0x000fe40000410000 */
[----:B------:R-:W-:Y:S01]  /*4e40*/  FMUL.FTZ R72, R66, R72 ;  /* 0x0000004842487220 */ /* 0x000fe20000410000 */
[----:B------:R-:W-:Y:S01]  /*4e50*/  STS [R241+0x400], R26 ;  /* 0x0004001af1007388 */ /* 0x000fe20000000800 */
[----:B------:R-:W-:Y:S01]  /*4e60*/  F2FP.PACK_AB R19, R19, R120 ;  /* 0x000000781313723e */ /* 0x000fe200000000ff */
[--C-:B-1----:R-:W-:Y:S01]  /*4e70*/  FADD.FTZ R74, R74, -R0.reuse ;  /* 0x800000004a4a7221 */ /* 0x102fe20000010000 */
[----:B------:R-:W-:Y:S01]  /*4e80*/  F2FP.PACK_AB R68, R69, R68 ;  /* 0x000000444544723e */ /* 0x000fe200000000ff */
[----:B------:R-:W-:Y:S01]  /*4e90*/  STS [R240], R41 ;  /* 0x00000029f0007388 */ /* 0x000fe20000000800 */
[----:B---3--:R-:W1:Y:S01]  /*4ea0*/  MUFU.EX2 R12, R62 ;  /* 0x0000003e000c7308 */ /* 0x008e620000000800 */
[----:B------:R-:W-:Y:S02]  /*4eb0*/  FMUL.FTZ R74, R48, R74 ;  /* 0x0000004a304a7220 */ /* 0x000fe40000410000 */
[----:B------:R-:W-:Y:S01]  /*4ec0*/  STS [R240+0x400], R24 ;  /* 0x00040018f0007388 */ /* 0x000fe20000000800 */
[----:B--2---:R-:W-:Y:S01]  /*4ed0*/  F2FP.PACK_AB R3, R35, R38 ;  /* 0x000000262303723e */ /* 0x004fe200000000ff */
[--C-:B------:R-:W-:Y:S02]  /*4ee0*/  FADD.FTZ R75, R75, -R0.reuse ;  /* 0x800000004b4b7221 */ /* 0x100fe40000010000 */
[----:B------:R-:W-:Y:S01]  /*4ef0*/  STS [R241+0x2000], R10 ;  /* 0x0020000af1007388 */ /* 0x000fe20000000800 */
[----:B----4-:R-:W-:Y:S01]  /*4f00*/  F2FP.PACK_AB R2, R29, R31 ;  /* 0x0000001f1d02723e */ /* 0x010fe200000000ff */
[--C-:B------:R-:W-:Y:S02]  /*4f10*/  FADD.FTZ R79, R79, -R0.reuse ;  /* 0x800000004f4f7221 */ /* 0x100fe40000010000 */
[----:B------:R2:W-:Y:S01]  /*4f20*/  STS [R241+0x2400], R3 ;  /* 0x00240003f1007388 */ /* 0x0005e20000000800 */
[--C-:B------:R-:W-:Y:S02]  /*4f30*/  FADD.FTZ R90, R90, -R0.reuse ;  /* 0x800000005a5a7221 */ /* 0x100fe40000010000 */
[--C-:B------:R-:W-:Y:S01]  /*4f40*/  FADD.FTZ R94, R94, -R0.reuse ;  /* 0x800000005e5e7221 */ /* 0x100fe20000010000 */
[----:B------:R3:W-:Y:S01]  /*4f50*/  STS [R240+0x2400], R2 ;  /* 0x00240002f0007388 */ /* 0x0007e20000000800 */
[----:B------:R-:W-:Y:S02]  /*4f60*/  FMUL.FTZ R90, R38, R90 ;  /* 0x0000005a265a7220 */ /* 0x000fe40000410000 */
[----:B------:R-:W-:Y:S01]  /*4f70*/  FMUL.FTZ R94, R31, R94 ;  /* 0x0000005e1f5e7220 */ /* 0x000fe20000410000 */
[----:B------:R-:W-:Y:S01]  /*4f80*/  STS [R240+0x2000], R8 ;  /* 0x00200008f0007388 */ /* 0x000fe20000000800 */
[--C-:B------:R-:W-:Y:S02]  /*4f90*/  FADD.FTZ R95, R95, -R0.reuse ;  /* 0x800000005f5f7221 */ /* 0x100fe40000010000 */
[--C-:B------:R-:W-:Y:S01]  /*4fa0*/  FADD.FTZ R106, R106, -R0.reuse ;  /* 0x800000006a6a7221 */ /* 0x100fe20000010000 */
        /* <DEDUP_REMOVED lines=8> */
[--C-:B------:R-:W-:Y:S01]  /*5030*/  FADD.FTZ R127, R127, -R0.reuse ;  /* 0x800000007f7f7221 */ /* 0x100fe20000010000 */
[----:B------:R-:W-:Y:S01]  /*5040*/  STS [R239+0x4400], R15 ;  /* 0x0044000fef007388 */ /* 0x000fe20000000800 */
[----:B--2---:R-:W-:Y:S01]  /*5050*/  F2FP.PACK_AB R3, R25, R28 ;  /* 0x0000001c1903723e */ /* 0x004fe200000000ff */
[----:B------:R-:W-:Y:S02]  /*5060*/  FMUL.FTZ R73, R65, R73 ;  /* 0x0000004941497220 */ /* 0x000fe40000410000 */
[----:B------:R-:W-:Y:S01]  /*5070*/  STS [R238+0x6000], R7 ;  /* 0x00600007ee007388 */ /* 0x000fe20000000800 */
[----:B---3--:R-:W-:Y:S01]  /*5080*/  F2FP.PACK_AB R2, R21, R22 ;  /* 0x000000161502723e */ /* 0x008fe200000000ff */
[----:B------:R-:W-:Y:S01]  /*5090*/  FMUL.FTZ R76, R64, R76 ;  /* 0x0000004c404c7220 */ /* 0x000fe20000410000 */
[----:B------:R-:W-:Y:S01]  /*50a0*/  F2FP.PACK_AB R73, R73, R72 ;  /* 0x000000484949723e */ /* 0x000fe200000000ff */
[----:B------:R2:W-:Y:S01]  /*50b0*/  STS [R238+0x6400], R3 ;  /* 0x00640003ee007388 */ /* 0x0005e20000000800 */
[----:B------:R-:W-:Y:S02]  /*50c0*/  FMUL.FTZ R85, R250, R85 ;  /* 0x00000055fa557220 */ /* 0x000fe40000410000 */
[----:B------:R-:W-:Y:S01]  /*50d0*/  FMUL.FTZ R86, R215, R86 ;  /* 0x00000056d7567220 */ /* 0x000fe20000410000 */
[----:B------:R3:W-:Y:S01]  /*50e0*/  STS [R239+0x6400], R2 ;  /* 0x00640002ef007388 */ /* 0x0007e20000000800 */
[----:B------:R-:W-:Y:S01]  /*50f0*/  FMUL.FTZ R87, R214, R87 ;  /* 0x00000057d6577220 */ /* 0x000fe20000410000 */
[----:B------:R-:W-:Y:S01]  /*5100*/  F2FP.PACK_AB R76, R77, R76 ;  /* 0x0000004c4d4c723e */ /* 0x000fe200000000ff */
        /* <DEDUP_REMOVED lines=10> */
[----:B------:R-:W-:Y:S02]  /*51b0*/  FMUL.FTZ R112, R246, R112 ;  /* 0x00000070f6707220 */ /* 0x000fe40000410000 */
[----:B------:R-:W-:Y:S01]  /*51c0*/  FMUL.FTZ R113, R245, R113 ;  /* 0x00000071f5717220 */ /* 0x000fe20000410000 */
[----:B------:R-:W-:Y:S01]  /*51d0*/  STS [R240+0x4000], R33 ;  /* 0x00400021f0007388 */ /* 0x000fe20000000800 */
[----:B------:R-:W-:Y:S01]  /*51e0*/  FMUL.FTZ R114, R204, R114 ;  /* 0x00000072cc727220 */ /* 0x000fe20000410000 */
[----:B------:R-:W-:Y:S01]  /*51f0*/  F2FP.PACK_AB R102, R103, R102 ;  /* 0x000000666766723e */ /* 0x000fe200000000ff */
[----:B------:R-:W-:Y:S01]  /*5200*/  FMUL.FTZ R115, R203, R115 ;  /* 0x00000073cb737220 */ /* 0x000fe20000410000 */
[----:B------:R-:W-:Y:S01]  /*5210*/  STS [R240+0x4400], R13 ;  /* 0x0044000df0007388 */ /* 0x000fe20000000800 */
[--C-:B--2---:R-:W-:Y:S01]  /*5220*/  FADD.FTZ R3, R78, -R0.reuse ;  /* 0x800000004e037221 */ /* 0x104fe20000010000 */
[----:B------:R-:W-:Y:S01]  /*5230*/  F2FP.PACK_AB R112, R113, R112 ;  /* 0x000000707170723e */ /* 0x000fe200000000ff */
[----:B------:R-:W-:Y:S01]  /*5240*/  FMUL.FTZ R116, R244, R116 ;  /* 0x00000074f4747220 */ /* 0x000fe20000410000 */
[----:B------:R2:W-:Y:S01]  /*5250*/  STS [R241+0x6000], R4 ;  /* 0x00600004f1007388 */ /* 0x0005e20000000800 */
[----:B---3--:R-:W-:Y:S01]  /*5260*/  F2FP.PACK_AB R2, R18, R20 ;  /* 0x000000141202723e */ /* 0x008fe200000000ff */
[----:B------:R-:W-:Y:S01]  /*5270*/  FMUL.FTZ R3, R42, R3 ;  /* 0x000000032a037220 */ /* 0x000fe20000410000 */
[----:B------:R-:W-:Y:S01]  /*5280*/  F2FP.PACK_AB R114, R115, R114 ;  /* 0x000000727372723e */ /* 0x000fe200000000ff */
[----:B------:R-:W-:Y:S02]  /*5290*/  FMUL.FTZ R117, R243, R117 ;  /* 0x00000075f3757220 */ /* 0x000fe40000410000 */
[----:B------:R1:W-:Y:S01]  /*52a0*/  STS [R241+0x6400], R2 ;  /* 0x00640002f1007388 */ /* 0x0003e20000000800 */
[----:B------:R-:W-:Y:S02]  /*52b0*/  FMUL.FTZ R118, R201, R118 ;  /* 0x00000076c9767220 */ /* 0x000fe40000410000 */
[----:B------:R-:W-:Y:S01]  /*52c0*/  FMUL.FTZ R119, R200, R119 ;  /* 0x00000077c8777220 */ /* 0x000fe20000410000 */
[----:B------:R3:W-:Y:S01]  /*52d0*/  STS [R240+0x6000], R5 ;  /* 0x00600005f0007388 */ /* 0x0007e20000000800 */
[----:B------:R-:W-:Y:S01]  /*52e0*/  FMUL.FTZ R130, R202, R130 ;  /* 0x00000082ca827220 */ /* 0x000fe20000410000 */
[----:B------:R-:W-:Y:S01]  /*52f0*/  F2FP.PACK_AB R116, R117, R116 ;  /* 0x000000747574723e */ /* 0x000fe200000000ff */
[----:B------:R-:W-:Y:S01]  /*5300*/  FMUL.FTZ R131, R234, R131 ;  /* 0x00000083ea837220 */ /* 0x000fe20000410000 */
[----:B------:R-:W-:Y:S01]  /*5310*/  F2FP.PACK_AB R118, R119, R118 ;  /* 0x000000767776723e */ /* 0x000fe200000000ff */
[----:B------:R-:W-:Y:S02]  /*5320*/  FMUL.FTZ R127, R236, R127 ;  /* 0x0000007fec7f7220 */ /* 0x000fe40000410000 */
[----:B------:R-:W-:Y:S01]  /*5330*/  FMUL.FTZ R125, R235, R125 ;  /* 0x0000007deb7d7220 */ /* 0x000fe20000410000 */
[----:B------:R-:W-:Y:S04]  /*5340*/  F2FP.PACK_AB R130, R131, R130 ;  /* 0x000000828382723e */ /* 0x000fe800000000ff */
[----:B------:R-:W-:Y:S01]  /*5350*/  F2FP.PACK_AB R125, R125, R124 ;  /* 0x0000007c7d7d723e */ /* 0x000fe200000000ff */
        /* <DEDUP_REMOVED lines=9> */
[----:B------:R-:W-:Y:S01]  /*53f0*/  F2FP.PACK_AB R2, R2, R3 ;  /* 0x000000030202723e */ /* 0x000fe200000000ff */
[--C-:B------:R-:W-:Y:S02]  /*5400*/  FADD.FTZ R3, R91, -R0.reuse ;  /* 0x800000005b037221 */ /* 0x100fe40000010000 */
[----:B------:R-:W-:Y:S02]  /*5410*/  STS [R238+0x8400], R34 ;  /* 0x00840022ee007388 */ /* 0x000fe40000000800 */
[----:B------:R-:W-:Y:S02]  /*5420*/  FMUL.FTZ R3, R35, R3 ;  /* 0x0000000323037220 */ /* 0x000fe40000410000 */
[----:B------:R-:W-:Y:S04]  /*5430*/  STS [R239+0x8000], R80 ;  /* 0x00800050ef007388 */ /* 0x000fe80000000800 */
[----:B------:R-:W-:Y:S01]  /*5440*/  STS [R239+0x8400], R32 ;  /* 0x00840020ef007388 */ /* 0x000fe20000000800 */
[----:B------:R-:W-:Y:S03]  /*5450*/  F2FP.PACK_AB R3, R3, R90 ;  /* 0x0000005a0303723e */ /* 0x000fe600000000ff */
        /* <DEDUP_REMOVED lines=10> */
[--C-:B--2---:R-:W-:Y:S01]  /*5500*/  FADD.FTZ R2, R107, -R0.reuse ;  /* 0x800000006b027221 */ /* 0x104fe20000010000 */
[----:B------:R-:W-:Y:S02]  /*5510*/  F2FP.PACK_AB R4, R4, R110 ;  /* 0x0000006e0404723e */ /* 0x000fe400000000ff */
[----:B------:R1:W-:Y:S01]  /*5520*/  STS [R241+0xa400], R3 ;  /* 0x00a40003f1007388 */ /* 0x0003e20000000800 */
[----:B------:R-:W-:Y:S03]  /*5530*/  FMUL.FTZ R2, R25, R2 ;  /* 0x0000000219027220 */ /* 0x000fe60000410000 */
[----:B------:R-:W-:Y:S02]  /*5540*/  STS [R240+0xa000], R9 ;  /* 0x00a00009f0007388 */ /* 0x000fe40000000800 */
[----:B------:R-:W-:Y:S02]  /*5550*/  F2FP.PACK_AB R2, R2, R106 ;  /* 0x0000006a0202723e */ /* 0x000fe400000000ff */
[----:B------:R2:W-:Y:S04]  /*5560*/  STS [R240+0xa400], R5 ;  /* 0x00a40005f0007388 */ /* 0x0005e80000000800 */
[----:B------:R-:W-:Y:S04]  /*5570*/  STS [R238+0xc000], R49 ;  /* 0x00c00031ee007388 */ /* 0x000fe80000000800 */
[----:B------:R-:W-:Y:S04]  /*5580*/  STS [R238+0xc400], R102 ;  /* 0x00c40066ee007388 */ /* 0x000fe80000000800 */
[----:B------:R-:W-:Y:S04]  /*5590*/  STS [R239+0xc000], R112 ;  /* 0x00c00070ef007388 */ /* 0x000fe80000000800 */
[----:B------:R-:W-:Y:S01]  /*55a0*/  STS [R239+0xc400], R114 ;  /* 0x00c40072ef007388 */ /* 0x000fe20000000800 */
[--C-:B-1----:R-:W-:Y:S03]  /*55b0*/  FADD.FTZ R3, R123, -R0.reuse ;  /* 0x800000007b037221 */ /* 0x102fe60000010000 */
[----:B------:R1:W-:Y:S01]  /*55c0*/  STS [R238+0xe400], R2 ;  /* 0x00e40002ee007388 */ /* 0x0003e20000000800 */
[----:B------:R-:W-:Y:S03]  /*55d0*/  FMUL.FTZ R3, R18, R3 ;  /* 0x0000000312037220 */ /* 0x000fe60000410000 */
[----:B------:R-:W-:Y:S01]  /*55e0*/  STS [R238+0xe000], R16 ;  /* 0x00e00010ee007388 */ /* 0x000fe20000000800 */
[----:B--2---:R-:W-:Y:S02]  /*55f0*/  FADD.FTZ R5, R122, -R0 ;  /* 0x800000007a057221 */ /* 0x004fe40000010000 */
[----:B------:R-:W-:Y:S01]  /*5600*/  FMUL.FTZ R0, R12, R126 ;  /* 0x0000007e0c007220 */ /* 0x000fe20000410000 */
[----:B------:R-:W-:Y:S01]  /*5610*/  STS [R239+0xe000], R17 ;  /* 0x00e00011ef007388 */ /* 0x000fe20000000800 */
[----:B------:R-:W-:Y:S03]  /*5620*/  FMUL.FTZ R5, R20, R5 ;  /* 0x0000000514057220 */ /* 0x000fe60000410000 */
[----:B------:R-:W-:Y:S02]  /*5630*/  STS [R239+0xe400], R4 ;  /* 0x00e40004ef007388 */ /* 0x000fe40000000800 */
[----:B------:R-:W-:Y:S02]  /*5640*/  F2FP.PACK_AB R3, R3, R5 ;  /* 0x000000050303723e */ /* 0x000fe400000000ff */
[----:B------:R-:W-:Y:S04]  /*5650*/  STS [R241+0xc000], R116 ;  /* 0x00c00074f1007388 */ /* 0x000fe80000000800 */
[----:B------:R-:W-:Y:S04]  /*5660*/  STS [R241+0xc400], R118 ;  /* 0x00c40076f1007388 */ /* 0x000fe80000000800 */
[----:B------:R-:W-:Y:S01]  /*5670*/  STS [R240+0xc000], R46 ;  /* 0x00c0002ef0007388 */ /* 0x000fe20000000800 */
[----:B-1----:R-:W-:Y:S01]  /*5680*/  F2FP.PACK_AB R2, R127, R0 ;  /* 0x000000007f02723e */ /* 0x002fe200000000ff */
[----:B------:R-:W-:Y:S02]  /*5690*/  IMAD.U32 R0, RZ, RZ, UR4 ;  /* 0x00000004ff007e24 */ /* 0x000fe4000f8e00ff */
[----:B------:R-:W-:Y:S03]  /*56a0*/  STS [R240+0xc400], R130 ;  /* 0x00c40082f0007388 */ /* 0x000fe60000000800 */
[----:B------:R-:W-:Y:S01]  /*56b0*/  LEA R0, R0, R231, 0xd ;  /* 0x000000e700007211 */ /* 0x000fe200078e68ff */
[----:B------:R-:W-:Y:S04]  /*56c0*/  STS [R241+0xe000], R19 ;  /* 0x00e00013f1007388 */ /* 0x000fe80000000800 */
[----:B------:R1:W-:Y:S01]  /*56d0*/  STS [R241+0xe400], R3 ;  /* 0x00e40003f1007388 */ /* 0x0003e20000000800 */
[----:B------:R-:W-:Y:S03]  /*56e0*/  IMAD.SHL.U32 R80, R0, 0x2, RZ ;  /* 0x0000000200507824 */ /* 0x000fe600078e00ff */
[----:B------:R-:W-:Y:S01]  /*56f0*/  STS [R240+0xe000], R125 ;  /* 0x00e0007df0007388 */ /* 0x000fe20000000800 */
[----:B------:R-:W-:Y:S03]  /*5700*/  IMAD.IADD R0, R212, 0x1, R80 ;  /* 0x00000001d4007824 */ /* 0x000fe600078e0250 */
[----:B------:R2:W-:Y:S04]  /*5710*/  STS [R240+0xe400], R2 ;  /* 0x00e40002f0007388 */ /* 0x0005e80000000800 */
[----:B------:R-:W-:Y:S08]  /*5720*/  LDSM.16.MT88.4 R4, [R224+0x18880] ;  /* 0x01888000e004783b */ /* 0x000ff00000004200 */
[----:B------:R-:W3:Y:S01]  /*5730*/  LDSM.16.MT88.4 R8, [R80+0x10080] ;  /* 0x010080005008783b */ /* 0x000ee20000004200 */
[C---:B-1----:R-:W-:Y:S07]  /*5740*/  IMAD.SHL.U32 R3, R230.reuse, 0x2, RZ ;  /* 0x00000002e6037824 */ /* 0x042fee00078e00ff */
[----:B------:R-:W1:Y:S01]  /*5750*/  LDSM.16.MT88.4 R12, [R224+0x1c880] ;  /* 0x01c88000e00c783b */ /* 0x000e620000004200 */
[----:B------:R-:W-:Y:S01]  /*5760*/  IMAD.IADD R3, R229, 0x1, R3 ;  /* 0x00000001e5037824 */ /* 0x000fe200078e0203 */
[----:B--2---:R-:W-:Y:S06]  /*5770*/  SHF.L.U32 R2, R230, 0x1, RZ ;  /* 0x00000001e6027819 */ /* 0x004fec00000006ff */
[----:B------:R-:W2:Y:S08]  /*5780*/  LDSM.16.MT88.4 R16, [R0+0x10080] ;  /* 0x010080000010783b */ /* 0x000eb00000004200 */
[----:B------:R-:W-:Y:S08]  /*5790*/  LDSM.16.MT88.4 R20, [R224+0x19080] ;  /* 0x01908000e014783b */ /* 0x000ff00000004200 */
[----:B------:R-:W4:Y:S01]  /*57a0*/  LDSM.16.MT88.4 R24, [R80+0x10880] ;  /* 0x010880005018783b */ /* 0x000f220000004200 */
[-C--:B---3--:R-:W-:Y:S07]  /*57b0*/  HMMA.16816.F32 R132, R4, R8.reuse, R132 ;  /* 0x000000080484723c */ /* 0x088fee0000001884 */
[----:B------:R-:W3:Y:S01]  /*57c0*/  LDSM.16.MT88.4 R28, [R224+0x1d080] ;  /* 0x01d08000e01c783b */ /* 0x000ee20000004200 */
[C---:B-1----:R-:W-:Y:S07]  /*57d0*/  HMMA.16816.F32 R136, R12.reuse, R8, R136 ;  /* 0x000000080c88723c */ /* 0x042fee0000001888 */
[----:B------:R-:W1:Y:S01]  /*57e0*/  LDSM.16.MT88.4 R32, [R0+0x10880] ;  /* 0x010880000020783b */ /* 0x000e620000004200 */
[-C--:B------:R-:W-:Y:S07]  /*57f0*/  HMMA.16816.F32 R140, R12, R10.reuse, R140 ;  /* 0x0000000a0c8c723c */ /* 0x080fee000000188c */
[----:B------:R-:W-:Y:S01]  /*5800*/  LDSM.16.MT88.4 R36, [R80+0x11080] ;  /* 0x011080005024783b */ /* 0x000fe20000004200 */
[C---:B------:R-:W-:Y:S07]  /*5810*/  HMMA.16816.F32 R144, R4.reuse, R10, R144 ;  /* 0x0000000a0490723c */ /* 0x040fee0000001890 */
[----:B------:R-:W1:Y:S01]  /*5820*/  LDSM.16.MT88.4 R8, [R224+0x19880] ;  /* 0x01988000e008783b */ /* 0x000e620000004200 */
[-C--:B--2---:R-:W-:Y:S07]  /*5830*/  HMMA.16816.F32 R148, R4, R16.reuse, R148 ;  /* 0x000000100494723c */ /* 0x084fee0000001894 */
[----:B------:R-:W2:Y:S01]  /*5840*/  LDSM.16.MT88.4 R40, [R224+0x1d880] ;  /* 0x01d88000e028783b */ /* 0x000ea20000004200 */
[C---:B------:R-:W-:Y:S08]  /*5850*/  HMMA.16816.F32 R152, R12.reuse, R16, R152 ;  /* 0x000000100c98723c */ /* 0x040ff00000001898 */
[-C--:B------:R-:W-:Y:S01]  /*5860*/  HMMA.16816.F32 R156, R12, R18.reuse, R156 ;  /* 0x000000120c9c723c */ /* 0x080fe2000000189c */
[----:B------:R-:W-:Y:S07]  /*5870*/  LDSM.16.MT88.4 R12, [R224+0x1a080] ;  /* 0x01a08000e00c783b */ /* 0x000fee0000004200 */
[----:B------:R-:W-:Y:S01]  /*5880*/  HMMA.16816.F32 R160, R4, R18, R160 ;  /* 0x0000001204a0723c */ /* 0x000fe200000018a0 */
[----:B------:R-:W2:Y:S07]  /*5890*/  LDSM.16.MT88.4 R4, [R0+0x11080] ;  /* 0x011080000004783b */ /* 0x000eae0000004200 */
[-C--:B----4-:R-:W-:Y:S01]  /*58a0*/  HMMA.16816.F32 R132, R20, R24.reuse, R132 ;  /* 0x000000181484723c */ /* 0x090fe20000001884 */
[----:B------:R-:W4:Y:S07]  /*58b0*/  LDSM.16.MT88.4 R16, [R80+0x11880] ;  /* 0x011880005010783b */ /* 0x000f2e0000004200 */
[C---:B---3--:R-:W-:Y:S08]  /*58c0*/  HMMA.16816.F32 R136, R28.reuse, R24, R136 ;  /* 0x000000181c88723c */ /* 0x048ff00000001888 */
[-C--:B------:R-:W-:Y:S08]  /*58d0*/  HMMA.16816.F32 R140, R28, R26.reuse, R140 ;  /* 0x0000001a1c8c723c */ /* 0x080ff0000000188c */
[C---:B------:R-:W-:Y:S01]  /*58e0*/  HMMA.16816.F32 R144, R20.reuse, R26, R144 ;  /* 0x0000001a1490723c */ /* 0x040fe20000001890 */
[----:B------:R-:W3:Y:S07]  /*58f0*/  LDSM.16.MT88.4 R24, [R224+0x1e080] ;  /* 0x01e08000e018783b */ /* 0x000eee0000004200 */
[-C--:B-1----:R-:W-:Y:S08]  /*5900*/  HMMA.16816.F32 R148, R20, R32.reuse, R148 ;  /* 0x000000201494723c */ /* 0x082ff00000001894 */
[C---:B------:R-:W-:Y:S08]  /*5910*/  HMMA.16816.F32 R152, R28.reuse, R32, R152 ;  /* 0x000000201c98723c */ /* 0x040ff00000001898 */
[-C--:B------:R-:W-:Y:S01]  /*5920*/  HMMA.16816.F32 R156, R28, R34.reuse, R156 ;  /* 0x000000221c9c723c */ /* 0x080fe2000000189c */
[----:B------:R-:W-:Y:S07]  /*5930*/  LDSM.16.MT88.4 R28, [R224+0x1a880] ;  /* 0x01a88000e01c783b */ /* 0x000fee0000004200 */
[----:B------:R-:W-:Y:S01]  /*5940*/  HMMA.16816.F32 R160, R20, R34, R160 ;  /* 0x0000002214a0723c */ /* 0x000fe200000018a0 */
[----:B------:R-:W1:Y:S07]  /*5950*/  LDSM.16.MT88.4 R20, [R0+0x11880] ;  /* 0x011880000014783b */ /* 0x000e6e0000004200 */
[-C--:B------:R-:W-:Y:S01]  /*5960*/  HMMA.16816.F32 R132, R8, R36.reuse, R132 ;  /* 0x000000240884723c */ /* 0x080fe20000001884 */
[----:B------:R-:W1:Y:S07]  /*5970*/  LDSM.16.MT88.4 R32, [R80+0x12080] ;  /* 0x012080005020783b */ /* 0x000e6e0000004200 */
[C---:B--2---:R-:W-:Y:S08]  /*5980*/  HMMA.16816.F32 R136, R40.reuse, R36, R136 ;  /* 0x000000242888723c */ /* 0x044ff00000001888 */
[-C--:B------:R-:W-:Y:S08]  /*5990*/  HMMA.16816.F32 R140, R40, R38.reuse, R140 ;  /* 0x00000026288c723c */ /* 0x080ff0000000188c */
[C---:B------:R-:W-:Y:S01]  /*59a0*/  HMMA.16816.F32 R144, R8.reuse, R38, R144 ;  /* 0x000000260890723c */ /* 0x040fe20000001890 */
[----:B------:R-:W2:Y:S07]  /*59b0*/  LDSM.16.MT88.4 R36, [R224+0x1e880] ;  /* 0x01e88000e024783b */ /* 0x000eae0000004200 */
[-C--:B------:R-:W-:Y:S08]  /*59c0*/  HMMA.16816.F32 R148, R8, R4.reuse, R148 ;  /* 0x000000040894723c */ /* 0x080ff00000001894 */
[C---:B------:R-:W-:Y:S08]  /*59d0*/  HMMA.16816.F32 R152, R40.reuse, R4, R152 ;  /* 0x000000042898723c */ /* 0x040ff00000001898 */
[-C--:B------:R-:W-:Y:S01]  /*59e0*/  HMMA.16816.F32 R156, R40, R6.reuse, R156 ;  /* 0x00000006289c723c */ /* 0x080fe2000000189c */
[----:B------:R-:W-:Y:S07]  /*59f0*/  LDSM.16.MT88.4 R40, [R224+0x1f080] ;  /* 0x01f08000e028783b */ /* 0x000fee0000004200 */
[----:B------:R-:W-:Y:S01]  /*5a00*/  HMMA.16816.F32 R160, R8, R6, R160 ;  /* 0x0000000608a0723c */ /* 0x000fe200000018a0 */
[----:B------:R-:W2:Y:S07]  /*5a10*/  LDSM.16.MT88.4 R4, [R0+0x12080] ;  /* 0x012080000004783b */ /* 0x000eae0000004200 */
[-C--:B----4-:R-:W-:Y:S01]  /*5a20*/  HMMA.16816.F32 R132, R12, R16.reuse, R132 ;  /* 0x000000100c84723c */ /* 0x090fe20000001884 */
[----:B------:R-:W-:Y:S07]  /*5a30*/  LDSM.16.MT88.4 R8, [R224+0x1b080] ;  /* 0x01b08000e008783b */ /* 0x000fee0000004200 */
        /* <DEDUP_REMOVED lines=11> */
[----:B------:R-:W4:Y:S07]  /*5af0*/  LDSM.16.MT88.4 R20, [R224+0x1b880] ;  /* 0x01b88000e014783b */ /* 0x000f2e0000004200 */
[C---:B--2---:R-:W-:Y:S08]  /*5b00*/  HMMA.16816.F32 R136, R36.reuse, R32, R136 ;  /* 0x000000202488723c */ /* 0x044ff00000001888 */
[-C--:B------:R-:W-:Y:S08]  /*5b10*/  HMMA.16816.F32 R140, R36, R34.reuse, R140 ;  /* 0x00000022248c723c */ /* 0x080ff0000000188c */
[C---:B------:R-:W-:Y:S01]  /*5b20*/  HMMA.16816.F32 R144, R28.reuse, R34, R144 ;  /* 0x000000221c90723c */ /* 0x040fe20000001890 */
[----:B------:R-:W2:Y:S07]  /*5b30*/  LDSM.16.MT88.4 R32, [R224+0x1f880] ;  /* 0x01f88000e020783b */ /* 0x000eae0000004200 */
[-C--:B------:R-:W-:Y:S08]  /*5b40*/  HMMA.16816.F32 R148, R28, R4.reuse, R148 ;  /* 0x000000041c94723c */ /* 0x080ff00000001894 */
[C---:B------:R-:W-:Y:S08]  /*5b50*/  HMMA.16816.F32 R152, R36.reuse, R4, R152 ;  /* 0x000000042498723c */ /* 0x040ff00000001898 */
[-C--:B------:R-:W-:Y:S08]  /*5b60*/  HMMA.16816.F32 R156, R36, R6.reuse, R156 ;  /* 0x00000006249c723c */ /* 0x080ff0000000189c */
[----:B------:R-:W-:Y:S01]  /*5b70*/  HMMA.16816.F32 R160, R28, R6, R160 ;  /* 0x000000061ca0723c */ /* 0x000fe200000018a0 */
[----:B------:R-:W2:Y:S07]  /*5b80*/  LDSM.16.MT88.4 R4, [R0+0x13080] ;  /* 0x013080000004783b */ /* 0x000eae0000004200 */
[-C--:B---3--:R-:W-:Y:S08]  /*5b90*/  HMMA.16816.F32 R132, R8, R16.reuse, R132 ;  /* 0x000000100884723c */ /* 0x088ff00000001884 */
[C---:B------:R-:W-:Y:S08]  /*5ba0*/  HMMA.16816.F32 R136, R40.reuse, R16, R136 ;  /* 0x000000102888723c */ /* 0x040ff00000001888 */
[-C--:B------:R-:W-:Y:S08]  /*5bb0*/  HMMA.16816.F32 R140, R40, R18.reuse, R140 ;  /* 0x00000012288c723c */ /* 0x080ff0000000188c */
[C---:B------:R-:W-:Y:S01]  /*5bc0*/  HMMA.16816.F32 R144, R8.reuse, R18, R144 ;  /* 0x000000120890723c */ /* 0x040fe20000001890 */
[----:B------:R-:W-:Y:S07]  /*5bd0*/  LDSM.16.MT88.4 R16, [R224+0x20080] ;  /* 0x02008000e010783b */ /* 0x000fee0000004200 */
[-C--:B-1----:R-:W-:Y:S08]  /*5be0*/  HMMA.16816.F32 R148, R8, R12.reuse, R148 ;  /* 0x0000000c0894723c */ /* 0x082ff00000001894 */
[C---:B------:R-:W-:Y:S08]  /*5bf0*/  HMMA.16816.F32 R152, R40.reuse, R12, R152 ;  /* 0x0000000c2898723c */ /* 0x040ff00000001898 */
[-C--:B------:R-:W-:Y:S08]  /*5c00*/  HMMA.16816.F32 R156, R40, R14.reuse, R156 ;  /* 0x0000000e289c723c */ /* 0x080ff0000000189c */
[----:B------:R-:W-:Y:S01]  /*5c10*/  HMMA.16816.F32 R160, R8, R14, R160 ;  /* 0x0000000e08a0723c */ /* 0x000fe200000018a0 */
[----:B------:R-:W-:Y:S07]  /*5c20*/  LDSM.16.MT88.4 R8, [R224+0x1c080] ;  /* 0x01c08000e008783b */ /* 0x000fee0000004200 */
[-C--:B----4-:R-:W-:Y:S01]  /*5c30*/  HMMA.16816.F32 R132, R20, R24.reuse, R132 ;  /* 0x000000181484723c */ /* 0x090fe20000001884 */
[----:B------:R-:W1:Y:S07]  /*5c40*/  LDSM.16.MT88.4 R12, [R80+0x13880] ;  /* 0x01388000500c783b */ /* 0x000e6e0000004200 */
[C---:B--2---:R-:W-:Y:S08]  /*5c50*/  HMMA.16816.F32 R136, R32.reuse, R24, R136 ;  /* 0x000000182088723c */ /* 0x044ff00000001888 */
[-C--:B------:R-:W-:Y:S08]  /*5c60*/  HMMA.16816.F32 R140, R32, R26.reuse, R140 ;  /* 0x0000001a208c723c */ /* 0x080ff0000000188c */
[C---:B------:R-:W-:Y:S01]  /*5c70*/  HMMA.16816.F32 R144, R20.reuse, R26, R144 ;  /* 0x0000001a1490723c */ /* 0x040fe20000001890 */
[----:B------:R2:W3:Y:S07]  /*5c80*/  LDSM.16.MT88.4 R24, [R0+0x13880] ;  /* 0x013880000018783b */ /* 0x0004ee0000004200 */
[-C--:B------:R-:W-:Y:S01]  /*5c90*/  HMMA.16816.F32 R148, R20, R4.reuse, R148 ;  /* 0x000000041494723c */ /* 0x080fe20000001894 */
[----:B------:R-:W-:Y:S07]  /*5ca0*/  BAR.SYNC.DEFER_BLOCKING 0x0 ;  /* 0x0000000000007b1d */ /* 0x000fee0000010000 */
[C---:B------:R-:W-:Y:S08]  /*5cb0*/  HMMA.16816.F32 R152, R32.reuse, R4, R152 ;  /* 0x000000042098723c */ /* 0x040ff00000001898 */
[-C--:B------:R-:W-:Y:S04]  /*5cc0*/  HMMA.16816.F32 R156, R32, R6.reuse, R156 ;  /* 0x00000006209c723c */ /* 0x080fe8000000189c */
[----:B--2---:R-:W-:Y:S04]  /*5cd0*/  SHF.L.U32 R0, R231, 0x1, RZ ;  /* 0x00000001e7007819 */ /* 0x004fe800000006ff */
[----:B------:R-:W-:Y:S01]  /*5ce0*/  HMMA.16816.F32 R160, R20, R6, R160 ;  /* 0x0000000614a0723c */ /* 0x000fe200000018a0 */
[----:B------:R2:W4:Y:S03]  /*5cf0*/  LDSM.16.M88.4 R32, [R2+0x20880] ;  /* 0x020880000220783b */ /* 0x0005260000000200 */
[----:B------:R-:W-:Y:S04]  /*5d00*/  IMAD.IADD R52, R0, 0x1, R212 ;  /* 0x0000000100347824 */ /* 0x000fe800078e02d4 */
[-C--:B-1----:R-:W-:Y:S01]  /*5d10*/  HMMA.16816.F32 R132, R8, R12.reuse, R132 ;  /* 0x0000000c0884723c */ /* 0x082fe20000001884 */
[----:B------:R2:W1:Y:S07]  /*5d20*/  LDSM.16.MT88.4 R36, [R52+0x80] ;  /* 0x000080003424783b */ /* 0x00046e0000004200 */
[C---:B------:R-:W-:Y:S01]  /*5d30*/  HMMA.16816.F32 R136, R16.reuse, R12, R136 ;  /* 0x0000000c1088723c */ /* 0x040fe20000001888 */
[----:B------:R-:W1:Y:S07]  /*5d40*/  LDSM.16.MT88.4 R52, [R52+0x880] ;  /* 0x000880003434783b */ /* 0x000e6e0000004200 */
[-C--:B------:R-:W-:Y:S01]  /*5d50*/  HMMA.16816.F32 R140, R16, R14.reuse, R140 ;  /* 0x0000000e108c723c */ /* 0x080fe2000000188c */
[----:B------:R2:W1:Y:S07]  /*5d60*/  LDSM.16.M88.4 R28, [R2+0x22880] ;  /* 0x02288000021c783b */ /* 0x00046e0000000200 */
[C---:B------:R-:W-:Y:S01]  /*5d70*/  HMMA.16816.F32 R144, R8.reuse, R14, R144 ;  /* 0x0000000e0890723c */ /* 0x040fe20000001890 */
[----:B------:R2:W1:Y:S07]  /*5d80*/  LDSM.16.MT88.4 R20, [R0+0x80] ;  /* 0x000080000014783b */ /* 0x00046e0000004200 */
[-C--:B---3--:R-:W-:Y:S01]  /*5d90*/  HMMA.16816.F32 R148, R8, R24.reuse, R148 ;  /* 0x000000180894723c */ /* 0x088fe20000001894 */
[----:B------:R2:W3:Y:S07]  /*5da0*/  LDSM.16.M88.4 R40, [R3+0x20880] ;  /* 0x020880000328783b */ /* 0x0004ee0000000200 */
[C---:B------:R-:W-:Y:S01]  /*5db0*/  HMMA.16816.F32 R152, R16.reuse, R24, R152 ;  /* 0x000000181098723c */ /* 0x040fe20000001898 */
[----:B------:R2:W1:Y:S07]  /*5dc0*/  LDSM.16.M88.4 R48, [R3+0x22880] ;  /* 0x022880000330783b */ /* 0x00046e0000000200 */
[-C--:B------:R-:W-:Y:S01]  /*5dd0*/  HMMA.16816.F32 R156, R16, R26.reuse, R156 ;  /* 0x0000001a109c723c */ /* 0x080fe2000000189c */
[----:B------:R2:W1:Y:S07]  /*5de0*/  LDSM.16.MT88.4 R44, [R0+0x880] ;  /* 0x00088000002c783b */ /* 0x00046e0000004200 */
[----:B------:R-:W-:Y:S01]  /*5df0*/  HMMA.16816.F32 R160, R8, R26, R160 ;  /* 0x0000001a08a0723c */ /* 0x000fe200000018a0 */
[----:B------:R-:W-:-:S07]  /*5e00*/  @P0 BRA `(.L_x_1499) ;  /* 0x0000033000000947 */ /* 0x000fce0003800000 */
[----:B----4-:R-:W4:Y:S01]  /*5e10*/  LDL.64 R210, [R1+0x10] ;  /* 0x0000100001d27983 */ /* 0x010f220000100a00 */
[----:B------:R-:W-:Y:S02]  /*5e20*/  ULDC.64 UR6, c[0x0][0x208] ;  /* 0x0000820000067ab9 */ /* 0x000fe40000000a00 */
[----:B------:R-:W-:Y:S01]  /*5e30*/  USHF.L.U32 UR24, UR17, 0x7, URZ ;  /* 0x0000000711187899 */ /* 0x000fe2000800063f */
[----:B--2---:R-:W2:Y:S01]  /*5e40*/  LDL.64 R198, [R1+0x28] ;  /* 0x0000280001c67983 */ /* 0x004ea20000100a00 */
[----:B------:R-:W-:Y:S02]  /*5e50*/  USHF.R.S32.HI UR22, URZ, 0x1f, UR17 ;  /* 0x0000001f3f167899 */ /* 0x000fe40008011411 */
[----:B------:R-:W-:Y:S01]  /*5e60*/  UIMAD.WIDE.U32 UR26, UR17, UR6, URZ ;  /* 0x00000006111a72a5 */ /* 0x000fe2000f8e003f */
[----:B---3--:R-:W3:Y:S01]  /*5e70*/  LDL R63, [R1+0x1c] ;  /* 0x00001c00013f7983 */ /* 0x008ee20000100800 */
[----:B------:R-:W-:Y:S01]  /*5e80*/  UIMAD UR22, UR22, UR6, URZ ;  /* 0x00000006161672a4 */ /* 0x000fe2000f8e023f */
[----:B------:R-:W-:Y:S01]  /*5e90*/  IMAD.U32 R5, RZ, RZ, UR24 ;  /* 0x00000018ff057e24 */ /* 0x000fe2000f8e00ff */
[----:B------:R-:W-:Y:S01]  /*5ea0*/  USHF.L.U32 UR6, UR6, 0x6, URZ ;  /* 0x0000000606067899 */ /* 0x000fe2000800063f */
[----:B------:R-:W3:Y:S01]  /*5eb0*/  LDL.64 R196, [R1+0x30] ;  /* 0x0000300001c47983 */ /* 0x000ee20000100a00 */
[----:B------:R-:W-:Y:S01]  /*5ec0*/  UIMAD UR22, UR17, UR7, UR22 ;  /* 0x00000007111672a4 */ /* 0x000fe2000f8e0216 */
[----:B------:R-:W-:Y:S02]  /*5ed0*/  IMAD.U32 R8, RZ, RZ, UR26 ;  /* 0x0000001aff087e24 */ /* 0x000fe4000f8e00ff */
[----:B------:R-:W3:Y:S01]  /*5ee0*/  LDL.64 R60, [R1+0x20] ;  /* 0x00002000013c7983 */ /* 0x000ee20000100a00 */
[----:B------:R-:W-:Y:S01]  /*5ef0*/  UIADD3 UR22, UR27, UR22, URZ ;  /* 0x000000161b167290 */ /* 0x000fe2000fffe03f */
[----:B------:R-:W-:Y:S02]  /*5f00*/  IMAD.U32 R9, RZ, RZ, UR27 ;  /* 0x0000001bff097e24 */ /* 0x000fe4000f8e00ff */
[----:B------:R-:W3:Y:S03]  /*5f10*/  LDL R57, [R1+0x54] ;  /* 0x0000540001397983 */ /* 0x000ee60000100800 */
[----:B------:R-:W-:Y:S01]  /*5f20*/  IMAD.U32 R6, RZ, RZ, UR22 ;  /* 0x00000016ff067e24 */ /* 0x000fe2000f8e00ff */
[----:B----4-:R-:W-:Y:S02]  /*5f30*/  IADD3 R9, -R210, c[0x0][0x168], -R5 ;  /* 0x00005a00d2097a10 */ /* 0x010fe40007ffe905 */
[----:B--2---:R-:W-:Y:S02]  /*5f40*/  IADD3 R4, P0, R198, UR24, RZ ;  /* 0x00000018c6047c10 */ /* 0x004fe4000ff1e0ff */
[----:B------:R-:W-:Y:S02]  /*5f50*/  ISETP.LT.OR P2, PT, R9, 0x1, P5 ;  /* 0x000000010900780c */ /* 0x000fe40002f41670 */
[----:B---3--:R-:W-:Y:S02]  /*5f60*/  LEA.HI.X.SX32 R7, R5, R63, 0x1, P0 ;  /* 0x0000003f05077211 */ /* 0x008fe400000f0eff */
[----:B------:R-:W-:Y:S02]  /*5f70*/  LEA R10, P1, R4, c[0x0][0x280], 0x2 ;  /* 0x0000a000040a7a11 */ /* 0x000fe400078210ff */
[----:B------:R-:W-:Y:S02]  /*5f80*/  LEA R5, P0, R8, R196, 0x7 ;  /* 0x000000c408057211 */ /* 0x000fe400078038ff */
[----:B------:R-:W-:Y:S02]  /*5f90*/  LEA.HI.X R11, R4, c[0x0][0x284], R7, 0x2, P1 ;  /* 0x0000a100040b7a11 */ /* 0x000fe400008f1407 */
[----:B------:R-:W-:Y:S01]  /*5fa0*/  LEA.HI.X R4, R8, R61, R6, 0x7, P0 ;  /* 0x0000003d08047211 */ /* 0x000fe200000f3c06 */
[----:B------:R-:W-:Y:S01]  /*5fb0*/  IMAD.U32 R8, RZ, RZ, UR16 ;  /* 0x00000010ff087e24 */ /* 0x000fe2000f8e00ff */
[----:B------:R-:W-:Y:S02]  /*5fc0*/  LEA R6, P1, R5, c[0x0][0x1f0], 0x1 ;  /* 0x00007c0005067a11 */ /* 0x000fe400078208ff */
        /* <DEDUP_REMOVED lines=13> */
[----:B--2--5:R-:W-:Y:S04]  /*60a0*/  IMAD.SHL.U32 R7, R222, 0x4, RZ ;  /* 0x00000004de077824 */ /* 0x024fe800078e00ff */
[----:B------:R-:W-:Y:S01]  /*60b0*/  @!P4 IMAD R9, R9, 0x80, R7 ;  /* 0x000000800909c824 */ /* 0x000fe200078e0207 */
[----:B---3--:R-:W-:Y:S03]  /*60c0*/  IADD3 R4, P0, R4, UR6, RZ ;  /* 0x0000000604047c10 */ /* 0x008fe6000ff1e0ff */
[----:B------:R-:W-:Y:S01]  /*60d0*/  @!P4 IMAD.SHL.U32 R9, R9, 0x4, RZ ;  /* 0x000000040909c824 */ /* 0x000fe200078e00ff */
[----:B------:R-:W-:Y:S02]  /*60e0*/  IADD3.X R5, R5, UR20, RZ, P0, !PT ;  /* 0x0000001405057c10 */ /* 0x000fe400087fe4ff */
[----:B------:R-:W-:Y:S03]  /*60f0*/  IADD3 R6, P0, R4, UR6, RZ ;  /* 0x0000000604067c10 */ /* 0x000fe6000ff1e0ff */
[----:B------:R2:W-:Y:S01]  /*6100*/  LDGSTS.E.BYPASS.LTC128B.128 [R8+0x2000], [R4.64], !P2 ;  /* 0x0200000004087fae */ /* 0x0005e2000d101d52 */
[----:B------:R-:W-:Y:S05]  /*6110*/  IADD3.X R7, R5, UR20, RZ, P0, !PT ;  /* 0x0000001405077c10 */ /* 0x000fea00087fe4ff */
[----:B------:R2:W-:Y:S04]  /*6120*/  LDGSTS.E.BYPASS.LTC128B.128 [R8+0x3000], [R6.64], !P1 ;  /* 0x0300000006087fae */ /* 0x0005e8000c901d52 */
[----:B------:R2:W-:Y:S02]  /*6130*/  @!P4 LDGSTS.E.BYPASS.LTC128B.128 [R9+0x18480], [R10.64] ;  /* 0x184800000a09cfae */ /* 0x0005e4000b901d52 */
.L_x_1499:
[-C--:B-12-4-:R-:W-:Y:S01]  /*6140*/  HMMA.16816.F32 R4, R32, R20.reuse, RZ ;  /* 0x000000142004723c */ /* 0x096fe200000018ff */
[----:B------:R-:W-:Y:S01]  /*6150*/  LDSM.16.MT88.4 R60, [R0+0x1080] ;  /* 0x00108000003c783b */ /* 0x000fe20000004200 */
[----:B------:R-:W-:Y:S02]  /*6160*/  ULDC.64 UR6, c[0x0][0x238] ;  /* 0x00008e0000067ab9 */ /* 0x000fe40000000a00 */
[--C-:B------:R-:W-:Y:S01]  /*6170*/  IMAD.IADD R76, R212, 0x1, R3.reuse ;  /* 0x00000001d44c7824 */ /* 0x100fe200078e0203 */
[----:B------:R-:W-:Y:S01]  /*6180*/  USHF.R.S32.HI UR22, URZ, 0x1f, UR13 ;  /* 0x0000001f3f167899 */ /* 0x000fe2000801140d */
[----:B------:R-:W-:Y:S01]  /*6190*/  LDSM.16.MT88.4 R72, [R0+0x1880] ;  /* 0x001880000048783b */ /* 0x000fe20000004200 */
[----:B------:R-:W-:Y:S01]  /*61a0*/  IMAD.MOV.U32 R12, RZ, RZ, 0x40 ;  /* 0x00000040ff0c7424 */ /* 0x000fe200078e00ff */
[C---:B------:R-:W-:Y:S01]  /*61b0*/  HMMA.16816.F32 R8, R28.reuse, R20, RZ ;  /* 0x000000141c08723c */ /* 0x040fe200000018ff */
[----:B------:R-:W-:Y:S02]  /*61c0*/  UIMAD UR22, UR22, UR6, URZ ;  /* 0x00000006161672a4 */ /* 0x000fe4000f8e023f */
[----:B------:R-:W-:Y:S01]  /*61d0*/  LDSM.16.M88.4 R68, [R76+0x20880] ;  /* 0x020880004c44783b */ /* 0x000fe20000000200 */
[----:B------:R-:W-:Y:S01]  /*61e0*/  SEL R116, R12, 0xffffffc0, !P3 ;  /* 0xffffffc00c747807 */ /* 0x000fe20005800000 */
[----:B------:R-:W-:Y:S02]  /*61f0*/  UIMAD UR22, UR13, UR7, UR22 ;  /* 0x000000070d1672a4 */ /* 0x000fe4000f8e0216 */
[----:B------:R-:W-:Y:S01]  /*6200*/  USHF.R.S32.HI UR17, URZ, 0x1f, UR14 ;  /* 0x0000001f3f117899 */ /* 0x000fe2000801140e */
[-C--:B------:R-:W-:Y:S01]  /*6210*/  HMMA.16816.F32 R12, R28, R22.reuse, RZ ;  /* 0x000000161c0c723c */ /* 0x080fe200000018ff */
[----:B------:R-:W-:Y:S01]  /*6220*/  LDSM.16.M88.4 R76, [R76+0x22880] ;  /* 0x022880004c4c783b */ /* 0x000fe20000000200 */
[----:B------:R-:W-:Y:S02]  /*6230*/  ULDC.64 UR6, c[0x0][0x240] ;  /* 0x0000900000067ab9 */ /* 0x000fe40000000a00 */
[----:B------:R-:W-:Y:S01]  /*6240*/  IMAD.IADD R82, R116, 0x1, R2 ;  /* 0x0000000174527824 */ /* 0x000fe200078e0202 */
[----:B------:R-:W-:Y:S01]  /*6250*/  IADD3 R81, R0, R116, RZ ;  /* 0x0000007400517210 */ /* 0x000fe20007ffe0ff */
[----:B------:R-:W0:Y:S01]  /*6260*/  LDGDEPBAR ;  /* 0x00000000000079af */ /* 0x000e220000000000 */
[----:B------:R-:W-:Y:S01]  /*6270*/  UIMAD UR6, UR17, UR6, URZ ;  /* 0x00000006110672a4 */ /* 0x000fe2000f8e023f */
[C---:B------:R-:W-:Y:S01]  /*6280*/  HMMA.16816.F32 R16, R32.reuse, R22, RZ ;  /* 0x000000162010723c */ /* 0x040fe200000018ff */
[----:B------:R-:W-:Y:S02]  /*6290*/  USHF.L.U32 UR17, UR21, 0xd, URZ ;  /* 0x0000000d15117899 */ /* 0x000fe4000800063f */
[----:B------:R-:W1:Y:S01]  /*62a0*/  LDSM.16.M88.4 R56, [R82+0x20880] ;  /* 0x020880005238783b */ /* 0x000e620000000200 */
[----:B------:R-:W-:Y:S02]  /*62b0*/  UIMAD UR6, UR14, UR7, UR6 ;  /* 0x000000070e0672a4 */ /* 0x000fe4000f8e0206 */
[----:B------:R-:W-:Y:S02]  /*62c0*/  USHF.R.S32.HI UR7, URZ, 0x1f, UR17 ;  /* 0x0000001f3f077899 */ /* 0x000fe40008011411 */
[-C--:B------:R-:W-:Y:S01]  /*62d0*/  HMMA.16816.F32 R20, R32, R36.reuse, RZ ;  /* 0x000000242014723c */ /* 0x080fe200000018ff */
[----:B------:R-:W2:Y:S01]  /*62e0*/  LDSM.16.M88.4 R64, [R82+0x22880] ;  /* 0x022880005240783b */ /* 0x000ea20000000200 */
[----:B------:R-:W-:Y:S02]  /*62f0*/  UIADD3 UR21, UR21, 0x1, URZ ;  /* 0x0000000115157890 */ /* 0x000fe4000fffe03f */
[----:B------:R-:W-:Y:S02]  /*6300*/  UISETP.GE.AND UP3, UPT, UR4, 0x1, UPT ;  /* 0x000000010400788c */ /* 0x000fe4000bf66270 */
[----:B------:R-:W-:Y:S02]  /*6310*/  UISETP.GE.AND UP0, UPT, UR21, UR12, UPT ;  /* 0x0000000c1500728c */ /* 0x000fe4000bf06270 */
[C---:B------:R-:W-:Y:S01]  /*6320*/  HMMA.16816.F32 R24, R28.reuse, R36, RZ ;  /* 0x000000241c18723c */ /* 0x040fe200000018ff */
[----:B------:R-:W-:Y:S02]  /*6330*/  UISETP.GE.AND UP2, UPT, UR9, 0x1, UPT ;  /* 0x000000010900788c */ /* 0x000fe4000bf46270 */
[----:B------:R-:W-:Y:S05]  /*6340*/  UISETP.GE.AND UP1, UPT, UR16, 0x1, UPT ;  /* 0x000000011000788c */ /* 0x000fea000bf26270 */
[-C--:B------:R-:W-:Y:S08]  /*6350*/  HMMA.16816.F32 R28, R28, R38.reuse, RZ ;  /* 0x000000261c1c723c */ /* 0x080ff000000018ff */
[----:B------:R-:W-:Y:S01]  /*6360*/  HMMA.16816.F32 R32, R32, R38, RZ ;  /* 0x000000262020723c */ /* 0x000fe200000018ff */
[----:B------:R-:W4:Y:S07]  /*6370*/  LDSM.16.MT88.4 R36, [R81+0x1080] ;  /* 0x001080005124783b */ /* 0x000f2e0000004200 */
[-C--:B---3--:R-:W-:Y:S08]  /*6380*/  HMMA.16816.F32 R4, R40, R44.reuse, R4 ;  /* 0x0000002c2804723c */ /* 0x088ff00000001804 */
[C---:B------:R-:W-:Y:S08]  /*6390*/  HMMA.16816.F32 R8, R48.reuse, R44, R8 ;  /* 0x0000002c3008723c */ /* 0x040ff00000001808 */
[-C--:B------:R-:W-:Y:S08]  /*63a0*/  HMMA.16816.F32 R12, R48, R46.reuse, R12 ;  /* 0x0000002e300c723c */ /* 0x080ff0000000180c */
[C---:B------:R-:W-:Y:S01]  /*63b0*/  HMMA.16816.F32 R16, R40.reuse, R46, R16 ;  /* 0x0000002e2810723c */ /* 0x040fe20000001810 */
[----:B------:R-:W-:Y:S07]  /*63c0*/  LDSM.16.M88.4 R44, [R2+0x24880] ;  /* 0x02488000022c783b */ /* 0x000fee0000000200 */
[-C--:B------:R-:W-:Y:S08]  /*63d0*/  HMMA.16816.F32 R20, R40, R52.reuse, R20 ;  /* 0x000000342814723c */ /* 0x080ff00000001814 */
[C---:B------:R-:W-:Y:S08]  /*63e0*/  HMMA.16816.F32 R24, R48.reuse, R52, R24 ;  /* 0x000000343018723c */ /* 0x040ff00000001818 */
[-C--:B------:R-:W-:Y:S01]  /*63f0*/  HMMA.16816.F32 R28, R48, R54.reuse, R28 ;  /* 0x00000036301c723c */ /* 0x080fe2000000181c */
[----:B------:R-:W-:Y:S07]  /*6400*/  LDSM.16.MT88.4 R48, [R0+0x2080] ;  /* 0x002080000030783b */ /* 0x000fee0000004200 */
[----:B------:R-:W-:Y:S01]  /*6410*/  HMMA.16816.F32 R32, R40, R54, R32 ;  /* 0x000000362820723c */ /* 0x000fe20000001820 */
[----:B------:R-:W3:Y:S05]  /*6420*/  LDSM.16.MT88.4 R40, [R81+0x1880] ;  /* 0x001880005128783b */ /* 0x000eea0000004200 */
[----:B------:R4:W3:Y:S02]  /*6430*/  LDSM.16.M88.4 R52, [R2+0x26880] ;  /* 0x026880000234783b */ /* 0x0008e40000000200 */
[-C--:B-1----:R-:W-:Y:S08]  /*6440*/  HMMA.16816.F32 R4, R56, R60.reuse, R4 ;  /* 0x0000003c3804723c */ /* 0x082ff00000001804 */
[C---:B--2---:R-:W-:Y:S08]  /*6450*/  HMMA.16816.F32 R8, R64.reuse, R60, R8 ;  /* 0x0000003c4008723c */ /* 0x044ff00000001808 */
[-C--:B------:R-:W-:Y:S01]  /*6460*/  HMMA.16816.F32 R12, R64, R62.reuse, R12 ;  /* 0x0000003e400c723c */ /* 0x080fe2000000180c */
[----:B----4-:R-:W-:Y:S07]  /*6470*/  IMAD.U32 R2, RZ, RZ, UR13 ;  /* 0x0000000dff027e24 */ /* 0x010fee000f8e00ff */
[C---:B------:R-:W-:Y:S01]  /*6480*/  HMMA.16816.F32 R16, R56.reuse, R62, R16 ;  /* 0x0000003e3810723c */ /* 0x040fe20000001810 */
[----:B------:R-:W-:Y:S07]  /*6490*/  LDSM.16.MT88.4 R60, [R0+0x2880] ;  /* 0x00288000003c783b */ /* 0x000fee0000004200 */
[-C--:B------:R-:W-:Y:S08]  /*64a0*/  HMMA.16816.F32 R20, R56, R36.reuse, R20 ;  /* 0x000000243814723c */ /* 0x080ff00000001814 */
[C---:B------:R-:W-:Y:S08]  /*64b0*/  HMMA.16816.F32 R24, R64.reuse, R36, R24 ;  /* 0x000000244018723c */ /* 0x040ff00000001818 */
[-C--:B------:R-:W-:Y:S01]  /*64c0*/  HMMA.16816.F32 R28, R64, R38.reuse, R28 ;  /* 0x00000026401c723c */ /* 0x080fe2000000181c */
[----:B------:R-:W-:Y:S07]  /*64d0*/  LDSM.16.M88.4 R64, [R3+0x26880] ;  /* 0x026880000340783b */ /* 0x000fee0000000200 */
[----:B------:R-:W-:Y:S01]  /*64e0*/  HMMA.16816.F32 R32, R56, R38, R32 ;  /* 0x000000263820723c */ /* 0x000fe20000001820 */
[----:B------:R-:W1:Y:S05]  /*64f0*/  LDSM.16.MT88.4 R36, [R81+0x2080] ;  /* 0x002080005124783b */ /* 0x000e6a0000004200 */
[----:B------:R-:W2:Y:S02]  /*6500*/  LDSM.16.M88.4 R56, [R3+0x24880] ;  /* 0x024880000338783b */ /* 0x000ea40000000200 */
        /* <DEDUP_REMOVED lines=8> */
[----:B------:R-:W3:Y:S05]  /*6590*/  LDSM.16.MT88.4 R40, [R81+0x2880] ;  /* 0x002880005128783b */ /* 0x000eea0000004200 */
[----:B------:R-:W-:Y:S02]  /*65a0*/  LDSM.16.MT88.4 R68, [R0+0x3880] ;  /* 0x003880000044783b */ /* 0x000fe40000004200 */
[-C--:B------:R-:W-:Y:S08]  /*65b0*/  HMMA.16816.F32 R4, R44, R48.reuse, R4 ;  /* 0x000000302c04723c */ /* 0x080ff00000001804 */
[C---:B------:R-:W-:Y:S08]  /*65c0*/  HMMA.16816.F32 R8, R52.reuse, R48, R8 ;  /* 0x000000303408723c */ /* 0x040ff00000001808 */
[-C--:B------:R-:W-:Y:S08]  /*65d0*/  HMMA.16816.F32 R12, R52, R50.reuse, R12 ;  /* 0x00000032340c723c */ /* 0x080ff0000000180c */
[C---:B------:R-:W-:Y:S01]  /*65e0*/  HMMA.16816.F32 R16, R44.reuse, R50, R16 ;  /* 0x000000322c10723c */ /* 0x040fe20000001810 */
[----:B------:R-:W-:Y:S07]  /*65f0*/  LDSM.16.M88.4 R48, [R82+0x26880] ;  /* 0x026880005230783b */ /* 0x000fee0000000200 */
[-C--:B-1----:R-:W-:Y:S08]  /*6600*/  HMMA.16816.F32 R20, R44, R36.reuse, R20 ;  /* 0x000000242c14723c */ /* 0x082ff00000001814 */
[C---:B------:R-:W-:Y:S08]  /*6610*/  HMMA.16816.F32 R24, R52.reuse, R36, R24 ;  /* 0x000000243418723c */ /* 0x040ff00000001818 */
[-C--:B------:R-:W-:Y:S01]  /*6620*/  HMMA.16816.F32 R28, R52, R38.reuse, R28 ;  /* 0x00000026341c723c */ /* 0x080fe2000000181c */
[----:B------:R-:W-:Y:S07]  /*6630*/  LDSM.16.MT88.4 R52, [R81+0x3080] ;  /* 0x003080005134783b */ /* 0x000fee0000004200 */
[----:B------:R-:W-:Y:S01]  /*6640*/  HMMA.16816.F32 R32, R44, R38, R32 ;  /* 0x000000262c20723c */ /* 0x000fe20000001820 */
[----:B------:R1:W-:Y:S05]  /*6650*/  LDSM.16.MT88.4 R44, [R0+0x3080] ;  /* 0x00308000002c783b */ /* 0x0003ea0000004200 */
[----:B------:R-:W4:Y:S02]  /*6660*/  LDSM.16.M88.4 R36, [R82+0x24880] ;  /* 0x024880005224783b */ /* 0x000f240000000200 */
[-C--:B--2---:R-:W-:Y:S08]  /*6670*/  HMMA.16816.F32 R4, R56, R60.reuse, R4 ;  /* 0x0000003c3804723c */ /* 0x084ff00000001804 */
[C---:B------:R-:W-:Y:S07]  /*6680*/  HMMA.16816.F32 R8, R64.reuse, R60, R8 ;  /* 0x0000003c4008723c */ /* 0x040fee0000001808 */
[----:B------:R-:W-:Y:S01]  /*6690*/  IMAD.IADD R60, R116, 0x1, R3 ;  /* 0x00000001743c7824 */ /* 0x000fe200078e0203 */
[-C--:B------:R-:W-:Y:S04]  /*66a0*/  HMMA.16816.F32 R12, R64, R62.reuse, R12 ;  /* 0x0000003e400c723c */ /* 0x080fe8000000180c */
[----:B-1----:R-:W-:Y:S01]  /*66b0*/  IADD3 R0, R229, R82, RZ ;  /* 0x00000052e5007210 */ /* 0x002fe20007ffe0ff */
[----:B-----5:R-:W-:Y:S03]  /*66c0*/  IMAD.WIDE.U32 R2, R2, c[0x0][0x238], R222 ;  /* 0x00008e0002027a25 */ /* 0x020fe600078e00de */
[C---:B------:R-:W-:Y:S01]  /*66d0*/  HMMA.16816.F32 R16, R56.reuse, R62, R16 ;  /* 0x0000003e3810723c */ /* 0x040fe20000001810 */
[----:B------:R-:W1:Y:S03]  /*66e0*/  LDSM.16.M88.4 R60, [R60+0x24880] ;  /* 0x024880003c3c783b */ /* 0x000e660000000200 */
[----:B------:R-:W-:Y:S04]  /*66f0*/  IADD3 R3, R3, UR22, RZ ;  /* 0x0000001603037c10 */ /* 0x000fe8000fffe0ff */
[-C--:B---3--:R-:W-:Y:S08]  /*6700*/  HMMA.16816.F32 R20, R56, R40.reuse, R20 ;  /* 0x000000283814723c */ /* 0x088ff00000001814 */
[C---:B------:R-:W-:Y:S08]  /*6710*/  HMMA.16816.F32 R24, R64.reuse, R40, R24 ;  /* 0x000000284018723c */ /* 0x040ff00000001818 */
[-C--:B------:R-:W-:Y:S01]  /*6720*/  HMMA.16816.F32 R28, R64, R42.reuse, R28 ;  /* 0x0000002a401c723c */ /* 0x080fe2000000181c */
[----:B------:R2:W3:Y:S07]  /*6730*/  LDSM.16.M88.4 R64, [R0+0x26880] ;  /* 0x026880000040783b */ /* 0x0004ee0000000200 */
[----:B------:R-:W-:Y:S01]  /*6740*/  HMMA.16816.F32 R32, R56, R42, R32 ;  /* 0x0000002a3820723c */ /* 0x000fe20000001820 */
[----:B------:R-:W1:Y:S07]  /*6750*/  LDSM.16.MT88.4 R40, [R81+0x3880] ;  /* 0x003880005128783b */ /* 0x000e6e0000004200 */
[-C--:B----4-:R-:W-:Y:S08]  /*6760*/  HMMA.16816.F32 R4, R36, R44.reuse, R4 ;  /* 0x0000002c2404723c */ /* 0x090ff00000001804 */
[C---:B------:R-:W-:Y:S01]  /*6770*/  HMMA.16816.F32 R8, R48.reuse, R44, R8 ;  /* 0x0000002c3008723c */ /* 0x040fe20000001808 */
[----:B--2---:R-:W-:Y:S05]  /*6780*/  MOV R0, UR14 ;  /* 0x0000000e00007c02 */ /* 0x004fea0008000f00 */
[----:B------:R-:W-:Y:S02]  /*6790*/  IMAD.WIDE.U32 R2, R0, c[0x0][0x240], R2 ;  /* 0x0000900000027a25 */ /* 0x000fe400078e0002 */
[-C--:B------:R-:W-:Y:S04]  /*67a0*/  HMMA.16816.F32 R12, R48, R46.reuse, R12 ;  /* 0x0000002e300c723c */ /* 0x080fe8000000180c */
[----:B------:R-:W-:Y:S01]  /*67b0*/  IADD3 R0, P0, R2, UR17, RZ ;  /* 0x0000001102007c10 */ /* 0x000fe2000ff1e0ff */
[----:B------:R-:W-:Y:S03]  /*67c0*/  UIADD3 UR17, UR4, 0x1, URZ ;  /* 0x0000000104117890 */ /* 0x000fe6000fffe03f */
[C---:B------:R-:W-:Y:S08]  /*67d0*/  HMMA.16816.F32 R16, R36.reuse, R46, R16 ;  /* 0x0000002e2410723c */ /* 0x040ff00000001810 */
[-C--:B------:R-:W-:Y:S08]  /*67e0*/  HMMA.16816.F32 R20, R36, R52.reuse, R20 ;  /* 0x000000342414723c */ /* 0x080ff00000001814 */
[C---:B------:R-:W-:Y:S08]  /*67f0*/  HMMA.16816.F32 R24, R48.reuse, R52, R24 ;  /* 0x000000343018723c */ /* 0x040ff00000001818 */
[-C--:B------:R-:W-:Y:S08]  /*6800*/  HMMA.16816.F32 R28, R48, R54.reuse, R28 ;  /* 0x00000036301c723c */ /* 0x080ff0000000181c */
[----:B------:R-:W-:Y:S07]  /*6810*/  HMMA.16816.F32 R32, R36, R54, R32 ;  /* 0x000000362420723c */ /* 0x000fee0000001820 */
[----:B------:R-:W-:Y:S01]  /*6820*/  IMAD.U32 R36, RZ, RZ, UR6 ;  /* 0x00000006ff247e24 */ /* 0x000fe2000f8e00ff */
[-C--:B-1----:R-:W-:Y:S01]  /*6830*/  HMMA.16816.F32 R4, R60, R68.reuse, R4 ;  /* 0x000000443c04723c */ /* 0x082fe20000001804 */
[----:B------:R-:W-:Y:S04]  /*6840*/  UIADD3 UR6, UR16, 0x1, URZ ;  /* 0x0000000110067890 */ /* 0x000fe8000fffe03f */
[----:B------:R-:W-:Y:S01]  /*6850*/  IADD3.X R3, R3, UR7, R36, P0, !PT ;  /* 0x0000000703037c10 */ /* 0x000fe200087fe424 */
[----:B------:R-:W-:Y:S01]  /*6860*/  UIADD3 UR7, UR9, 0x1, URZ ;  /* 0x0000000109077890 */ /* 0x000fe2000fffe03f */
[C---:B------:R-:W-:Y:S01]  /*6870*/  LEA R2, P0, R0.reuse, c[0x0][0x220], 0x2 ;  /* 0x0000880000027a11 */ /* 0x040fe200078010ff */
[C---:B---3--:R-:W-:Y:S01]  /*6880*/  HMMA.16816.F32 R8, R64.reuse, R68, R8 ;  /* 0x000000444008723c */ /* 0x048fe20000001808 */
[----:B------:R-:W-:Y:S02]  /*6890*/  USEL UR16, UR6, URZ, !UP1 ;  /* 0x0000003f06107287 */ /* 0x000fe4000c800000 */
[----:B------:R-:W-:Y:S01]  /*68a0*/  USEL UR9, UR7, URZ, !UP2 ;  /* 0x0000003f07097287 */ /* 0x000fe2000d000000 */
[----:B------:R-:W-:Y:S02]  /*68b0*/  LEA.HI.X R3, R0, c[0x0][0x224], R3, 0x2, P0 ;  /* 0x0000890000037a11 */ /* 0x000fe400000f1403 */
[----:B------:R-:W-:Y:S01]  /*68c0*/  MOV R0, UR4 ;  /* 0x0000000400007c02 */ /* 0x000fe20008000f00 */
[----:B------:R-:W-:Y:S01]  /*68d0*/  USEL UR4, UR17, URZ, !UP3 ;  /* 0x0000003f11047287 */ /* 0x000fe2000d800000 */
[-C--:B------:R-:W-:Y:S01]  /*68e0*/  HMMA.16816.F32 R12, R64, R70.reuse, R12 ;  /* 0x00000046400c723c */ /* 0x080fe2000000180c */
[----:B------:R-:W-:Y:S03]  /*68f0*/  PLOP3.LUT P0, PT, PT, PT, UP0, 0x80, 0x0 ;  /* 0x000000000000781c */ /* 0x000fe60003f0f008 */
[----:B------:R-:W-:Y:S03]  /*6900*/  IMAD R0, R0, 0x2000, R233 ;  /* 0x0000200000007824 */ /* 0x000fe600078e02e9 */
[----:B------:R-:W-:Y:S01]  /*6910*/  RED.E.ADD.F32.FTZ.RN.STRONG.GPU [R2.64], R4 ;  /* 0x000000040200798e */ /* 0x000fe2000c10e792 */
[C---:B------:R-:W-:Y:S04]  /*6920*/  HMMA.16816.F32 R16, R60.reuse, R70, R16 ;  /* 0x000000463c10723c */ /* 0x040fe80000001810 */
[----:B------:R-:W-:Y:S01]  /*6930*/  RED.E.ADD.F32.FTZ.RN.STRONG.GPU [R2.64+0x400], R5 ;  /* 0x000400050200798e */ /* 0x000fe2000c10e792 */
[----:B------:R-:W-:Y:S03]  /*6940*/  SHF.L.U32 R0, R0, 0x1, RZ ;  /* 0x0000000100007819 */ /* 0x000fe600000006ff */
[-C--:B------:R-:W-:Y:S01]  /*6950*/  HMMA.16816.F32 R20, R60, R40.reuse, R20 ;  /* 0x000000283c14723c */ /* 0x080fe20000001814 */
        /* <DEDUP_REMOVED lines=163> */
.L_x_1495:
[----:B------:R-:W-:Y:S05]  /*7390*/  @P1 BRA `(.L_x_1501) ;  /* 0x0000112000001947 */ /* 0x000fea0003800000 */
[----:B------:R-:W2:Y:S01]  /*73a0*/  LDL.LU.64 R24, [R1+0x8] ;  /* 0x0000080001187983 */ /* 0x000ea20000300a00 */
[----:B------:R-:W-:Y:S01]  /*73b0*/  F2FP.PACK_AB R132, R133, R132 ;  /* 0x000000848584723e */ /* 0x000fe200000000ff */
[----:B------:R-:W-:Y:S01]  /*73c0*/  ULDC UR7, c[0x0][0x2f0] ;  /* 0x0000bc0000077ab9 */ /* 0x000fe20000000800 */
[----:B------:R-:W-:Y:S01]  /*73d0*/  F2FP.PACK_AB R134, R135, R134 ;  /* 0x000000868786723e */ /* 0x000fe200000000ff */
[----:B------:R-:W-:Y:S01]  /*73e0*/  UIADD3 UR8, -UR11, UR7, URZ ;  /* 0x000000070b087290 */ /* 0x000fe2000fffe13f */
[----:B------:R-:W-:Y:S01]  /*73f0*/  F2FP.PACK_AB R144, R145, R144 ;  /* 0x000000909190723e */ /* 0x000fe200000000ff */
[----:B------:R-:W-:Y:S01]  /*7400*/  USHF.R.S32.HI UR6, URZ, 0x1f, UR13 ;  /* 0x0000001f3f067899 */ /* 0x000fe2000801140d */
[----:B------:R-:W-:Y:S01]  /*7410*/  F2FP.PACK_AB R146, R147, R146 ;  /* 0x000000929392723e */ /* 0x000fe200000000ff */
[----:B------:R-:W-:Y:S01]  /*7420*/  UISETP.LT.AND UP0, UPT, UR8, 0x80, UPT ;  /* 0x000000800800788c */ /* 0x000fe2000bf01270 */
[----:B------:R-:W-:Y:S01]  /*7430*/  F2FP.PACK_AB R136, R137, R136 ;  /* 0x000000888988723e */ /* 0x000fe200000000ff */
[----:B------:R-:W-:Y:S01]  /*7440*/  ULDC.64 UR4, c[0x0][0x338] ;  /* 0x0000ce0000047ab9 */ /* 0x000fe20000000a00 */
[----:B------:R-:W-:Y:S01]  /*7450*/  F2FP.PACK_AB R138, R139, R138 ;  /* 0x0000008a8b8a723e */ /* 0x000fe200000000ff */
[----:B------:R-:W-:Y:S01]  /*7460*/  UIMAD UR4, UR6, UR4, URZ ;  /* 0x00000004060472a4 */ /* 0x000fe2000f8e023f */
[----:B------:R-:W-:Y:S01]  /*7470*/  F2FP.PACK_AB R140, R141, R140 ;  /* 0x0000008c8d8c723e */ /* 0x000fe200000000ff */
[----:B------:R-:W-:Y:S01]  /*7480*/  USEL UR8, UR8, 0x80, UP0 ;  /* 0x0000008008087887 */ /* 0x000fe20008000000 */
[----:B------:R-:W-:Y:S01]  /*7490*/  F2FP.PACK_AB R142, R143, R142 ;  /* 0x0000008e8f8e723e */ /* 0x000fe200000000ff */
[----:B------:R-:W-:Y:S01]  /*74a0*/  UIMAD UR5, UR13, UR5, UR4 ;  /* 0x000000050d0572a4 */ /* 0x000fe2000f8e0204 */
[----:B------:R-:W-:Y:S01]  /*74b0*/  F2FP.PACK_AB R148, R149, R148 ;  /* 0x000000949594723e */ /* 0x000fe200000000ff */
[----:B------:R-:W-:Y:S01]  /*74c0*/  USHF.R.S32.HI UR7, URZ, 0x1f, UR14 ;  /* 0x0000001f3f077899 */ /* 0x000fe2000801140e */
[----:B------:R-:W-:Y:S01]  /*74d0*/  F2FP.PACK_AB R150, R151, R150 ;  /* 0x000000969796723e */ /* 0x000fe200000000ff */
[----:B------:R-:W-:Y:S01]  /*74e0*/  BSSY B0, `(.L_x_1502) ;  /* 0x0000087000007945 */ /* 0x000fe20003800000 */
        /* <DEDUP_REMOVED lines=19> */
[----:B------:R-:W-:Y:S01]  /*7620*/  F2FP.PACK_AB R13, R13, R186 ;  /* 0x000000ba0d0d723e */ /* 0x000fe200000000ff */
[----:B------:R-:W-:Y:S01]  /*7630*/  BAR.SYNC.DEFER_BLOCKING 0x1, 0x100 ;  /* 0x0044000000007b1d */ /* 0x000fe20000010000 */
[----:B--2---:R-:W-:-:S04]  /*7640*/  SHF.R.S32.HI R9, RZ, 0x1f, R24 ;  /* 0x0000001fff097819 */ /* 0x004fc80000011418 */
[CC--:B------:R-:W-:Y:S02]  /*7650*/  LEA.HI R4, R9.reuse, R24.reuse, RZ, 0x2 ;  /* 0x0000001809047211 */ /* 0x0c0fe400078f10ff */
[----:B------:R-:W-:Y:S02]  /*7660*/  LEA.HI R0, R9, R24, RZ, 0x5 ;  /* 0x0000001809007211 */ /* 0x000fe400078f28ff */
[--C-:B------:R-:W-:Y:S02]  /*7670*/  SHF.R.S32.HI R5, RZ, 0x2, R4.reuse ;  /* 0x00000002ff057819 */ /* 0x100fe40000011404 */
[----:B------:R-:W-:Y:S02]  /*7680*/  SHF.R.S32.HI R2, RZ, 0x1f, R4 ;  /* 0x0000001fff027819 */ /* 0x000fe40000011404 */
[----:B------:R-:W-:Y:S02]  /*7690*/  SHF.R.S32.HI R6, RZ, 0x5, R0 ;  /* 0x00000005ff067819 */ /* 0x000fe40000011400 */
[----:B------:R-:W-:-:S02]  /*76a0*/  LEA.HI R2, R2, R5, RZ, 0x3 ;  /* 0x0000000502027211 */ /* 0x000fc400078f18ff */
[----:B------:R-:W-:Y:S02]  /*76b0*/  SHF.R.S32.HI R0, RZ, 0x1f, R0 ;  /* 0x0000001fff007819 */ /* 0x000fe40000011400 */
[----:B------:R-:W-:Y:S02]  /*76c0*/  LOP3.LUT R2, R2, 0xfffffff8, RZ, 0xc0, !PT ;  /* 0xfffffff802027812 */ /* 0x000fe400078ec0ff */
[----:B------:R-:W-:-:S03]  /*76d0*/  LEA.HI R0, R0, R6, RZ, 0x2 ;  /* 0x0000000600007211 */ /* 0x000fc600078f10ff */
[----:B------:R-:W-:Y:S01]  /*76e0*/  IMAD.IADD R7, R5, 0x1, -R2 ;  /* 0x0000000105077824 */ /* 0x000fe200078e0a02 */
[----:B------:R-:W-:Y:S02]  /*76f0*/  LOP3.LUT R3, R0, 0x1ffffc, RZ, 0xc0, !PT ;  /* 0x001ffffc00037812 */ /* 0x000fe400078ec0ff */
[----:B------:R-:W-:Y:S01]  /*7700*/  LOP3.LUT R5, R4, 0x3ffffffc, RZ, 0xc0, !PT ;  /* 0x3ffffffc04057812 */ /* 0x000fe200078ec0ff */
[----:B------:R-:W-:Y:S01]  /*7710*/  IMAD.SHL.U32 R4, R7, 0x40, RZ ;  /* 0x0000004007047824 */ /* 0x000fe200078e00ff */
[CC--:B------:R-:W-:Y:S01]  /*7720*/  LEA.HI R0, R9.reuse, R24.reuse, RZ, 0x3 ;  /* 0x0000001809007211 */ /* 0x0c0fe200078f18ff */
[----:B------:R-:W-:Y:S01]  /*7730*/  IMAD.IADD R8, R6, 0x1, -R3 ;  /* 0x0000000106087824 */ /* 0x000fe200078e0a03 */
[----:B------:R-:W-:Y:S02]  /*7740*/  LEA.HI R2, R9, R24, RZ, 0x7 ;  /* 0x0000001809027211 */ /* 0x000fe400078f38ff */
[----:B------:R-:W-:Y:S02]  /*7750*/  LOP3.LUT R3, R0, 0x1ffffff8, RZ, 0xc0, !PT ;  /* 0x1ffffff800037812 */ /* 0x000fe400078ec0ff */
[----:B------:R-:W-:-:S02]  /*7760*/  SHF.R.S32.HI R14, RZ, 0x3, R0 ;  /* 0x00000003ff0e7819 */ /* 0x000fc40000011400 */
[----:B------:R-:W-:Y:S01]  /*7770*/  SHF.R.U32.HI R6, RZ, 0x4, R2 ;  /* 0x00000004ff067819 */ /* 0x000fe20000011602 */
[----:B------:R-:W-:Y:S01]  /*7780*/  IMAD.IADD R2, R24, 0x1, -R3 ;  /* 0x0000000118027824 */ /* 0x000fe200078e0a03 */
[----:B------:R-:W-:Y:S01]  /*7790*/  LOP3.LUT R0, R4, 0x1c0, RZ, 0xc0, !PT ;  /* 0x000001c004007812 */ /* 0x000fe200078ec0ff */
[----:B------:R-:W-:Y:S01]  /*77a0*/  IMAD.IADD R4, R24, 0x1, -R5 ;  /* 0x0000000118047824 */ /* 0x000fe200078e0a05 */
[----:B------:R-:W-:Y:S01]  /*77b0*/  R2P PR, R7, 0x6 ;  /* 0x0000000607007804 */ /* 0x000fe20000000000 */
[----:B------:R-:W-:Y:S01]  /*77c0*/  IMAD.SHL.U32 R3, R14, 0x40, RZ ;  /* 0x000000400e037824 */ /* 0x000fe200078e00ff */
[----:B------:R-:W-:Y:S01]  /*77d0*/  LOP3.LUT R5, R0, 0x8, R6, 0xf8, !PT ;  /* 0x0000000800057812 */ /* 0x000fe200078ef806 */
[----:B------:R-:W-:Y:S01]  /*77e0*/  IMAD.SHL.U32 R12, R2, 0x8, RZ ;  /* 0x00000008020c7824 */ /* 0x000fe200078e00ff */
[----:B------:R-:W-:Y:S01]  /*77f0*/  SHF.R.U32.HI R0, RZ, 0x3, R0 ;  /* 0x00000003ff007819 */ /* 0x000fe20000011600 */
[----:B------:R-:W-:Y:S01]  /*7800*/  IMAD R2, R8, 0x200, R4 ;  /* 0x0000020008027824 */ /* 0x000fe200078e0204 */
[----:B------:R-:W-:-:S02]  /*7810*/  LOP3.LUT R23, R3, 0x1c0, RZ, 0xc0, !PT ;  /* 0x000001c003177812 */ /* 0x000fc400078ec0ff */
[----:B------:R-:W-:Y:S01]  /*7820*/  LOP3.LUT R0, R5, R0, RZ, 0x3c, !PT ;  /* 0x0000000005007212 */ /* 0x000fe200078e3cff */
[----:B------:R-:W-:Y:S01]  /*7830*/  IMAD.MOV.U32 R5, RZ, RZ, 0x20 ;  /* 0x00000020ff057424 */ /* 0x000fe200078e00ff */
[----:B------:R-:W-:Y:S02]  /*7840*/  LEA.HI R6, R9, R24, RZ, 0x6 ;  /* 0x0000001809067211 */ /* 0x000fe400078f30ff */
[----:B------:R-:W-:Y:S01]  /*7850*/  LOP3.LUT R3, R23, 0x38, R12, 0xf8, !PT ;  /* 0x0000003817037812 */ /* 0x000fe200078ef80c */
[----:B------:R-:W-:Y:S01]  /*7860*/  IMAD.U32 R0, R2, 0x2, R0 ;  /* 0x0000000202007824 */ /* 0x000fe200078e0000 */
[----:B------:R-:W-:Y:S01]  /*7870*/  SHF.R.U32.HI R4, RZ, 0x3, R23 ;  /* 0x00000003ff047819 */ /* 0x000fe20000011617 */
[----:B------:R-:W-:Y:S01]  /*7880*/  IMAD.SHL.U32 R7, R6, 0x8, RZ ;  /* 0x0000000806077824 */ /* 0x000fe200078e00ff */
[----:B------:R-:W-:Y:S01]  /*7890*/  F2FP.PACK_AB R6, R189, R188 ;  /* 0x000000bcbd06723e */ /* 0x000fe200000000ff */
[----:B------:R-:W-:Y:S01]  /*78a0*/  IMAD.SHL.U32 R0, R0, 0x2, RZ ;  /* 0x0000000200007824 */ /* 0x000fe200078e00ff */
[----:B------:R-:W-:-:S02]  /*78b0*/  LOP3.LUT R2, R3, R4, RZ, 0x3c, !PT ;  /* 0x0000000403027212 */ /* 0x000fc400078e3cff */
[----:B------:R-:W-:Y:S02]  /*78c0*/  SEL R3, R5, 0xffffffe0, !P1 ;  /* 0xffffffe005037807 */ /* 0x000fe40004800000 */
[----:B------:R-:W-:Y:S01]  /*78d0*/  LOP3.LUT R7, R2, 0x7ffffe00, R7, 0xf8, !PT ;  /* 0x7ffffe0002077812 */ /* 0x000fe200078ef807 */
[----:B------:R-:W-:Y:S01]  /*78e0*/  STS [R0+0x4080], R132 ;  /* 0x0040808400007388 */ /* 0x000fe20000000800 */
[C---:B------:R-:W-:Y:S01]  /*78f0*/  IADD3 R2, R0.reuse, 0x40, RZ ;  /* 0x0000004000027810 */ /* 0x040fe20007ffe0ff */
[C---:B------:R-:W-:Y:S01]  /*7900*/  IMAD.IADD R4, R0.reuse, 0x1, R3 ;  /* 0x0000000100047824 */ /* 0x040fe200078e0203 */
[----:B------:R-:W-:Y:S01]  /*7910*/  @P2 IADD3 R2, R0, -0x40, RZ ;  /* 0xffffffc000022810 */ /* 0x000fe20007ffe0ff */
[----:B------:R-:W-:Y:S01]  /*7920*/  STS [R0+0x4480], R134 ;  /* 0x0044808600007388 */ /* 0x000fe20000000800 */
[----:B------:R-:W-:Y:S02]  /*7930*/  F2FP.PACK_AB R5, R191, R190 ;  /* 0x000000bebf05723e */ /* 0x000fe400000000ff */
[----:B------:R-:W-:Y:S01]  /*7940*/  ISETP.GE.AND P3, PT, R14, UR8, PT ;  /* 0x000000080e007c0c */ /* 0x000fe2000bf66270 */
[----:B------:R-:W-:Y:S01]  /*7950*/  IMAD.IADD R3, R3, 0x1, R2 ;  /* 0x0000000103037824 */ /* 0x000fe200078e0202 */
[----:B------:R-:W-:Y:S02]  /*7960*/  STS [R4+0x4080], R144 ;  /* 0x0040809004007388 */ /* 0x000fe40000000800 */
[----:B------:R-:W-:-:S02]  /*7970*/  ISETP.GE.OR P0, PT, R12, c[0x0][0x324], P3 ;  /* 0x0000c9000c007a0c */ /* 0x000fc40001f06670 */
        /* <DEDUP_REMOVED lines=26> */
[----:B------:R1:W-:Y:S04]  /*7b20*/  STS [R2+0x2080], R15 ;  /* 0x0020800f02007388 */ /* 0x0003e80000000800 */
[----:B------:R3:W-:Y:S01]  /*7b30*/  STS [R2+0x2480], R13 ;  /* 0x0024800d02007388 */ /* 0x0007e20000000800 */
[----:B--2---:R-:W-:-:S03]  /*7b40*/  IMAD.U32 R4, RZ, RZ, UR15 ;  /* 0x0000000fff047e24 */ /* 0x004fc6000f8e00ff */
[----:B------:R2:W-:Y:S04]  /*7b50*/  STS [R3+0x2080], R6 ;  /* 0x0020800603007388 */ /* 0x0005e80000000800 */
[----:B------:R4:W-:Y:S04]  /*7b60*/  STS [R3+0x2480], R5 ;  /* 0x0024800503007388 */ /* 0x0009e80000000800 */
[----:B------:R-:W-:Y:S01]  /*7b70*/  BAR.SYNC.DEFER_BLOCKING 0x1, 0x100 ;  /* 0x0044000000007b1d */ /* 0x000fe20000010000 */
[----:B-1----:R-:W-:Y:S02]  /*7b80*/  SHF.R.S32.HI R15, RZ, 0x1f, R14 ;  /* 0x0000001fff0f7819 */ /* 0x002fe4000001140e */
[----:B---3--:R-:W-:Y:S01]  /*7b90*/  SHF.R.S32.HI R13, RZ, 0x1f, R12 ;  /* 0x0000001fff0d7819 */ /* 0x008fe2000001140c */
[----:B------:R-:W-:-:S02]  /*7ba0*/  IMAD.U32 R2, RZ, RZ, UR13 ;  /* 0x0000000dff027e24 */ /* 0x000fc4000f8e00ff */
[----:B--2---:R-:W-:Y:S02]  /*7bb0*/  IMAD.U32 R6, RZ, RZ, UR14 ;  /* 0x0000000eff067e24 */ /* 0x004fe4000f8e00ff */
[----:B----4-:R-:W-:Y:S01]  /*7bc0*/  IMAD.WIDE.U32 R2, R2, c[0x0][0x338], R12 ;  /* 0x0000ce0002027a25 */ /* 0x010fe200078e000c */
[----:B------:R1:W2:Y:S04]  /*7bd0*/  LDS.128 R20, [R0+0x5080] ;  /* 0x0050800000147984 */ /* 0x0002a80000000c00 */
[----:B------:R-:W-:Y:S01]  /*7be0*/  IADD3 R3, R3, UR5, RZ ;  /* 0x0000000503037c10 */ /* 0x000fe2000fffe0ff */
[----:B------:R-:W-:Y:S01]  /*7bf0*/  ULDC.64 UR4, c[0x0][0x340] ;  /* 0x0000d00000047ab9 */ /* 0x000fe20000000a00 */
[----:B------:R1:W3:Y:S01]  /*7c00*/  LDS.128 R24, [R0+0x6080] ;  /* 0x0060800000187984 */ /* 0x0002e20000000c00 */
[----:B------:R-:W-:-:S02]  /*7c10*/  UIMAD UR4, UR7, UR4, URZ ;  /* 0x00000004070472a4 */ /* 0x000fc4000f8e023f */
[----:B------:R-:W-:Y:S01]  /*7c20*/  IMAD.WIDE.U32 R6, R6, c[0x0][0x340], R2 ;  /* 0x0000d00006067a25 */ /* 0x000fe200078e0002 */
[----:B------:R1:W4:Y:S01]  /*7c30*/  LDS.128 R28, [R0+0x7080] ;  /* 0x00708000001c7984 */ /* 0x0003220000000c00 */
[----:B------:R-:W-:Y:S02]  /*7c40*/  UIMAD UR4, UR14, UR5, UR4 ;  /* 0x000000050e0472a4 */ /* 0x000fe4000f8e0204 */
[----:B------:R-:W-:Y:S01]  /*7c50*/  IMAD.WIDE R2, R4, 0x80, R14 ;  /* 0x0000008004027825 */ /* 0x000fe200078e020e */
[----:B------:R1:W1:Y:S03]  /*7c60*/  LDS.128 R32, [R0+0x80] ;  /* 0x0000800000207984 */ /* 0x0002660000000c00 */
[----:B------:R-:W-:Y:S01]  /*7c70*/  IADD3 R5, R7, UR4, RZ ;  /* 0x0000000407057c10 */ /* 0x000fe2000fffe0ff */
[----:B------:R1:W1:Y:S04]  /*7c80*/  LDS.128 R36, [R0+0x1080] ;  /* 0x0010800000247984 */ /* 0x0002680000000c00 */
[----:B------:R1:W1:Y:S04]  /*7c90*/  LDS.128 R40, [R0+0x2080] ;  /* 0x0020800000287984 */ /* 0x0002680000000c00 */
[----:B------:R1:W1:Y:S01]  /*7ca0*/  LDS.128 R44, [R0+0x3080] ;  /* 0x00308000002c7984 */ /* 0x0002620000000c00 */
        /* <DEDUP_REMOVED lines=10> */
.L_x_1503:
[----:B------:R-:W-:Y:S05]  /*7d50*/  BSYNC B0 ;  /* 0x0000000000007941 */ /* 0x000fea0003800000 */
.L_x_1502:
[----:B-1----:R-:W-:Y:S01]  /*7d60*/  IADD3 R0, R14, 0x20, RZ ;  /* 0x000000200e007810 */ /* 0x002fe20007ffe0ff */
[----:B------:R-:W-:Y:S03]  /*7d70*/  BSSY B0, `(.L_x_1504) ;  /* 0x000000f000007945 */ /* 0x000fe60003800000 */
[----:B------:R-:W-:-:S04]  /*7d80*/  ISETP.GE.AND P2, PT, R0, UR8, PT ;  /* 0x0000000800007c0c */ /* 0x000fc8000bf46270 */
        /* <DEDUP_REMOVED lines=12> */
[----:B--2---:R1:W-:Y:S02]  /*7e50*/  STG.E.128 [R10.64], R20 ;  /* 0x000000140a007986 */ /* 0x0043e4000c101d12 */
.L_x_1505:
[----:B------:R-:W-:Y:S05]  /*7e60*/  BSYNC B0 ;  /* 0x0000000000007941 */ /* 0x000fea0003800000 */
.L_x_1504:
[----:B------:R-:W-:Y:S01]  /*7e70*/  IADD3 R0, R14, 0x40, RZ ;  /* 0x000000400e007810 */ /* 0x000fe20007ffe0ff */
[----:B------:R-:W-:Y:S03]  /*7e80*/  BSSY B0, `(.L_x_1506) ;  /* 0x000000f000007945 */ /* 0x000fe60003800000 */
[----:B------:R-:W-:-:S04]  /*7e90*/  ISETP.GE.AND P1, PT, R0, UR8, PT ;  /* 0x0000000800007c0c */ /* 0x000fc8000bf26270 */
        /* <DEDUP_REMOVED lines=12> */
[----:B---3--:R1:W-:Y:S02]  /*7f60*/  STG.E.128 [R10.64], R24 ;  /* 0x000000180a007986 */ /* 0x0083e4000c101d12 */
.L_x_1507:
[----:B------:R-:W-:Y:S05]  /*7f70*/  BSYNC B0 ;  /* 0x0000000000007941 */ /* 0x000fea0003800000 */
.L_x_1506:
[----:B------:R-:W-:Y:S01]  /*7f80*/  IADD3 R0, R14, 0x60, RZ ;  /* 0x000000600e007810 */ /* 0x000fe20007ffe0ff */
[----:B------:R-:W-:Y:S03]  /*7f90*/  BSSY B0, `(.L_x_1508) ;  /* 0x000000e000007945 */ /* 0x000fe60003800000 */
[----:B------:R-:W-:-:S04]  /*7fa0*/  ISETP.GE.AND P0, PT, R0, UR8, PT ;  /* 0x0000000800007c0c */ /* 0x000fc8000bf06270 */
        /* <DEDUP_REMOVED lines=11> */
[----:B----4-:R4:W-:Y:S02]  /*8060*/  STG.E.128 [R4.64], R28 ;  /* 0x0000001c04007986 */ /* 0x0109e4000c101d12 */
.L_x_1509:
[----:B------:R-:W-:Y:S05]  /*8070*/  BSYNC B0 ;  /* 0x0000000000007941 */ /* 0x000fea0003800000 */
.L_x_1508:
[----:B------:R-:W-:Y:S01]  /*8080*/  ULDC.64 UR4, c[0x0][0x308] ;  /* 0x0000c20000047ab9 */ /* 0x000fe20000000a00 */
[----:B------:R-:W-:Y:S01]  /*8090*/  IMAD.U32 R0, RZ, RZ, UR13 ;  /* 0x0000000dff007e24 */ /* 0x000fe2000f8e00ff */
[----:B------:R-:W-:Y:S01]  /*80a0*/  UIMAD UR4, UR6, UR4, URZ ;  /* 0x00000004060472a4 */ /* 0x000fe2000f8e023f */
[----:B------:R-:W-:Y:S01]  /*80b0*/  ISETP.GE.OR P3, PT, R12, c[0x0][0x2f4], P3 ;  /* 0x0000bd000c007a0c */ /* 0x000fe20001f66670 */
[----:B------:R-:W-:Y:S01]  /*80c0*/  BSSY B0, `(.L_x_1510) ;  /* 0x0000013000007945 */ /* 0x000fe20003800000 */
[----:B------:R-:W-:Y:S01]  /*80d0*/  IMAD.WIDE.U32 R6, R0, c[0x0][0x308], R12 ;  /* 0x0000c20000067a25 */ /* 0x000fe200078e000c */
[----:B------:R-:W-:Y:S01]  /*80e0*/  UIMAD UR13, UR13, UR5, UR4 ;  /* 0x000000050d0d72a4 */ /* 0x000fe2000f8e0204 */
[----:B------:R-:W-:Y:S02]  /*80f0*/  MOV R0, UR14 ;  /* 0x0000000e00007c02 */ /* 0x000fe40008000f00 */
[----:B------:R-:W-:Y:S02]  /*8100*/  ULDC.64 UR4, c[0x0][0x310] ;  /* 0x0000c40000047ab9 */ /* 0x000fe40000000a00 */
[----:B------:R-:W-:Y:S01]  /*8110*/  UIMAD UR4, UR7, UR4, URZ ;  /* 0x00000004070472a4 */ /* 0x000fe2000f8e023f */
[----:B------:R-:W-:-:S03]  /*8120*/  IADD3 R7, R7, UR13, RZ ;  /* 0x0000000d07077c10 */ /* 0x000fc6000fffe0ff */
[----:B------:R-:W-:Y:S02]  /*8130*/  UIMAD UR4, UR14, UR5, UR4 ;  /* 0x000000050e0472a4 */ /* 0x000fe4000f8e0204 */
[----:B------:R-:W-:-:S05]  /*8140*/  IMAD.WIDE.U32 R6, R0, c[0x0][0x310], R6 ;  /* 0x0000c40000067a25 */ /* 0x000fca00078e0006 */
[----:B----4-:R-:W-:Y:S01]  /*8150*/  IADD3 R5, R7, UR4, RZ ;  /* 0x0000000407057c10 */ /* 0x010fe2000fffe0ff */
        /* <DEDUP_REMOVED lines=8> */
[----:B------:R1:W-:Y:S02]  /*81e0*/  STG.E.128 [R10.64], R32 ;  /* 0x000000200a007986 */ /* 0x0003e4000c101d12 */
.L_x_1511:
[----:B------:R-:W-:Y:S05]  /*81f0*/  BSYNC B0 ;  /* 0x0000000000007941 */ /* 0x000fea0003800000 */
.L_x_1510:
        /* <DEDUP_REMOVED lines=14> */
.L_x_1513:
[----:B------:R-:W-:Y:S05]  /*82e0*/  BSYNC B0 ;  /* 0x0000000000007941 */ /* 0x000fea0003800000 */
.L_x_1512:
        /* <DEDUP_REMOVED lines=14> */
.L_x_1515:
[----:B------:R-:W-:Y:S05]  /*83d0*/  BSYNC B0 ;  /* 0x0000000000007941 */ /* 0x000fea0003800000 */
.L_x_1514:
        /* <DEDUP_REMOVED lines=14> */
.L_x_1501:
[----:B------:R-:W2:Y:S01]  /*84c0*/  LDL.LU.64 R2, [R1+0x8] ;  /* 0x0000080001027983 */ /* 0x000ea20000300a00 */
[----:B------:R-:W-:Y:S01]  /*84d0*/  USHF.R.S32.HI UR6, URZ, 0x1f, UR13 ;  /* 0x0000001f3f067899 */ /* 0x000fe2000801140d */
[----:B------:R-:W-:Y:S01]  /*84e0*/  IMAD.U32 R6, RZ, RZ, UR14 ;  /* 0x0000000eff067e24 */ /* 0x000fe2000f8e00ff */
[----:B------:R-:W-:Y:S01]  /*84f0*/  ULDC.64 UR4, c[0x0][0x308] ;  /* 0x0000c20000047ab9 */ /* 0x000fe20000000a00 */
[----:B------:R-:W-:Y:S01]  /*8500*/  BSSY B0, `(.L_x_1516) ;  /* 0x0000023000007945 */ /* 0x000fe20003800000 */
[----:B------:R-:W-:Y:S02]  /*8510*/  UIMAD UR4, UR6, UR4, URZ ;  /* 0x00000004060472a4 */ /* 0x000fe4000f8e023f */
[----:B------:R-:W-:Y:S02]  /*8520*/  USHF.R.S32.HI UR7, URZ, 0x1f, UR14 ;  /* 0x0000001f3f077899 */ /* 0x000fe4000801140e */
[----:B------:R-:W-:-:S03]  /*8530*/  UIMAD UR5, UR13, UR5, UR4 ;  /* 0x000000050d0572a4 */ /* 0x000fc6000f8e0204 */
[----:B------:R-:W-:Y:S02]  /*8540*/  ULDC UR4, c[0x0][0x2f0] ;  /* 0x0000bc0000047ab9 */ /* 0x000fe40000000800 */
[----:B------:R-:W-:Y:S01]  /*8550*/  UIADD3 UR11, -UR11, UR4, URZ ;  /* 0x000000040b0b7290 */ /* 0x000fe2000fffe13f */
[----:B--2---:R-:W-:-:S04]  /*8560*/  SHF.R.S32.HI R0, RZ, 0x1f, R2 ;  /* 0x0000001fff007819 */ /* 0x004fc80000011402 */
[----:B------:R-:W-:-:S04]  /*8570*/  LEA.HI R8, R0, R2, RZ, 0x3 ;  /* 0x0000000200087211 */ /* 0x000fc800078f18ff */
[----:B------:R-:W-:Y:S02]  /*8580*/  LOP3.LUT R0, R8, 0x1ffffff8, RZ, 0xc0, !PT ;  /* 0x1ffffff808007812 */ /* 0x000fe400078ec0ff */
[----:B------:R-:W-:-:S03]  /*8590*/  SHF.R.S32.HI R8, RZ, 0x3, R8 ;  /* 0x00000003ff087819 */ /* 0x000fc60000011408 */
[----:B------:R-:W-:Y:S01]  /*85a0*/  IMAD.IADD R0, R2, 0x1, -R0 ;  /* 0x0000000102007824 */ /* 0x000fe200078e0a00 */
[----:B------:R-:W-:Y:S01]  /*85b0*/  ISETP.GE.AND P3, PT, R8, UR11, PT ;  /* 0x0000000b08007c0c */ /* 0x000fe2000bf66270 */
[----:B------:R-:W-:Y:S01]  /*85c0*/  IMAD.U32 R2, RZ, RZ, UR13 ;  /* 0x0000000dff027e24 */ /* 0x000fe2000f8e00ff */
[----:B------:R-:W-:Y:S01]  /*85d0*/  SHF.R.S32.HI R9, RZ, 0x1f, R8 ;  /* 0x0000001fff097819 */ /* 0x000fe20000011408 */
[----:B------:R-:W-:Y:S02]  /*85e0*/  IMAD.SHL.U32 R12, R0, 0x8, RZ ;  /* 0x00000008000c7824 */ /* 0x000fe400078e00ff */
[----:B------:R-:W-:-:S03]  /*85f0*/  IMAD.U32 R0, RZ, RZ, UR15 ;  /* 0x0000000fff007e24 */ /* 0x000fc6000f8e00ff */
[----:B------:R-:W-:Y:S02]  /*8600*/  SHF.R.S32.HI R13, RZ, 0x1f, R12 ;  /* 0x0000001fff0d7819 */ /* 0x000fe4000001140c */
[----:B------:R-:W-:-:S03]  /*8610*/  ISETP.GE.OR P0, PT, R12, c[0x0][0x2f4], P3 ;  /* 0x0000bd000c007a0c */ /* 0x000fc60001f06670 */
[----:B------:R-:W-:-:S05]  /*8620*/  IMAD.WIDE.U32 R2, R2, c[0x0][0x308], R12 ;  /* 0x0000c20002027a25 */ /* 0x000fca00078e000c */
[----:B------:R-:W-:Y:S01]  /*8630*/  IADD3 R3, R3, UR5, RZ ;  /* 0x0000000503037c10 */ /* 0x000fe2000fffe0ff */
[----:B------:R-:W-:Y:S02]  /*8640*/  ULDC.64 UR4, c[0x0][0x310] ;  /* 0x0000c40000047ab9 */ /* 0x000fe40000000a00 */
[----:B------:R-:W-:Y:S02]  /*8650*/  UIMAD UR4, UR7, UR4, URZ ;  /* 0x00000004070472a4 */ /* 0x000fe4000f8e023f */
[----:B------:R-:W-:Y:S02]  /*8660*/  IMAD.WIDE.U32 R6, R6, c[0x0][0x310], R2 ;  /* 0x0000c40006067a25 */ /* 0x000fe400078e0002 */
[----:B------:R-:W-:Y:S02]  /*8670*/  UIMAD UR4, UR14, UR5, UR4 ;  /* 0x000000050e0472a4 */ /* 0x000fe4000f8e0204 */
[----:B------:R-:W-:-:S04]  /*8680*/  IMAD.WIDE R2, R0, 0x80, R8 ;  /* 0x0000008000027825 */ /* 0x000fc800078e0208 */
[----:B------:R-:W-:Y:S01]  /*8690*/  IADD3 R5, R7, UR4, RZ ;  /* 0x0000000407057c10 */ /* 0x000fe2000fffe0ff */
        /* <DEDUP_REMOVED lines=9> */
.L_x_1517:
[----:B------:R-:W-:Y:S05]  /*8730*/  BSYNC B0 ;  /* 0x0000000000007941 */ /* 0x000fea0003800000 */
.L_x_1516:
        /* <DEDUP_REMOVED lines=16> */
.L_x_1519:
[----:B------:R-:W-:Y:S05]  /*8840*/  BSYNC B0 ;  /* 0x0000000000007941 */ /* 0x000fea0003800000 */
.L_x_1518:
        /* <DEDUP_REMOVED lines=16> */
.L_x_1521:
[----:B------:R-:W-:Y:S05]  /*8950*/  BSYNC B0 ;  /* 0x0000000000007941 */ /* 0x000fea0003800000 */
.L_x_1520:
        /* <DEDUP_REMOVED lines=15> */
.L_x_1523:
[----:B------:R-:W-:Y:S05]  /*8a50*/  BSYNC B0 ;  /* 0x0000000000007941 */ /* 0x000fea0003800000 */
.L_x_1522:
        /* <DEDUP_REMOVED lines=13> */
[----:B--2---:R-:W-:Y:S01]  /*8b30*/  IADD3 R5, R7, UR4, RZ ;  /* 0x0000000407057c10 */ /* 0x004fe2000fffe0ff */
        /* <DEDUP_REMOVED lines=9> */
.L_x_1525:
[----:B------:R-:W-:Y:S05]  /*8bd0*/  BSYNC B0 ;  /* 0x0000000000007941 */ /* 0x000fea0003800000 */
.L_x_1524:
[----:B------:R-:W-:Y:S01]  /*8be0*/  ISETP.GE.OR P2, PT, R12, c[0x0][0x324], P2 ;  /* 0x0000c9000c007a0c */ /* 0x000fe20001746670 */
[----:B------:R-:W-:-:S12]  /*8bf0*/  BSSY B0, `(.L_x_1526) ;  /* 0x000000d000007945 */ /* 0x000fd80003800000 */
        /* <DEDUP_REMOVED lines=11> */
[----:B------:R2:W-:Y:S02]  /*8cb0*/  STG.E.128 [R10.64], RZ ;  /* 0x000000ff0a007986 */ /* 0x0005e4000c101d12 */
.L_x_1527:
[----:B------:R-:W-:Y:S05]  /*8cc0*/  BSYNC B0 ;  /* 0x0000000000007941 */ /* 0x000fea0003800000 */
.L_x_1526:
        /* <DEDUP_REMOVED lines=14> */
.L_x_1529:
[----:B------:R-:W-:Y:S05]  /*8db0*/  BSYNC B0 ;  /* 0x0000000000007941 */ /* 0x000fea0003800000 */
.L_x_1528:
        /* <DEDUP_REMOVED lines=13> */
.L_x_1530:
        /* <DEDUP_REMOVED lines=15> */
.L_x_1845:


//--------------------- .text._ZN7cutlass13device_kernelIN5flash19enable_sm80_to_sm89INS1_16FlashAttnBwdSm80INS1_25CollectiveMainloopBwdSm80ILi2ELi2EN4cute5tupleIJNS5_1CILi128EEES8_NS7_ILi64EEEEEENS_6half_tEfNS_4arch4Sm80ELb1ELb0ELb0ELb0ELb1ELb0ELb0ELb0ELi2ELi4ELi4ELi4ELb0EEENS1_21CollectiveEpilogueBwdISA_SB_SD_Li256ELb0ELb0ELi2EEENS1_25SingleTileBwdLPTSchedulerILb0ELi128ELb1EEEEEEEEEvNT_6ParamsE --------------------------
	.section	.text._ZN7cutlass13device_kernelIN5flash19enable_sm80_to_sm89INS1_16FlashAttnBwdSm80INS1_25CollectiveMainloopBwdSm80ILi2ELi2EN4cute5tupleIJNS5_1CILi128EEES8_NS7_ILi64EEEEEENS_6half_tEfNS_4arch4Sm80ELb1ELb0ELb0ELb0ELb1ELb0ELb0ELb0ELi2ELi4ELi4ELi4ELb0EEENS1_21CollectiveEpilogueBwdISA_SB_SD_Li256ELb0ELb0ELi2EEENS1_25SingleTileBwdLPTSchedulerILb0ELi128ELb1EEEEEEEEEvNT_6ParamsE,"ax",@progbits
	.sectioninfo	@"SHI_REGISTERS=255"
	.align	128
.text._ZN7cutlass13device_kernelIN5flash19enable_sm80_to_sm89INS1_16FlashAttnBwdSm80INS1_25CollectiveMainloopBwdSm80ILi2ELi2EN4cute5tupleIJNS5_1CILi128EEES8_NS7_ILi64EEEEEENS_6half_tEfNS_4arch4Sm80ELb1ELb0ELb0ELb0ELb1ELb0ELb0ELb0ELi2ELi4ELi4ELi4ELb0EEENS1_21CollectiveEpilogueBwdISA_SB_SD_Li256ELb0ELb0ELi2EEENS1_25SingleTileBwdLPTSchedulerILb0ELi128ELb1EEEEEEEEEvNT_6ParamsE:
        .type           _ZN7cutlass13device_kernelIN5flash19enable_sm80_to_sm89INS1_16FlashAttnBwdSm80INS1_25CollectiveMainloopBwdSm80ILi2ELi2EN4cute5tupleIJNS5_1CILi128EEES8_NS7_ILi64EEEEEENS_6half_tEfNS_4arch4Sm80ELb1ELb0ELb0ELb0ELb1ELb0ELb0ELb0ELi2ELi4ELi4ELi4ELb0EEENS1_21CollectiveEpilogueBwdISA_SB_SD_Li256ELb0ELb0ELi2EEENS1_25SingleTileBwdLPTSchedulerILb0ELi128ELb1EEEEEEEEEvNT_6ParamsE,@function
        .size           _ZN7cutlass13device_kernelIN5flash19enable_sm80_to_sm89INS1_16FlashAttnBwdSm80INS1_25CollectiveMainloopBwdSm80ILi2ELi2EN4cute5tupleIJNS5_1CILi128EEES8_NS7_ILi64EEEEEENS_6half_tEfNS_4arch4Sm80ELb1ELb0ELb0ELb0ELb1ELb0ELb0ELb0ELi2ELi4ELi4ELi4ELb0EEENS1_21CollectiveEpilogueBwdISA_SB_SD_Li256ELb0ELb0ELi2EEENS1_25SingleTileBwdLPTSchedulerILb0ELi128ELb1EEEEEEEEEvNT_6ParamsE,(.L_x_1846 - _ZN7cutlass13device_kernelIN5flash19enable_sm80_to_sm89INS1_16FlashAttnBwdSm80INS1_25CollectiveMainloopBwdSm80ILi2ELi2EN4cute5tupleIJNS5_1CILi128EEES8_NS7_ILi64EEEEEENS_6half_tEfNS_4arch4Sm80ELb1ELb0ELb0ELb0ELb1ELb0ELb0ELb0ELi2ELi4ELi4ELi4ELb0EEENS1_21CollectiveEpilogueBwdISA_SB_SD_Li256ELb0ELb0ELi2EEENS1_25SingleTileBwdLPTSchedulerILb0ELi128ELb1EEEEEEEEEvNT_6ParamsE)
        .other          _ZN7cutlass13device_kernelIN5flash19enable_sm80_to_sm89INS1_16FlashAttnBwdSm80INS1_25CollectiveMainloopBwdSm80ILi2ELi2EN4cute5tupleIJNS5_1CILi128EEES8_NS7_ILi64EEEEEENS_6half_tEfNS_4arch4Sm80ELb1ELb0ELb0ELb0ELb1ELb0ELb0ELb0ELi2ELi4ELi4ELi4ELb0EEENS1_21CollectiveEpilogueBwdISA_SB_SD_Li256ELb0ELb0ELi2EEENS1_25SingleTileBwdLPTSchedulerILb0ELi128ELb1EEEEEEEEEvNT_6ParamsE,@"STO_CUDA_ENTRY STV_DEFAULT"
_ZN7cutlass13device_kernelIN5flash19enable_sm80_to_sm89INS1_16FlashAttnBwdSm80INS1_25CollectiveMainloopBwdSm80ILi2ELi2EN4cute5tupleIJNS5_1CILi128EEES8_NS7_ILi64EEEEEENS_6half_tEfNS_4arch4Sm80ELb1ELb0ELb0ELb0ELb1ELb0ELb0ELb0ELi2ELi4ELi4ELi4ELb0EEENS1_21CollectiveEpilogueBwdISA_SB_SD_Li256ELb0ELb0ELi2EEENS1_25SingleTileBwdLPTSchedulerILb0ELi128ELb1EEEEEEEEEvNT_6ParamsE:
        /* <DEDUP_REMOVED lines=32> */
.L_x_1532:
[----:B------:R-:W-:Y:S02]  /*0200*/  ULDC UR9, c[0x0][0x3ac] ;  /* 0x0000eb0000097ab9 */ /* 0x000fe40000000800 */
[----:B------:R-:W-:Y:S02]  /*0210*/  UISETP.NE.AND UP0, UPT, UR9, 0x1, UPT ;  /* 0x000000010900788c */ /* 0x000fe4000bf05270 */
[----:B------:R-:W-:Y:S02]  /*0220*/  ULDC.64 UR4, c[0x0][0x3b0] ;  /* 0x0000ec0000047ab9 */ /* 0x000fe40000000a00 */
[----:B------:R-:W-:Y:S02]  /*0230*/  UIMAD.WIDE.U32 UR10, UR8, UR4, URZ ;  /* 0x00000004080a72a5 */ /* 0x000fe4000f8e003f */
[----:B------:R-:W-:-:S05]  /*0240*/  UMOV UR6, UR8 ;  /* 0x0000000800067c82 */ /* 0x000fca0008000000 */
[----:B------:R-:W-:-:S04]  /*0250*/  @UP0 USHF.R.U32.HI UR6, URZ, UR5, UR11 ;  /* 0x000000053f060299 */ /* 0x000fc8000801160b */
[----:B------:R-:W-:Y:S02]  /*0260*/  UIMAD UR9, UR6, UR9, URZ ;  /* 0x00000009060972a4 */ /* 0x000fe4000f8e023f */
.L_x_1533:
[----:B------:R-:W-:Y:S02]  /*0270*/  ULDC.64 UR14, c[0x0][0x3a0] ;  /* 0x0000e800000e7ab9 */ /* 0x000fe40000000a00 */
[----:B------:R-:W-:Y:S02]  /*0280*/  UIADD3 UR8, UR8, -UR9, URZ ;  /* 0x8000000908087290 */ /* 0x000fe4000fffe03f */
[----:B------:R-:W-:Y:S02]  /*0290*/  UISETP.NE.AND UP0, UPT, UR14, 0x1, UPT ;  /* 0x000000010e00788c */ /* 0x000fe4000bf05270 */
[----:B------:R-:W-:Y:S02]  /*02a0*/  ULDC.64 UR4, c[0x0][0x3a8] ;  /* 0x0000ea0000047ab9 */ /* 0x000fe40000000a00 */
[----:B------:R-:W-:Y:S02]  /*02b0*/  UIMAD UR5, UR7, UR5, UR8 ;  /* 0x00000005070572a4 */ /* 0x000fe4000f8e0208 */
[----:B------:R-:W-:-:S02]  /*02c0*/  ULOP3.LUT UR6, URZ, UR6, URZ, 0x33, !UPT ;  /* 0x000000063f067292 */ /* 0x000fc4000f8e333f */
[----:B------:R-:W-:Y:S02]  /*02d0*/  UIMAD.WIDE.U32 UR8, UR5, UR15, URZ ;  /* 0x0000000f050872a5 */ /* 0x000fe4000f8e003f */
[----:B------:R-:W-:Y:S02]  /*02e0*/  ULDC UR13, c[0x0][0x394] ;  /* 0x0000e500000d7ab9 */ /* 0x000fe40000000800 */
[----:B------:R-:W-:Y:S02]  /*02f0*/  UMOV UR15, UR5 ;  /* 0x00000005000f7c82 */ /* 0x000fe40008000000 */
[----:B------:R-:W-:Y:S02]  /*0300*/  @UP0 USHF.R.U32.HI UR15, URZ, UR4, UR9 ;  /* 0x000000043f0f0299 */ /* 0x000fe40008011609 */
[----:B------:R-:W-:Y:S02]  /*0310*/  UIADD3 UR13, UR6, UR13, URZ ;  /* 0x0000000d060d7290 */ /* 0x000fe4000fffe03f */
[----:B------:R-:W-:-:S04]  /*0320*/  UIADD3 UR4, -UR15, URZ, URZ ;  /* 0x0000003f0f047290 */ /* 0x000fc8000fffe13f */
[----:B------:R-:W-:Y:S01]  /*0330*/  UIMAD UR14, UR4, UR14, UR5 ;  /* 0x0000000e040e72a4 */ /* 0x000fe2000f8e0205 */
[----:B------:R-:W-:Y:S05]  /*0340*/  BRA `(.L_x_1534) ;  /* 0x0000028000007947 */ /* 0x000fea0003800000 */
.L_x_1531:
        /* <DEDUP_REMOVED lines=20> */
.L_x_1535:
[----:B------:R-:W-:Y:S02]  /*0490*/  ULDC UR9, c[0x0][0x3ac] ;  /* 0x0000eb0000097ab9 */ /* 0x000fe40000000800 */
[----:B------:R-:W-:Y:S02]  /*04a0*/  UISETP.NE.AND UP0, UPT, UR9, 0x1, UPT ;  /* 0x000000010900788c */ /* 0x000fe4000bf05270 */
[----:B------:R-:W-:Y:S02]  /*04b0*/  ULDC.64 UR4, c[0x0][0x3b0] ;  /* 0x0000ec0000047ab9 */ /* 0x000fe40000000a00 */
[----:B------:R-:W-:Y:S02]  /*04c0*/  UIMAD.WIDE.U32 UR10, UR8, UR4, URZ ;  /* 0x00000004080a72a5 */ /* 0x000fe4000f8e003f */
[----:B------:R-:W-:-:S05]  /*04d0*/  UMOV UR6, UR8 ;  /* 0x0000000800067c82 */ /* 0x000fca0008000000 */
[----:B------:R-:W-:-:S04]  /*04e0*/  @UP0 USHF.R.U32.HI UR6, URZ, UR5, UR11 ;  /* 0x000000053f060299 */ /* 0x000fc8000801160b */
[----:B------:R-:W-:Y:S02]  /*04f0*/  UIMAD UR9, UR6, UR9, URZ ;  /* 0x00000009060972a4 */ /* 0x000fe4000f8e023f */
.L_x_1536:
        /* <DEDUP_REMOVED lines=12> */
[----:B------:R-:W-:Y:S02]  /*05c0*/  UIMAD UR14, UR4, UR14, UR5 ;  /* 0x0000000e040e72a4 */ /* 0x000fe4000f8e0205 */
.L_x_1534:
        /* <DEDUP_REMOVED lines=400> */
.L_x_1539:
[----:B---3--:R-:W-:Y:S05]  /*1ed0*/  BSYNC B0 ;  /* 0x0000000000007941 */ /* 0x008fea0003800000 */
.L_x_1538:
        /* <DEDUP_REMOVED lines=107> */
.L_x_1542:
        /* <DEDUP_REMOVED lines=175> */
.L_x_1540:
        /* <DEDUP_REMOVED lines=786> */
.L_x_1541:
        /* <DEDUP_REMOVED lines=293> */
.L_x_1537:
        /* <DEDUP_REMOVED lines=156> */
.L_x_1545:
[----:B------:R-:W-:Y:S05]  /*7db0*/  BSYNC B0 ;  /* 0x0000000000007941 */ /* 0x000fea0003800000 */
.L_x_1544:
        /* <DEDUP_REMOVED lines=16> */
.L_x_1547:
[----:B------:R-:W-:Y:S05]  /*7ec0*/  BSYNC B0 ;  /* 0x0000000000007941 */ /* 0x000fea0003800000 */
.L_x_1546:
        /* <DEDUP_REMOVED lines=16> */
.L_x_1549:
[----:B------:R-:W-:Y:S05]  /*7fd0*/  BSYNC B0 ;  /* 0x0000000000007941 */ /* 0x000fea0003800000 */
.L_x_1548:
        /* <DEDUP_REMOVED lines=15> */
.L_x_1551:
[----:B------:R-:W-:Y:S05]  /*80d0*/  BSYNC B0 ;  /* 0x0000000000007941 */ /* 0x000fea0003800000 */
.L_x_1550:
        /* <DEDUP_REMOVED lines=23> */
.L_x_1553:
[----:B------:R-:W-:Y:S05]  /*8250*/  BSYNC B0 ;  /* 0x0000000000007941 */ /* 0x000fea0003800000 */
.L_x_1552:
        /* <DEDUP_REMOVED lines=14> */
.L_x_1555:
[----:B------:R-:W-:Y:S05]  /*8340*/  BSYNC B0 ;  /* 0x0000000000007941 */ /* 0x000fea0003800000 */
.L_x_1554:
        /* <DEDUP_REMOVED lines=14> */
.L_x_1557:
[----:B------:R-:W-:Y:S05]  /*8430*/  BSYNC B0 ;  /* 0x0000000000007941 */ /* 0x000fea0003800000 */
.L_x_1556:
        /* <DEDUP_REMOVED lines=14> */
.L_x_1543:
        /* <DEDUP_REMOVED lines=39> */
.L_x_1559:
[----:B------:R-:W-:Y:S05]  /*8790*/  BSYNC B0 ;  /* 0x0000000000007941 */ /* 0x000fea0003800000 */
.L_x_1558:
        /* <DEDUP_REMOVED lines=16> */
.L_x_1561:
[----:B------:R-:W-:Y:S05]  /*88a0*/  BSYNC B0 ;  /* 0x0000000000007941 */ /* 0x000fea0003800000 */
.L_x_1560:
        /* <DEDUP_REMOVED lines=16> */
.L_x_1563:
[----:B------:R-:W-:Y:S05]  /*89b0*/  BSYNC B0 ;  /* 0x0000000000007941 */ /* 0x000fea0003800000 */
.L_x_1562:
        /* <DEDUP_REMOVED lines=15> */
.L_x_1565:
[----:B------:R-:W-:Y:S05]  /*8ab0*/  BSYNC B0 ;  /* 0x0000000000007941 */ /* 0x000fea0003800000 */
.L_x_1564:
        /* <DEDUP_REMOVED lines=23> */
.L_x_1567:
[----:B------:R-:W-:Y:S05]  /*8c30*/  BSYNC B0 ;  /* 0x0000000000007941 */ /* 0x000fea0003800000 */
.L_x_1566:
        /* <DEDUP_REMOVED lines=14> */
.L_x_1569:
[----:B------:R-:W-:Y:S05]  /*8d20*/  BSYNC B0 ;  /* 0x0000000000007941 */ /* 0x000fea0003800000 */
.L_x_1568:
        /* <DEDUP_REMOVED lines=14> */
.L_x_1571:
[----:B------:R-:W-:Y:S05]  /*8e10*/  BSYNC B0 ;  /* 0x0000000000007941 */ /* 0x000fea0003800000 */
.L_x_1570:
        /* <DEDUP_REMOVED lines=13> */
.L_x_1572:
        /* <DEDUP_REMOVED lines=9> */
.L_x_1846:


//--------------------- .text._ZN7cutlass13device_kernelIN5flash19enable_sm80_to_sm89INS1_16FlashAttnBwdSm80INS1_25CollectiveMainloopBwdSm80ILi2ELi2EN4cute5tupleIJNS5_1CILi128EEES8_NS7_ILi64EEEEEENS_6half_tEfNS_4arch4Sm80ELb1ELb0ELb0ELb0ELb0ELb0ELb0ELb0ELi2ELi4ELi4ELi4ELb0EEENS1_24CollectiveEpilogueBwdGQAISA_fSD_Li256ELb0ELb0EEENS1_25SingleTileBwdLPTSchedulerILb0ELi128ELb0EEEEEEEEEvNT_6ParamsE --------------------------
	.section	.text._ZN7cutlass13device_kernelIN5flash19enable_sm80_to_sm89INS1_16FlashAttnBwdSm80INS1_25CollectiveMainloopBwdSm80ILi2ELi2EN4cute5tupleIJNS5_1CILi128EEES8_NS7_ILi64EEEEEENS_6half_tEfNS_4arch4Sm80ELb1ELb0ELb0ELb0ELb0ELb0ELb0ELb0ELi2ELi4ELi4ELi4ELb0EEENS1_24CollectiveEpilogueBwdGQAISA_fSD_Li256ELb0ELb0EEENS1_25SingleTileBwdLPTSchedulerILb0ELi128ELb0EEEEEEEEEvNT_6ParamsE,"ax",@progbits
	.sectioninfo	@"SHI_REGISTERS=255"
	.align	128
.text._ZN7cutlass13device_kernelIN5flash19enable_sm80_to_sm89INS1_16FlashAttnBwdSm80INS1_25CollectiveMainloopBwdSm80ILi2ELi2EN4cute5tupleIJNS5_1CILi128EEES8_NS7_ILi64EEEEEENS_6half_tEfNS_4arch4Sm80ELb1ELb0ELb0ELb0ELb0ELb0ELb0ELb0ELi2ELi4ELi4ELi4ELb0EEENS1_24CollectiveEpilogueBwdGQAISA_fSD_Li256ELb0ELb0EEENS1_25SingleTileBwdLPTSchedulerILb0ELi128ELb0EEEEEEEEEvNT_6ParamsE:
        .type           _ZN7cutlass13device_kernelIN5flash19enable_sm80_to_sm89INS1_16FlashAttnBwdSm80INS1_25CollectiveMainloopBwdSm80ILi2ELi2EN4cute5tupleIJNS5_1CILi128EEES8_NS7_ILi64EEEEEENS_6half_tEfNS_4arch4Sm80ELb1ELb0ELb0ELb0ELb0ELb0ELb0ELb0ELi2ELi4ELi4ELi4ELb0EEENS1_24CollectiveEpilogueBwdGQAISA_fSD_Li256ELb0ELb0EEENS1_25SingleTileBwdLPTSchedulerILb0ELi128ELb0EEEEEEEEEvNT_6ParamsE,@function
        .size           _ZN7cutlass13device_kernelIN5flash19enable_sm80_to_sm89INS1_16FlashAttnBwdSm80INS1_25CollectiveMainloopBwdSm80ILi2ELi2EN4cute5tupleIJNS5_1CILi128EEES8_NS7_ILi64EEEEEENS_6half_tEfNS_4arch4Sm80ELb1ELb0ELb0ELb0ELb0ELb0ELb0ELb0ELi2ELi4ELi4ELi4ELb0EEENS1_24CollectiveEpilogueBwdGQAISA_fSD_Li256ELb0ELb0EEENS1_25SingleTileBwdLPTSchedulerILb0ELi128ELb0EEEEEEEEEvNT_6ParamsE,(.L_x_1847 - _ZN7cutlass13device_kernelIN5flash19enable_sm80_to_sm89INS1_16FlashAttnBwdSm80INS1_25CollectiveMainloopBwdSm80ILi2ELi2EN4cute5tupleIJNS5_1CILi128EEES8_NS7_ILi64EEEEEENS_6half_tEfNS_4arch4Sm80ELb1ELb0ELb0ELb0ELb0ELb0ELb0ELb0ELi2ELi4ELi4ELi4ELb0EEENS1_24CollectiveEpilogueBwdGQAISA_fSD_Li256ELb0ELb0EEENS1_25SingleTileBwdLPTSchedulerILb0ELi128ELb0EEEEEEEEEvNT_6ParamsE)
        .other          _ZN7cutlass13device_kernelIN5flash19enable_sm80_to_sm89INS1_16FlashAttnBwdSm80INS1_25CollectiveMainloopBwdSm80ILi2ELi2EN4cute5tupleIJNS5_1CILi128EEES8_NS7_ILi64EEEEEENS_6half_tEfNS_4arch4Sm80ELb1ELb0ELb0ELb0ELb0ELb0ELb0ELb0ELi2ELi4ELi4ELi4ELb0EEENS1_24CollectiveEpilogueBwdGQAISA_fSD_Li256ELb0ELb0EEENS1_25SingleTileBwdLPTSchedulerILb0ELi128ELb0EEEEEEEEEvNT_6ParamsE,@"STO_CUDA_ENTRY STV_DEFAULT"
_ZN7cutlass13device_kernelIN5flash19enable_sm80_to_sm89INS1_16FlashAttnBwdSm80INS1_25CollectiveMainloopBwdSm80ILi2ELi2EN4cute5tupleIJNS5_1CILi128EEES8_NS7_ILi64EEEEEENS_6half_tEfNS_4arch4Sm80ELb1ELb0ELb0ELb0ELb0ELb0ELb0ELb0ELi2ELi4ELi4ELi4ELb0EEENS1_24CollectiveEpilogueBwdGQAISA_fSD_Li256ELb0ELb0EEENS1_25SingleTileBwdLPTSchedulerILb0ELi128ELb0EEEEEEEEEvNT_6ParamsE:
        /* <DEDUP_REMOVED lines=15> */
[----:B------:R-:W-:Y:S02]  /*00f0*/  UMOV UR6, UR7 ;  /* 0x0000000700067c82 */ /* 0x000fe40008000000 */
[----:B------:R-:W-:-:S05]  /*0100*/  ULDC UR5, c[0x0][0x3c8] ;  /* 0x0000f20000057ab9 */ /* 0x000fca0000000800 */
        /* <DEDUP_REMOVED lines=15> */
.L_x_1574:
[----:B------:R-:W-:Y:S02]  /*0200*/  ULDC UR8, c[0x0][0x3b4] ;  /* 0x0000ed0000087ab9 */ /* 0x000fe40000000800 */
[----:B------:R-:W-:Y:S02]  /*0210*/  UISETP.NE.AND UP0, UPT, UR8, 0x1, UPT ;  /* 0x000000010800788c */ /* 0x000fe4000bf05270 */
[----:B------:R-:W-:Y:S02]  /*0220*/  ULDC.64 UR4, c[0x0][0x3b8] ;  /* 0x0000ee0000047ab9 */ /* 0x000fe40000000a00 */
[----:B------:R-:W-:Y:S02]  /*0230*/  UIMAD.WIDE.U32 UR10, UR7, UR4, URZ ;  /* 0x00000004070a72a5 */ /* 0x000fe4000f8e003f */
[----:B------:R-:W-:-:S05]  /*0240*/  UMOV UR16, UR7 ;  /* 0x0000000700107c82 */ /* 0x000fca0008000000 */
[----:B------:R-:W-:-:S04]  /*0250*/  @UP0 USHF.R.U32.HI UR16, URZ, UR5, UR11 ;  /* 0x000000053f100299 */ /* 0x000fc8000801160b */
[----:B------:R-:W-:Y:S02]  /*0260*/  UIMAD UR8, UR16, UR8, URZ ;  /* 0x00000008100872a4 */ /* 0x000fe4000f8e023f */
.L_x_1575:
[----:B------:R-:W-:Y:S02]  /*0270*/  ULDC.64 UR14, c[0x0][0x3a8] ;  /* 0x0000ea00000e7ab9 */ /* 0x000fe40000000a00 */
[----:B------:R-:W-:Y:S02]  /*0280*/  UIADD3 UR7, UR7, -UR8, URZ ;  /* 0x8000000807077290 */ /* 0x000fe4000fffe03f */
[----:B------:R-:W-:Y:S02]  /*0290*/  UISETP.NE.AND UP0, UPT, UR14, 0x1, UPT ;  /* 0x000000010e00788c */ /* 0x000fe4000bf05270 */
[----:B------:R-:W-:Y:S02]  /*02a0*/  ULDC.64 UR4, c[0x0][0x3b0] ;  /* 0x0000ec0000047ab9 */ /* 0x000fe40000000a00 */
[----:B------:R-:W-:-:S04]  /*02b0*/  UIMAD UR5, UR6, UR5, UR7 ;  /* 0x00000005060572a4 */ /* 0x000fc8000f8e0207 */
[----:B------:R-:W-:-:S03]  /*02c0*/  UIMAD.WIDE.U32 UR6, UR5, UR15, URZ ;  /* 0x0000000f050672a5 */ /* 0x000fc6000f8e003f */
[----:B------:R-:W-:Y:S02]  /*02d0*/  UMOV UR15, UR5 ;  /* 0x00000005000f7c82 */ /* 0x000fe40008000000 */
[----:B------:R-:W-:-:S04]  /*02e0*/  @UP0 USHF.R.U32.HI UR15, URZ, UR4, UR7 ;  /* 0x000000043f0f0299 */ /* 0x000fc80008011607 */
[----:B------:R-:W-:-:S04]  /*02f0*/  UIADD3 UR4, -UR15, URZ, URZ ;  /* 0x0000003f0f047290 */ /* 0x000fc8000fffe13f */
[----:B------:R-:W-:Y:S01]  /*0300*/  UIMAD UR14, UR4, UR14, UR5 ;  /* 0x0000000e040e72a4 */ /* 0x000fe2000f8e0205 */
[----:B------:R-:W-:Y:S05]  /*0310*/  BRA `(.L_x_1576) ;  /* 0x0000025000007947 */ /* 0x000fea0003800000 */
.L_x_1573:
        /* <DEDUP_REMOVED lines=20> */
.L_x_1577:
[----:B------:R-:W-:Y:S02]  /*0460*/  ULDC UR8, c[0x0][0x3b4] ;  /* 0x0000ed0000087ab9 */ /* 0x000fe40000000800 */
[----:B------:R-:W-:Y:S02]  /*0470*/  UISETP.NE.AND UP0, UPT, UR8, 0x1, UPT ;  /* 0x000000010800788c */ /* 0x000fe4000bf05270 */
[----:B------:R-:W-:Y:S02]  /*0480*/  ULDC.64 UR4, c[0x0][0x3b8] ;  /* 0x0000ee0000047ab9 */ /* 0x000fe40000000a00 */
[----:B------:R-:W-:Y:S02]  /*0490*/  UIMAD.WIDE.U32 UR10, UR7, UR4, URZ ;  /* 0x00000004070a72a5 */ /* 0x000fe4000f8e003f */
[----:B------:R-:W-:-:S05]  /*04a0*/  UMOV UR16, UR7 ;  /* 0x0000000700107c82 */ /* 0x000fca0008000000 */
[----:B------:R-:W-:-:S04]  /*04b0*/  @UP0 USHF.R.U32.HI UR16, URZ, UR5, UR11 ;  /* 0x000000053f100299 */ /* 0x000fc8000801160b */
[----:B------:R-:W-:Y:S02]  /*04c0*/  UIMAD UR8, UR16, UR8, URZ ;  /* 0x00000008100872a4 */ /* 0x000fe4000f8e023f */
.L_x_1578:
        /* <DEDUP_REMOVED lines=9> */
[----:B------:R-:W-:Y:S02]  /*0560*/  UIMAD UR14, UR4, UR14, UR5 ;  /* 0x0000000e040e72a4 */ /* 0x000fe4000f8e0205 */
.L_x_1576:
        /* <DEDUP_REMOVED lines=14> */
[----:B------:R-:W-:Y:S01]  /*0650*/  UIADD3 UR6, UR6, 0x7f, URZ ;  /* 0x0000007f06067890 */ /* 0x000fe2000fffe03f */
[----:B------:R-:W-:Y:S01]  /*0660*/  CS2R R184, SRZ ;  /* 0x0000000000b87805 */ /* 0x000fe2000001ff00 */
[----:B------:R-:W-:Y:S01]  /*0670*/  USHF.R.S32.HI UR4, URZ, 0x1f, UR5 ;  /* 0x0000001f3f047899 */ /* 0x000fe20008011405 */
[----:B------:R-:W-:Y:S01]  /*0680*/  CS2R R182, SRZ ;  /* 0x0000000000b67805 */ /* 0x000fe2000001ff00 */
[----:B------:R-:W-:Y:S01]  /*0690*/  ULDC.64 UR20, c[0x0][0x118] ;  /* 0x0000460000147ab9 */ /* 0x000fe20000000a00 */
[----:B------:R-:W-:Y:S01]  /*06a0*/  CS2R R180, SRZ ;  /* 0x0000000000b47805 */ /* 0x000fe2000001ff00 */
[----:B------:R-:W-:Y:S01]  /*06b0*/  ULEA.HI UR12, UR4, UR5, URZ, 0x7 ;  /* 0x00000005040c7291 */ /* 0x000fe2000f8f383f */
[----:B------:R-:W-:Y:S01]  /*06c0*/  CS2R R174, SRZ ;  /* 0x0000000000ae7805 */ /* 0x000fe2000001ff00 */
[----:B------:R-:W-:Y:S01]  /*06d0*/  USHF.R.S32.HI UR4, URZ, 0x1f, UR6 ;  /* 0x0000001f3f047899 */ /* 0x000fe20008011406 */
[----:B------:R-:W-:Y:S01]  /*06e0*/  CS2R R172, SRZ ;  /* 0x0000000000ac7805 */ /* 0x000fe2000001ff00 */
[----:B------:R-:W-:Y:S01]  /*06f0*/  USHF.R.S32.HI UR12, URZ, 0x7, UR12 ;  /* 0x000000073f0c7899 */ /* 0x000fe2000801140c */
[----:B------:R-:W-:Y:S01]  /*0700*/  CS2R R178, SRZ ;  /* 0x0000000000b27805 */ /* 0x000fe2000001ff00 */
[----:B------:R-:W-:Y:S01]  /*0710*/  ULEA.HI UR4, UR4, UR6, URZ, 0x7 ;  /* 0x0000000604047291 */ /* 0x000fe2000f8f383f */
[----:B------:R-:W-:Y:S01]  /*0720*/  CS2R R176, SRZ ;  /* 0x0000000000b07805 */ /* 0x000fe2000001ff00 */
[----:B------:R-:W-:Y:S01]  /*0730*/  UISETP.LT.AND UP0, UPT, URZ, UR12, UPT ;  /* 0x0000000c3f00728c */ /* 0x000fe2000bf01270 */
[----:B------:R-:W-:Y:S01]  /*0740*/  CS2R R170, SRZ ;  /* 0x0000000000aa7805 */ /* 0x000fe2000001ff00 */
[----:B------:R-:W-:Y:S01]  /*0750*/  USHF.R.S32.HI UR13, URZ, 0x7, UR4 ;  /* 0x000000073f0d7899 */ /* 0x000fe20008011404 */
        /* <DEDUP_REMOVED lines=21> */
[----:B------:R-:W-:-:S03]  /*08b0*/  CS2R R132, SRZ ;  /* 0x0000000000847805 */ /* 0x000fc6000001ff00 */
        /* <DEDUP_REMOVED lines=36> */
[----:B------:R-:W-:Y:S01]  /*0b00*/  IMAD.U32 R5, RZ, RZ, UR15 ;  /* 0x0000000fff057e24 */ /* 0x000fe2000f8e00ff */
[----:B------:R-:W-:Y:S01]  /*0b10*/  UIMAD UR6, UR11, UR6, URZ ;  /* 0x000000060b0672a4 */ /* 0x000fe2000f8e023f */
[----:B------:R-:W-:Y:S01]  /*0b20*/  IMAD.SHL.U32 R8, R24, 0x8, RZ ;  /* 0x0000000818087824 */ /* 0x000fe200078e00ff */
[----:B------:R-:W-:Y:S01]  /*0b30*/  LOP3.LUT R0, R4, 0x1c0, RZ, 0xc0, !PT ;  /* 0x000001c004007812 */ /* 0x000fe200078ec0ff */
[----:B------:R-:W-:Y:S01]  /*0b40*/  UIMAD UR4, UR8, UR4, URZ ;  /* 0x00000004080472a4 */ /* 0x000fe2000f8e023f */
[----:B------:R-:W-:Y:S01]  /*0b50*/  IMAD.WIDE.U32 R34, R5, c[0x0][0x278], R2 ;  /* 0x00009e0005227a25 */ /* 0x000fe200078e0002 */
[----:B------:R-:W-:Y:S01]  /*0b60*/  UIMAD UR18, UR14, UR7, UR6 ;  /* 0x000000070e1272a4 */ /* 0x000fe2000f8e0206 */
[--C-:B------:R-:W-:Y:S01]  /*0b70*/  SHF.R.S32.HI R9, RZ, 0x1f, R8.reuse ;  /* 0x0000001fff097819 */ /* 0x100fe20000011408 */
[----:B------:R-:W-:Y:S01]  /*0b80*/  UIMAD UR17, UR9, UR5, UR4 ;  /* 0x00000005091172a4 */ /* 0x000fe2000f8e0204 */
[----:B------:R-:W-:Y:S01]  /*0b90*/  IMAD.U32 R2, RZ, RZ, UR14 ;  /* 0x0000000eff027e24 */ /* 0x000fe2000f8e00ff */
[----:B------:R-:W-:Y:S01]  /*0ba0*/  LOP3.LUT R4, R0, 0x38, R8, 0xf8, !PT ;  /* 0x0000003800047812 */ /* 0x000fe200078ef808 */
[----:B------:R-:W-:Y:S01]  /*0bb0*/  ULDC.64 UR6, c[0x0][0x210] ;  /* 0x0000840000067ab9 */ /* 0x000fe20000000a00 */
[----:B------:R-:W-:Y:S01]  /*0bc0*/  SHF.R.U32.HI R0, RZ, 0x3, R0 ;  /* 0x00000003ff007819 */ /* 0x000fe20000011600 */
[--C-:B------:R-:W-:Y:S01]  /*0bd0*/  IMAD.WIDE.U32 R2, R2, c[0x0][0x180], R8.reuse ;  /* 0x0000600002027a25 */ /* 0x100fe200078e0008 */
[----:B------:R-:W-:Y:S01]  /*0be0*/  ULDC.64 UR4, c[0x0][0x1b0] ;  /* 0x00006c0000047ab9 */ /* 0x000fe20000000a00 */
[----:B------:R-:W-:Y:S01]  /*0bf0*/  ISETP.GE.OR P6, PT, R8, c[0x0][0x1cc], !P5 ;  /* 0x0000730008007a0c */ /* 0x000fe20006fc6670 */
[----:B------:R-:W-:Y:S01]  /*0c00*/  UIMAD UR6, UR11, UR6, URZ ;  /* 0x000000060b0672a4 */ /* 0x000fe2000f8e023f */
[----:B------:R-:W-:Y:S01]  /*0c10*/  LOP3.LUT R4, R4, R0, RZ, 0x3c, !PT ;  /* 0x0000000004047212 */ /* 0x000fe200078e3cff */
[----:B------:R-:W-:Y:S01]  /*0c20*/  IMAD.U32 R12, RZ, RZ, UR14 ;  /* 0x0000000eff0c7e24 */ /* 0x000fe2000f8e00ff */
[----:B------:R-:W-:Y:S01]  /*0c30*/  UIMAD UR8, UR8, UR4, URZ ;  /* 0x00000004080872a4 */ /* 0x000fe2000f8e023f */
[----:B------:R-:W-:Y:S01]  /*0c40*/  LEA.HI R0, R21, R26, RZ, 0x6 ;  /* 0x0000001a15007211 */ /* 0x000fe200078f30ff */
[----:B------:R-:W-:Y:S01]  /*0c50*/  IMAD.U32 R10, RZ, RZ, UR9 ;  /* 0x00000009ff0a7e24 */ /* 0x000fe2000f8e00ff */
[----:B------:R-:W-:Y:S01]  /*0c60*/  IADD3 R5, R3, UR18, RZ ;  /* 0x0000001203057c10 */ /* 0x000fe2000fffe0ff */
[----:B------:R-:W-:Y:S01]  /*0c70*/  UIMAD UR6, UR14, UR7, UR6 ;  /* 0x000000070e0672a4 */ /* 0x000fe2000f8e0206 */
[--C-:B------:R-:W-:Y:S01]  /*0c80*/  IMAD.WIDE.U32 R12, R12, c[0x0][0x210], R8.reuse ;  /* 0x000084000c0c7a25 */ /* 0x100fe200078e0008 */
[----:B------:R-:W-:Y:S01]  /*0c90*/  USHF.R.S32.HI UR18, URZ, 0x1f, UR15 ;  /* 0x0000001f3f127899 */ /* 0x000fe2000801140f */
[----:B------:R-:W-:Y:S01]  /*0ca0*/  ISETP.GE.OR P4, PT, R8, c[0x0][0x1cc], !P3 ;  /* 0x0000730008007a0c */ /* 0x000fe20005f86670 */
[----:B------:R-:W-:Y:S01]  /*0cb0*/  UIMAD UR8, UR9, UR5, UR8 ;  /* 0x00000005090872a4 */ /* 0x000fe2000f8e0208 */
[----:B------:R-:W-:Y:S01]  /*0cc0*/  IMAD.SHL.U32 R0, R0, 0x8, RZ ;  /* 0x0000000800007824 */ /* 0x000fe200078e00ff */
[----:B------:R-:W-:Y:S01]  /*0cd0*/  IADD3 R19, R13, UR6, RZ ;  /* 0x000000060d137c10 */ /* 0x000fe2000fffe0ff */
[----:B------:R-:W-:Y:S01]  /*0ce0*/  ULDC.64 UR4, c[0x0][0x188] ;  /* 0x0000620000047ab9 */ /* 0x000fe20000000a00 */
[----:B------:R-:W-:Y:S01]  /*0cf0*/  IMAD.WIDE.U32 R6, R10, c[0x0][0x1e0], R8 ;  /* 0x000078000a067a25 */ /* 0x000fe200078e0008 */
[----:B------:R-:W-:Y:S01]  /*0d00*/  UIMAD UR4, UR18, UR4, URZ ;  /* 0x00000004120472a4 */ /* 0x000fe2000f8e023f */
[----:B------:R-:W-:Y:S01]  /*0d10*/  LOP3.LUT R20, R4, 0xfffffe00, R0, 0xf8, !PT ;  /* 0xfffffe0004147812 */ /* 0x000fe200078ef800 */
[----:B------:R-:W-:Y:S01]  /*0d20*/  ULDC.64 UR6, c[0x0][0x1e8] ;  /* 0x00007a0000067ab9 */ /* 0x000fe20000000a00 */
[----:B------:R-:W-:Y:S01]  /*0d30*/  IMAD.WIDE.U32 R10, R10, c[0x0][0x1b0], R8 ;  /* 0x00006c000a0a7a25 */ /* 0x000fe200078e0008 */
[----:B------:R-:W-:Y:S01]  /*0d40*/  IADD3 R3, R7, UR17, RZ ;  /* 0x0000001107037c10 */ /* 0x000fe2000fffe0ff */
[----:B------:R-:W-:Y:S01]  /*0d50*/  UIMAD UR6, UR18, UR6, URZ ;  /* 0x00000006120672a4 */ /* 0x000fe2000f8e023f */
[----:B------:R-:W-:Y:S01]  /*0d60*/  ISETP.GE.OR P5, PT, R8, c[0x0][0x19c], !P5 ;  /* 0x0000670008007a0c */ /* 0x000fe20006fa6670 */
[----:B------:R-:W-:Y:S01]  /*0d70*/  IMAD.MOV.U32 R4, RZ, RZ, R2 ;  /* 0x000000ffff047224 */ /* 0x000fe200078e0002 */
[----:B------:R-:W-:Y:S01]  /*0d80*/  IADD3 R7, R11, UR8, RZ ;  /* 0x000000080b077c10 */ /* 0x000fe2000fffe0ff */
[----:B------:R-:W-:Y:S01]  /*0d90*/  IMAD.U32 R9, RZ, RZ, UR15 ;  /* 0x0000000fff097e24 */ /* 0x000fe2000f8e00ff */
[----:B------:R-:W-:Y:S01]  /*0da0*/  UIMAD UR8, UR15, UR5, UR4 ;  /* 0x000000050f0872a4 */ /* 0x000fe2000f8e0204 */
[----:B------:R-:W-:Y:S01]  /*0db0*/  IMAD.MOV.U32 R2, RZ, RZ, R6 ;  /* 0x000000ffff027224 */ /* 0x000fe200078e0006 */
[----:B------:R-:W-:Y:S01]  /*0dc0*/  UIMAD UR6, UR15, UR7, UR6 ;  /* 0x000000070f0672a4 */ /* 0x000fe2000f8e0206 */
[----:B------:R-:W-:Y:S01]  /*0dd0*/  IMAD.U32 R0, RZ, RZ, UR15 ;  /* 0x0000000fff007e24 */ /* 0x000fe2000f8e00ff */
[----:B------:R-:W-:Y:S01]  /*0de0*/  ULDC.64 UR4, c[0x0][0x1b8] ;  /* 0x00006e0000047ab9 */ /* 0x000fe20000000a00 */
[----:B------:R-:W-:Y:S01]  /*0df0*/  IMAD.WIDE.U32 R4, R9, c[0x0][0x188], R4 ;  /* 0x0000620009047a25 */ /* 0x000fe200078e0004 */
[----:B------:R-:W-:Y:S01]  /*0e00*/  UIMAD UR4, UR18, UR4, URZ ;  /* 0x00000004120472a4 */ /* 0x000fe2000f8e023f */
[----:B------:R1:W-:Y:S01]  /*0e10*/  STL.64 [R1+0x18], R30 ;  /* 0x0000181e01007387 */ /* 0x0003e20000100a00 */
[----:B------:R-:W-:Y:S01]  /*0e20*/  UMOV UR19, 0x6 ;  /* 0x0000000600137882 */ /* 0x000fe20000000000 */
        /* <DEDUP_REMOVED lines=8> */
[----:B------:R-:W-:Y:S01]  /*0eb0*/  USHF.L.U64.HI UR26, UR24, UR19, UR25 ;  /* 0x00000013181a7299 */ /* 0x000fe20008010219 */
[----:B------:R-:W-:Y:S01]  /*0ec0*/  STL.64 [R1+0x48], R34 ;  /* 0x0000482201007387 */ /* 0x000fe20000100a00 */
[----:B------:R-:W-:Y:S01]  /*0ed0*/  IMAD.MOV.U32 R14, RZ, RZ, R4 ;  /* 0x000000ffff0e7224 */ /* 0x000fe200078e0004 */
[----:B------:R-:W-:Y:S01]  /*0ee0*/  IADD3 R3, R7, UR4, RZ ;  /* 0x0000000407037c10 */ /* 0x000fe2000fffe0ff */
[----:B------:R-:W-:Y:S01]  /*0ef0*/  IMAD R0, R17, c[0x0][0x1d8], RZ ;  /* 0x0000760011007a24 */ /* 0x000fe200078e02ff */
[----:B------:R-:W-:Y:S01]  /*0f00*/  USHF.L.U32 UR24, UR24, 0x6, URZ ;  /* 0x0000000618187899 */ /* 0x000fe2000800063f */
[----:B------:R-:W-:Y:S01]  /*0f10*/  IMAD.MOV.U32 R4, RZ, RZ, R2 ;  /* 0x000000ffff047224 */ /* 0x000fe200078e0002 */
[----:B------:R-:W-:Y:S01]  /*0f20*/  USHF.R.S32.HI UR17, URZ, 0x1f, UR12 ;  /* 0x0000001f3f117899 */ /* 0x000fe2000801140c */
        /* <DEDUP_REMOVED lines=10> */
[----:B------:R-:W-:Y:S01]  /*0fd0*/  ULDC.64 UR6, c[0x0][0x278] ;  /* 0x00009e0000067ab9 */ /* 0x000fe20000000a00 */
[----:B------:R-:W-:Y:S01]  /*0fe0*/  IMAD.WIDE.U32 R4, R16, c[0x0][0x1a8], R2 ;  /* 0x00006a0010047a25 */ /* 0x000fe200078e0002 */
[----:B------:R-:W-:Y:S01]  /*0ff0*/  LEA.HI.X R7, R10, c[0x0][0x1c4], R7, 0x1, P0 ;  /* 0x000071000a077a11 */ /* 0x000fe200000f0c07 */
[----:B------:R-:W-:Y:S01]  /*1000*/  UIADD3 UR22, UR29, UR22, URZ ;  /* 0x000000161d167290 */ /* 0x000fe2000fffe03f */
[----:B------:R-:W-:Y:S01]  /*1010*/  IADD3 R2, P0, R6, UR24, RZ ;  /* 0x0000001806027c10 */ /* 0x000fe2000ff1e0ff */
[----:B------:R-:W-:Y:S01]  /*1020*/  IMAD R0, R16, c[0x0][0x1ac], R0 ;  /* 0x00006b0010007a24 */ /* 0x000fe200078e0200 */
[----:B------:R-:W-:Y:S01]  /*1030*/  UIMAD UR6, UR18, UR6, URZ ;  /* 0x00000006120672a4 */ /* 0x000fe2000f8e023f */
[----:B------:R-:W-:Y:S01]  /*1040*/  IMAD.MOV.U32 R18, RZ, RZ, R12 ;  /* 0x000000ffff127224 */ /* 0x000fe200078e000c */
[----:B------:R-:W-:Y:S01]  /*1050*/  IADD3.X R3, R7, UR26, RZ, P0, !PT ;  /* 0x0000001a07037c10 */ /* 0x000fe200087fe4ff */
[----:B------:R-:W-:Y:S01]  /*1060*/  IMAD.IADD R0, R5, 0x1, R0 ;  /* 0x0000000105007824 */ /* 0x000fe200078e0200 */
[----:B------:R-:W-:Y:S01]  /*1070*/  LEA R12, P0, R4, c[0x0][0x190], 0x1 ;  /* 0x00006400040c7a11 */ /* 0x000fe200078008ff */
[----:B------:R-:W-:Y:S01]  /*1080*/  IMAD.SHL.U32 R22, R20, 0x2, RZ ;  /* 0x0000000214167824 */ /* 0x000fe200078e00ff */
[----:B------:R-:W-:Y:S01]  /*1090*/  ULDC.64 UR8, c[0x0][0x1a8] ;  /* 0x00006a0000087ab9 */ /* 0x000fe20000000a00 */
[----:B------:R-:W-:Y:S01]  /*10a0*/  IMAD.WIDE.U32 R36, R28, c[0x0][0x178], R14 ;  /* 0x00005e001c247a25 */ /* 0x000fe200078e000e */
[----:B------:R-:W-:Y:S01]  /*10b0*/  LEA.HI.X R13, R4, c[0x0][0x194], R0, 0x1, P0 ;  /* 0x00006500040d7a11 */ /* 0x000fe200000f0c00 */
[----:B------:R-:W-:Y:S01]  /*10c0*/  USHF.L.U32 UR25, UR8, 0x6, URZ ;  /* 0x0000000608197899 */ /* 0x000fe2000800063f */
        /* <DEDUP_REMOVED lines=9> */
[----:B------:R-:W-:Y:S01]  /*1160*/  USHF.L.U32 UR23, UR12, 0x7, URZ ;  /* 0x000000070c177899 */ /* 0x000fe2000800063f */
[----:B------:R-:W-:Y:S01]  /*1170*/  IMAD.U32 R5, RZ, RZ, UR29 ;  /* 0x0000001dff057e24 */ /* 0x000fe2000f8e00ff */
[----:B------:R-:W-:Y:S01]  /*1180*/  STL.64 [R1+0x40], R36 ;  /* 0x0000402401007387 */ /* 0x000fe20000100a00 */
[----:B------:R-:W-:Y:S01]  /*1190*/  IMAD.U32 R5, RZ, RZ, UR22 ;  /* 0x00000016ff057e24 */ /* 0x000fe2000f8e00ff */
[----:B------:R-:W-:Y:S01]  /*11a0*/  USHF.L.U64.HI UR22, UR8, UR19, UR9 ;  /* 0x0000001308167299 */ /* 0x000fe20008010209 */
[----:B------:R-:W-:Y:S01]  /*11b0*/  IMAD.IADD R23, R37, 0x1, R0 ;  /* 0x0000000125177824 */ /* 0x000fe200078e0200 */
[----:B------:R-:W-:Y:S01]  /*11c0*/  LEA R0, P4, R4, R36, 0x7 ;  /* 0x0000002404007211 */ /* 0x000fe200078838ff */
[----:B------:R-:W-:Y:S01]  /*11d0*/  UIMAD UR8, UR15, UR7, UR6 ;  /* 0x000000070f0872a4 */ /* 0x000fe2000f8e0206 */
[----:B------:R-:W-:Y:S01]  /*11e0*/  IMAD.U32 R10, RZ, RZ, UR15 ;  /* 0x0000000fff0a7e24 */ /* 0x000fe2000f8e00ff */
[----:B------:R-:W-:Y:S01]  /*11f0*/  ISETP.GE.OR P2, PT, R8, c[0x0][0x19c], !P2 ;  /* 0x0000670008007a0c */ /* 0x000fe20005746670 */
[----:B------:R-:W-:Y:S01]  /*1200*/  STL [R1+0x54], R23 ;  /* 0x0000541701007387 */ /* 0x000fe20000100800 */
[----:B------:R-:W-:Y:S01]  /*1210*/  LEA.HI.X R5, R4, R23, R5, 0x7, P4 ;  /* 0x0000001704057211 */ /* 0x000fe200020f3c05 */
[----:B------:R-:W-:Y:S01]  /*1220*/  IMAD.WIDE.U32 R10, R10, c[0x0][0x218], R18 ;  /* 0x000086000a0a7a25 */ /* 0x000fe200078e0012 */
[----:B------:R-:W-:Y:S01]  /*1230*/  ISETP.GT.AND P4, PT, R26, 0x1f, PT ;  /* 0x0000001f1a00780c */ /* 0x000fe20003f84270 */
[----:B------:R-:W-:Y:S01]  /*1240*/  ULDC.64 UR6, c[0x0][0x218] ;  /* 0x0000860000067ab9 */ /* 0x000fe20000000a00 */
[----:B------:R-:W-:Y:S01]  /*1250*/  IADD3 R14, R35, UR8, RZ ;  /* 0x00000008230e7c10 */ /* 0x000fe2000fffe0ff */
[----:B------:R-:W-:Y:S01]  /*1260*/  UIMAD UR6, UR18, UR6, URZ ;  /* 0x00000006120672a4 */ /* 0x000fe2000f8e023f */
[----:B------:R-:W-:Y:S01]  /*1270*/  IMAD.U32 R16, RZ, RZ, UR14 ;  /* 0x0000000eff107e24 */ /* 0x000fe2000f8e00ff */
[----:B------:R-:W-:Y:S01]  /*1280*/  USHF.L.U32 UR9, UR4, 0x6, URZ ;  /* 0x0000000604097899 */ /* 0x000fe2000800063f */
[----:B------:R-:W-:Y:S01]  /*1290*/  LEA.HI R15, R21, R26, RZ, 0x4 ;  /* 0x0000001a150f7211 */ /* 0x000fe200078f20ff */
[----:B------:R4:W-:Y:S01]  /*12a0*/  STL [R1+0x50], R14 ;  /* 0x0000500e01007387 */ /* 0x0009e20000100800 */
[----:B------:R-:W-:Y:S01]  /*12b0*/  UIMAD UR7, UR15, UR7, UR6 ;  /* 0x000000070f0772a4 */ /* 0x000fe2000f8e0206 */
[----:B------:R-:W-:Y:S01]  /*12c0*/  IMAD.WIDE.U32 R16, R16, c[0x0][0x288], R30 ;  /* 0x0000a20010107a25 */ /* 0x000fe200078e001e */
[----:B------:R-:W-:Y:S01]  /*12d0*/  USHF.L.U64.HI UR8, UR4, UR19, UR5 ;  /* 0x0000001304087299 */ /* 0x000fe20008010205 */
[----:B---3--:R-:W-:-:S02]  /*12e0*/  IADD3 R2, P6, R2, UR24, RZ ;  /* 0x0000001802027c10 */ /* 0x008fc4000ffde0ff */
[----:B------:R-:W-:Y:S01]  /*12f0*/  ULDC.64 UR4, c[0x0][0x208] ;  /* 0x0000820000047ab9 */ /* 0x000fe20000000a00 */
[----:B------:R-:W-:Y:S01]  /*1300*/  IADD3 R11, R11, UR7, RZ ;  /* 0x000000070b0b7c10 */ /* 0x000fe2000fffe0ff */
[----:B------:R-:W-:Y:S01]  /*1310*/  ULDC.64 UR6, c[0x0][0x288] ;  /* 0x0000a20000067ab9 */ /* 0x000fe20000000a00 */
[----:B------:R-:W-:Y:S01]  /*1320*/  IADD3.X R3, R3, UR26, RZ, P6, !PT ;  /* 0x0000001a03037c10 */ /* 0x000fe2000b7fe4ff */
[----:B------:R-:W-:Y:S02]  /*1330*/  UIMAD UR6, UR11, UR6, URZ ;  /* 0x000000060b0672a4 */ /* 0x000fe4000f8e023f */
[----:B-1----:R-:W-:Y:S02]  /*1340*/  IMAD.WIDE.U32 R30, R28, c[0x0][0x208], R10 ;  /* 0x000082001c1e7a25 */ /* 0x002fe400078e000a */
[----:B------:R1:W-:Y:S01]  /*1350*/  LDGSTS.E.BYPASS.LTC128B.128 [R22+0x6080], [R2.64], !P0 ;  /* 0x0608000002167fae */ /* 0x0003e2000c101d54 */
[----:B--2---:R-:W-:Y:S01]  /*1360*/  LEA R6, P0, R0, c[0x0][0x160], 0x1 ;  /* 0x0000580000067a11 */ /* 0x004fe200078008ff */
[----:B------:R-:W-:-:S02]  /*1370*/  IMAD.MOV.U32 R32, RZ, RZ, R30 ;  /* 0x000000ffff207224 */ /* 0x000fc400078e001e */
[----:B------:R2:W-:Y:S01]  /*1380*/  STL.64 [R1+0x30], R30 ;  /* 0x0000301e01007387 */ /* 0x0005e20000100a00 */
[----:B------:R-:W-:Y:S02]  /*1390*/  LEA.HI.X R7, R0, c[0x0][0x164], R5, 0x1, P0 ;  /* 0x0000590000077a11 */ /* 0x000fe400000f0c05 */
[----:B------:R-:W-:Y:S02]  /*13a0*/  @!P4 IADD3 R0, P0, R34, UR23, RZ ;  /* 0x000000172200cc10 */ /* 0x000fe4000ff1e0ff */
[----:B-1----:R-:W-:Y:S01]  /*13b0*/  IADD3 R2, P6, R2, UR24, RZ ;  /* 0x0000001802027c10 */ /* 0x002fe2000ffde0ff */
[----:B------:R-:W-:-:S03]  /*13c0*/  USHF.R.S32.HI UR24, URZ, 0x1f, UR23 ;  /* 0x0000001f3f187899 */ /* 0x000fc60008011417 */
[----:B------:R-:W-:Y:S01]  /*13d0*/  IADD3.X R3, R3, UR26, RZ, P6, !PT ;  /* 0x0000001a03037c10 */ /* 0x000fe2000b7fe4ff */
[----:B------:R-:W-:Y:S01]  /*13e0*/  UIMAD UR26, UR14, UR7, UR6 ;  /* 0x000000070e1a72a4 */ /* 0x000fe2000f8e0206 */
[----:B------:R-:W-:Y:S01]  /*13f0*/  ISETP.GE.OR P6, PT, R8, c[0x0][0x1cc], !P1 ;  /* 0x0000730008007a0c */ /* 0x000fe20004fc6670 */
[----:B------:R-:W-:Y:S01]  /*1400*/  USHF.L.U32 UR7, UR4, 0x7, URZ ;  /* 0x0000000704077899 */ /* 0x000fe2000800063f */
[----:B------:R-:W-:Y:S01]  /*1410*/  @!P4 IADD3.X R4, R14, UR24, RZ, P0, !PT ;  /* 0x000000180e04cc10 */ /* 0x000fe200087fe4ff */
[----:B----4-:R-:W-:Y:S01]  /*1420*/  IMAD.U32 R14, RZ, RZ, UR23 ;  /* 0x00000017ff0e7e24 */ /* 0x010fe2000f8e00ff */
[----:B------:R-:W-:Y:S01]  /*1430*/  @!P4 LEA R18, P0, R0, c[0x0][0x258], 0x2 ;  /* 0x000096000012ca11 */ /* 0x000fe200078010ff */
[----:B------:R-:W-:Y:S01]  /*1440*/  UMOV UR6, 0x7 ;  /* 0x0000000700067882 */ /* 0x000fe20000000000 */
[----:B------:R-:W-:Y:S01]  /*1450*/  ISETP.GE.OR P1, PT, R8, c[0x0][0x19c], !P1 ;  /* 0x0000670008007a0c */ /* 0x000fe20004f26670 */
[----:B------:R-:W-:Y:S01]  /*1460*/  USHF.L.U64.HI UR6, UR4, UR6, UR5 ;  /* 0x0000000604067299 */ /* 0x000fe20008010205 */
[----:B------:R-:W-:Y:S01]  /*1470*/  @!P4 LEA.HI.X R19, R0, c[0x0][0x25c], R4, 0x2, P0 ;  /* 0x000097000013ca11 */ /* 0x000fe200000f1404 */
[----:B------:R-:W-:Y:S01]  /*1480*/  IMAD R0, R29, c[0x0][0x208], RZ ;  /* 0x000082001d007a24 */ /* 0x000fe200078e02ff */
[----:B------:R-:W-:Y:S01]  /*1490*/  IADD3 R4, P0, R12, UR25, RZ ;  /* 0x000000190c047c10 */ /* 0x000fe2000ff1e0ff */
[----:B------:R-:W-:Y:S01]  /*14a0*/  UIMAD UR5, UR6, UR12, URZ ;  /* 0x0000000c060572a4 */ /* 0x000fe2000f8e023f */
[C---:B------:R-:W-:Y:S01]  /*14b0*/  IADD3 R14, -R28.reuse, c[0x0][0x168], -R14 ;  /* 0x00005a001c0e7a10 */ /* 0x040fe20007ffe90e */
[----:B------:R1:W-:Y:S01]  /*14c0*/  LDGSTS.E.BYPASS.LTC128B.128 [R22+0x7080], [R2.64], !P6 ;  /* 0x0708000002167fae */ /* 0x0003e2000f101d54 */
[----:B------:R-:W-:Y:S01]  /*14d0*/  IADD3.X R5, R13, UR22, RZ, P0, !PT ;  /* 0x000000160d057c10 */ /* 0x000fe200087fe4ff */
[----:B------:R-:W-:Y:S01]  /*14e0*/  IMAD R0, R28, c[0x0][0x20c], R0 ;  /* 0x000083001c007a24 */ /* 0x000fe200078e0200 */
[----:B------:R-:W-:Y:S01]  /*14f0*/  ISETP.GE.AND P6, PT, R8, c[0x0][0x16c], PT ;  /* 0x00005b0008007a0c */ /* 0x000fe20003fc6270 */
[----:B------:R3:W-:Y:S01]  /*1500*/  LDGSTS.E.BYPASS.LTC128B.128 [R22+0x80], [R12.64], !P5 ;  /* 0x000800000c167fae */ /* 0x0007e2000e901d54 */
[----:B------:R-:W-:Y:S01]  /*1510*/  IMAD.U32 R23, RZ, RZ, UR7 ;  /* 0x00000007ff177e24 */ /* 0x000fe2000f8e00ff */
[----:B------:R-:W-:Y:S01]  /*1520*/  UIMAD UR5, UR17, UR7, UR5 ;  /* 0x00000007110572a4 */ /* 0x000fe2000f8e0205 */
[----:B------:R-:W-:Y:S01]  /*1530*/  IMAD.IADD R33, R31, 0x1, R0 ;  /* 0x000000011f217824 */ /* 0x000fe200078e0200 */
[----:B------:R4:W-:Y:S01]  /*1540*/  LDGSTS.E.BYPASS.LTC128B.128 [R22+0x1080], [R4.64], !P3 ;  /* 0x0108000004167fae */ /* 0x0009e2000d901d54 */
[----:B------:R-:W-:Y:S01]  /*1550*/  ISETP.LT.OR P3, PT, R14, 0x1, P6 ;  /* 0x000000010e00780c */ /* 0x000fe20003761670 */
[----:B------:R-:W-:Y:S01]  /*1560*/  USHF.L.U32 UR17, UR4, 0x6, URZ ;  /* 0x0000000604117899 */ /* 0x000fe2000800063f */
[----:B------:R-:W-:Y:S01]  /*1570*/  IMAD.WIDE.U32 R10, R23, UR12, R32 ;  /* 0x0000000c170a7c25 */ /* 0x000fe2000f8e0020 */
[----:B------:R-:W-:Y:S01]  /*1580*/  ISETP.GE.AND P5, PT, R8, c[0x0][0x1fc], PT ;  /* 0x00007f0008007a0c */ /* 0x000fe20003fa6270 */
[----:B------:R2:W-:Y:S01]  /*1590*/  STL.64 [R1+0x20], R32 ;  /* 0x0000202001007387 */ /* 0x0005e20000100a00 */
[----:B------:R-:W-:Y:S01]  /*15a0*/  IADD3 R9, R17, UR26, RZ ;  /* 0x0000001a11097c10 */ /* 0x000fe2000fffe0ff */
[----:B------:R-:W-:Y:S01]  /*15b0*/  IMAD.MOV.U32 R8, RZ, RZ, R16 ;  /* 0x000000ffff087224 */ /* 0x000fe200078e0010 */
[----:B------:R-:W-:Y:S01]  /*15c0*/  IADD3 R0, R11, UR5, RZ ;  /* 0x000000050b007c10 */ /* 0x000fe2000fffe0ff */
[----:B------:R-:W-:-:S02]  /*15d0*/  ULDC UR5, c[0x0][0x20c] ;  /* 0x0000830000057ab9 */ /* 0x000fc40000000800 */
[----:B------:R-:W-:-:S03]  /*15e0*/  USHF.L.U64.HI UR19, UR4, UR19, UR5 ;  /* 0x0000001304137299 */ /* 0x000fc60008010205 */
[----:B------:R-:W-:Y:S02]  /*15f0*/  ULDC.64 UR4, c[0x0][0x290] ;  /* 0x0000a40000047ab9 */ /* 0x000fe40000000a00 */
[----:B------:R-:W-:Y:S01]  /*1600*/  UIMAD UR4, UR18, UR4, URZ ;  /* 0x00000004120472a4 */ /* 0x000fe2000f8e023f */
[----:B-1----:R-:W-:-:S03]  /*1610*/  IADD3 R2, P0, R4, UR25, RZ ;  /* 0x0000001904027c10 */ /* 0x002fc6000ff1e0ff */
[----:B------:R-:W-:Y:S01]  /*1620*/  UIMAD UR4, UR15, UR5, UR4 ;  /* 0x000000050f0472a4 */ /* 0x000fe2000f8e0204 */
[----:B------:R-:W-:Y:S02]  /*1630*/  IADD3.X R3, R5, UR22, RZ, P0, !PT ;  /* 0x0000001605037c10 */ /* 0x000fe400087fe4ff */
[----:B---3--:R-:W-:-:S03]  /*1640*/  IADD3 R12, P0, R2, UR25, RZ ;  /* 0x00000019020c7c10 */ /* 0x008fc6000ff1e0ff */
[----:B------:R1:W-:Y:S01]  /*1650*/  LDGSTS.E.BYPASS.LTC128B.128 [R22+0x2080], [R2.64], !P2 ;  /* 0x0208000002167fae */ /* 0x0003e2000d101d54 */
[----:B------:R-:W-:Y:S02]  /*1660*/  IADD3.X R13, R3, UR22, RZ, P0, !PT ;  /* 0x00000016030d7c10 */ /* 0x000fe400087fe4ff */
[----:B------:R-:W-:-:S03]  /*1670*/  ISETP.LT.OR P2, PT, R14, 0x41, P6 ;  /* 0x000000410e00780c */ /* 0x000fc60003741670 */
[----:B------:R3:W-:Y:S01]  /*1680*/  LDGSTS.E.BYPASS.LTC128B.128 [R22+0x3080], [R12.64], !P1 ;  /* 0x030800000c167fae */ /* 0x0007e2000c901d54 */
[----:B------:R-:W-:-:S03]  /*1690*/  ISETP.LT.OR P1, PT, R14, 0x61, P6 ;  /* 0x000000610e00780c */ /* 0x000fc60003721670 */
[----:B------:R-:W0:Y:S04]  /*16a0*/  LDGDEPBAR ;  /* 0x00000000000079af */ /* 0x000e280000000000 */
[----:B------:R5:W-:Y:S01]  /*16b0*/  LDGSTS.E.BYPASS.LTC128B.128 [R22+0x8080], [R6.64], !P3 ;  /* 0x0808000006167fae */ /* 0x000be2000d901d54 */
[----:B------:R-:W-:Y:S02]  /*16c0*/  ISETP.LT.OR P3, PT, R14, 0x21, P6 ;  /* 0x000000210e00780c */ /* 0x000fe40003761670 */
[----:B-1----:R-:W-:-:S04]  /*16d0*/  SHF.R.S32.HI R3, RZ, 0x4, R15 ;  /* 0x00000004ff037819 */ /* 0x002fc8000001140f */
        /* <DEDUP_REMOVED lines=8> */
[----:B---3--:R-:W-:Y:S02]  /*1760*/  IADD3 R12, P0, R4, UR9, RZ ;  /* 0x00000009040c7c10 */ /* 0x008fe4000ff1e0ff */
[----:B------:R-:W-:Y:S01]  /*1770*/  ISETP.LT.OR P3, PT, R14, 0x41, P5 ;  /* 0x000000410e00780c */ /* 0x000fe20002f61670 */
[----:B------:R3:W-:Y:S01]  /*1780*/  LDGSTS.E.BYPASS.LTC128B.128 [R22+0xa080], [R4.64], !P2 ;  /* 0x0a08000004167fae */ /* 0x0007e2000d101d54 */
[----:B------:R-:W-:Y:S02]  /*1790*/  IADD3.X R13, R5, UR8, RZ, P0, !PT ;  /* 0x00000008050d7c10 */ /* 0x000fe400087fe4ff */
[----:B------:R-:W-:Y:S02]  /*17a0*/  LEA R2, P0, R10, c[0x0][0x1f0], 0x1 ;  /* 0x00007c000a027a11 */ /* 0x000fe400078008ff */
[----:B------:R-:W-:Y:S01]  /*17b0*/  ISETP.LT.OR P2, PT, R14, 0x61, P5 ;  /* 0x000000610e00780c */ /* 0x000fe20002f41670 */
[----:B------:R4:W-:Y:S01]  /*17c0*/  LDGSTS.E.BYPASS.LTC128B.128 [R22+0xb080], [R12.64], !P1 ;  /* 0x0b0800000c167fae */ /* 0x0009e2000c901d54 */
[----:B------:R-:W-:Y:S01]  /*17d0*/  LEA.HI.X R3, R10, c[0x0][0x1f4], R0, 0x1, P0 ;  /* 0x00007d000a037a11 */ /* 0x000fe200000f0c00 */
[----:B------:R-:W-:Y:S01]  /*17e0*/  IMAD.U32 R0, RZ, RZ, UR15 ;  /* 0x0000000fff007e24 */ /* 0x000fe2000f8e00ff */
[----:B------:R-:W-:-:S02]  /*17f0*/  ISETP.LT.OR P0, PT, R14, 0x1, P5 ;  /* 0x000000010e00780c */ /* 0x000fc40002f01670 */
[----:B------:R-:W-:Y:S01]  /*1800*/  ISETP.LT.OR P1, PT, R14, 0x21, P5 ;  /* 0x000000210e00780c */ /* 0x000fe20002f21670 */
[----:B--2---:R-:W-:Y:S01]  /*1810*/  IMAD.WIDE.U32 R30, R0, c[0x0][0x290], R8 ;  /* 0x0000a400001e7a25 */ /* 0x004fe200078e0008 */
[----:B------:R-:W-:-:S04]  /*1820*/  LOP3.LUT R0, R15, 0xfffffff0, RZ, 0xc0, !PT ;  /* 0xfffffff00f007812 */ /* 0x000fc800078ec0ff */
[----:B------:R-:W-:Y:S01]  /*1830*/  IADD3 R25, R31, UR4, RZ ;  /* 0x000000041f197c10 */ /* 0x000fe2000fffe0ff */
[----:B------:R-:W-:Y:S01]  /*1840*/  UIADD3 UR4, UR12, 0x1, URZ ;  /* 0x000000010c047890 */ /* 0x000fe2000fffe03f */
[----:B------:R2:W-:Y:S01]  /*1850*/  STL.64 [R1+0x28], R30 ;  /* 0x0000281e01007387 */ /* 0x0005e20000100a00 */
[C---:B-1----:R-:W-:Y:S02]  /*1860*/  IMAD.IADD R7, R26.reuse, 0x1, -R0 ;  /* 0x000000011a077824 */ /* 0x042fe400078e0a00 */
        /* <DEDUP_REMOVED lines=12> */
[----:B-1----:R-:W-:-:S04]  /*1930*/  SHF.R.S32.HI R4, RZ, 0x1f, R13 ;  /* 0x0000001fff047819 */ /* 0x002fc8000001140d */
        /* <DEDUP_REMOVED lines=16> */
[----:B-1----:R-:W-:-:S04]  /*1a40*/  IADD3 R2, P1, R2, UR17, RZ ;  /* 0x0000001102027c10 */ /* 0x002fc8000ff3e0ff */
[----:B------:R-:W-:Y:S02]  /*1a50*/  LOP3.LUT R0, R14, 0x10, R0, 0xf8, !PT ;  /* 0x000000100e007812 */ /* 0x000fe400078ef800 */
[----:B------:R-:W-:Y:S02]  /*1a60*/  IADD3.X R3, R3, UR19, RZ, P1, !PT ;  /* 0x0000001303037c10 */ /* 0x000fe40008ffe4ff */
[----:B------:R-:W-:-:S03]  /*1a70*/  IADD3 R6, P1, R2, UR17, RZ ;  /* 0x0000001102067c10 */ /* 0x000fc6000ff3e0ff */
[----:B------:R1:W-:Y:S01]  /*1a80*/  LDGSTS.E.BYPASS.LTC128B.128 [R22+0x12080], [R2.64], !P3 ;  /* 0x1208000002167fae */ /* 0x0003e2000d901d54 */
[----:B------:R-:W-:-:S05]  /*1a90*/  IADD3.X R7, R3, UR19, RZ, P1, !PT ;  /* 0x0000001303077c10 */ /* 0x000fca0008ffe4ff */
[----:B------:R2:W-:Y:S01]  /*1aa0*/  LDGSTS.E.BYPASS.LTC128B.128 [R22+0x13080], [R6.64], !P2 ;  /* 0x1308000006167fae */ /* 0x0005e2000d101d54 */
        /* <DEDUP_REMOVED lines=27> */
[----:B--2---:R-:W-:Y:S01]  /*1c60*/  LEA R2, P1, R4, c[0x0][0x1f0], 0x1 ;  /* 0x00007c0004027a11 */ /* 0x004fe200078208ff */
        /* <DEDUP_REMOVED lines=25> */
.L_x_1581:
[----:B---3--:R-:W-:Y:S05]  /*1e00*/  BSYNC B0 ;  /* 0x0000000000007941 */ /* 0x008fea0003800000 */
.L_x_1580:
[----:B-12---:R-:W-:Y:S01]  /*1e10*/  IMAD.SHL.U32 R2, R24, 0x40, RZ ;  /* 0x0000004018027824 */ /* 0x006fe200078e00ff */
        /* <DEDUP_REMOVED lines=13> */
[----:B------:R-:W-:Y:S01]  /*1ef0*/  IMAD.SHL.U32 R225, R232, 0x2, RZ ;  /* 0x00000002e8e17824 */ /* 0x000fe200078e00ff */
        /* <DEDUP_REMOVED lines=28> */
[----:B------:R-:W-:Y:S01]  /*20c0*/  LEA.HI.SX32 R4, R0, R9, 0x1e ;  /* 0x0000000900047211 */ /* 0x000fe200078ff2ff */
        /* <DEDUP_REMOVED lines=13> */
[C---:B------:R-:W-:Y:S01]  /*21a0*/  SEL R116, R241.reuse, 0xffffffc0, !P3 ;  /* 0xffffffc0f1747807 */ /* 0x040fe20005800000 */
        /* <DEDUP_REMOVED lines=50> */
.L_x_1584:
        /* <DEDUP_REMOVED lines=130> */
[----:B------:R-:W-:Y:S01]  /*2cf0*/  UIMAD UR24, UR24, UR6, URZ ;  /* 0x00000006181872a4 */ /* 0x000fe2000f8e023f */
[----:B------:R-:W-:Y:S02]  /*2d00*/  IMAD.U32 R0, RZ, RZ, UR26 ;  /* 0x0000001aff007e24 */ /* 0x000fe4000f8e00ff */
[----:B------:R-:W5:Y:S01]  /*2d10*/  LDL R243, [R1+0x54] ;  /* 0x0000540001f37983 */ /* 0x000f620000100800 */
[----:B------:R-:W-:Y:S01]  /*2d20*/  UIMAD UR24, UR25, UR7, UR24 ;  /* 0x00000007191872a4 */ /* 0x000fe2000f8e0218 */
[----:B------:R-:W-:Y:S01]  /*2d30*/  IMAD.U32 R70, RZ, RZ, UR26 ;  /* 0x0000001aff467e24 */ /* 0x000fe2000f8e00ff */
[----:B------:R-:W-:Y:S01]  /*2d40*/  UIMAD UR25, UR25, UR18, UR5 ;  /* 0x00000012191972a4 */ /* 0x000fe2000f8e0205 */
[----:B------:R-:W5:Y:S01]  /*2d50*/  LDL R123, [R1+0x50] ;  /* 0x00005000017b7983 */ /* 0x000f620000100800 */
[----:B------:R-:W-:Y:S03]  /*2d60*/  UIADD3 UR24, UR27, UR24, URZ ;  /* 0x000000181b187290 */ /* 0x000fe6000fffe03f */
[----:B------:R-:W5:Y:S03]  /*2d70*/  LDL R122, [R1+0x5c] ;  /* 0x00005c00017a7983 */ /* 0x000f660000100800 */
[----:B------:R-:W-:Y:S01]  /*2d80*/  IMAD.U32 R69, RZ, RZ, UR24 ;  /* 0x00000018ff457e24 */ /* 0x000fe2000f8e00ff */
[----:B------:R-:W5:Y:S01]  /*2d90*/  LDL.64 R120, [R1+0x18] ;  /* 0x0000180001787983 */ /* 0x000f620000100a00 */
[----:B--2---:R-:W-:Y:S02]  /*2da0*/  LEA R0, P1, R0, R250, 0x7 ;  /* 0x000000fa00007211 */ /* 0x004fe400078238ff */
[----:B---3--:R-:W-:Y:S02]  /*2db0*/  IADD3 R72, -R248, UR25, RZ ;  /* 0x00000019f8487c10 */ /* 0x008fe4000fffe1ff */
[----:B----4-:R-:W-:Y:S02]  /*2dc0*/  @!P4 IADD3 R73, P0, R68, R246, RZ ;  /* 0x000000f64449c210 */ /* 0x010fe40007f1e0ff */
[----:B------:R-:W-:Y:S02]  /*2dd0*/  ISETP.LT.OR P2, PT, R72, 0x1, P6 ;  /* 0x000000014800780c */ /* 0x000fe40003741670 */
[----:B-----5:R-:W-:Y:S02]  /*2de0*/  LEA.HI.X R69, R70, R243, R69, 0x7, P1 ;  /* 0x000000f346457211 */ /* 0x020fe400008f3c45 */
[----:B------:R-:W-:Y:S02]  /*2df0*/  LEA R70, P1, R0, c[0x0][0x160], 0x1 ;  /* 0x0000580000467a11 */ /* 0x000fe400078208ff */
        /* <DEDUP_REMOVED lines=26> */
.L_x_1582:
[-C--:B-12-4-:R-:W-:Y:S01]  /*2fa0*/  HMMA.16816.F32 R68, R128, R80.reuse, RZ ;  /* 0x000000508044723c */ /* 0x096fe200000018ff */
[----:B------:R-:W2:Y:S01]  /*2fb0*/  LDL R243, [R1+0x3c] ;  /* 0x00003c0001f37983 */ /* 0x000ea20000100800 */
[----:B------:R-:W-:Y:S02]  /*2fc0*/  ULEA UR7, UR12, 0x1, 0x7 ;  /* 0x000000010c077891 */ /* 0x000fe4000f8e383f */
[----:B------:R-:W-:Y:S01]  /*2fd0*/  USHF.L.U32 UR6, UR16, 0x7, URZ ;  /* 0x0000000710067899 */ /* 0x000fe2000800063f */
[----:B------:R-:W0:Y:S01]  /*2fe0*/  LDGDEPBAR ;  /* 0x00000000000079af */ /* 0x000e220000000000 */
[----:B------:R-:W-:Y:S02]  /*2ff0*/  UIADD3 UR24, UR12, 0x2, URZ ;  /* 0x000000020c187890 */ /* 0x000fe4000fffe03f */
[C---:B------:R-:W-:Y:S01]  /*3000*/  HMMA.16816.F32 R72, R124.reuse, R80, RZ ;  /* 0x000000507c48723c */ /* 0x040fe200000018ff */
[----:B------:R-:W-:Y:S02]  /*3010*/  UIADD3 UR6, UR7, UR10, -UR6 ;  /* 0x0000000a07067290 */ /* 0x000fe4000fffe806 */
[----:B------:R-:W-:Y:S04]  /*3020*/  UISETP.GE.AND UP0, UPT, UR24, UR13, UPT ;  /* 0x0000000d1800728c */ /* 0x000fe8000bf06270 */
[----:B------:R-:W-:Y:S01]  /*3030*/  IMAD.U32 R0, RZ, RZ, UR6 ;  /* 0x00000006ff007e24 */ /* 0x000fe2000f8e00ff */
[-C--:B------:R-:W-:Y:S04]  /*3040*/  HMMA.16816.F32 R76, R124, R82.reuse, RZ ;  /* 0x000000527c4c723c */ /* 0x080fe800000018ff */
[----:B------:R-:W-:Y:S04]  /*3050*/  IADD3 R0, R244, -c[0x0][0x168], R0 ;  /* 0x80005a00f4007a10 */ /* 0x000fe80007ffe000 */
        /* <DEDUP_REMOVED lines=12> */
[----:B------:R-:W-:Y:S01]  /*3120*/  HMMA.16816.F32 R128, R128, R198, RZ ;  /* 0x000000c68080723c */ /* 0x000fe200000018ff */
[----:B------:R-:W3:Y:S07]  /*3130*/  LDL R199, [R1] ;  /* 0x0000000001c77983 */ /* 0x000eee0000100800 */
        /* <DEDUP_REMOVED lines=16> */
[----:B---3--:R-:W-:Y:S02]  /*3240*/  IMAD.MOV.U32 R220, RZ, RZ, R199 ;  /* 0x000000ffffdc7224 */ /* 0x008fe400078e00c7 */
[----:B--2---:R-:W-:Y:S06]  /*3250*/  IMAD.IADD R243, R0, 0x1, -R243 ;  /* 0x0000000100f37824 */ /* 0x004fec00078e0af3 */
[----:B------:R-:W-:Y:S04]  /*3260*/  IMNMX R0, R199, R243, PT ;  /* 0x000000f3c7007217 */ /* 0x000fe80003800200 */
        /* <DEDUP_REMOVED lines=8> */
[----:B------:R1:W2:Y:S02]  /*32f0*/  MUFU.EX2 R198, R4 ;  /* 0x0000000400c67308 */ /* 0x0002a40000000800 */
[----:B-1----:R-:W-:Y:S01]  /*3300*/  FSEL R4, R16, -INF , P0 ;  /* 0xff80000010047808 */ /* 0x002fe20000000000 */
[----:B--2---:R-:W-:Y:S01]  /*3310*/  IMAD.MOV.U32 R221, RZ, RZ, R198 ;  /* 0x000000ffffdd7224 */ /* 0x004fe200078e00c6 */
        /* <DEDUP_REMOVED lines=26> */
[--C-:B------:R-:W-:Y:S03]  /*34c0*/  FFMA.FTZ R4, R4, c[0x0][0x29c], -R3.reuse ;  /* 0x0000a70004047a23 */ /* 0x100fe60000010803 */
[----:B------:R-:W-:Y:S01]  /*34d0*/  IMNMX R36, R220, R36, PT ;  /* 0x00000024dc247217 */ /* 0x000fe20003800200 */
        /* <DEDUP_REMOVED lines=10> */
[----:B------:R-:W-:Y:S03]  /*3580*/  ISETP.GT.AND P0, PT, R0, 0x60, PT ;  /* 0x000000600000780c */ /* 0x000fe60003f04270 */
[----:B------:R-:W-:Y:S04]  /*3590*/  FFMA.FTZ R4, R4, c[0x0][0x29c], -R3 ;  /* 0x0000a70004047a23 */ /* 0x000fe80000010803 */
[----:B------:R1:W-:Y:S01]  /*35a0*/  MUFU.EX2 R245, R4 ;  /* 0x0000000400f57308 */ /* 0x0003e20000000800 */
[----:B--2---:R-:W-:Y:S01]  /*35b0*/  IMAD.MOV.U32 R48, RZ, RZ, R197 ;  /* 0x000000ffff307224 */ /* 0x004fe200078e00c5 */
[----:B-1----:R-:W-:Y:S02]  /*35c0*/  FSEL R4, R52, -INF , P0 ;  /* 0xff80000034047808 */ /* 0x002fe40000000000 */
[----:B------:R-:W-:Y:S02]  /*35d0*/  ISETP.GT.AND P0, PT, R0, 0x61, PT ;  /* 0x000000610000780c */ /* 0x000fe40003f04270 */
[----:B---3--:R-:W-:Y:S01]  /*35e0*/  MOV R52, R196 ;  /* 0x000000c400347202 */ /* 0x008fe20000000f00 */
[--C-:B------:R-:W-:Y:S01]  /*35f0*/  FFMA.FTZ R4, R4, c[0x0][0x29c], -R3.reuse ;  /* 0x0000a70004047a23 */ /* 0x100fe20000010803 */
[----:B------:R-:W-:Y:S02]  /*3600*/  FSEL R53, R53, -INF , P0 ;  /* 0xff80000035357808 */ /* 0x000fe40000000000 */
[----:B------:R-:W-:Y:S01]  /*3610*/  ISETP.GT.AND P0, PT, R0, 0x70, PT ;  /* 0x000000700000780c */ /* 0x000fe20003f04270 */
[----:B------:R1:W-:Y:S02]  /*3620*/  MUFU.EX2 R244, R4 ;  /* 0x0000000400f47308 */ /* 0x0003e40000000800 */
[--C-:B------:R-:W-:Y:S08]  /*3630*/  FFMA.FTZ R53, R53, c[0x0][0x29c], -R3.reuse ;  /* 0x0000a70035357a23 */ /* 0x100ff00000010803 */
[----:B------:R2:W3:Y:S01]  /*3640*/  MUFU.EX2 R219, R53 ;  /* 0x0000003500db7308 */ /* 0x0004e20000000800 */
[----:B-1----:R-:W-:Y:S02]  /*3650*/  FSEL R4, R64, -INF , P0 ;  /* 0xff80000040047808 */ /* 0x002fe40000000000 */
[----:B------:R-:W-:Y:S02]  /*3660*/  SHF.L.U32 R64, R233, 0x1, RZ ;  /* 0x00000001e9407819 */ /* 0x000fe400000006ff */
[----:B------:R-:W-:Y:S01]  /*3670*/  ISETP.GT.AND P0, PT, R0, 0x71, PT ;  /* 0x000000710000780c */ /* 0x000fe20003f04270 */
[--C-:B------:R-:W-:Y:S01]  /*3680*/  FFMA.FTZ R4, R4, c[0x0][0x29c], -R3.reuse ;  /* 0x0000a70004047a23 */ /* 0x100fe20000010803 */
[----:B------:R-:W-:Y:S01]  /*3690*/  IADD3 R32, R64, R2, R230 ;  /* 0x0000000240207210 */ /* 0x000fe20007ffe0e6 */
[----:B------:R-:W-:Y:S01]  /*36a0*/  IMAD.IADD R0, R2, 0x1, R64 ;  /* 0x0000000102007824 */ /* 0x000fe200078e0240 */
[----:B------:R-:W-:Y:S01]  /*36b0*/  FSEL R65, R65, -INF , P0 ;  /* 0xff80000041417808 */ /* 0x000fe20000000000 */
[----:B------:R-:W-:Y:S01]  /*36c0*/  MUFU.EX2 R218, R4 ;  /* 0x0000000400da7308 */ /* 0x000fe20000000800 */
[----:B------:R-:W-:Y:S01]  /*36d0*/  ISETP.GT.AND P0, PT, R36, RZ, PT ;  /* 0x000000ff2400720c */ /* 0x000fe20003f04270 */
[----:B--2---:R-:W-:Y:S01]  /*36e0*/  IMAD.MOV.U32 R53, RZ, RZ, R204 ;  /* 0x000000ffff357224 */ /* 0x004fe200078e00cc */
[----:B------:R-:W-:Y:S01]  /*36f0*/  LDSM.16.M88.4 R196, [R0+0x10080] ;  /* 0x0100800000c4783b */ /* 0x000fe20000000200 */
[----:B------:R-:W-:Y:S01]  /*3700*/  FFMA.FTZ R3, R65, c[0x0][0x29c], -R3 ;  /* 0x0000a70041037a23 */ /* 0x000fe20000010803 */
[C---:B------:R-:W-:Y:S04]  /*3710*/  IADD3 R2, R243.reuse, 0x48, RZ ;  /* 0x00000048f3027810 */ /* 0x040fe80007ffe0ff */
[----:B------:R-:W-:Y:S01]  /*3720*/  IMNMX R2, R220, R2, PT ;  /* 0x00000002dc027217 */ /* 0x000fe20003800200 */
[----:B------:R1:W-:Y:S01]  /*3730*/  MUFU.EX2 R217, R3 ;  /* 0x0000000300d97308 */ /* 0x0003e20000000800 */
[----:B------:R2:W-:Y:S02]  /*3740*/  LDSM.16.M88.4 R208, [R0+0x12080] ;  /* 0x0120800000d0783b */ /* 0x0005e40000000200 */
[----:B------:R-:W-:Y:S06]  /*3750*/  ISETP.GT.AND P1, PT, R2, RZ, PT ;  /* 0x000000ff0200720c */ /* 0x000fec0003f24270 */
[----:B------:R-:W4:Y:S01]  /*3760*/  LDSM.16.M88.4 R204, [R227+0x4080] ;  /* 0x00408000e3cc783b */ /* 0x000f220000000200 */
[----:B--2---:R-:W-:Y:S02]  /*3770*/  FSEL R0, R6, -INF , P0 ;  /* 0xff80000006007808 */ /* 0x004fe40000000000 */
[----:B------:R-:W-:Y:S02]  /*3780*/  ISETP.GT.AND P0, PT, R36, 0x1, PT ;  /* 0x000000012400780c */ /* 0x000fe40003f04270 */
[----:B-1----:R-:W-:Y:S01]  /*3790*/  IADD3 R3, R243, 0x40, RZ ;  /* 0x00000040f3037810 */ /* 0x002fe20007ffe0ff */
[----:B------:R-:W-:Y:S01]  /*37a0*/  FFMA.FTZ R0, R0, c[0x0][0x29c], -R235 ;  /* 0x0000a70000007a23 */ /* 0x000fe200000108eb */
[----:B------:R-:W-:Y:S02]  /*37b0*/  FSEL R7, R7, -INF , P0 ;  /* 0xff80000007077808 */ /* 0x000fe40000000000 */
[----:B------:R-:W-:Y:S01]  /*37c0*/  ISETP.GT.AND P0, PT, R36, 0x10, PT ;  /* 0x000000102400780c */ /* 0x000fe20003f04270 */
[----:B------:R1:W-:Y:S01]  /*37d0*/  MUFU.EX2 R49, R0 ;  /* 0x0000000000317308 */ /* 0x0003e20000000800 */
[----:B------:R-:W-:Y:S01]  /*37e0*/  IMNMX R3, R220, R3, PT ;  /* 0x00000003dc037217 */ /* 0x000fe20003800200 */
[----:B------:R-:W-:Y:S03]  /*37f0*/  IMAD.MOV.U32 R220, RZ, RZ, R53 ;  /* 0x000000ffffdc7224 */ /* 0x000fe600078e0035 */
[----:B------:R-:W-:Y:S04]  /*3800*/  ISETP.GT.AND P2, PT, R3, 0x21, PT ;  /* 0x000000210300780c */ /* 0x000fe80003f44270 */
[----:B------:R-:W-:Y:S02]  /*3810*/  FSEL R25, R25, -INF , P2 ;  /* 0xff80000019197808 */ /* 0x000fe40001000000 */
[----:B------:R-:W-:Y:S01]  /*3820*/  ISETP.GT.AND P2, PT, R3, 0x30, PT ;  /* 0x000000300300780c */ /* 0x000fe20003f44270 */
[-C--:B----4-:R-:W-:Y:S08]  /*3830*/  HMMA.16816.F32 R68, R196, R204.reuse, R68 ;  /* 0x000000ccc444723c */ /* 0x090ff00000001844 */
[C---:B------:R-:W-:Y:S04]  /*3840*/  HMMA.16816.F32 R72, R208.reuse, R204, R72 ;  /* 0x000000ccd048723c */ /* 0x040fe80000001848 */
[--C-:B-1----:R-:W-:Y:S02]  /*3850*/  FFMA.FTZ R0, R7, c[0x0][0x29c], -R235.reuse ;  /* 0x0000a70007007a23 */ /* 0x102fe400000108eb */
[----:B------:R-:W1:Y:S02]  /*3860*/  LDSM.16.M88.4 R4, [R227+0x5080] ;  /* 0x00508000e304783b */ /* 0x000e640000000200 */
[-C--:B------:R-:W-:Y:S01]  /*3870*/  HMMA.16816.F32 R76, R208, R206.reuse, R76 ;  /* 0x000000ced04c723c */ /* 0x080fe2000000184c */
[----:B------:R2:W-:Y:S07]  /*3880*/  MUFU.EX2 R37, R0 ;  /* 0x0000000000257308 */ /* 0x0005ee0000000800 */
[C---:B------:R-:W-:Y:S04]  /*3890*/  HMMA.16816.F32 R80, R196.reuse, R206, R80 ;  /* 0x000000cec450723c */ /* 0x040fe80000001850 */
        /* <DEDUP_REMOVED lines=25> */
[----:B----4-:R-:W2:Y:S01]  /*3a30*/  LDSM.16.M88.4 R20, [R227+0x7080] ;  /* 0x00708000e314783b */ /* 0x010ea20000000200 */
[--C-:B------:R-:W-:Y:S03]  /*3a40*/  FFMA.FTZ R34, R34, c[0x0][0x29c], -R235.reuse ;  /* 0x0000a70022227a23 */ /* 0x100fe600000108eb */
[C---:B------:R-:W-:Y:S04]  /*3a50*/  HMMA.16816.F32 R104, R208.reuse, R16, R104 ;  /* 0x00000010d068723c */ /* 0x040fe80000001868 */
[----:B------:R4:W-:Y:S04]  /*3a60*/  MUFU.EX2 R212, R34 ;  /* 0x0000002200d47308 */ /* 0x0009e80000000800 */
[-C--:B------:R-:W-:Y:S08]  /*3a70*/  HMMA.16816.F32 R108, R208, R18.reuse, R108 ;  /* 0x00000012d06c723c */ /* 0x080ff0000000186c */
[C---:B------:R-:W-:Y:S01]  /*3a80*/  HMMA.16816.F32 R112, R196.reuse, R18, R112 ;  /* 0x00000012c470723c */ /* 0x040fe20000001870 */
[----:B------:R-:W5:Y:S03]  /*3a90*/  LDSM.16.M88.4 R16, [R228+0x4080] ;  /* 0x00408000e410783b */ /* 0x000f660000000200 */
[----:B-1----:R-:W-:Y:S02]  /*3aa0*/  FSEL R0, R35, -INF , P0 ;  /* 0xff80000023007808 */ /* 0x002fe40000000000 */
[----:B------:R-:W-:Y:S03]  /*3ab0*/  ISETP.GT.AND P0, PT, R36, 0x40, PT ;  /* 0x000000402400780c */ /* 0x000fe60003f04270 */
[--C-:B------:R-:W-:Y:S03]  /*3ac0*/  FFMA.FTZ R0, R0, c[0x0][0x29c], -R235.reuse ;  /* 0x0000a70000007a23 */ /* 0x100fe600000108eb */
[----:B------:R-:W-:Y:S01]  /*3ad0*/  FSEL R38, R38, -INF , P0 ;  /* 0xff80000026267808 */ /* 0x000fe20000000000 */
[----:B------:R1:W-:Y:S01]  /*3ae0*/  MUFU.EX2 R207, R0 ;  /* 0x0000000000cf7308 */ /* 0x0003e20000000800 */
[----:B------:R-:W-:Y:S01]  /*3af0*/  ISETP.GT.AND P0, PT, R36, 0x41, PT ;  /* 0x000000412400780c */ /* 0x000fe20003f04270 */
[----:B----4-:R-:W4:Y:S02]  /*3b00*/  LDSM.16.M88.4 R32, [R32+0x12080] ;  /* 0x012080002020783b */ /* 0x010f240000000200 */
        /* <DEDUP_REMOVED lines=9> */
[--C-:B------:R-:W-:Y:S01]  /*3ba0*/  FFMA.FTZ R0, R0, c[0x0][0x29c], -R235.reuse ;  /* 0x0000a70000007a23 */ /* 0x100fe200000108eb */
[----:B---3--:R-:W-:Y:S03]  /*3bb0*/  F2FP.PACK_AB R39, R219, R244 ;  /* 0x000000f4db27723e */ /* 0x008fe600000000ff */
[-C--:B-----5:R-:W-:Y:S01]  /*3bc0*/  HMMA.16816.F32 R68, R4, R16.reuse, R68 ;  /* 0x000000100444723c */ /* 0x0a0fe20000001844 */
[----:B------:R2:W-:Y:S07]  /*3bd0*/  MUFU.EX2 R205, R0 ;  /* 0x0000000000cd7308 */ /* 0x0005ee0000000800 */
[C---:B----4-:R-:W-:Y:S08]  /*3be0*/  HMMA.16816.F32 R72, R32.reuse, R16, R72 ;  /* 0x000000102048723c */ /* 0x050ff00000001848 */
[-C--:B------:R-:W-:Y:S08]  /*3bf0*/  HMMA.16816.F32 R76, R32, R18.reuse, R76 ;  /* 0x00000012204c723c */ /* 0x080ff0000000184c */
[C---:B------:R-:W-:Y:S01]  /*3c00*/  HMMA.16816.F32 R80, R4.reuse, R18, R80 ;  /* 0x000000120450723c */ /* 0x040fe20000001850 */
[----:B------:R-:W3:Y:S03]  /*3c10*/  LDSM.16.M88.4 R16, [R228+0x6080] ;  /* 0x00608000e410783b */ /* 0x000ee60000000200 */
[----:B--2---:R-:W-:Y:S02]  /*3c20*/  FSEL R0, R50, -INF , P0 ;  /* 0xff80000032007808 */ /* 0x004fe40000000000 */
[----:B------:R-:W-:Y:S02]  /*3c30*/  ISETP.GT.AND P0, PT, R36, 0x51, PT ;  /* 0x000000512400780c */ /* 0x000fe40003f04270 */
[----:B------:R-:W-:Y:S01]  /*3c40*/  F2FP.PACK_AB R50, R221, R220 ;  /* 0x000000dcdd32723e */ /* 0x000fe200000000ff */
        /* <DEDUP_REMOVED lines=17> */
[--C-:B------:R-:W-:Y:S04]  /*3d60*/  FFMA.FTZ R0, R0, c[0x0][0x29c], -R235.reuse ;  /* 0x0000a70000007a23 */ /* 0x100fe800000108eb */
[----:B------:R1:W3:Y:S01]  /*3d70*/  MUFU.EX2 R200, R0 ;  /* 0x0000000000c87308 */ /* 0x0002e20000000800 */
[C---:B------:R-:W-:Y:S07]  /*3d80*/  HMMA.16816.F32 R104, R32.reuse, R16, R104 ;  /* 0x000000102068723c */ /* 0x040fee0000001868 */
[----:B--2---:R-:W-:Y:S01]  /*3d90*/  F2FP.PACK_AB R16, R203, R204 ;  /* 0x000000cccb10723e */ /* 0x004fe200000000ff */
        /* <DEDUP_REMOVED lines=8> */
[----:B------:R-:W-:Y:S01]  /*3e20*/  F2FP.PACK_AB R36, R217, R218 ;  /* 0x000000dad924723e */ /* 0x000fe200000000ff */
[----:B------:R-:W-:Y:S08]  /*3e30*/  FFMA.FTZ R235, R67, c[0x0][0x29c], -R235 ;  /* 0x0000a70043eb7a23 */ /* 0x000ff000000108eb */
        /* <DEDUP_REMOVED lines=18> */
[----:B------:R-:W-:Y:S02]  /*3f60*/  ISETP.GT.AND P0, PT, R2, 0x1, PT ;  /* 0x000000010200780c */ /* 0x000fe40003f04270 */
[----:B------:R-:W-:Y:S01]  /*3f70*/  FSEL R24, R10, -INF , P1 ;  /* 0xff8000000a187808 */ /* 0x000fe20000800000 */
[--C-:B------:R-:W-:Y:S01]  /*3f80*/  FFMA.FTZ R0, R0, c[0x0][0x29c], -R236.reuse ;  /* 0x0000a70000007a23 */ /* 0x100fe200000108ec */
[----:B------:R-:W-:Y:S02]  /*3f90*/  FSEL R20, R11, -INF , P0 ;  /* 0xff8000000b147808 */ /* 0x000fe40000000000 */
[----:B------:R-:W1:Y:S01]  /*3fa0*/  LDSM.16.M88.4 R8, [R228+0x7080] ;  /* 0x00708000e408783b */ /* 0x000e620000000200 */
[----:B------:R5:W-:Y:S01]  /*3fb0*/  MUFU.EX2 R66, R0 ;  /* 0x0000000000427308 */ /* 0x000be20000000800 */
[C---:B------:R-:W-:Y:S02]  /*3fc0*/  ISETP.GT.AND P0, PT, R2.reuse, 0x11, PT ;  /* 0x000000110200780c */ /* 0x040fe40003f04270 */
[C---:B------:R-:W-:Y:S02]  /*3fd0*/  ISETP.GT.AND P1, PT, R2.reuse, 0x10, PT ;  /* 0x000000100200780c */ /* 0x040fe40003f24270 */
[----:B--2---:R-:W-:Y:S02]  /*3fe0*/  FSEL R13, R15, -INF , P0 ;  /* 0xff8000000f0d7808 */ /* 0x004fe40000000000 */
[----:B------:R-:W-:Y:S02]  /*3ff0*/  ISETP.GT.AND P0, PT, R2, 0x21, PT ;  /* 0x000000210200780c */ /* 0x000fe40003f04270 */
[----:B------:R-:W-:Y:S01]  /*4000*/  FSEL R14, R14, -INF , P1 ;  /* 0xff8000000e0e7808 */ /* 0x000fe20000800000 */
[--C-:B------:R-:W-:Y:S01]  /*4010*/  FFMA.FTZ R13, R13, c[0x0][0x29c], -R237.reuse ;  /* 0x0000a7000d0d7a23 */ /* 0x100fe200000108ed */
[----:B------:R-:W-:Y:S02]  /*4020*/  FSEL R27, R27, -INF , P0 ;  /* 0xff8000001b1b7808 */ /* 0x000fe40000000000 */
[----:B------:R-:W-:Y:S02]  /*4030*/  ISETP.GT.AND P0, PT, R3, 0x40, PT ;  /* 0x000000400300780c */ /* 0x000fe40003f04270 */
[----:B------:R-:W-:Y:S01]  /*4040*/  ISETP.GT.AND P1, PT, R2, 0x20, PT ;  /* 0x000000200200780c */ /* 0x000fe20003f24270 */
[--C-:B------:R-:W-:Y:S01]  /*4050*/  FFMA.FTZ R27, R27, c[0x0][0x29c], -R237.reuse ;  /* 0x0000a7001b1b7a23 */ /* 0x100fe200000108ed */
[----:B---3--:R-:W-:Y:S02]  /*4060*/  F2FP.PACK_AB R15, R200, R201 ;  /* 0x000000c9c80f723e */ /* 0x008fe400000000ff */
[----:B------:R-:W-:Y:S01]  /*4070*/  FSEL R26, R26, -INF , P1 ;  /* 0xff8000001a1a7808 */ /* 0x000fe20000800000 */
[----:B------:R2:W-:Y:S01]  /*4080*/  MUFU.EX2 R38, R27 ;  /* 0x0000001b00267308 */ /* 0x0005e20000000800 */
[C---:B------:R-:W-:Y:S01]  /*4090*/  ISETP.GT.AND P1, PT, R2.reuse, 0x31, PT ;  /* 0x000000310200780c */ /* 0x040fe20003f24270 */
[--C-:B-----5:R-:W-:Y:S03]  /*40a0*/  FFMA.FTZ R0, R25, c[0x0][0x29c], -R236.reuse ;  /* 0x0000a70019007a23 */ /* 0x120fe600000108ec */
[----:B------:R-:W-:Y:S02]  /*40b0*/  FSEL R31, R31, -INF , P1 ;  /* 0xff8000001f1f7808 */ /* 0x000fe40000800000 */
[----:B------:R-:W-:Y:S02]  /*40c0*/  ISETP.GT.AND P1, PT, R2, 0x40, PT ;  /* 0x000000400200780c */ /* 0x000fe40003f24270 */
[----:B------:R-:W-:Y:S01]  /*40d0*/  F2FP.PACK_AB R25, R205, R206 ;  /* 0x000000cecd19723e */ /* 0x000fe200000000ff */
[----:B------:R3:W5:Y:S01]  /*40e0*/  MUFU.EX2 R65, R0 ;  /* 0x0000000000417308 */ /* 0x0007620000000800 */
[----:B------:R-:W-:Y:S01]  /*40f0*/  FSEL R42, R42, -INF , P1 ;  /* 0xff8000002a2a7808 */ /* 0x000fe20000800000 */
[--C-:B------:R-:W-:Y:S01]  /*4100*/  FFMA.FTZ R31, R31, c[0x0][0x29c], -R237.reuse ;  /* 0x0000a7001f1f7a23 */ /* 0x100fe200000108ed */
[----:B------:R-:W-:Y:S03]  /*4110*/  ISETP.GT.AND P1, PT, R2, 0x50, PT ;  /* 0x000000500200780c */ /* 0x000fe60003f24270 */
[--C-:B------:R-:W-:Y:S01]  /*4120*/  FFMA.FTZ R22, R42, c[0x0][0x29c], -R237.reuse ;  /* 0x0000a7002a167a23 */ /* 0x100fe200000108ed */
[----:B------:R-:W-:Y:S02]  /*4130*/  FSEL R46, R46, -INF , P1 ;  /* 0xff8000002e2e7808 */ /* 0x000fe40000800000 */
[----:B------:R-:W-:Y:S01]  /*4140*/  ISETP.GT.AND P1, PT, R3, 0x60, PT ;  /* 0x000000600300780c */ /* 0x000fe20003f24270 */
[-C--:B-1----:R-:W-:Y:S01]  /*4150*/  HMMA.16816.F32 R116, R4, R8.reuse, R116 ;  /* 0x000000080474723c */ /* 0x082fe20000001874 */
[----:B------:R-:W-:Y:S02]  /*4160*/  MUFU.EX2 R42, R13 ;  /* 0x0000000d002a7308 */ /* 0x000fe40000000800 */
[----:B------:R-:W-:Y:S02]  /*4170*/  FSEL R56, R56, -INF , P1 ;  /* 0xff80000038387808 */ /* 0x000fe40000800000 */
[----:B------:R-:W-:Y:S02]  /*4180*/  ISETP.GT.AND P1, PT, R2, 0x61, PT ;  /* 0x000000610200780c */ /* 0x000fe40003f24270 */
[----:B--2---:R-:W-:Y:S01]  /*4190*/  F2FP.PACK_AB R27, R207, R212 ;  /* 0x000000d4cf1b723e */ /* 0x004fe200000000ff */
[C---:B------:R-:W-:Y:S04]  /*41a0*/  HMMA.16816.F32 R120, R32.reuse, R8, R120 ;  /* 0x000000082078723c */ /* 0x040fe80000001878 */
[----:B------:R-:W-:Y:S02]  /*41b0*/  FSEL R59, R59, -INF , P1 ;  /* 0xff8000003b3b7808 */ /* 0x000fe40000800000 */
[----:B---3--:R-:W-:Y:S01]  /*41c0*/  FSEL R0, R28, -INF , P2 ;  /* 0xff8000001c007808 */ /* 0x008fe20001000000 */
[--C-:B------:R-:W-:Y:S01]  /*41d0*/  FFMA.FTZ R9, R24, c[0x0][0x29c], -R237.reuse ;  /* 0x0000a70018097a23 */ /* 0x100fe200000108ed */
[----:B------:R-:W-:Y:S01]  /*41e0*/  ISETP.GT.AND P2, PT, R3, 0x31, PT ;  /* 0x000000310300780c */ /* 0x000fe20003f44270 */
[-C--:B------:R-:W-:Y:S01]  /*41f0*/  HMMA.16816.F32 R124, R32, R10.reuse, R124 ;  /* 0x0000000a207c723c */ /* 0x080fe2000000187c */
[----:B------:R-:W-:Y:S02]  /*4200*/  MUFU.EX2 R32, R31 ;  /* 0x0000001f00207308 */ /* 0x000fe40000000800 */
[--C-:B------:R-:W-:Y:S01]  /*4210*/  FFMA.FTZ R0, R0, c[0x0][0x29c], -R236.reuse ;  /* 0x0000a70000007a23 */ /* 0x100fe200000108ec */
[----:B------:R-:W-:Y:S01]  /*4220*/  ISETP.GT.AND P1, PT, R2, 0x70, PT ;  /* 0x000000700200780c */ /* 0x000fe20003f24270 */
[--C-:B------:R-:W-:Y:S02]  /*4230*/  FFMA.FTZ R59, R59, c[0x0][0x29c], -R237.reuse ;  /* 0x0000a7003b3b7a23 */ /* 0x100fe400000108ed */
[----:B------:R-:W-:Y:S01]  /*4240*/  F2FP.PACK_AB R33, R37, R49 ;  /* 0x000000312521723e */ /* 0x000fe200000000ff */
[----:B------:R-:W-:Y:S03]  /*4250*/  HMMA.16816.F32 R128, R4, R10, R128 ;  /* 0x0000000a0480723c */ /* 0x000fe60000001880 */
[----:B------:R1:W-:Y:S01]  /*4260*/  MUFU.EX2 R55, R0 ;  /* 0x0000000000377308 */ /* 0x0003e20000000800 */
[----:B------:R-:W-:Y:S03]  /*4270*/  FSEL R62, R62, -INF , P1 ;  /* 0xff8000003e3e7808 */ /* 0x000fe60000800000 */
[----:B----4-:R-:W-:Y:S02]  /*4280*/  F2FP.PACK_AB R11, R67, R196 ;  /* 0x000000c4430b723e */ /* 0x010fe400000000ff */
[----:B-----5:R-:W-:Y:S03]  /*4290*/  F2FP.PACK_AB R10, R65, R66 ;  /* 0x00000042410a723e */ /* 0x020fe600000000ff */
[--C-:B------:R-:W-:Y:S01]  /*42a0*/  FFMA.FTZ R62, R62, c[0x0][0x29c], -R237.reuse ;  /* 0x0000a7003e3e7a23 */ /* 0x100fe200000108ed */
[----:B------:R-:W-:Y:S10]  /*42b0*/  MUFU.EX2 R51, R9 ;  /* 0x0000000900337308 */ /* 0x000ff40000000800 */
[----:B------:R-:W-:Y:S01]  /*42c0*/  MUFU.EX2 R31, R22 ;  /* 0x00000016001f7308 */ /* 0x000fe20000000800 */
[----:B-1----:R-:W-:Y:S02]  /*42d0*/  FSEL R0, R29, -INF , P2 ;  /* 0xff8000001d007808 */ /* 0x002fe40001000000 */
[----:B------:R-:W-:Y:S02]  /*42e0*/  ISETP.GT.AND P2, PT, R2, 0x30, PT ;  /* 0x000000300200780c */ /* 0x000fe40003f44270 */
[----:B------:R-:W-:Y:S01]  /*42f0*/  F2FP.PACK_AB R29, R213, R214 ;  /* 0x000000d6d51d723e */ /* 0x000fe200000000ff */
[--C-:B------:R-:W-:Y:S01]  /*4300*/  FFMA.FTZ R0, R0, c[0x0][0x29c], -R236.reuse ;  /* 0x0000a70000007a23 */ /* 0x100fe200000108ec */
[----:B------:R-:W-:Y:S02]  /*4310*/  FSEL R30, R30, -INF , P2 ;  /* 0xff8000001e1e7808 */ /* 0x000fe40001000000 */
[----:B------:R-:W-:Y:S01]  /*4320*/  ISETP.GT.AND P2, PT, R3, 0x41, PT ;  /* 0x000000410300780c */ /* 0x000fe20003f44270 */
[----:B------:R1:W-:Y:S02]  /*4330*/  MUFU.EX2 R54, R0 ;  /* 0x0000000000367308 */ /* 0x0003e40000000800 */
[--C-:B------:R-:W-:Y:S01]  /*4340*/  FFMA.FTZ R34, R30, c[0x0][0x29c], -R237.reuse ;  /* 0x0000a7001e227a23 */ /* 0x100fe200000108ed */
[----:B------:R-:W-:Y:S02]  /*4350*/  FSEL R41, R41, -INF , P2 ;  /* 0xff80000029297808 */ /* 0x000fe40001000000 */
[----:B------:R-:W-:Y:S02]  /*4360*/  ISETP.GT.AND P2, PT, R3, 0x51, PT ;  /* 0x000000510300780c */ /* 0x000fe40003f44270 */
[----:B------:R-:W-:Y:S02]  /*4370*/  F2FP.PACK_AB R30, R215, R216 ;  /* 0x000000d8d71e723e */ /* 0x000fe400000000ff */
[----:B------:R-:W-:Y:S01]  /*4380*/  FSEL R45, R45, -INF , P2 ;  /* 0xff8000002d2d7808 */ /* 0x000fe20001000000 */
[----:B------:R-:W-:Y:S01]  /*4390*/  MUFU.EX2 R34, R34 ;  /* 0x0000002200227308 */ /* 0x000fe20000000800 */
[----:B------:R-:W-:Y:S04]  /*43a0*/  ISETP.GT.AND P2, PT, R2, 0x60, PT ;  /* 0x000000600200780c */ /* 0x000fe80003f44270 */
[----:B------:R-:W-:Y:S02]  /*43b0*/  FSEL R58, R58, -INF , P2 ;  /* 0xff8000003a3a7808 */ /* 0x000fe40001000000 */
[----:B------:R-:W-:Y:S03]  /*43c0*/  ISETP.GT.AND P2, PT, R3, 0x71, PT ;  /* 0x000000710300780c */ /* 0x000fe60003f44270 */
        /* <DEDUP_REMOVED lines=12> */
[----:B------:R-:W-:Y:S01]  /*4490*/  F2FP.PACK_AB R44, R249, R250 ;  /* 0x000000faf92c723e */ /* 0x000fe200000000ff */
[--C-:B------:R-:W-:Y:S01]  /*44a0*/  FFMA.FTZ R12, R12, c[0x0][0x29c], -R236.reuse ;  /* 0x0000a7000c0c7a23 */ /* 0x100fe200000108ec */
[----:B------:R-:W-:Y:S01]  /*44b0*/  FSEL R47, R47, -INF , P0 ;  /* 0xff8000002f2f7808 */ /* 0x000fe20000000000 */
[----:B------:R-:W-:Y:S01]  /*44c0*/  MUFU.EX2 R28, R28 ;  /* 0x0000001c001c7308 */ /* 0x000fe20000000800 */
[----:B------:R-:W-:Y:S02]  /*44d0*/  ISETP.GT.AND P0, PT, R3, 0x61, PT ;  /* 0x000000610300780c */ /* 0x000fe40003f04270 */
[----:B------:R-:W-:Y:S02]  /*44e0*/  F2FP.PACK_AB R43, R246, R248 ;  /* 0x000000f8f62b723e */ /* 0x000fe400000000ff */
[----:B------:R-:W-:Y:S02]  /*44f0*/  FSEL R57, R57, -INF , P0 ;  /* 0xff80000039397808 */ /* 0x000fe40000000000 */
[----:B------:R-:W-:Y:S01]  /*4500*/  ISETP.GT.AND P0, PT, R3, 0x70, PT ;  /* 0x000000700300780c */ /* 0x000fe20003f04270 */
[--C-:B------:R-:W-:Y:S02]  /*4510*/  FFMA.FTZ R3, R45, c[0x0][0x29c], -R236.reuse ;  /* 0x0000a7002d037a23 */ /* 0x100fe400000108ec */
[----:B------:R2:W-:Y:S01]  /*4520*/  MUFU.EX2 R53, R12 ;  /* 0x0000000c00357308 */ /* 0x0005e20000000800 */
[----:B------:R-:W-:Y:S01]  /*4530*/  FSEL R60, R60, -INF , P0 ;  /* 0xff8000003c3c7808 */ /* 0x000fe20000000000 */
[--C-:B------:R-:W-:Y:S01]  /*4540*/  FFMA.FTZ R45, R14, c[0x0][0x29c], -R237.reuse ;  /* 0x0000a7000e2d7a23 */ /* 0x100fe200000108ed */
[----:B------:R-:W-:Y:S01]  /*4550*/  ISETP.GT.AND P0, PT, R2, 0x71, PT ;  /* 0x000000710200780c */ /* 0x000fe20003f04270 */
[--C-:B-1----:R-:W-:Y:S01]  /*4560*/  FFMA.FTZ R0, R41, c[0x0][0x29c], -R236.reuse ;  /* 0x0000a70029007a23 */ /* 0x102fe200000108ec */
[----:B------:R-:W-:Y:S01]  /*4570*/  F2FP.PACK_AB R14, R235, R202 ;  /* 0x000000caeb0e723e */ /* 0x000fe200000000ff */
[--C-:B------:R-:W-:Y:S01]  /*4580*/  FFMA.FTZ R2, R57, c[0x0][0x29c], -R236.reuse ;  /* 0x0000a70039027a23 */ /* 0x100fe200000108ec */
[----:B------:R-:W-:Y:S01]  /*4590*/  FSEL R63, R63, -INF , P0 ;  /* 0xff8000003f3f7808 */ /* 0x000fe20000000000 */
[--C-:B------:R-:W-:Y:S01]  /*45a0*/  FFMA.FTZ R41, R26, c[0x0][0x29c], -R237.reuse ;  /* 0x0000a7001a297a23 */ /* 0x100fe200000108ed */
[----:B------:R-:W-:Y:S01]  /*45b0*/  PLOP3.LUT P0, PT, PT, PT, UP0, 0x80, 0x0 ;  /* 0x000000000000781c */ /* 0x000fe20003f0f008 */
[----:B------:R1:W3:Y:S01]  /*45c0*/  MUFU.EX2 R17, R0 ;  /* 0x0000000000117308 */ /* 0x0002e20000000800 */
[--C-:B------:R-:W-:Y:S01]  /*45d0*/  FFMA.FTZ R26, R46, c[0x0][0x29c], -R237.reuse ;  /* 0x0000a7002e1a7a23 */ /* 0x100fe200000108ed */
[----:B------:R-:W-:Y:S01]  /*45e0*/  F2FP.PACK_AB R46, R251, R52 ;  /* 0x00000034fb2e723e */ /* 0x000fe200000000ff */
[----:B------:R-:W-:Y:S02]  /*45f0*/  FFMA.FTZ R8, R60, c[0x0][0x29c], -R236 ;  /* 0x0000a7003c087a23 */ /* 0x000fe400000108ec */
[----:B------:R-:W-:Y:S05]  /*4600*/  IMAD.IADD R60, R225, 0x1, R64 ;  /* 0x00000001e13c7824 */ /* 0x000fea00078e0240 */
[----:B------:R-:W4:Y:S01]  /*4610*/  MUFU.EX2 R18, R3 ;  /* 0x0000000300127308 */ /* 0x000f220000000800 */
[--C-:B--2---:R-:W-:Y:S09]  /*4620*/  FFMA.FTZ R12, R20, c[0x0][0x29c], -R237.reuse ;  /* 0x0000a700140c7a23 */ /* 0x104ff200000108ed */
[----:B------:R2:W-:Y:S01]  /*4630*/  MUFU.EX2 R20, R2 ;  /* 0x0000000200147308 */ /* 0x0005e20000000800 */
[----:B-1----:R-:W1:Y:S01]  /*4640*/  LDS R0, [R238+0x18480] ;  /* 0x01848000ee007984 */ /* 0x002e620000000800 */
[----:B---3--:R-:W-:Y:S08]  /*4650*/  F2FP.PACK_AB R7, R17, R23 ;  /* 0x000000171107723e */ /* 0x008ff000000000ff */
[----:B------:R-:W-:Y:S01]  /*4660*/  MUFU.EX2 R45, R45 ;  /* 0x0000002d002d7308 */ /* 0x000fe20000000800 */
[----:B----4-:R-:W-:Y:S01]  /*4670*/  F2FP.PACK_AB R6, R18, R53 ;  /* 0x000000351206723e */ /* 0x010fe200000000ff */
[--C-:B------:R-:W-:Y:S02]  /*4680*/  FFMA.FTZ R3, R56, c[0x0][0x29c], -R236.reuse ;  /* 0x0000a70038037a23 */ /* 0x100fe400000108ec */
[--C-:B------:R-:W-:Y:S02]  /*4690*/  FFMA.FTZ R56, R47, c[0x0][0x29c], -R237.reuse ;  /* 0x0000a7002f387a23 */ /* 0x100fe400000108ed */
[----:B------:R-:W-:Y:S04]  /*46a0*/  FFMA.FTZ R236, R61, c[0x0][0x29c], -R236 ;  /* 0x0000a7003dec7a23 */ /* 0x000fe800000108ec */
[----:B------:R3:W-:Y:S01]  /*46b0*/  MUFU.EX2 R47, R12 ;  /* 0x0000000c002f7308 */ /* 0x0007e20000000800 */
[----:B------:R-:W-:Y:S01]  /*46c0*/  FFMA.FTZ R237, R63, c[0x0][0x29c], -R237 ;  /* 0x0000a7003fed7a23 */ /* 0x000fe200000108ed */
[----:B--2---:R-:W2:Y:S08]  /*46d0*/  LDS R2, [R238+0x184a0] ;  /* 0x0184a000ee027984 */ /* 0x004eb00000000800 */
[----:B------:R4:W-:Y:S10]  /*46e0*/  MUFU.EX2 R21, R3 ;  /* 0x0000000300157308 */ /* 0x0009f40000000800 */
[----:B------:R-:W-:Y:S01]  /*46f0*/  MUFU.EX2 R41, R41 ;  /* 0x0000002900297308 */ /* 0x000fe20000000800 */
[--C-:B-1----:R-:W-:Y:S01]  /*4700*/  FADD.FTZ R4, R100, -R0.reuse ;  /* 0x8000000064047221 */ /* 0x102fe20000010000 */
[----:B---3--:R-:W-:Y:S01]  /*4710*/  F2FP.PACK_AB R12, R197, R198 ;  /* 0x000000c6c50c723e */ /* 0x008fe200000000ff */
[--C-:B------:R-:W-:Y:S02]  /*4720*/  FADD.FTZ R84, R84, -R0.reuse ;  /* 0x8000000054547221 */ /* 0x100fe40000010000 */
[----:B------:R-:W-:Y:S02]  /*4730*/  FMUL.FTZ R4, R248, R4 ;  /* 0x00000004f8047220 */ /* 0x000fe40000410000 */
[----:B------:R-:W-:Y:S03]  /*4740*/  FMUL.FTZ R84, R52, R84 ;  /* 0x0000005434547220 */ /* 0x000fe60000410000 */
[----:B------:R1:W-:Y:S01]  /*4750*/  MUFU.EX2 R19, R8 ;  /* 0x0000000800137308 */ /* 0x0003e20000000800 */
[--C-:B------:R-:W-:Y:S02]  /*4760*/  FADD.FTZ R68, R68, -R0.reuse ;  /* 0x8000000044447221 */ /* 0x100fe40000010000 */
[--C-:B----4-:R-:W-:Y:S02]  /*4770*/  FADD.FTZ R3, R101, -R0.reuse ;  /* 0x8000000065037221 */ /* 0x110fe40000010000 */
[--C-:B------:R-:W-:Y:S02]  /*4780*/  FADD.FTZ R69, R69, -R0.reuse ;  /* 0x8000000045457221 */ /* 0x100fe40000010000 */
[----:B------:R-:W-:Y:S02]  /*4790*/  FMUL.FTZ R3, R246, R3 ;  /* 0x00000003f6037220 */ /* 0x000fe40000410000 */
[--C-:B------:R-:W-:Y:S01]  /*47a0*/  FADD.FTZ R80, R80, -R0.reuse ;  /* 0x8000000050507221 */ /* 0x100fe20000010000 */
[----:B------:R-:W-:Y:S01]  /*47b0*/  MUFU.EX2 R26, R26 ;  /* 0x0000001a001a7308 */ /* 0x000fe20000000800 */
[----:B------:R-:W-:Y:S01]  /*47c0*/  FADD.FTZ R81, R81, -R0 ;  /* 0x8000000051517221 */ /* 0x000fe20000010000 */
[----:B------:R-:W-:Y:S01]  /*47d0*/  F2FP.PACK_AB R52, R3, R4 ;  /* 0x000000040334723e */ /* 0x000fe200000000ff */
[----:B--2---:R-:W-:Y:S02]  /*47e0*/  FADD.FTZ R3, R70, -R2 ;  /* 0x8000000246037221 */ /* 0x004fe40000010000 */
[--C-:B------:R-:W-:Y:S02]  /*47f0*/  FADD.FTZ R85, R85, -R0.reuse ;  /* 0x8000000055557221 */ /* 0x100fe40000010000 */
[--C-:B------:R-:W-:Y:S02]  /*4800*/  FADD.FTZ R96, R96, -R0.reuse ;  /* 0x8000000060607221 */ /* 0x100fe40000010000 */
[--C-:B------:R-:W-:Y:S01]  /*4810*/  FADD.FTZ R97, R97, -R0.reuse ;  /* 0x8000000061617221 */ /* 0x100fe20000010000 */
[----:B------:R-:W2:Y:S01]  /*4820*/  MUFU.EX2 R236, R236 ;  /* 0x000000ec00ec7308 */ /* 0x000ea20000000800 */
[--C-:B------:R-:W-:Y:S02]  /*4830*/  FADD.FTZ R112, R112, -R0.reuse ;  /* 0x8000000070707221 */ /* 0x100fe40000010000 */
[--C-:B------:R-:W-:Y:S01]  /*4840*/  FADD.FTZ R113, R113, -R0.reuse ;  /* 0x8000000071717221 */ /* 0x100fe20000010000 */
[----:B-1----:R-:W-:Y:S01]  /*4850*/  F2FP.PACK_AB R8, R54, R55 ;  /* 0x000000373608723e */ /* 0x002fe200000000ff */
[--C-:B------:R-:W-:Y:S02]  /*4860*/  FADD.FTZ R116, R116, -R0.reuse ;  /* 0x8000000074747221 */ /* 0x100fe40000010000 */
[--C-:B------:R-:W-:Y:S02]  /*4870*/  FADD.FTZ R117, R117, -R0.reuse ;  /* 0x8000000075757221 */ /* 0x100fe40000010000 */
[--C-:B------:R-:W-:Y:S01]  /*4880*/  FADD.FTZ R5, R128, -R0.reuse ;  /* 0x8000000080057221 */ /* 0x100fe20000010000 */
[----:B------:R-:W-:Y:S01]  /*4890*/  MUFU.EX2 R237, R237 ;  /* 0x000000ed00ed7308 */ /* 0x000fe20000000800 */
[----:B------:R-:W-:Y:S02]  /*48a0*/  FADD.FTZ R4, R129, -R0 ;  /* 0x8000000081047221 */ /* 0x000fe40000010000 */
[--C-:B------:R-:W-:Y:S02]  /*48b0*/  FADD.FTZ R0, R71, -R2.reuse ;  /* 0x8000000247007221 */ /* 0x100fe40000010000 */
[----:B------:R-:W-:Y:S02]  /*48c0*/  FMUL.FTZ R3, R49, R3 ;  /* 0x0000000331037220 */ /* 0x000fe40000410000 */
[----:B------:R-:W-:Y:S02]  /*48d0*/  FMUL.FTZ R0, R37, R0 ;  /* 0x0000000025007220 */ /* 0x000fe40000410000 */
[----:B------:R-:W-:Y:S02]  /*48e0*/  FMUL.FTZ R5, R218, R5 ;  /* 0x00000005da057220 */ /* 0x000fe40000410000 */
[----:B------:R-:W-:Y:S01]  /*48f0*/  FMUL.FTZ R4, R217, R4 ;  /* 0x00000004d9047220 */ /* 0x000fe20000410000 */
[----:B------:R-:W-:Y:S01]  /*4900*/  F2FP.PACK_AB R37, R0, R3 ;  /* 0x000000030025723e */ /* 0x000fe200000000ff */
[--C-:B------:R-:W-:Y:S01]  /*4910*/  FADD.FTZ R3, R83, -R2.reuse ;  /* 0x8000000253037221 */ /* 0x100fe20000010000 */
[----:B------:R-:W1:Y:S01]  /*4920*/  LDS R0, [R238+0x18580] ;  /* 0x01858000ee007984 */ /* 0x000e620000000800 */
[--C-:B------:R-:W-:Y:S01]  /*4930*/  FADD.FTZ R98, R98, -R2.reuse ;  /* 0x8000000262627221 */ /* 0x100fe20000010000 */
[----:B------:R-:W-:Y:S01]  /*4940*/  F2FP.PACK_AB R49, R4, R5 ;  /* 0x000000050431723e */ /* 0x000fe200000000ff */
[--C-:B------:R-:W-:Y:S01]  /*4950*/  FADD.FTZ R4, R82, -R2.reuse ;  /* 0x8000000252047221 */ /* 0x100fe20000010000 */
[----:B--2---:R-:W-:Y:S01]  /*4960*/  F2FP.PACK_AB R5, R236, R19 ;  /* 0x00000013ec05723e */ /* 0x004fe200000000ff */
[----:B------:R-:W-:Y:S02]  /*4970*/  FMUL.FTZ R3, R215, R3 ;  /* 0x00000003d7037220 */ /* 0x000fe40000410000 */
        /* <DEDUP_REMOVED lines=10> */
[--C-:B------:R-:W-:Y:S01]  /*4a20*/  FADD.FTZ R102, R102, -R2.reuse ;  /* 0x8000000266667221 */ /* 0x100fe20000010000 */
[----:B------:R-:W-:Y:S01]  /*4a30*/  F2FP.PACK_AB R98, R3, R98 ;  /* 0x000000620362723e */ /* 0x000fe200000000ff */
[--C-:B------:R-:W-:Y:S01]  /*4a40*/  FADD.FTZ R103, R103, -R2.reuse ;  /* 0x8000000267677221 */ /* 0x100fe20000010000 */
[----:B------:R-:W-:Y:S01]  /*4a50*/  F2FP.PACK_AB R3, R47, R51 ;  /* 0x000000332f03723e */ /* 0x000fe200000000ff */
        /* <DEDUP_REMOVED lines=33> */
[----:B------:R-:W2:Y:S01]  /*4c70*/  MUFU.EX2 R23, R56 ;  /* 0x0000003800177308 */ /* 0x000ea20000000800 */
[----:B------:R-:W-:Y:S01]  /*4c80*/  F2FP.PACK_AB R9, R9, R92 ;  /* 0x0000005c0909723e */ /* 0x000fe200000000ff */
[----:B------:R-:W-:Y:S01]  /*4c90*/  FMUL.FTZ R120, R21, R120 ;  /* 0x0000007815787220 */ /* 0x000fe20000410000 */
[----:B------:R-:W-:Y:S01]  /*4ca0*/  STS [R240], R48 ;  /* 0x00000030f0007388 */ /* 0x000fe20000000800 */
[----:B------:R-:W-:Y:S02]  /*4cb0*/  FMUL.FTZ R124, R19, R124 ;  /* 0x0000007c137c7220 */ /* 0x000fe40000410000 */
[----:B------:R-:W-:Y:S01]  /*4cc0*/  FMUL.FTZ R72, R198, R72 ;  /* 0x00000048c6487220 */ /* 0x000fe20000410000 */
[----:B------:R-:W-:Y:S01]  /*4cd0*/  STS [R240+0x400], R30 ;  /* 0x0004001ef0007388 */ /* 0x000fe20000000800 */
[----:B------:R-:W-:Y:S02]  /*4ce0*/  FMUL.FTZ R24, R197, R73 ;  /* 0x00000049c5187220 */ /* 0x000fe40000410000 */
[----:B------:R-:W-:Y:S01]  /*4cf0*/  MUFU.EX2 R21, R58 ;  /* 0x0000003a00157308 */ /* 0x000fe20000000800 */
[----:B------:R3:W-:Y:S01]  /*4d00*/  STS [R239+0x2000], R12 ;  /* 0x0020000cef007388 */ /* 0x0007e20000000800 */
[----:B------:R-:W-:Y:S01]  /*4d10*/  FMUL.FTZ R76, R196, R76 ;  /* 0x0000004cc44c7220 */ /* 0x000fe20000410000 */
[----:B------:R-:W-:Y:S01]  /*4d20*/  F2FP.PACK_AB R24, R24, R72 ;  /* 0x000000481818723e */ /* 0x000fe200000000ff */
[----:B------:R-:W-:Y:S01]  /*4d30*/  FMUL.FTZ R13, R67, R13 ;  /* 0x0000000d430d7220 */ /* 0x000fe20000410000 */
[----:B------:R4:W-:Y:S01]  /*4d40*/  STS [R239+0x2400], R3 ;  /* 0x00240003ef007388 */ /* 0x0009e20000000800 */
[----:B------:R-:W-:Y:S02]  /*4d50*/  FMUL.FTZ R88, R66, R88 ;  /* 0x0000005842587220 */ /* 0x000fe40000410000 */
[----:B------:R-:W-:Y:S01]  /*4d60*/  FMUL.FTZ R22, R65, R89 ;  /* 0x0000005941167220 */ /* 0x000fe20000410000 */
[----:B------:R5:W-:Y:S01]  /*4d70*/  STS [R240+0x2400], R2 ;  /* 0x00240002f0007388 */ /* 0x000be20000000800 */
[----:B------:R-:W2:Y:S01]  /*4d80*/  MUFU.EX2 R19, R59 ;  /* 0x0000003b00137308 */ /* 0x000ea20000000800 */
[----:B------:R-:W-:Y:S01]  /*4d90*/  F2FP.PACK_AB R13, R13, R76 ;  /* 0x0000004c0d0d723e */ /* 0x000fe200000000ff */
[----:B------:R-:W-:Y:S01]  /*4da0*/  FMUL.FTZ R17, R17, R105 ;  /* 0x0000006911117220 */ /* 0x000fe20000410000 */
[----:B------:R-:W-:Y:S01]  /*4db0*/  STS [R240+0x2000], R11 ;  /* 0x0020000bf0007388 */ /* 0x000fe20000000800 */
[----:B------:R-:W-:Y:S01]  /*4dc0*/  F2FP.PACK_AB R22, R22, R88 ;  /* 0x000000581616723e */ /* 0x000fe200000000ff */
[----:B------:R-:W-:Y:S02]  /*4dd0*/  FMUL.FTZ R18, R18, R109 ;  /* 0x0000006d12127220 */ /* 0x000fe40000410000 */
[----:B------:R-:W-:Y:S01]  /*4de0*/  STS [R242], R46 ;  /* 0x0000002ef2007388 */ /* 0x000fe20000000800 */
[----:B------:R-:W-:Y:S01]  /*4df0*/  F2FP.PACK_AB R17, R17, R104 ;  /* 0x000000681111723e */ /* 0x000fe200000000ff */
[----:B------:R-:W-:Y:S01]  /*4e00*/  FMUL.FTZ R20, R20, R121 ;  /* 0x0000007914147220 */ /* 0x000fe20000410000 */
[----:B------:R-:W-:Y:S01]  /*4e10*/  F2FP.PACK_AB R18, R18, R108 ;  /* 0x0000006c1212723e */ /* 0x000fe200000000ff */
[----:B------:R-:W-:Y:S01]  /*4e20*/  STS [R242+0x400], R29 ;  /* 0x0004001df2007388 */ /* 0x000fe20000000800 */
[--C-:B-1----:R-:W-:Y:S02]  /*4e30*/  FADD.FTZ R74, R74, -R0.reuse ;  /* 0x800000004a4a7221 */ /* 0x102fe40000010000 */
[----:B------:R-:W-:Y:S01]  /*4e40*/  F2FP.PACK_AB R20, R20, R120 ;  /* 0x000000781414723e */ /* 0x000fe200000000ff */
[----:B------:R-:W-:Y:S01]  /*4e50*/  STS [R241], R44 ;  /* 0x0000002cf1007388 */ /* 0x000fe20000000800 */
[----:B---3--:R-:W1:Y:S01]  /*4e60*/  MUFU.EX2 R12, R62 ;  /* 0x0000003e000c7308 */ /* 0x008e620000000800 */
[----:B------:R-:W-:Y:S02]  /*4e70*/  FMUL.FTZ R74, R51, R74 ;  /* 0x0000004a334a7220 */ /* 0x000fe40000410000 */
[----:B------:R-:W-:Y:S01]  /*4e80*/  STS [R241+0x400], R27 ;  /* 0x0004001bf1007388 */ /* 0x000fe20000000800 */
[----:B----4-:R-:W-:Y:S01]  /*4e90*/  F2FP.PACK_AB R3, R38, R41 ;  /* 0x000000292603723e */ /* 0x010fe200000000ff */
[--C-:B------:R-:W-:Y:S02]  /*4ea0*/  FADD.FTZ R75, R75, -R0.reuse ;  /* 0x800000004b4b7221 */ /* 0x100fe40000010000 */
[----:B------:R-:W-:Y:S01]  /*4eb0*/  STS [R242+0x2000], R10 ;  /* 0x0020000af2007388 */ /* 0x000fe20000000800 */
[----:B-----5:R-:W-:Y:S01]  /*4ec0*/  F2FP.PACK_AB R2, R32, R34 ;  /* 0x000000222002723e */ /* 0x020fe200000000ff */
        /* <DEDUP_REMOVED lines=20> */
[----:B---3--:R-:W-:Y:S01]  /*5010*/  F2FP.PACK_AB R3, R28, R31 ;  /* 0x0000001f1c03723e */ /* 0x008fe200000000ff */
[----:B------:R-:W-:Y:S02]  /*5020*/  FMUL.FTZ R81, R252, R81 ;  /* 0x00000051fc517220 */ /* 0x000fe40000410000 */
[----:B------:R-:W-:Y:S01]  /*5030*/  STS [R239+0x6000], R7 ;  /* 0x00600007ef007388 */ /* 0x000fe20000000800 */
[----:B--2---:R-:W-:Y:S01]  /*5040*/  F2FP.PACK_AB R2, R23, R26 ;  /* 0x0000001a1702723e */ /* 0x004fe200000000ff */
        /* <DEDUP_REMOVED lines=10> */
[----:B------:R-:W-:Y:S01]  /*50f0*/  F2FP.PACK_AB R86, R87, R86 ;  /* 0x000000565756723e */ /* 0x000fe200000000ff */
[----:B------:R-:W-:Y:S02]  /*5100*/  FMUL.FTZ R102, R206, R102 ;  /* 0x00000066ce667220 */ /* 0x000fe40000410000 */
[----:B------:R-:W-:Y:S01]  /*5110*/  STS [R242+0x4000], R39 ;  /* 0x00400027f2007388 */ /* 0x000fe20000000800 */
[----:B------:R-:W-:Y:S01]  /*5120*/  F2FP.PACK_AB R96, R97, R96 ;  /* 0x000000606160723e */ /* 0x000fe200000000ff */
[----:B------:R-:W-:Y:S02]  /*5130*/  FMUL.FTZ R103, R205, R103 ;  /* 0x00000067cd677220 */ /* 0x000fe40000410000 */
        /* <DEDUP_REMOVED lines=24> */
[--C-:B------:R-:W-:Y:S02]  /*52c0*/  FADD.FTZ R127, R127, -R0.reuse ;  /* 0x800000007f7f7221 */ /* 0x100fe40000010000 */
[----:B-1----:R-:W-:Y:S01]  /*52d0*/  FMUL.FTZ R126, R12, R126 ;  /* 0x0000007e0c7e7220 */ /* 0x002fe20000410000 */
[----:B------:R-:W-:Y:S01]  /*52e0*/  F2FP.PACK_AB R130, R131, R130 ;  /* 0x000000828382723e */ /* 0x000fe200000000ff */
[----:B------:R-:W-:Y:S02]  /*52f0*/  FMUL.FTZ R125, R236, R125 ;  /* 0x0000007dec7d7220 */ /* 0x000fe40000410000 */
[----:B------:R-:W-:Y:S03]  /*5300*/  FMUL.FTZ R127, R237, R127 ;  /* 0x0000007fed7f7220 */ /* 0x000fe60000410000 */
[----:B------:R-:W-:Y:S01]  /*5310*/  F2FP.PACK_AB R125, R125, R124 ;  /* 0x0000007c7d7d723e */ /* 0x000fe200000000ff */
[----:B--2---:R-:W-:Y:S05]  /*5320*/  FMUL.FTZ R4, R47, R75 ;  /* 0x0000004b2f047220 */ /* 0x004fea0000410000 */
[----:B------:R-:W-:Y:S02]  /*5330*/  F2FP.PACK_AB R4, R4, R74 ;  /* 0x0000004a0404723e */ /* 0x000fe400000000ff */
[----:B---3--:R-:W-:Y:S01]  /*5340*/  F2FP.PACK_AB R2, R237, R12 ;  /* 0x0000000ced02723e */ /* 0x008fe200000000ff */
[----:B----4-:R-:W-:Y:S04]  /*5350*/  FMUL.FTZ R5, R32, R95 ;  /* 0x0000005f20057220 */ /* 0x010fe80000410000 */
        /* <DEDUP_REMOVED lines=28> */
[----:B------:R-:W-:Y:S04]  /*5520*/  STS [R241+0xa400], R5 ;  /* 0x00a40005f1007388 */ /* 0x000fe80000000800 */
[----:B------:R-:W-:Y:S04]  /*5530*/  STS [R239+0xc000], R52 ;  /* 0x00c00034ef007388 */ /* 0x000fe80000000800 */
[----:B------:R-:W-:Y:S04]  /*5540*/  STS [R239+0xc400], R102 ;  /* 0x00c40066ef007388 */ /* 0x000fe80000000800 */
[----:B------:R-:W-:Y:S04]  /*5550*/  STS [R240+0xc000], R112 ;  /* 0x00c00070f0007388 */ /* 0x000fe80000000800 */
[----:B------:R-:W-:Y:S01]  /*5560*/  STS [R240+0xc400], R114 ;  /* 0x00c40072f0007388 */ /* 0x000fe20000000800 */
[----:B-1----:R-:W-:Y:S02]  /*5570*/  FADD.FTZ R2, R123, -R0 ;  /* 0x800000007b027221 */ /* 0x002fe40000010000 */
[----:B------:R-:W-:Y:S01]  /*5580*/  FMUL.FTZ R0, R21, R122 ;  /* 0x0000007a15007220 */ /* 0x000fe20000410000 */
[----:B------:R1:W-:Y:S01]  /*5590*/  STS [R239+0xe400], R3 ;  /* 0x00e40003ef007388 */ /* 0x0003e20000000800 */
[----:B------:R-:W-:Y:S03]  /*55a0*/  FMUL.FTZ R2, R19, R2 ;  /* 0x0000000213027220 */ /* 0x000fe60000410000 */
[----:B------:R-:W-:Y:S02]  /*55b0*/  STS [R239+0xe000], R17 ;  /* 0x00e00011ef007388 */ /* 0x000fe40000000800 */
[----:B------:R-:W-:Y:S02]  /*55c0*/  F2FP.PACK_AB R2, R2, R0 ;  /* 0x000000000202723e */ /* 0x000fe400000000ff */
[----:B------:R-:W-:Y:S01]  /*55d0*/  STS [R240+0xe000], R18 ;  /* 0x00e00012f0007388 */ /* 0x000fe20000000800 */
[----:B------:R-:W-:Y:S03]  /*55e0*/  MOV R0, UR4 ;  /* 0x0000000400007c02 */ /* 0x000fe60008000f00 */
[----:B------:R-:W-:Y:S02]  /*55f0*/  STS [R240+0xe400], R4 ;  /* 0x00e40004f0007388 */ /* 0x000fe40000000800 */
[----:B------:R-:W-:Y:S02]  /*5600*/  IMAD R0, R0, 0x2000, R232 ;  /* 0x0000200000007824 */ /* 0x000fe400078e02e8 */
[----:B------:R-:W-:Y:S02]  /*5610*/  STS [R242+0xc000], R116 ;  /* 0x00c00074f2007388 */ /* 0x000fe40000000800 */
[----:B------:R-:W-:Y:S02]  /*5620*/  IMAD.SHL.U32 R72, R0, 0x2, RZ ;  /* 0x0000000200487824 */ /* 0x000fe400078e00ff */
[----:B------:R-:W-:Y:S03]  /*5630*/  STS [R242+0xc400], R118 ;  /* 0x00c40076f2007388 */ /* 0x000fe60000000800 */
[----:B------:R-:W-:Y:S01]  /*5640*/  IADD3 R0, R64, R72, RZ ;  /* 0x0000004840007210 */ /* 0x000fe20007ffe0ff */
        /* <DEDUP_REMOVED lines=118> */
[----:B------:R-:W-:Y:S01]  /*5db0*/  UIMAD.WIDE.U32 UR26, UR24, UR6, URZ ;  /* 0x00000006181a72a5 */ /* 0x000fe2000f8e003f */
[----:B------:R-:W3:Y:S01]  /*5dc0*/  LDL.64 R100, [R1+0x30] ;  /* 0x0000300001647983 */ /* 0x000ee20000100a00 */
[----:B------:R-:W-:Y:S03]  /*5dd0*/  USHF.R.S32.HI UR25, URZ, 0x1f, UR24 ;  /* 0x0000001f3f197899 */ /* 0x000fe60008011418 */
[----:B------:R-:W4:Y:S01]  /*5de0*/  LDL.64 R210, [R1+0x20] ;  /* 0x0000200001d27983 */ /* 0x000f220000100a00 */
[----:B------:R-:W-:Y:S01]  /*5df0*/  UIMAD UR25, UR25, UR6, URZ ;  /* 0x00000006191972a4 */ /* 0x000fe2000f8e023f */
[----:B------:R-:W-:Y:S02]  /*5e00*/  IMAD.U32 R6, RZ, RZ, UR26 ;  /* 0x0000001aff067e24 */ /* 0x000fe4000f8e00ff */
[----:B------:R-:W5:Y:S01]  /*5e10*/  LDL.64 R250, [R1+0x28] ;  /* 0x0000280001fa7983 */ /* 0x000f620000100a00 */
        /* <DEDUP_REMOVED lines=8> */
[C---:B---3--:R-:W-:Y:S01]  /*5ea0*/  LEA R0, P0, R6.reuse, R100, 0x7 ;  /* 0x0000006406007211 */ /* 0x048fe200078038ff */
[----:B--2---:R-:W-:Y:S02]  /*5eb0*/  IMAD.MOV.U32 R222, RZ, RZ, R220 ;  /* 0x000000ffffde7224 */ /* 0x004fe400078e00dc */
[----:B------:R-:W-:Y:S01]  /*5ec0*/  IMAD.MOV.U32 R223, RZ, RZ, R221 ;  /* 0x000000ffffdf7224 */ /* 0x000fe200078e00dd */
[----:B----4-:R-:W-:Y:S01]  /*5ed0*/  LEA.HI.X R4, R6, R211, R4, 0x7, P0 ;  /* 0x000000d306047211 */ /* 0x010fe200000f3c04 */
[----:B------:R-:W2:Y:S01]  /*5ee0*/  LDL.64 R220, [R1+0x18] ;  /* 0x0000180001dc7983 */ /* 0x000ea20000100a00 */
[----:B------:R-:W-:Y:S02]  /*5ef0*/  IADD3 R8, -R222, c[0x0][0x168], -R11 ;  /* 0x00005a00de087a10 */ /* 0x000fe40007ffe90b */
[----:B------:R-:W-:Y:S02]  /*5f00*/  LEA R6, P0, R0, c[0x0][0x1f0], 0x1 ;  /* 0x00007c0000067a11 */ /* 0x000fe400078008ff */
[----:B------:R-:W-:Y:S02]  /*5f10*/  ISETP.LT.OR P2, PT, R8, 0x1, P5 ;  /* 0x000000010800780c */ /* 0x000fe40002f41670 */
[----:B-----5:R-:W-:Y:S02]  /*5f20*/  IADD3 R9, P1, R250, UR24, RZ ;  /* 0x00000018fa097c10 */ /* 0x020fe4000ff3e0ff */
[----:B------:R-:W-:Y:S01]  /*5f30*/  LEA.HI.X R7, R0, c[0x0][0x1f4], R4, 0x1, P0 ;  /* 0x00007d0000077a11 */ /* 0x000fe200000f0c04 */
[----:B------:R-:W-:Y:S01]  /*5f40*/  IMAD.U32 R0, RZ, RZ, UR23 ;  /* 0x00000017ff007e24 */ /* 0x000fe2000f8e00ff */
[----:B------:R-:W-:Y:S02]  /*5f50*/  ISETP.LT.OR P0, PT, R8, 0x21, P5 ;  /* 0x000000210800780c */ /* 0x000fe40002f01670 */
[----:B------:R-:W-:Y:S01]  /*5f60*/  LEA.HI.X.SX32 R11, R11, R208, 0x1, P1 ;  /* 0x000000d00b0b7211 */ /* 0x000fe200008f0eff */
[----:B------:R-:W-:Y:S01]  /*5f70*/  IMAD R0, R0, 0x4000, R199 ;  /* 0x0000400000007824 */ /* 0x000fe200078e02c7 */
[----:B------:R-:W-:Y:S04]  /*5f80*/  IADD3 R4, P1, R6, UR17, RZ ;  /* 0x0000001106047c10 */ /* 0x000fe8000ff3e0ff */
[----:B------:R-:W-:Y:S01]  /*5f90*/  @!PT LDS RZ, [RZ] ;  /* 0x00000000fffff984 */ /* 0x000fe20000000800 */
[----:B------:R-:W-:Y:S01]  /*5fa0*/  @!PT LDS RZ, [RZ] ;  /* 0x00000000fffff984 */ /* 0x000fe20000000800 */
[----:B------:R-:W-:Y:S01]  /*5fb0*/  @!PT LDS RZ, [RZ] ;  /* 0x00000000fffff984 */ /* 0x000fe20000000800 */
[----:B------:R3:W-:Y:S01]  /*5fc0*/  LDGSTS.E.BYPASS.LTC128B.128 [R0], [R6.64], !P2 ;  /* 0x0000000006007fae */ /* 0x0007e2000d101d54 */
[----:B------:R-:W-:Y:S02]  /*5fd0*/  IADD3.X R5, R7, UR19, RZ, P1, !PT ;  /* 0x0000001307057c10 */ /* 0x000fe40008ffe4ff */
[C---:B------:R-:W-:Y:S02]  /*5fe0*/  LEA R10, P1, R9.reuse, c[0x0][0x280], 0x2 ;  /* 0x0000a000090a7a11 */ /* 0x040fe400078210ff */
[C---:B------:R-:W-:Y:S01]  /*5ff0*/  ISETP.LT.OR P2, PT, R8.reuse, 0x41, P5 ;  /* 0x000000410800780c */ /* 0x040fe20002f41670 */
[----:B------:R4:W-:Y:S01]  /*6000*/  LDGSTS.E.BYPASS.LTC128B.128 [R0+0x1000], [R4.64], !P0 ;  /* 0x0100000004007fae */ /* 0x0009e2000c101d54 */
[----:B------:R-:W-:Y:S02]  /*6010*/  LEA.HI.X R11, R9, c[0x0][0x284], R11, 0x2, P1 ;  /* 0x0000a100090b7a11 */ /* 0x000fe400008f140b */
[----:B------:R-:W-:Y:S01]  /*6020*/  ISETP.LT.OR P1, PT, R8, 0x61, P5 ;  /* 0x000000610800780c */ /* 0x000fe20002f21670 */
[----:B------:R-:W-:Y:S01]  /*6030*/  IMAD.U32 R8, RZ, RZ, UR23 ;  /* 0x00000017ff087e24 */ /* 0x000fe2000f8e00ff */
[----:B----4-:R-:W-:Y:S04]  /*6040*/  IADD3 R4, P0, R4, UR17, RZ ;  /* 0x0000001104047c10 */ /* 0x010fe8000ff1e0ff */
[----:B------:R-:W-:Y:S02]  /*6050*/  IADD3.X R5, R5, UR19, RZ, P0, !PT ;  /* 0x0000001305057c10 */ /* 0x000fe400087fe4ff */
[----:B---3--:R-:W-:Y:S03]  /*6060*/  IADD3 R6, P0, R4, UR17, RZ ;  /* 0x0000001104067c10 */ /* 0x008fe6000ff1e0ff */
[----:B------:R3:W-:Y:S01]  /*6070*/  LDGSTS.E.BYPASS.LTC128B.128 [R0+0x2000], [R4.64], !P2 ;  /* 0x0200000004007fae */ /* 0x0007e2000d101d54 */
[----:B------:R-:W-:Y:S05]  /*6080*/  IADD3.X R7, R5, UR19, RZ, P0, !PT ;  /* 0x0000001305077c10 */ /* 0x000fea00087fe4ff */
[----:B------:R3:W-:Y:S01]  /*6090*/  LDGSTS.E.BYPASS.LTC128B.128 [R0+0x3000], [R6.64], !P1 ;  /* 0x0300000006007fae */ /* 0x0007e2000c901d54 */
[----:B--2---:R-:W-:Y:S04]  /*60a0*/  @!P4 IMAD R8, R8, 0x80, R220 ;  /* 0x000000800808c824 */ /* 0x004fe800078e02dc */
[----:B------:R-:W-:Y:S05]  /*60b0*/  @!P4 IMAD.SHL.U32 R8, R8, 0x4, RZ ;  /* 0x000000040808c824 */ /* 0x000fea00078e00ff */
[----:B------:R3:W-:Y:S02]  /*60c0*/  @!P4 LDGSTS.E.BYPASS.LTC128B.128 [R8+0x18480], [R10.64] ;  /* 0x184800000a08cfae */ /* 0x0007e4000b901d54 */
.L_x_1583:
[-C--:B-123--:R-:W-:Y:S01]  /*60d0*/  HMMA.16816.F32 R4, R36, R16.reuse, RZ ;  /* 0x000000102404723c */ /* 0x08efe200000018ff */
[----:B------:R-:W2:Y:S01]  /*60e0*/  LDL.64 R76, [R1+0x10] ;  /* 0x00001000014c7983 */ /* 0x000ea20000100a00 */
[----:B------:R-:W-:Y:S02]  /*60f0*/  ULDC.64 UR6, c[0x0][0x238] ;  /* 0x00008e0000067ab9 */ /* 0x000fe40000000a00 */
[----:B------:R-:W-:Y:S01]  /*6100*/  UIMAD UR25, UR11, UR6, URZ ;  /* 0x000000060b1972a4 */ /* 0x000fe2000f8e023f */
[----:B------:R-:W-:Y:S01]  /*6110*/  IMAD.MOV.U32 R0, RZ, RZ, 0x40 ;  /* 0x00000040ff007424 */ /* 0x000fe200078e00ff */
[----:B------:R-:W-:Y:S01]  /*6120*/  LDSM.16.MT88.4 R68, [R225+0x3880] ;  /* 0x00388000e144783b */ /* 0x000fe20000004200 */
[----:B------:R-:W-:Y:S01]  /*6130*/  USHF.R.S32.HI UR24, URZ, 0x1f, UR15 ;  /* 0x0000001f3f187899 */ /* 0x000fe2000801140f */
[C---:B------:R-:W-:Y:S01]  /*6140*/  HMMA.16816.F32 R8, R40.reuse, R16, RZ ;  /* 0x000000102808723c */ /* 0x040fe200000018ff */
[----:B------:R-:W-:Y:S02]  /*6150*/  UIMAD UR25, UR14, UR7, UR25 ;  /* 0x000000070e1972a4 */ /* 0x000fe4000f8e0219 */
[----:B------:R-:W0:Y:S01]  /*6160*/  LDGDEPBAR ;  /* 0x00000000000079af */ /* 0x000e220000000000 */
[----:B------:R-:W-:Y:S01]  /*6170*/  ULDC.64 UR6, c[0x0][0x240] ;  /* 0x0000900000067ab9 */ /* 0x000fe20000000a00 */
[----:B------:R-:W-:Y:S01]  /*6180*/  SEL R116, R0, 0xffffffc0, !P3 ;  /* 0xffffffc000747807 */ /* 0x000fe20005800000 */
[--C-:B------:R-:W-:Y:S01]  /*6190*/  IMAD.IADD R0, R64, 0x1, R3.reuse ;  /* 0x0000000140007824 */ /* 0x100fe200078e0203 */
[----:B------:R-:W-:Y:S01]  /*61a0*/  UIMAD UR6, UR24, UR6, URZ ;  /* 0x00000006180672a4 */ /* 0x000fe2000f8e023f */
[-C--:B------:R-:W-:Y:S01]  /*61b0*/  HMMA.16816.F32 R12, R40, R18.reuse, RZ ;  /* 0x00000012280c723c */ /* 0x080fe200000018ff */
[----:B------:R-:W-:Y:S01]  /*61c0*/  LDSM.16.MT88.4 R64, [R225+0x1880] ;  /* 0x00188000e140783b */ /* 0x000fe20000004200 */
[----:B------:R-:W-:Y:S02]  /*61d0*/  USHF.L.U32 UR24, UR12, 0xd, URZ ;  /* 0x0000000d0c187899 */ /* 0x000fe4000800063f */
[----:B------:R-:W-:Y:S01]  /*61e0*/  IMAD.IADD R74, R116, 0x1, R2 ;  /* 0x00000001744a7824 */ /* 0x000fe200078e0202 */
[----:B------:R-:W-:Y:S01]  /*61f0*/  IADD3 R73, R225, R116, RZ ;  /* 0x00000074e1497210 */ /* 0x000fe20007ffe0ff */
[----:B------:R-:W-:Y:S02]  /*6200*/  UIMAD UR6, UR15, UR7, UR6 ;  /* 0x000000070f0672a4 */ /* 0x000fe4000f8e0206 */
[C---:B------:R-:W-:Y:S01]  /*6210*/  HMMA.16816.F32 R16, R36.reuse, R18, RZ ;  /* 0x000000122410723c */ /* 0x040fe200000018ff */
[----:B------:R-:W-:Y:S02]  /*6220*/  USHF.R.S32.HI UR7, URZ, 0x1f, UR24 ;  /* 0x0000001f3f077899 */ /* 0x000fe40008011418 */
[----:B------:R-:W-:Y:S02]  /*6230*/  UIADD3 UR12, UR12, 0x1, URZ ;  /* 0x000000010c0c7890 */ /* 0x000fe4000fffe03f */
[----:B------:R-:W-:Y:S02]  /*6240*/  UISETP.GE.AND UP3, UPT, UR4, 0x1, UPT ;  /* 0x000000010400788c */ /* 0x000fe4000bf66270 */
[----:B------:R-:W-:Y:S01]  /*6250*/  UISETP.GE.AND UP0, UPT, UR12, UR13, UPT ;  /* 0x0000000d0c00728c */ /* 0x000fe2000bf06270 */
[-C--:B------:R-:W-:Y:S01]  /*6260*/  HMMA.16816.F32 R20, R36, R44.reuse, RZ ;  /* 0x0000002c2414723c */ /* 0x080fe200000018ff */
[----:B------:R-:W-:Y:S02]  /*6270*/  UISETP.GE.AND UP2, UPT, UR22, 0x1, UPT ;  /* 0x000000011600788c */ /* 0x000fe4000bf46270 */
[----:B------:R-:W-:Y:S05]  /*6280*/  UISETP.GE.AND UP1, UPT, UR23, 0x1, UPT ;  /* 0x000000011700788c */ /* 0x000fea000bf26270 */
[C---:B------:R-:W-:Y:S08]  /*6290*/  HMMA.16816.F32 R24, R40.reuse, R44, RZ ;  /* 0x0000002c2818723c */ /* 0x040ff000000018ff */
[-C--:B------:R-:W-:Y:S01]  /*62a0*/  HMMA.16816.F32 R28, R40, R46.reuse, RZ ;  /* 0x0000002e281c723c */ /* 0x080fe200000018ff */
[----:B------:R-:W-:Y:S07]  /*62b0*/  LDSM.16.MT88.4 R40, [R225+0x1080] ;  /* 0x00108000e128783b */ /* 0x000fee0000004200 */
[----:B------:R-:W-:Y:S01]  /*62c0*/  HMMA.16816.F32 R32, R36, R46, RZ ;  /* 0x0000002e2420723c */ /* 0x000fe200000018ff */
[----:B------:R-:W1:Y:S05]  /*62d0*/  LDSM.16.M88.4 R36, [R74+0x20880] ;  /* 0x020880004a24783b */ /* 0x000e6a0000000200 */
[----:B------:R-:W3:Y:S02]  /*62e0*/  LDSM.16.M88.4 R44, [R74+0x22880] ;  /* 0x022880004a2c783b */ /* 0x000ee40000000200 */
[-C--:B------:R-:W-:Y:S08]  /*62f0*/  HMMA.16816.F32 R4, R48, R52.reuse, R4 ;  /* 0x000000343004723c */ /* 0x080ff00000001804 */
[C---:B------:R-:W-:Y:S08]  /*6300*/  HMMA.16816.F32 R8, R56.reuse, R52, R8 ;  /* 0x000000343808723c */ /* 0x040ff00000001808 */
[-C--:B------:R-:W-:Y:S08]  /*6310*/  HMMA.16816.F32 R12, R56, R54.reuse, R12 ;  /* 0x00000036380c723c */ /* 0x080ff0000000180c */
[C---:B------:R-:W-:Y:S01]  /*6320*/  HMMA.16816.F32 R16, R48.reuse, R54, R16 ;  /* 0x000000363010723c */ /* 0x040fe20000001810 */
[----:B------:R-:W4:Y:S07]  /*6330*/  LDSM.16.MT88.4 R52, [R73+0x1080] ;  /* 0x001080004934783b */ /* 0x000f2e0000004200 */
[-C--:B------:R-:W-:Y:S08]  /*6340*/  HMMA.16816.F32 R20, R48, R60.reuse, R20 ;  /* 0x0000003c3014723c */ /* 0x080ff00000001814 */
[C---:B------:R-:W-:Y:S08]  /*6350*/  HMMA.16816.F32 R24, R56.reuse, R60, R24 ;  /* 0x0000003c3818723c */ /* 0x040ff00000001818 */
[-C--:B------:R-:W-:Y:S01]  /*6360*/  HMMA.16816.F32 R28, R56, R62.reuse, R28 ;  /* 0x0000003e381c723c */ /* 0x080fe2000000181c */
[----:B------:R-:W5:Y:S07]  /*6370*/  LDSM.16.M88.4 R56, [R0+0x20880] ;  /* 0x020880000038783b */ /* 0x000f6e0000000200 */
[----:B------:R-:W-:Y:S01]  /*6380*/  HMMA.16816.F32 R32, R48, R62, R32 ;  /* 0x0000003e3020723c */ /* 0x000fe20000001820 */
[----:B------:R4:W5:Y:S05]  /*6390*/  LDSM.16.M88.4 R48, [R0+0x22880] ;  /* 0x022880000030783b */ /* 0x00096a0000000200 */
[----:B------:R-:W5:Y:S02]  /*63a0*/  LDSM.16.MT88.4 R60, [R73+0x1880] ;  /* 0x00188000493c783b */ /* 0x000f640000004200 */
[-C--:B-1----:R-:W-:Y:S08]  /*63b0*/  HMMA.16816.F32 R4, R36, R40.reuse, R4 ;  /* 0x000000282404723c */ /* 0x082ff00000001804 */
[C---:B---3--:R-:W-:Y:S08]  /*63c0*/  HMMA.16816.F32 R8, R44.reuse, R40, R8 ;  /* 0x000000282c08723c */ /* 0x048ff00000001808 */
[-C--:B------:R-:W-:Y:S04]  /*63d0*/  HMMA.16816.F32 R12, R44, R42.reuse, R12 ;  /* 0x0000002a2c0c723c */ /* 0x080fe8000000180c */
[----:B----4-:R-:W-:Y:S04]  /*63e0*/  IADD3 R0, R230, R74, RZ ;  /* 0x0000004ae6007210 */ /* 0x010fe80007ffe0ff */
[C---:B------:R-:W-:Y:S01]  /*63f0*/  HMMA.16816.F32 R16, R36.reuse, R42, R16 ;  /* 0x0000002a2410723c */ /* 0x040fe20000001810 */
[----:B------:R-:W-:Y:S07]  /*6400*/  LDSM.16.MT88.4 R40, [R225+0x2080] ;  /* 0x00208000e128783b */ /* 0x000fee0000004200 */
[-C--:B------:R-:W-:Y:S08]  /*6410*/  HMMA.16816.F32 R20, R36, R52.reuse, R20 ;  /* 0x000000342414723c */ /* 0x080ff00000001814 */
[C---:B------:R-:W-:Y:S08]  /*6420*/  HMMA.16816.F32 R24, R44.reuse, R52, R24 ;  /* 0x000000342c18723c */ /* 0x040ff00000001818 */
[-C--:B------:R-:W-:Y:S01]  /*6430*/  HMMA.16816.F32 R28, R44, R54.reuse, R28 ;  /* 0x000000362c1c723c */ /* 0x080fe2000000181c */
[----:B------:R-:W-:Y:S07]  /*6440*/  LDSM.16.M88.4 R44, [R2+0x26880] ;  /* 0x02688000022c783b */ /* 0x000fee0000000200 */
[----:B------:R-:W-:Y:S01]  /*6450*/  HMMA.16816.F32 R32, R36, R54, R32 ;  /* 0x000000362420723c */ /* 0x000fe20000001820 */
[----:B------:R1:W3:Y:S05]  /*6460*/  LDSM.16.M88.4 R36, [R2+0x24880] ;  /* 0x024880000224783b */ /* 0x0002ea0000000200 */
[----:B------:R-:W4:Y:S02]  /*6470*/  LDSM.16.MT88.4 R52, [R73+0x2080] ;  /* 0x002080004934783b */ /* 0x000f240000004200 */
[-C--:B-----5:R-:W-:Y:S08]  /*6480*/  HMMA.16816.F32 R4, R56, R64.reuse, R4 ;  /* 0x000000403804723c */ /* 0x0a0ff00000001804 */
[C---:B------:R-:W-:Y:S08]  /*6490*/  HMMA.16816.F32 R8, R48.reuse, R64, R8 ;  /* 0x000000403008723c */ /* 0x040ff00000001808 */
[-C--:B------:R-:W-:Y:S01]  /*64a0*/  HMMA.16816.F32 R12, R48, R66.reuse, R12 ;  /* 0x00000042300c723c */ /* 0x080fe2000000180c */
[----:B-1----:R-:W-:Y:S07]  /*64b0*/  IMAD.U32 R2, RZ, RZ, UR14 ;  /* 0x0000000eff027e24 */ /* 0x002fee000f8e00ff */
[C---:B------:R-:W-:Y:S01]  /*64c0*/  HMMA.16816.F32 R16, R56.reuse, R66, R16 ;  /* 0x000000423810723c */ /* 0x040fe20000001810 */
[----:B------:R-:W-:Y:S07]  /*64d0*/  LDSM.16.MT88.4 R64, [R225+0x2880] ;  /* 0x00288000e140783b */ /* 0x000fee0000004200 */
[-C--:B------:R-:W-:Y:S08]  /*64e0*/  HMMA.16816.F32 R20, R56, R60.reuse, R20 ;  /* 0x0000003c3814723c */ /* 0x080ff00000001814 */
[C---:B------:R-:W-:Y:S08]  /*64f0*/  HMMA.16816.F32 R24, R48.reuse, R60, R24 ;  /* 0x0000003c3018723c */ /* 0x040ff00000001818 */
[-C--:B------:R-:W-:Y:S01]  /*6500*/  HMMA.16816.F32 R28, R48, R62.reuse, R28 ;  /* 0x0000003e301c723c */ /* 0x080fe2000000181c */
[----:B------:R-:W1:Y:S07]  /*6510*/  LDSM.16.M88.4 R48, [R3+0x24880] ;  /* 0x024880000330783b */ /* 0x000e6e0000000200 */
[----:B------:R-:W-:Y:S01]  /*6520*/  HMMA.16816.F32 R32, R56, R62, R32 ;  /* 0x0000003e3820723c */ /* 0x000fe20000001820 */
[----:B------:R-:W5:Y:S05]  /*6530*/  LDSM.16.M88.4 R56, [R3+0x26880] ;  /* 0x026880000338783b */ /* 0x000f6a0000000200 */
[----:B------:R-:W1:Y:S02]  /*6540*/  LDSM.16.MT88.4 R60, [R73+0x2880] ;  /* 0x00288000493c783b */ /* 0x000e640000004200 */
        /* <DEDUP_REMOVED lines=8> */
[----:B------:R-:W-:Y:S07]  /*65d0*/  LDSM.16.M88.4 R44, [R74+0x26880] ;  /* 0x026880004a2c783b */ /* 0x000fee0000000200 */
[----:B------:R-:W-:Y:S01]  /*65e0*/  HMMA.16816.F32 R32, R36, R54, R32 ;  /* 0x000000362420723c */ /* 0x000fe20000001820 */
[----:B------:R-:W3:Y:S05]  /*65f0*/  LDSM.16.M88.4 R36, [R74+0x24880] ;  /* 0x024880004a24783b */ /* 0x000eea0000000200 */
[----:B------:R-:W4:Y:S02]  /*6600*/  LDSM.16.MT88.4 R52, [R73+0x3080] ;  /* 0x003080004934783b */ /* 0x000f240000004200 */
[-C--:B-1----:R-:W-:Y:S08]  /*6610*/  HMMA.16816.F32 R4, R48, R64.reuse, R4 ;  /* 0x000000403004723c */ /* 0x082ff00000001804 */
[C---:B-----5:R-:W-:Y:S07]  /*6620*/  HMMA.16816.F32 R8, R56.reuse, R64, R8 ;  /* 0x000000403808723c */ /* 0x060fee0000001808 */
[----:B------:R-:W-:Y:S01]  /*6630*/  IMAD.IADD R64, R116, 0x1, R3 ;  /* 0x0000000174407824 */ /* 0x000fe200078e0203 */
[-C--:B------:R-:W-:Y:S04]  /*6640*/  HMMA.16816.F32 R12, R56, R66.reuse, R12 ;  /* 0x00000042380c723c */ /* 0x080fe8000000180c */
[----:B--2---:R-:W-:Y:S04]  /*6650*/  IMAD.WIDE.U32 R2, R2, c[0x0][0x238], R76 ;  /* 0x00008e0002027a25 */ /* 0x004fe800078e004c */
[C---:B------:R-:W-:Y:S01]  /*6660*/  HMMA.16816.F32 R16, R48.reuse, R66, R16 ;  /* 0x000000423010723c */ /* 0x040fe20000001810 */
[----:B------:R-:W1:Y:S03]  /*6670*/  LDSM.16.M88.4 R64, [R64+0x24880] ;  /* 0x024880004040783b */ /* 0x000e660000000200 */
[----:B------:R-:W-:Y:S04]  /*6680*/  IADD3 R3, R3, UR25, RZ ;  /* 0x0000001903037c10 */ /* 0x000fe8000fffe0ff */
[-C--:B------:R-:W-:Y:S08]  /*6690*/  HMMA.16816.F32 R20, R48, R60.reuse, R20 ;  /* 0x0000003c3014723c */ /* 0x080ff00000001814 */
[C---:B------:R-:W-:Y:S08]  /*66a0*/  HMMA.16816.F32 R24, R56.reuse, R60, R24 ;  /* 0x0000003c3818723c */ /* 0x040ff00000001818 */
[-C--:B------:R-:W-:Y:S01]  /*66b0*/  HMMA.16816.F32 R28, R56, R62.reuse, R28 ;  /* 0x0000003e381c723c */ /* 0x080fe2000000181c */
[----:B------:R2:W5:Y:S07]  /*66c0*/  LDSM.16.M88.4 R56, [R0+0x26880] ;  /* 0x026880000038783b */ /* 0x00056e0000000200 */
[----:B------:R-:W-:Y:S08]  /*66d0*/  HMMA.16816.F32 R32, R48, R62, R32 ;  /* 0x0000003e3020723c */ /* 0x000ff00000001820 */
[-C--:B---3--:R-:W-:Y:S08]  /*66e0*/  HMMA.16816.F32 R4, R36, R40.reuse, R4 ;  /* 0x000000282404723c */ /* 0x088ff00000001804 */
[C---:B------:R-:W-:Y:S01]  /*66f0*/  HMMA.16816.F32 R8, R44.reuse, R40, R8 ;  /* 0x000000282c08723c */ /* 0x040fe20000001808 */
[----:B--2---:R-:W-:Y:S05]  /*6700*/  MOV R0, UR15 ;  /* 0x0000000f00007c02 */ /* 0x004fea0008000f00 */
[----:B------:R-:W-:Y:S02]  /*6710*/  IMAD.WIDE.U32 R2, R0, c[0x0][0x240], R2 ;  /* 0x0000900000027a25 */ /* 0x000fe400078e0002 */
[-C--:B------:R-:W-:Y:S04]  /*6720*/  HMMA.16816.F32 R12, R44, R42.reuse, R12 ;  /* 0x0000002a2c0c723c */ /* 0x080fe8000000180c */
[----:B------:R-:W-:Y:S01]  /*6730*/  IADD3 R0, P0, R2, UR24, RZ ;  /* 0x0000001802007c10 */ /* 0x000fe2000ff1e0ff */
[----:B------:R-:W-:Y:S03]  /*6740*/  UIADD3 UR24, UR4, 0x1, URZ ;  /* 0x0000000104187890 */ /* 0x000fe6000fffe03f */
[C---:B------:R-:W-:Y:S01]  /*6750*/  HMMA.16816.F32 R16, R36.reuse, R42, R16 ;  /* 0x0000002a2410723c */ /* 0x040fe20000001810 */
[----:B------:R-:W2:Y:S07]  /*6760*/  LDSM.16.MT88.4 R40, [R73+0x3880] ;  /* 0x003880004928783b */ /* 0x000eae0000004200 */
[-C--:B----4-:R-:W-:Y:S08]  /*6770*/  HMMA.16816.F32 R20, R36, R52.reuse, R20 ;  /* 0x000000342414723c */ /* 0x090ff00000001814 */
        /* <DEDUP_REMOVED lines=9> */
[C---:B-----5:R-:W-:Y:S01]  /*6810*/  HMMA.16816.F32 R8, R56.reuse, R68, R8 ;  /* 0x000000443808723c */ /* 0x060fe20000001808 */
        /* <DEDUP_REMOVED lines=12> */
[-C--:B--2---:R-:W-:Y:S01]  /*68e0*/  HMMA.16816.F32 R20, R64, R40.reuse, R20 ;  /* 0x000000284014723c */ /* 0x084fe20000001814 */
        /* <DEDUP_REMOVED lines=163> */
.L_x_1579:
[----:B------:R-:W-:Y:S05]  /*7320*/  @P1 EXIT ;  /* 0x000000000000194d */ /* 0x000fea0003800000 */
[----:B------:R-:W2:Y:S01]  /*7330*/  LDL.LU.64 R4, [R1+0x10] ;  /* 0x0000100001047983 */ /* 0x000ea20000300a00 */
[----:B------:R-:W-:Y:S01]  /*7340*/  ULDC.64 UR4, c[0x0][0x338] ;  /* 0x0000ce0000047ab9 */ /* 0x000fe20000000a00 */
[----:B------:R-:W-:Y:S01]  /*7350*/  IMAD.U32 R8, RZ, RZ, UR15 ;  /* 0x0000000fff087e24 */ /* 0x000fe2000f8e00ff */
[----:B------:R-:W-:Y:S01]  /*7360*/  UISETP.NE.AND UP0, UPT, UR4, 0x1, UPT ;  /* 0x000000010400788c */ /* 0x000fe2000bf05270 */
[----:B------:R-:W-:Y:S01]  /*7370*/  IMAD.U32 R6, RZ, RZ, UR15 ;  /* 0x0000000fff067e24 */ /* 0x000fe2000f8e00ff */
[----:B------:R-:W-:-:S02]  /*7380*/  UIMAD.WIDE.U32 UR6, UR14, UR5, URZ ;  /* 0x000000050e0672a5 */ /* 0x000fc4000f8e003f */
[----:B------:R-:W-:Y:S02]  /*7390*/  USHF.L.U32 UR4, UR16, 0xd, URZ ;  /* 0x0000000d10047899 */ /* 0x000fe4000800063f */
[----:B------:R-:W-:Y:S02]  /*73a0*/  ULDC UR5, c[0x0][0x340] ;  /* 0x0000d00000057ab9 */ /* 0x000fe40000000800 */
[----:B------:R-:W-:-:S03]  /*73b0*/  USHF.R.S32.HI UR8, URZ, 0x1f, UR15 ;  /* 0x0000001f3f087899 */ /* 0x000fc6000801140f */
[----:B------:R-:W-:Y:S02]  /*73c0*/  @UP0 USHF.R.U32.HI UR14, URZ, UR5, UR7 ;  /* 0x000000053f0e0299 */ /* 0x000fe40008011607 */
[----:B------:R-:W-:Y:S02]  /*73d0*/  USHF.R.S32.HI UR7, URZ, 0x1f, UR4 ;  /* 0x0000001f3f077899 */ /* 0x000fe40008011404 */
[----:B------:R-:W-:Y:S02]  /*73e0*/  USHF.R.S32.HI UR6, URZ, 0x1f, UR14 ;  /* 0x0000001f3f067899 */ /* 0x000fe4000801140e */
[----:B------:R-:W-:Y:S01]  /*73f0*/  IMAD.U32 R0, RZ, RZ, UR14 ;  /* 0x0000000eff007e24 */ /* 0x000fe2000f8e00ff */
[----:B------:R-:W-:Y:S01]  /*7400*/  BAR.SYNC.DEFER_BLOCKING 0x1, 0x100 ;  /* 0x0044000000007b1d */ /* 0x000fe20000010000 */
[----:B--2---:R-:W-:-:S05]  /*7410*/  IADD3 R2, P0, R4, UR4, RZ ;  /* 0x0000000404027c10 */ /* 0x004fca000ff1e0ff */
[----:B------:R-:W-:Y:S02]  /*7420*/  ULDC.64 UR4, c[0x0][0x328] ;  /* 0x0000ca0000047ab9 */ /* 0x000fe40000000a00 */
[----:B------:R-:W-:Y:S01]  /*7430*/  UIMAD UR4, UR6, UR4, URZ ;  /* 0x00000004060472a4 */ /* 0x000fe2000f8e023f */
[----:B------:R-:W-:Y:S01]  /*7440*/  LEA.HI.X.SX32 R3, R4, UR7, 0x1, P0 ;  /* 0x0000000704037c11 */ /* 0x000fe200080f0eff */
[----:B------:R-:W-:Y:S02]  /*7450*/  IMAD.U32 R4, RZ, RZ, UR14 ;  /* 0x0000000eff047e24 */ /* 0x000fe4000f8e00ff */
[----:B------:R-:W-:Y:S02]  /*7460*/  UIMAD UR7, UR14, UR5, UR4 ;  /* 0x000000050e0772a4 */ /* 0x000fe4000f8e0204 */
[--C-:B------:R-:W-:Y:S01]  /*7470*/  IMAD.WIDE.U32 R4, R4, c[0x0][0x328], R2.reuse ;  /* 0x0000ca0004047a25 */ /* 0x100fe200078e0002 */
[----:B------:R-:W-:Y:S02]  /*7480*/  ULDC.64 UR4, c[0x0][0x300] ;  /* 0x0000c00000047ab9 */ /* 0x000fe40000000a00 */
[----:B------:R-:W-:Y:S01]  /*7490*/  UIMAD UR4, UR6, UR4, URZ ;  /* 0x00000004060472a4 */ /* 0x000fe2000f8e023f */
[----:B------:R-:W-:Y:S01]  /*74a0*/  IMAD.WIDE.U32 R2, R0, c[0x0][0x300], R2 ;  /* 0x0000c00000027a25 */ /* 0x000fe200078e0002 */
[----:B------:R-:W-:Y:S01]  /*74b0*/  IADD3 R5, R5, UR7, RZ ;  /* 0x0000000705057c10 */ /* 0x000fe2000fffe0ff */
[----:B------:R-:W-:-:S02]  /*74c0*/  ULDC.64 UR6, c[0x0][0x330] ;  /* 0x0000cc0000067ab9 */ /* 0x000fc40000000a00 */
[----:B------:R-:W-:Y:S02]  /*74d0*/  UIMAD UR6, UR8, UR6, URZ ;  /* 0x00000006080672a4 */ /* 0x000fe4000f8e023f */
[----:B------:R-:W-:Y:S01]  /*74e0*/  IMAD.WIDE.U32 R8, R8, c[0x0][0x330], R4 ;  /* 0x0000cc0008087a25 */ /* 0x000fe200078e0004 */
[----:B------:R-:W-:Y:S02]  /*74f0*/  UIMAD UR9, UR14, UR5, UR4 ;  /* 0x000000050e0972a4 */ /* 0x000fe4000f8e0204 */
[----:B------:R-:W-:Y:S02]  /*7500*/  UIMAD UR6, UR15, UR7, UR6 ;  /* 0x000000070f0672a4 */ /* 0x000fe4000f8e0206 */
[----:B------:R-:W-:Y:S01]  /*7510*/  LEA R4, P1, R8, c[0x0][0x310], 0x2 ;  /* 0x0000c40008047a11 */ /* 0x000fe200078210ff */
[----:B------:R-:W-:Y:S01]  /*7520*/  ULDC.64 UR4, c[0x0][0x308] ;  /* 0x0000c20000047ab9 */ /* 0x000fe20000000a00 */
[----:B------:R-:W-:Y:S01]  /*7530*/  IADD3 R3, R3, UR9, RZ ;  /* 0x0000000903037c10 */ /* 0x000fe2000fffe0ff */
[----:B------:R-:W-:Y:S01]  /*7540*/  UIMAD UR4, UR8, UR4, URZ ;  /* 0x00000004080472a4 */ /* 0x000fe2000f8e023f */
[----:B------:R-:W-:-:S03]  /*7550*/  IADD3 R0, R9, UR6, RZ ;  /* 0x0000000609007c10 */ /* 0x000fc6000fffe0ff */
[----:B------:R-:W-:Y:S01]  /*7560*/  UIMAD UR4, UR15, UR5, UR4 ;  /* 0x000000050f0472a4 */ /* 0x000fe2000f8e0204 */
[----:B------:R-:W-:Y:S01]  /*7570*/  LEA.HI.X R5, R8, c[0x0][0x314], R0, 0x2, P1 ;  /* 0x0000c50008057a11 */ /* 0x000fe200008f1400 */
[----:B------:R-:W-:-:S04]  /*7580*/  IMAD.WIDE.U32 R6, R6, c[0x0][0x308], R2 ;  /* 0x0000c20006067a25 */ /* 0x000fc800078e0002 */
[----:B------:R-:W-:Y:S01]  /*7590*/  RED.E.ADD.F32.FTZ.RN.STRONG.GPU [R4.64], R132 ;  /* 0x000000840400798e */ /* 0x000fe2000c10e794 */
[----:B------:R-:W-:Y:S02]  /*75a0*/  IADD3 R3, R7, UR4, RZ ;  /* 0x0000000407037c10 */ /* 0x000fe4000fffe0ff */
        /* <DEDUP_REMOVED lines=66> */
.L_x_1585:
        /* <DEDUP_REMOVED lines=11> */
.L_x_1847:


//--------------------- .text._ZN7cutlass13device_kernelIN5flash19enable_sm80_to_sm89INS1_16FlashAttnBwdSm80INS1_25CollectiveMainloopBwdSm80ILi2ELi2EN4cute5tupleIJNS5_1CILi128EEES8_NS7_ILi64EEEEEENS_6half_tEfNS_4arch4Sm80ELb1ELb0ELb0ELb0ELb1ELb0ELb0ELb0ELi2ELi4ELi4ELi4ELb0EEENS1_24CollectiveEpilogueBwdGQAISA_fSD_Li256ELb0ELb1EEENS1_25SingleTileBwdLPTSchedulerILb0ELi128ELb1EEEEEEEEEvNT_6ParamsE --------------------------
	.section	.text._ZN7cutlass13device_kernelIN5flash19enable_sm80_to_sm89INS1_16FlashAttnBwdSm80INS1_25CollectiveMainloopBwdSm80ILi2ELi2EN4cute5tupleIJNS5_1CILi128EEES8_NS7_ILi64EEEEEENS_6half_tEfNS_4arch4Sm80ELb1ELb0ELb0ELb0ELb1ELb0ELb0ELb0ELi2ELi4ELi4ELi4ELb0EEENS1_24CollectiveEpilogueBwdGQAISA_fSD_Li256ELb0ELb1EEENS1_25SingleTileBwdLPTSchedulerILb0ELi128ELb1EEEEEEEEEvNT_6ParamsE,"ax",@progbits
	.sectioninfo	@"SHI_REGISTERS=255"
	.align	128
.text._ZN7cutlass13device_kernelIN5flash19enable_sm80_to_sm89INS1_16FlashAttnBwdSm80INS1_25CollectiveMainloopBwdSm80ILi2ELi2EN4cute5tupleIJNS5_1CILi128EEES8_NS7_ILi64EEEEEENS_6half_tEfNS_4arch4Sm80ELb1ELb0ELb0ELb0ELb1ELb0ELb0ELb0ELi2ELi4ELi4ELi4ELb0EEENS1_24CollectiveEpilogueBwdGQAISA_fSD_Li256ELb0ELb1EEENS1_25SingleTileBwdLPTSchedulerILb0ELi128ELb1EEEEEEEEEvNT_6ParamsE:
        .type           _ZN7cutlass13device_kernelIN5flash19enable_sm80_to_sm89INS1_16FlashAttnBwdSm80INS1_25CollectiveMainloopBwdSm80ILi2ELi2EN4cute5tupleIJNS5_1CILi128EEES8_NS7_ILi64EEEEEENS_6half_tEfNS_4arch4Sm80ELb1ELb0ELb0ELb0ELb1ELb0ELb0ELb0ELi2ELi4ELi4ELi4ELb0EEENS1_24CollectiveEpilogueBwdGQAISA_fSD_Li256ELb0ELb1EEENS1_25SingleTileBwdLPTSchedulerILb0ELi128ELb1EEEEEEEEEvNT_6ParamsE,@function
        .size           _ZN7cutlass13device_kernelIN5flash19enable_sm80_to_sm89INS1_16FlashAttnBwdSm80INS1_25CollectiveMainloopBwdSm80ILi2ELi2EN4cute5tupleIJNS5_1CILi128EEES8_NS7_ILi64EEEEEENS_6half_tEfNS_4arch4Sm80ELb1ELb0ELb0ELb0ELb1ELb0ELb0ELb0ELi2ELi4ELi4ELi4ELb0EEENS1_24CollectiveEpilogueBwdGQAISA_fSD_Li256ELb0ELb1EEENS1_25SingleTileBwdLPTSchedulerILb0ELi128ELb1EEEEEEEEEvNT_6ParamsE,(.L_x_1848 - _ZN7cutlass13device_kernelIN5flash19enable_sm80_to_sm89INS1_16FlashAttnBwdSm80INS1_25CollectiveMainloopBwdSm80ILi2ELi2EN4cute5tupleIJNS5_1CILi128EEES8_NS7_ILi64EEEEEENS_6half_tEfNS_4arch4Sm80ELb1ELb0ELb0ELb0ELb1ELb0ELb0ELb0ELi2ELi4ELi4ELi4ELb0EEENS1_24CollectiveEpilogueBwdGQAISA_fSD_Li256ELb0ELb1EEENS1_25SingleTileBwdLPTSchedulerILb0ELi128ELb1EEEEEEEEEvNT_6ParamsE)
        .other          _ZN7cutlass13device_kernelIN5flash19enable_sm80_to_sm89INS1_16FlashAttnBwdSm80INS1_25CollectiveMainloopBwdSm80ILi2ELi2EN4cute5tupleIJNS5_1CILi128EEES8_NS7_ILi64EEEEEENS_6half_tEfNS_4arch4Sm80ELb1ELb0ELb0ELb0ELb1ELb0ELb0ELb0ELi2ELi4ELi4ELi4ELb0EEENS1_24CollectiveEpilogueBwdGQAISA_fSD_Li256ELb0ELb1EEENS1_25SingleTileBwdLPTSchedulerILb0ELi128ELb1EEEEEEEEEvNT_6ParamsE,@"STO_CUDA_ENTRY STV_DEFAULT"
_ZN7cutlass13device_kernelIN5flash19enable_sm80_to_sm89INS1_16FlashAttnBwdSm80INS1_25CollectiveMainloopBwdSm80ILi2ELi2EN4cute5tupleIJNS5_1CILi128EEES8_NS7_ILi64EEEEEENS_6half_tEfNS_4arch4Sm80ELb1ELb0ELb0ELb0ELb1ELb0ELb0ELb0ELi2ELi4ELi4ELi4ELb0EEENS1_24CollectiveEpilogueBwdGQAISA_fSD_Li256ELb0ELb1EEENS1_25SingleTileBwdLPTSchedulerILb0ELi128ELb1EEEEEEEEEvNT_6ParamsE:
        /* <DEDUP_REMOVED lines=32> */
.L_x_1587:
[----:B------:R-:W-:Y:S02]  /*0200*/  ULDC UR7, c[0x0][0x3b4] ;  /* 0x0000ed0000077ab9 */ /* 0x000fe40000000800 */
[----:B------:R-:W-:Y:S02]  /*0210*/  UISETP.NE.AND UP0, UPT, UR7, 0x1, UPT ;  /* 0x000000010700788c */ /* 0x000fe4000bf05270 */
[----:B------:R-:W-:Y:S02]  /*0220*/  ULDC.64 UR4, c[0x0][0x3b8] ;  /* 0x0000ee0000047ab9 */ /* 0x000fe40000000a00 */
[----:B------:R-:W-:Y:S02]  /*0230*/  UIMAD.WIDE.U32 UR10, UR6, UR4, URZ ;  /* 0x00000004060a72a5 */ /* 0x000fe4000f8e003f */
[----:B------:R-:W-:-:S05]  /*0240*/  UMOV UR8, UR6 ;  /* 0x0000000600087c82 */ /* 0x000fca0008000000 */
[----:B------:R-:W-:-:S04]  /*0250*/  @UP0 USHF.R.U32.HI UR8, URZ, UR5, UR11 ;  /* 0x000000053f080299 */ /* 0x000fc8000801160b */
[----:B------:R-:W-:Y:S02]  /*0260*/  UIMAD UR7, UR8, UR7, URZ ;  /* 0x00000007080772a4 */ /* 0x000fe4000f8e023f */
.L_x_1588:
        /* <DEDUP_REMOVED lines=14> */
.L_x_1586:
        /* <DEDUP_REMOVED lines=20> */
.L_x_1590:
[----:B------:R-:W-:Y:S02]  /*0490*/  ULDC UR7, c[0x0][0x3b4] ;  /* 0x0000ed0000077ab9 */ /* 0x000fe40000000800 */
[----:B------:R-:W-:Y:S02]  /*04a0*/  UISETP.NE.AND UP0, UPT, UR7, 0x1, UPT ;  /* 0x000000010700788c */ /* 0x000fe4000bf05270 */
[----:B------:R-:W-:Y:S02]  /*04b0*/  ULDC.64 UR4, c[0x0][0x3b8] ;  /* 0x0000ee0000047ab9 */ /* 0x000fe40000000a00 */
[----:B------:R-:W-:Y:S02]  /*04c0*/  UIMAD.WIDE.U32 UR10, UR6, UR4, URZ ;  /* 0x00000004060a72a5 */ /* 0x000fe4000f8e003f */
[----:B------:R-:W-:-:S05]  /*04d0*/  UMOV UR8, UR6 ;  /* 0x0000000600087c82 */ /* 0x000fca0008000000 */
[----:B------:R-:W-:-:S04]  /*04e0*/  @UP0 USHF.R.U32.HI UR8, URZ, UR5, UR11 ;  /* 0x000000053f080299 */ /* 0x000fc8000801160b */
[----:B------:R-:W-:Y:S02]  /*04f0*/  UIMAD UR7, UR8, UR7, URZ ;  /* 0x00000007080772a4 */ /* 0x000fe4000f8e023f */
.L_x_1591:
        /* <DEDUP_REMOVED lines=13> */
.L_x_1589:
        /* <DEDUP_REMOVED lines=181> */
[----:B------:R-:W-:Y:S01]  /*1120*/  LEA.HI.X R13, R4, c[0x0][0x194], R0, 0x1, P0 ;  /* 0x00006500040d7a11 */ /* 0x000fe200000f0c00 */
[----:B------:R-:W-:Y:S01]  /*1130*/  UIMAD UR25, UR14, UR7, UR6 ;  /* 0x000000070e1972a4 */ /* 0x000fe2000f8e0206 */
        /* <DEDUP_REMOVED lines=9> */
[----:B------:R-:W-:Y:S01]  /*11d0*/  IADD3 R14, R31, UR25, RZ ;  /* 0x000000191f0e7c10 */ /* 0x000fe2000fffe0ff */
        /* <DEDUP_REMOVED lines=8> */
[----:B------:R-:W-:Y:S01]  /*1260*/  ULDC.64 UR6, c[0x0][0x218] ;  /* 0x0000860000067ab9 */ /* 0x000fe20000000a00 */
[----:B------:R-:W-:Y:S01]  /*1270*/  LEA.HI.X R5, R4, R25, R5, 0x7, P4 ;  /* 0x0000001904057211 */ /* 0x000fe200020f3c05 */
[----:B------:R-:W-:Y:S01]  /*1280*/  STL [R1+0x50], R25 ;  /* 0x0000501901007387 */ /* 0x000fe20000100800 */
[----:B------:R-:W-:Y:S01]  /*1290*/  ISETP.GT.AND P4, PT, R26, 0x1f, PT ;  /* 0x0000001f1a00780c */ /* 0x000fe20003f84270 */
[----:B------:R-:W-:Y:S01]  /*12a0*/  IMAD.WIDE.U32 R10, R10, c[0x0][0x218], R18 ;  /* 0x000086000a0a7a25 */ /* 0x000fe200078e0012 */
[----:B------:R-:W-:Y:S01]  /*12b0*/  UIMAD UR6, UR18, UR6, URZ ;  /* 0x00000006120672a4 */ /* 0x000fe2000f8e023f */
[----:B------:R4:W-:Y:S01]  /*12c0*/  STL [R1+0x44], R14 ;  /* 0x0000440e01007387 */ /* 0x0009e20000100800 */
[----:B------:R-:W-:Y:S01]  /*12d0*/  ISETP.GE.OR P2, PT, R8, c[0x0][0x19c], !P2 ;  /* 0x0000670008007a0c */ /* 0x000fe20005746670 */
[----:B------:R-:W-:Y:S01]  /*12e0*/  IMAD.U32 R16, RZ, RZ, UR13 ;  /* 0x0000000dff107e24 */ /* 0x000fe2000f8e00ff */
[----:B------:R-:W-:Y:S01]  /*12f0*/  UIMAD UR7, UR14, UR7, UR6 ;  /* 0x000000070e0772a4 */ /* 0x000fe2000f8e0206 */
[----:B------:R-:W-:-:S02]  /*1300*/  LEA.HI R15, R22, R26, RZ, 0x4 ;  /* 0x0000001a160f7211 */ /* 0x000fc400078f20ff */
[----:B------:R-:W-:-:S03]  /*1310*/  IMAD.WIDE.U32 R16, R16, c[0x0][0x288], R20 ;  /* 0x0000a20010107a25 */ /* 0x000fc600078e0014 */
[----:B------:R-:W-:Y:S01]  /*1320*/  IADD3 R11, R11, UR7, RZ ;  /* 0x000000070b0b7c10 */ /* 0x000fe2000fffe0ff */
[----:B------:R-:W-:Y:S01]  /*1330*/  ULDC.64 UR6, c[0x0][0x288] ;  /* 0x0000a20000067ab9 */ /* 0x000fe20000000a00 */
[----:B---3--:R-:W-:Y:S01]  /*1340*/  IADD3 R2, P6, R2, UR23, RZ ;  /* 0x0000001702027c10 */ /* 0x008fe2000ffde0ff */
[----:B------:R-:W-:Y:S02]  /*1350*/  UIMAD UR15, UR15, UR6, URZ ;  /* 0x000000060f0f72a4 */ /* 0x000fe4000f8e023f */
[----:B------:R-:W-:Y:S01]  /*1360*/  USHF.L.U32 UR6, UR4, 0x6, URZ ;  /* 0x0000000604067899 */ /* 0x000fe2000800063f */
[----:B------:R-:W-:Y:S01]  /*1370*/  IADD3.X R3, R3, UR22, RZ, P6, !PT ;  /* 0x0000001603037c10 */ /* 0x000fe2000b7fe4ff */
[----:B------:R-:W-:-:S03]  /*1380*/  UIMAD UR7, UR13, UR7, UR15 ;  /* 0x000000070d0772a4 */ /* 0x000fc6000f8e020f */
[----:B------:R-:W-:Y:S01]  /*1390*/  UMOV UR15, 0x7 ;  /* 0x00000007000f7882 */ /* 0x000fe20000000000 */
[----:B------:R3:W-:Y:S01]  /*13a0*/  LDGSTS.E.BYPASS.LTC128B.128 [R23+0x6080], [R2.64], !P0 ;  /* 0x0608000002177fae */ /* 0x0007e2000c101d50 */
[C---:B--2---:R-:W-:Y:S02]  /*13b0*/  LEA R6, P0, R0.reuse, c[0x0][0x160], 0x1 ;  /* 0x0000580000067a11 */ /* 0x044fe400078008ff */
[----:B------:R-:W-:Y:S02]  /*13c0*/  IADD3 R9, R17, UR7, RZ ;  /* 0x0000000711097c10 */ /* 0x000fe4000fffe0ff */
[----:B------:R-:W-:Y:S02]  /*13d0*/  LEA.HI.X R7, R0, c[0x0][0x164], R5, 0x1, P0 ;  /* 0x0000590000077a11 */ /* 0x000fe400000f0c05 */
[----:B------:R-:W-:Y:S01]  /*13e0*/  @!P4 IADD3 R0, P0, R30, UR8, RZ ;  /* 0x000000081e00cc10 */ /* 0x000fe2000ff1e0ff */
[----:B-1----:R-:W-:-:S04]  /*13f0*/  IMAD.WIDE.U32 R30, R28, c[0x0][0x208], R10 ;  /* 0x000082001c1e7a25 */ /* 0x002fc800078e000a */
        /* <DEDUP_REMOVED lines=166> */
.L_x_1594:
[----:B---3--:R-:W-:Y:S05]  /*1e60*/  BSYNC B0 ;  /* 0x0000000000007941 */ /* 0x008fea0003800000 */
.L_x_1593:
        /* <DEDUP_REMOVED lines=107> */
.L_x_1597:
        /* <DEDUP_REMOVED lines=175> */
.L_x_1595:
        /* <DEDUP_REMOVED lines=787> */
.L_x_1596:
        /* <DEDUP_REMOVED lines=293> */
.L_x_1592:
[----:B------:R-:W-:Y:S05]  /*7390*/  @P1 EXIT ;  /* 0x000000000000194d */ /* 0x000fea0003800000 */
[----:B------:R-:W2:Y:S01]  /*73a0*/  LDL.64 R2, [R1+0x8] ;  /* 0x0000080001027983 */ /* 0x000ea20000100a00 */
[----:B------:R-:W-:Y:S01]  /*73b0*/  ULDC.64 UR10, c[0x0][0x338] ;  /* 0x0000ce00000a7ab9 */ /* 0x000fe20000000a00 */
[----:B------:R-:W-:Y:S01]  /*73c0*/  BSSY B0, `(.L_x_1598) ;  /* 0x0000022000007945 */ /* 0x000fe20003800000 */
[----:B------:R-:W-:-:S02]  /*73d0*/  UISETP.NE.AND UP0, UPT, UR10, 0x1, UPT ;  /* 0x000000010a00788c */ /* 0x000fc4000bf05270 */
[----:B------:R-:W-:Y:S02]  /*73e0*/  ULDC UR6, c[0x0][0x358] ;  /* 0x0000d60000067ab9 */ /* 0x000fe40000000800 */
[----:B------:R-:W-:Y:S02]  /*73f0*/  UIMAD.WIDE.U32 UR18, UR13, UR11, URZ ;  /* 0x0000000b0d1272a5 */ /* 0x000fe4000f8e003f */
[----:B------:R-:W-:Y:S02]  /*7400*/  UIMAD UR6, UR12, UR6, URZ ;  /* 0x000000060c0672a4 */ /* 0x000fe4000f8e023f */
[----:B------:R-:W-:Y:S02]  /*7410*/  ULDC UR11, c[0x0][0x2f4] ;  /* 0x0000bd00000b7ab9 */ /* 0x000fe40000000800 */
[----:B------:R-:W-:Y:S02]  /*7420*/  ULDC UR4, c[0x0][0x340] ;  /* 0x0000d00000047ab9 */ /* 0x000fe40000000800 */
[----:B------:R-:W-:-:S02]  /*7430*/  UIMAD UR5, UR14, UR11, URZ ;  /* 0x0000000b0e0572a4 */ /* 0x000fc4000f8e023f */
[----:B------:R-:W-:Y:S02]  /*7440*/  UMOV UR9, UR13 ;  /* 0x0000000d00097c82 */ /* 0x000fe40008000000 */
[----:B------:R-:W-:Y:S02]  /*7450*/  UIMAD UR11, UR6, UR11, URZ ;  /* 0x0000000b060b72a4 */ /* 0x000fe4000f8e023f */
[----:B------:R-:W-:Y:S02]  /*7460*/  @UP0 USHF.R.U32.HI UR9, URZ, UR4, UR19 ;  /* 0x000000043f090299 */ /* 0x000fe40008011613 */
[----:B------:R-:W-:Y:S02]  /*7470*/  USHF.R.S32.HI UR4, URZ, 0x1f, UR5 ;  /* 0x0000001f3f047899 */ /* 0x000fe40008011405 */
[----:B------:R-:W-:Y:S02]  /*7480*/  USHF.R.S32.HI UR7, URZ, 0x1f, UR11 ;  /* 0x0000001f3f077899 */ /* 0x000fe4000801140b */
[----:B------:R-:W-:-:S02]  /*7490*/  USHF.R.S32.HI UR8, URZ, 0x1f, UR9 ;  /* 0x0000001f3f087899 */ /* 0x000fc40008011409 */
[----:B------:R-:W-:-:S04]  /*74a0*/  UIADD3 UR11, UP1, UP0, UR11, UR5, UR9 ;  /* 0x000000050b0b7290 */ /* 0x000fc8000f83e009 */
[----:B------:R-:W-:Y:S02]  /*74b0*/  UIADD3.X UR7, UR7, UR4, UR8, UP1, UP0 ;  /* 0x0000000407077290 */ /* 0x000fe40008fe0408 */
[----:B------:R-:W-:Y:S02]  /*74c0*/  USHF.L.U32 UR6, UR11, 0x2, URZ ;  /* 0x000000020b067899 */ /* 0x000fe4000800063f */
[----:B------:R-:W-:Y:S02]  /*74d0*/  ULDC.64 UR4, c[0x0][0x350] ;  /* 0x0000d40000047ab9 */ /* 0x000fe40000000a00 */
[----:B------:R-:W-:Y:S02]  /*74e0*/  USHF.L.U64.HI UR7, UR11, 0x2, UR7 ;  /* 0x000000020b077899 */ /* 0x000fe40008010207 */
[----:B------:R-:W-:Y:S02]  /*74f0*/  UIADD3 UR4, UP0, UR6, UR4, URZ ;  /* 0x0000000406047290 */ /* 0x000fe4000ff1e03f */
[----:B------:R-:W-:-:S02]  /*7500*/  UIADD3 UR11, -UR9, URZ, URZ ;  /* 0x0000003f090b7290 */ /* 0x000fc4000fffe13f */
[----:B------:R-:W-:Y:S02]  /*7510*/  UIADD3.X UR5, UR7, UR5, URZ, UP0, !UPT ;  /* 0x0000000507057290 */ /* 0x000fe400087fe43f */
[----:B------:R-:W-:Y:S01]  /*7520*/  UIMAD UR11, UR11, UR10, UR13 ;  /* 0x0000000a0b0b72a4 */ /* 0x000fe2000f8e020d */
[----:B------:R-:W-:Y:S01]  /*7530*/  IMAD.U32 R4, RZ, RZ, UR4 ;  /* 0x00000004ff047e24 */ /* 0x000fe2000f8e00ff */
[----:B------:R-:W-:Y:S02]  /*7540*/  USHF.R.S32.HI UR10, URZ, 0x1f, UR14 ;  /* 0x0000001f3f0a7899 */ /* 0x000fe4000801140e */
[----:B------:R-:W-:Y:S01]  /*7550*/  MOV R5, UR5 ;  /* 0x0000000500057c02 */ /* 0x000fe20008000f00 */
[----:B------:R-:W-:Y:S01]  /*7560*/  BAR.SYNC.DEFER_BLOCKING 0x1, 0x100 ;  /* 0x0044000000007b1d */ /* 0x000fe20000010000 */
[----:B--2---:R-:W-:-:S13]  /*7570*/  ISETP.NE.AND P1, PT, R2, RZ, PT ;  /* 0x000000ff0200720c */ /* 0x004fda0003f25270 */
[----:B------:R-:W-:Y:S05]  /*7580*/  @P1 BRA `(.L_x_1599) ;  /* 0x0000005000001947 */ /* 0x000fea0003800000 */
.L_x_1600:
[----:B------:R-:W2:Y:S01]  /*7590*/  LDG.E.STRONG.GPU R0, [R4.64] ;  /* 0x0000001004007981 */ /* 0x000ea2000c1ef900 */
[----:B------:R-:W-:Y:S01]  /*75a0*/  YIELD ;  /* 0x0000000000007946 */ /* 0x000fe20003800000 */
[----:B--2---:R-:W-:Y:S01]  /*75b0*/  ISETP.NE.AND P0, PT, R0, UR11, PT ;  /* 0x0000000b00007c0c */ /* 0x004fe2000bf05270 */
[----:B------:R-:W-:-:S12]  /*75c0*/  CCTL.IVALL ;  /* 0x00000000ff00798f */ /* 0x000fd80002000000 */
[----:B------:R-:W-:Y:S05]  /*75d0*/  @P0 BRA `(.L_x_1600) ;  /* 0xffffffb000000947 */ /* 0x000fea000383ffff */
.L_x_1599:
[----:B------:R-:W-:Y:S05]  /*75e0*/  BSYNC B0 ;  /* 0x0000000000007941 */ /* 0x000fea0003800000 */
.L_x_1598:
[----:B------:R-:W-:Y:S01]  /*75f0*/  MOV R10, 0xffffffff ;  /* 0xffffffff000a7802 */ /* 0x000fe20000000f00 */
[----:B------:R-:W-:Y:S05]  /*7600*/  BRA.CONV ~URZ, `(.L_x_1601) ;  /* 0x000000237f007947 */ /* 0x000fea000b800000 */
[----:B------:R-:W-:Y:S02]  /*7610*/  MOV R2, 0x7630 ;  /* 0x0000763000027802 */ /* 0x000fe40000000f00 */
[----:B------:R-:W-:Y:S05]  /*7620*/  CALL.REL.NOINC `($__internal_10_$__cuda_sm70_warpsync) ;  /* 0x0000094000007944 */ /* 0x000fea0003c00000 */
.L_x_1601:
[----:B------:R-:W2:Y:S01]  /*7630*/  LDL.LU.64 R2, [R1+0x8] ;  /* 0x0000080001027983 */ /* 0x000ea20000300a00 */
[----:B------:R-:W-:Y:S01]  /*7640*/  USHF.L.U32 UR4, UR12, 0xd, URZ ;  /* 0x0000000d0c047899 */ /* 0x000fe2000800063f */
[----:B------:R-:W-:-:S03]  /*7650*/  IMAD.U32 R6, RZ, RZ, UR14 ;  /* 0x0000000eff067e24 */ /* 0x000fc6000f8e00ff */
[----:B------:R-:W-:Y:S01]  /*7660*/  USHF.R.S32.HI UR13, URZ, 0x1f, UR4 ;  /* 0x0000001f3f0d7899 */ /* 0x000fe20008011404 */
[----:B------:R-:W-:-:S06]  /*7670*/  NOP ;  /* 0x0000000000007918 */ /* 0x000fcc0000000000 */
[C---:B--2---:R-:W-:Y:S01]  /*7680*/  IADD3 R8, P0, R2.reuse, UR4, RZ ;  /* 0x0000000402087c10 */ /* 0x044fe2000ff1e0ff */
[----:B------:R-:W-:Y:S02]  /*7690*/  ULDC.64 UR4, c[0x0][0x328] ;  /* 0x0000ca0000047ab9 */ /* 0x000fe40000000a00 */
[----:B------:R-:W-:Y:S01]  /*76a0*/  UIMAD UR4, UR8, UR4, URZ ;  /* 0x00000004080472a4 */ /* 0x000fe2000f8e023f */
[----:B------:R-:W-:Y:S01]  /*76b0*/  LEA.HI.X.SX32 R9, R2, UR13, 0x1, P0 ;  /* 0x0000000d02097c11 */ /* 0x000fe200080f0eff */
[----:B------:R-:W-:Y:S02]  /*76c0*/  IMAD.U32 R2, RZ, RZ, UR9 ;  /* 0x00000009ff027e24 */ /* 0x000fe4000f8e00ff */
[----:B------:R-:W-:Y:S02]  /*76d0*/  UIMAD UR13, UR9, UR5, UR4 ;  /* 0x00000005090d72a4 */ /* 0x000fe4000f8e0204 */
[----:B------:R-:W-:Y:S01]  /*76e0*/  IMAD.WIDE.U32 R2, R2, c[0x0][0x328], R8 ;  /* 0x0000ca0002027a25 */ /* 0x000fe200078e0008 */
[----:B------:R-:W-:-:S02]  /*76f0*/  ULDC.64 UR4, c[0x0][0x330] ;  /* 0x0000cc0000047ab9 */ /* 0x000fc40000000a00 */
[----:B------:R-:W-:Y:S02]  /*7700*/  UIMAD UR4, UR10, UR4, URZ ;  /* 0x000000040a0472a4 */ /* 0x000fe4000f8e023f */
[----:B------:R-:W-:Y:S02]  /*7710*/  IADD3 R3, R3, UR13, RZ ;  /* 0x0000000d03037c10 */ /* 0x000fe4000fffe0ff */
[----:B------:R-:W-:-:S03]  /*7720*/  UIMAD UR4, UR14, UR5, UR4 ;  /* 0x000000050e0472a4 */ /* 0x000fc6000f8e0204 */
[----:B------:R-:W-:-:S05]  /*7730*/  IMAD.WIDE.U32 R6, R6, c[0x0][0x330], R2 ;  /* 0x0000cc0006067a25 */ /* 0x000fca00078e0002 */
        /* <DEDUP_REMOVED lines=37> */
[----:B------:R-:W-:Y:S05]  /*7990*/  CALL.REL.NOINC `($__internal_10_$__cuda_sm70_warpsync) ;  /* 0x000005d000007944 */ /* 0x000fea0003c00000 */
.L_x_1602:
        /* <DEDUP_REMOVED lines=12> */
.L_x_1604:
[----:B------:R-:W-:Y:S05]  /*7a60*/  BSYNC B0 ;  /* 0x0000000000007941 */ /* 0x000fea0003800000 */
.L_x_1603:
[----:B------:R-:W-:Y:S01]  /*7a70*/  ULDC.64 UR4, c[0x0][0x348] ;  /* 0x0000d20000047ab9 */ /* 0x000fe20000000a00 */
[----:B------:R-:W-:Y:S01]  /*7a80*/  BSSY B0, `(.L_x_1605) ;  /* 0x000000b000007945 */ /* 0x000fe20003800000 */
[----:B------:R-:W-:-:S04]  /*7a90*/  UIADD3 UR4, UP0, UR6, UR4, URZ ;  /* 0x0000000406047290 */ /* 0x000fc8000ff1e03f */
[----:B------:R-:W-:Y:S02]  /*7aa0*/  UIADD3.X UR5, UR7, UR5, URZ, UP0, !UPT ;  /* 0x0000000507057290 */ /* 0x000fe400087fe43f */
[----:B--2---:R-:W-:-:S04]  /*7ab0*/  MOV R4, UR4 ;  /* 0x0000000400047c02 */ /* 0x004fc80008000f00 */
[----:B------:R-:W-:Y:S01]  /*7ac0*/  MOV R5, UR5 ;  /* 0x0000000500057c02 */ /* 0x000fe20008000f00 */
[----:B------:R-:W-:Y:S05]  /*7ad0*/  @P1 BRA `(.L_x_1606) ;  /* 0x0000005000001947 */ /* 0x000fea0003800000 */
.L_x_1607:
[----:B------:R-:W2:Y:S01]  /*7ae0*/  LDG.E.STRONG.GPU R0, [R4.64] ;  /* 0x0000001004007981 */ /* 0x000ea2000c1ef900 */
[----:B------:R-:W-:Y:S01]  /*7af0*/  YIELD ;  /* 0x0000000000007946 */ /* 0x000fe20003800000 */
[----:B--2---:R-:W-:Y:S01]  /*7b00*/  ISETP.NE.AND P0, PT, R0, UR11, PT ;  /* 0x0000000b00007c0c */ /* 0x004fe2000bf05270 */
[----:B------:R-:W-:-:S12]  /*7b10*/  CCTL.IVALL ;  /* 0x00000000ff00798f */ /* 0x000fd80002000000 */
[----:B------:R-:W-:Y:S05]  /*7b20*/  @P0 BRA `(.L_x_1607) ;  /* 0xffffffb000000947 */ /* 0x000fea000383ffff */
.L_x_1606:
[----:B------:R-:W-:Y:S05]  /*7b30*/  BSYNC B0 ;  /* 0x0000000000007941 */ /* 0x000fea0003800000 */
.L_x_1605:
[----:B------:R-:W-:Y:S05]  /*7b40*/  BRA.CONV ~URZ, `(.L_x_1608) ;  /* 0x000000237f007947 */ /* 0x000fea000b800000 */
[----:B-1----:R-:W-:Y:S02]  /*7b50*/  MOV R2, 0x7b70 ;  /* 0x00007b7000027802 */ /* 0x002fe40000000f00 */
[----:B------:R-:W-:Y:S05]  /*7b60*/  CALL.REL.NOINC `($__internal_10_$__cuda_sm70_warpsync) ;  /* 0x0000040000007944 */ /* 0x000fea0003c00000 */
.L_x_1608:
[----:B------:R-:W-:Y:S01]  /*7b70*/  ULDC.64 UR4, c[0x0][0x300] ;  /* 0x0000c00000047ab9 */ /* 0x000fe20000000a00 */
[----:B-1----:R-:W-:Y:S01]  /*7b80*/  MOV R3, R9 ;  /* 0x0000000900037202 */ /* 0x002fe20000000f00 */
[----:B------:R-:W-:Y:S01]  /*7b90*/  UIMAD UR4, UR8, UR4, URZ ;  /* 0x00000004080472a4 */ /* 0x000fe2000f8e023f */
[----:B------:R-:W-:Y:S02]  /*7ba0*/  IMAD.U32 R0, RZ, RZ, UR9 ;  /* 0x00000009ff007e24 */ /* 0x000fe4000f8e00ff */
[----:B------:R-:W-:Y:S01]  /*7bb0*/  IMAD.MOV.U32 R2, RZ, RZ, R8 ;  /* 0x000000ffff027224 */ /* 0x000fe200078e0008 */
[----:B------:R-:W-:Y:S01]  /*7bc0*/  UIMAD UR13, UR9, UR5, UR4 ;  /* 0x00000005090d72a4 */ /* 0x000fe2000f8e0204 */
[----:B------:R-:W-:Y:S02]  /*7bd0*/  IMAD.U32 R6, RZ, RZ, UR14 ;  /* 0x0000000eff067e24 */ /* 0x000fe4000f8e00ff */
        /* <DEDUP_REMOVED lines=45> */
.L_x_1609:
        /* <DEDUP_REMOVED lines=12> */
        .weak           $__internal_10_$__cuda_sm70_warpsync
        .type           $__internal_10_$__cuda_sm70_warpsync,@function
        .size           $__internal_10_$__cuda_sm70_warpsync,(.L_x_1848 - $__internal_10_$__cuda_sm70_warpsync)
$__internal_10_$__cuda_sm70_warpsync:
[----:B------:R-:W-:Y:S01]  /*7f70*/  MOV R3, 0x0 ;  /* 0x0000000000037802 */ /* 0x000fe20000000f00 */
[----:B------:R-:W-:Y:S04]  /*7f80*/  WARPSYNC R10 ;  /* 0x0000000a00007348 */ /* 0x000fe80003800000 */
[----:B------:R-:W-:Y:S05]  /*7f90*/  RET.REL.NODEC R2 `(_ZN7cutlass13device_kernelIN5flash19enable_sm80_to_sm89INS1_16FlashAttnBwdSm80INS1_25CollectiveMainloopBwdSm80ILi2ELi2EN4cute5tupleIJNS5_1CILi128EEES8_NS7_ILi64EEEEEENS_6half_tEfNS_4arch4Sm80ELb1ELb0ELb0ELb0ELb1ELb0ELb0ELb0ELi2ELi4ELi4ELi4ELb0EEENS1_24CollectiveEpilogueBwdGQAISA_fSD_Li256ELb0ELb1EEENS1_25SingleTileBwdLPTSchedulerILb0ELi128ELb1EEEEEEEEEvNT_6ParamsE) ;  /* 0xffff806002007950 */ /* 0x000fea0003c3ffff */
.L_x_1610:
        /* <DEDUP_REMOVED lines=14> */
.L_x_1848:


//--------------------- .text._ZN7cutlass13device_kernelIN5flash22FlashAttnBwdPreprocessIN4cute5tupleIJNS3_1CILi128EEENS5_ILi64EEEEEENS_6half_tEfNS_4arch4Sm80ELb1ELb0EEEEEvNT_6ParamsE --------------------------
	.section	.text._ZN7cutlass13device_kernelIN5flash22FlashAttnBwdPreprocessIN4cute5tupleIJNS3_1CILi128EEENS5_ILi64EEEEEENS_6half_tEfNS_4arch4Sm80ELb1ELb0EEEEEvNT_6ParamsE,"ax",@progbits
	.sectioninfo	@"SHI_REGISTERS=62"
	.align	128
.text._ZN7cutlass13device_kernelIN5flash22FlashAttnBwdPreprocessIN4cute5tupleIJNS3_1CILi128EEENS5_ILi64EEEEEENS_6half_tEfNS_4arch4Sm80ELb1ELb0EEEEEvNT_6ParamsE:
        .type           _ZN7cutlass13device_kernelIN5flash22FlashAttnBwdPreprocessIN4cute5tupleIJNS3_1CILi128EEENS5_ILi64EEEEEENS_6half_tEfNS_4arch4Sm80ELb1ELb0EEEEEvNT_6ParamsE,@function
        .size           _ZN7cutlass13device_kernelIN5flash22FlashAttnBwdPreprocessIN4cute5tupleIJNS3_1CILi128EEENS5_ILi64EEEEEENS_6half_tEfNS_4arch4Sm80ELb1ELb0EEEEEvNT_6ParamsE,(.L_x_1850 - _ZN7cutlass13device_kernelIN5flash22FlashAttnBwdPreprocessIN4cute5tupleIJNS3_1CILi128EEENS5_ILi64EEEEEENS_6half_tEfNS_4arch4Sm80ELb1ELb0EEEEEvNT_6ParamsE)
        .other          _ZN7cutlass13device_kernelIN5flash22FlashAttnBwdPreprocessIN4cute5tupleIJNS3_1CILi128EEENS5_ILi64EEEEEENS_6half_tEfNS_4arch4Sm80ELb1ELb0EEEEEvNT_6ParamsE,@"STO_CUDA_ENTRY STV_DEFAULT"
_ZN7cutlass13device_kernelIN5flash22FlashAttnBwdPreprocessIN4cute5tupleIJNS3_1CILi128EEENS5_ILi64EEEEEENS_6half_tEfNS_4arch4Sm80ELb1ELb0EEEEEvNT_6ParamsE:
[----:B------:R-:W-:Y:S02]  /*0000*/  MOV R1, c[0x0][0x28] ;  /* 0x00000a0000017a02 */ /* 0x000fe40000000f00 */
[----:B------:R-:W0:Y:S01]  /*0010*/  S2R R43, SR_TID.X ;  /* 0x00000000002b7919 */ /* 0x000e220000002100 */
[----:B------:R-:W-:-:S03]  /*0020*/  ULDC.64 UR6, c[0x0][0x118] ;  /* 0x0000460000067ab9 */ /* 0x000fc60000000a00 */
[----:B------:R-:W1:Y:S04]  /*0030*/  S2R R45, SR_CTAID.Y ;  /* 0x00000000002d7919 */ /* 0x000e680000002600 */
[----:B------:R-:W2:Y:S01]  /*0040*/  S2R R47, SR_CTAID.X ;  /* 0x00000000002f7919 */ /* 0x000ea20000002500 */
[----:B0-----:R-:W-:-:S04]  /*0050*/  SHF.R.S32.HI R0, RZ, 0x1f, R43 ;  /* 0x0000001fff007819 */ /* 0x001fc8000001142b */
[-C--:B------:R-:W-:Y:S02]  /*0060*/  LEA.HI R2, R0, R43.reuse, RZ, 0x3 ;  /* 0x0000002b00027211 */ /* 0x080fe400078f18ff */
[----:B-1----:R-:W-:Y:S02]  /*0070*/  SHF.R.S32.HI R42, RZ, 0x1f, R45 ;  /* 0x0000001fff2a7819 */ /* 0x002fe4000001142d */
[----:B------:R-:W-:Y:S02]  /*0080*/  LOP3.LUT R0, R2, 0xfffffff8, RZ, 0xc0, !PT ;  /* 0xfffffff802007812 */ /* 0x000fe400078ec0ff */
[----:B--2---:R-:W-:Y:S01]  /*0090*/  SHF.L.U32 R36, R47, 0x7, RZ ;  /* 0x000000072f247819 */ /* 0x004fe200000006ff */
[----:B------:R-:W-:Y:S01]  /*00a0*/  IMAD R4, R42, c[0x0][0x180], RZ ;  /* 0x000060002a047a24 */ /* 0x000fe200078e02ff */
[----:B------:R-:W-:Y:S01]  /*00b0*/  IADD3 R37, -R0, R43, RZ ;  /* 0x0000002b00257210 */ /* 0x000fe20007ffe1ff */
[----:B------:R-:W-:Y:S01]  /*00c0*/  IMAD R8, R42, c[0x0][0x1a0], RZ ;  /* 0x000068002a087a24 */ /* 0x000fe200078e02ff */
[----:B------:R-:W0:Y:S01]  /*00d0*/  S2R R0, SR_CTAID.Z ;  /* 0x0000000000007919 */ /* 0x000e220000002700 */
[----:B------:R-:W-:Y:S01]  /*00e0*/  IADD3 R44, -R36, c[0x0][0x168], RZ ;  /* 0x00005a00242c7a10 */ /* 0x000fe20007ffe1ff */
[----:B------:R-:W-:Y:S01]  /*00f0*/  IMAD R3, R45, c[0x0][0x184], R4 ;  /* 0x000061002d037a24 */ /* 0x000fe200078e0204 */
[----:B------:R-:W-:Y:S01]  /*0100*/  SHF.L.U32 R6, R37, 0x3, RZ ;  /* 0x0000000325067819 */ /* 0x000fe200000006ff */
[----:B------:R-:W-:Y:S01]  /*0110*/  IMAD R9, R45, c[0x0][0x1a4], R8 ;  /* 0x000069002d097a24 */ /* 0x000fe200078e0208 */
[----:B------:R-:W-:-:S02]  /*0120*/  SHF.R.S32.HI R2, RZ, 0x3, R2 ;  /* 0x00000003ff027819 */ /* 0x000fc40000011402 */
[--C-:B------:R-:W-:Y:S02]  /*0130*/  SHF.R.S32.HI R7, RZ, 0x1f, R6.reuse ;  /* 0x0000001fff077819 */ /* 0x100fe40000011406 */
[-C--:B------:R-:W-:Y:S02]  /*0140*/  ISETP.GE.AND P1, PT, R2, R44.reuse, PT ;  /* 0x0000002c0200720c */ /* 0x080fe40003f26270 */
[----:B------:R-:W-:Y:S01]  /*0150*/  ISETP.GE.AND P0, PT, R6, c[0x0][0x16c], PT ;  /* 0x00005b0006007a0c */ /* 0x000fe20003f06270 */
[C-C-:B------:R-:W-:Y:S01]  /*0160*/  IMAD.WIDE.U32 R4, R45.reuse, c[0x0][0x180], R6.reuse ;  /* 0x000060002d047a25 */ /* 0x140fe200078e0006 */
[----:B------:R-:W-:Y:S02]  /*0170*/  IADD3 R49, R2, 0x20, RZ ;  /* 0x0000002002317810 */ /* 0x000fe40007ffe0ff */
[----:B------:R-:W-:Y:S01]  /*0180*/  ISETP.LT.AND P4, PT, R6, c[0x0][0x16c], !P1 ;  /* 0x00005b0006007a0c */ /* 0x000fe20004f81270 */
[----:B------:R-:W-:Y:S01]  /*0190*/  IMAD.WIDE.U32 R26, R45, c[0x0][0x1a0], R6 ;  /* 0x000068002d1a7a25 */ /* 0x000fe200078e0006 */
[----:B------:R-:W-:-:S02]  /*01a0*/  ISETP.LT.AND P3, PT, R49, R44, !P0 ;  /* 0x0000002c3100720c */ /* 0x000fc40004761270 */
[----:B------:R-:W-:Y:S02]  /*01b0*/  IADD3 R51, R2, 0x40, RZ ;  /* 0x0000004002337810 */ /* 0x000fe40007ffe0ff */
[----:B------:R-:W-:Y:S02]  /*01c0*/  IADD3 R5, R5, R3, RZ ;  /* 0x0000000305057210 */ /* 0x000fe40007ffe0ff */
[----:B------:R-:W-:Y:S02]  /*01d0*/  SHF.R.S32.HI R3, RZ, 0x1f, R2 ;  /* 0x0000001fff037819 */ /* 0x000fe40000011402 */
[----:B0-----:R-:W-:Y:S01]  /*01e0*/  SHF.R.S32.HI R46, RZ, 0x1f, R0 ;  /* 0x0000001fff2e7819 */ /* 0x001fe20000011400 */
[----:B------:R-:W-:Y:S01]  /*01f0*/  IMAD.WIDE.U32 R24, R0, c[0x0][0x188], R4 ;  /* 0x0000620000187a25 */ /* 0x000fe200078e0004 */
[-C--:B------:R-:W-:Y:S02]  /*0200*/  ISETP.LT.AND P2, PT, R51, R44.reuse, !P0 ;  /* 0x0000002c3300720c */ /* 0x080fe40004741270 */
[----:B------:R-:W-:Y:S01]  /*0210*/  IADD3 R53, R2, 0x60, RZ ;  /* 0x0000006002357810 */ /* 0x000fe20007ffe0ff */
[----:B------:R-:W-:Y:S01]  /*0220*/  IMAD R11, R46, c[0x0][0x1a8], RZ ;  /* 0x00006a002e0b7a24 */ /* 0x000fe200078e02ff */
[----:B------:R-:W-:Y:S01]  /*0230*/  IADD3 R27, R27, R9, RZ ;  /* 0x000000091b1b7210 */ /* 0x000fe20007ffe0ff */
[----:B------:R-:W-:Y:S01]  /*0240*/  IMAD.WIDE R6, R47, 0x80, R2 ;  /* 0x000000802f067825 */ /* 0x000fe200078e0202 */
[----:B------:R-:W-:-:S02]  /*0250*/  ISETP.LT.AND P0, PT, R53, R44, !P0 ;  /* 0x0000002c3500720c */ /* 0x000fc40004701270 */
[----:B------:R-:W-:Y:S01]  /*0260*/  @P3 MOV R8, R24 ;  /* 0x0000001800083202 */ /* 0x000fe20000000f00 */
[----:B------:R-:W-:Y:S01]  /*0270*/  IMAD R9, R46, c[0x0][0x188], RZ ;  /* 0x000062002e097a24 */ /* 0x000fe200078e02ff */
[----:B------:R-:W-:Y:S01]  /*0280*/  @P3 IADD3 R13, P5, R6, 0x20, RZ ;  /* 0x00000020060d3810 */ /* 0x000fe20007fbe0ff */
[----:B------:R-:W-:Y:S01]  /*0290*/  IMAD R17, R0, c[0x0][0x1ac], R11 ;  /* 0x00006b0000117a24 */ /* 0x000fe200078e020b */
[----:B------:R-:W-:Y:S01]  /*02a0*/  @P3 IADD3 R12, P6, R6, 0x20, RZ ;  /* 0x00000020060c3810 */ /* 0x000fe20007fde0ff */
[----:B------:R-:W-:Y:S01]  /*02b0*/  @P4 IMAD R11, R7, c[0x0][0x178], RZ ;  /* 0x00005e00070b4a24 */ /* 0x000fe200078e02ff */
[-C--:B------:R-:W-:Y:S01]  /*02c0*/  @P3 IADD3.X R14, RZ, R7.reuse, RZ, P5, !PT ;  /* 0x00000007ff0e3210 */ /* 0x080fe20002ffe4ff */
[----:B------:R-:W-:Y:S01]  /*02d0*/  IMAD R9, R0, c[0x0][0x18c], R9 ;  /* 0x0000630000097a24 */ /* 0x000fe200078e0209 */
[----:B------:R-:W-:Y:S01]  /*02e0*/  @P3 IADD3.X R16, RZ, R7, RZ, P6, !PT ;  /* 0x00000007ff103210 */ /* 0x000fe200037fe4ff */
[C---:B------:R-:W-:Y:S01]  /*02f0*/  @P4 IMAD R15, R6.reuse, c[0x0][0x17c], R11 ;  /* 0x00005f00060f4a24 */ /* 0x040fe200078e020b */
[----:B------:R-:W-:Y:S01]  /*0300*/  @P2 IADD3 R11, P5, R6, 0x40, RZ ;  /* 0x00000040060b2810 */ /* 0x000fe20007fbe0ff */
[----:B------:R-:W-:Y:S01]  /*0310*/  IMAD.WIDE.U32 R26, R0, c[0x0][0x1a8], R26 ;  /* 0x00006a00001a7a25 */ /* 0x000fe200078e001a */
[----:B------:R-:W-:-:S02]  /*0320*/  @P2 IADD3 R40, P6, R6, 0x40, RZ ;  /* 0x0000004006282810 */ /* 0x000fc40007fde0ff */
[-C--:B------:R-:W-:Y:S01]  /*0330*/  @P2 IADD3.X R10, RZ, R7.reuse, RZ, P5, !PT ;  /* 0x00000007ff0a2210 */ /* 0x080fe20002ffe4ff */
[----:B------:R-:W-:Y:S01]  /*0340*/  IMAD.IADD R25, R25, 0x1, R9 ;  /* 0x0000000119197824 */ /* 0x000fe200078e0209 */
[----:B------:R-:W-:Y:S01]  /*0350*/  @P2 IADD3.X R41, RZ, R7, RZ, P6, !PT ;  /* 0x00000007ff292210 */ /* 0x000fe200037fe4ff */
[----:B------:R-:W-:Y:S01]  /*0360*/  @P4 IMAD R19, R7, c[0x0][0x198], RZ ;  /* 0x0000660007134a24 */ /* 0x000fe200078e02ff */
[C---:B------:R-:W-:Y:S01]  /*0370*/  @P0 IADD3 R39, P5, R6.reuse, 0x60, RZ ;  /* 0x0000006006270810 */ /* 0x040fe20007fbe0ff */
[C---:B------:R-:W-:Y:S01]  /*0380*/  @P4 IMAD.WIDE.U32 R4, R6.reuse, c[0x0][0x178], R24 ;  /* 0x00005e0006044a25 */ /* 0x040fe200078e0018 */
[C---:B------:R-:W-:Y:S02]  /*0390*/  @P0 IADD3 R32, P6, R6.reuse, 0x60, RZ ;  /* 0x0000006006200810 */ /* 0x040fe40007fde0ff */
[----:B------:R-:W-:Y:S01]  /*03a0*/  IADD3 R27, R27, R17, RZ ;  /* 0x000000111b1b7210 */ /* 0x000fe20007ffe0ff */
[----:B------:R-:W-:Y:S01]  /*03b0*/  @P4 IMAD R19, R6, c[0x0][0x19c], R19 ;  /* 0x0000670006134a24 */ /* 0x000fe200078e0213 */
[-C--:B------:R-:W-:Y:S01]  /*03c0*/  @P0 IADD3.X R48, RZ, R7.reuse, RZ, P5, !PT ;  /* 0x00000007ff300210 */ /* 0x080fe20002ffe4ff */
[----:B------:R-:W-:Y:S01]  /*03d0*/  @P3 IMAD R14, R14, c[0x0][0x178], RZ ;  /* 0x00005e000e0e3a24 */ /* 0x000fe200078e02ff */
[----:B------:R-:W-:Y:S01]  /*03e0*/  @P0 IADD3.X R38, RZ, R7, RZ, P6, !PT ;  /* 0x00000007ff260210 */ /* 0x000fe200037fe4ff */
[----:B------:R-:W-:Y:S01]  /*03f0*/  @P4 IMAD.WIDE.U32 R6, R6, c[0x0][0x198], R26 ;  /* 0x0000660006064a25 */ /* 0x000fe200078e001a */
[----:B------:R-:W-:-:S02]  /*0400*/  @P4 IADD3 R5, R5, R15, RZ ;  /* 0x0000000f05054210 */ /* 0x000fc40007ffe0ff */
[----:B------:R-:W-:Y:S01]  /*0410*/  @P4 LEA R22, P5, R4, c[0x0][0x160], 0x1 ;  /* 0x0000580004164a11 */ /* 0x000fe200078a08ff */
[----:B------:R-:W-:Y:S01]  /*0420*/  @P3 IMAD R15, R13, c[0x0][0x17c], R14 ;  /* 0x00005f000d0f3a24 */ /* 0x000fe200078e020e */
[----:B------:R-:W-:Y:S01]  /*0430*/  @P3 MOV R9, R25 ;  /* 0x0000001900093202 */ /* 0x000fe20000000f00 */
[----:B------:R-:W-:Y:S01]  /*0440*/  @P3 IMAD R17, R16, c[0x0][0x198], RZ ;  /* 0x0000660010113a24 */ /* 0x000fe200078e02ff */
[----:B------:R-:W-:Y:S01]  /*0450*/  @P4 LEA.HI.X R23, R4, c[0x0][0x164], R5, 0x1, P5 ;  /* 0x0000590004174a11 */ /* 0x000fe200028f0c05 */
[----:B------:R-:W-:Y:S01]  /*0460*/  @P2 IMAD.MOV.U32 R20, RZ, RZ, R24 ;  /* 0x000000ffff142224 */ /* 0x000fe200078e0018 */
[----:B------:R-:W-:Y:S01]  /*0470*/  @P4 IADD3 R7, R7, R19, RZ ;  /* 0x0000001307074210 */ /* 0x000fe20007ffe0ff */
[----:B------:R-:W-:Y:S01]  /*0480*/  @P3 IMAD.WIDE.U32 R4, R13, c[0x0][0x178], R8 ;  /* 0x00005e000d043a25 */ /* 0x000fe200078e0008 */
[----:B------:R-:W-:Y:S01]  /*0490*/  @P4 LEA R34, P5, R6, c[0x0][0x190], 0x1 ;  /* 0x0000640006224a11 */ /* 0x000fe200078a08ff */
[----:B------:R-:W-:Y:S01]  /*04a0*/  CS2R R8, SRZ ;  /* 0x0000000000087805 */ /* 0x000fe2000001ff00 */
[----:B------:R-:W-:Y:S01]  /*04b0*/  @P2 MOV R21, R25 ;  /* 0x0000001900152202 */ /* 0x000fe20000000f00 */
[----:B------:R-:W-:Y:S01]  /*04c0*/  @P2 IMAD R10, R10, c[0x0][0x178], RZ ;  /* 0x00005e000a0a2a24 */ /* 0x000fe200078e02ff */
[----:B------:R-:W-:Y:S01]  /*04d0*/  @P4 LEA.HI.X R35, R6, c[0x0][0x194], R7, 0x1, P5 ;  /* 0x0000650006234a11 */ /* 0x000fe200028f0c07 */
[----:B------:R-:W-:Y:S01]  /*04e0*/  @P3 IMAD R17, R12, c[0x0][0x19c], R17 ;  /* 0x000067000c113a24 */ /* 0x000fe200078e0211 */
[----:B------:R-:W-:Y:S01]  /*04f0*/  @P3 MOV R6, R26 ;  /* 0x0000001a00063202 */ /* 0x000fe20000000f00 */
[C---:B------:R-:W-:Y:S01]  /*0500*/  @P2 IMAD R33, R11.reuse, c[0x0][0x17c], R10 ;  /* 0x00005f000b212a24 */ /* 0x040fe200078e020a */
[----:B------:R-:W-:Y:S01]  /*0510*/  @P3 MOV R7, R27 ;  /* 0x0000001b00073202 */ /* 0x000fe20000000f00 */
[----:B------:R-:W-:Y:S01]  /*0520*/  @P2 IMAD.WIDE.U32 R20, R11, c[0x0][0x178], R20 ;  /* 0x00005e000b142a25 */ /* 0x000fe200078e0014 */
[----:B------:R-:W-:Y:S01]  /*0530*/  @P3 IADD3 R5, R5, R15, RZ ;  /* 0x0000000f05053210 */ /* 0x000fe20007ffe0ff */
[----:B------:R-:W-:Y:S01]  /*0540*/  CS2R R10, SRZ ;  /* 0x00000000000a7805 */ /* 0x000fe2000001ff00 */
[----:B------:R-:W-:Y:S01]  /*0550*/  @P3 LEA R28, P5, R4, c[0x0][0x160], 0x1 ;  /* 0x00005800041c3a11 */ /* 0x000fe200078a08ff */
[----:B------:R-:W-:-:S02]  /*0560*/  @P3 IMAD.WIDE.U32 R12, R12, c[0x0][0x198], R6 ;  /* 0x000066000c0c3a25 */ /* 0x000fc400078e0006 */
[----:B------:R-:W-:Y:S01]  /*0570*/  CS2R R6, SRZ ;  /* 0x0000000000067805 */ /* 0x000fe2000001ff00 */
[----:B------:R-:W-:Y:S01]  /*0580*/  @P3 LEA.HI.X R29, R4, c[0x0][0x164], R5, 0x1, P5 ;  /* 0x00005900041d3a11 */ /* 0x000fe200028f0c05 */
[----:B------:R0:W2:Y:S01]  /*0590*/  @P4 LDG.E.128 R8, [R34.64] ;  /* 0x0000000622084981 */ /* 0x0000a2000c1e1d00 */
[----:B------:R-:W-:Y:S01]  /*05a0*/  CS2R R4, SRZ ;  /* 0x0000000000047805 */ /* 0x000fe2000001ff00 */
[----:B------:R-:W-:Y:S02]  /*05b0*/  @P3 IADD3 R13, R13, R17, RZ ;  /* 0x000000110d0d3210 */ /* 0x000fe40007ffe0ff */
[C---:B------:R-:W-:Y:S01]  /*05c0*/  @P3 LEA R30, P5, R12.reuse, c[0x0][0x190], 0x1 ;  /* 0x000064000c1e3a11 */ /* 0x040fe200078a08ff */
[----:B------:R-:W-:Y:S01]  /*05d0*/  CS2R R14, SRZ ;  /* 0x00000000000e7805 */ /* 0x000fe2000001ff00 */
[----:B------:R-:W-:Y:S01]  /*05e0*/  CS2R R16, SRZ ;  /* 0x0000000000107805 */ /* 0x000fe2000001ff00 */
[----:B------:R1:W3:Y:S01]  /*05f0*/  @P4 LDG.E.128 R4, [R22.64] ;  /* 0x0000000616044981 */ /* 0x0002e2000c1e1d00 */
[----:B------:R-:W-:Y:S01]  /*0600*/  @P3 LEA.HI.X R31, R12, c[0x0][0x194], R13, 0x1, P5 ;  /* 0x000065000c1f3a11 */ /* 0x000fe200028f0c0d */
[----:B------:R-:W-:Y:S01]  /*0610*/  CS2R R18, SRZ ;  /* 0x0000000000127805 */ /* 0x000fe2000001ff00 */
[----:B------:R-:W-:-:S05]  /*0620*/  CS2R R12, SRZ ;  /* 0x00000000000c7805 */ /* 0x000fca000001ff00 */
[----:B------:R4:W3:Y:S04]  /*0630*/  @P3 LDG.E.128 R16, [R30.64] ;  /* 0x000000061e103981 */ /* 0x0008e8000c1e1d00 */
[----:B------:R0:W3:Y:S01]  /*0640*/  @P3 LDG.E.128 R12, [R28.64] ;  /* 0x000000061c0c3981 */ /* 0x0000e2000c1e1d00 */
[----:B-1----:R-:W-:Y:S01]  /*0650*/  @P2 MOV R22, R26 ;  /* 0x0000001a00162202 */ /* 0x002fe20000000f00 */
[----:B------:R-:W-:Y:S02]  /*0660*/  @P2 IMAD R41, R41, c[0x0][0x198], RZ ;  /* 0x0000660029292a24 */ /* 0x000fe400078e02ff */
[----:B------:R-:W-:Y:S02]  /*0670*/  @P2 IMAD.MOV.U32 R23, RZ, RZ, R27 ;  /* 0x000000ffff172224 */ /* 0x000fe400078e001b */
[----:B------:R-:W-:-:S02]  /*0680*/  @P0 IMAD R48, R48, c[0x0][0x178], RZ ;  /* 0x00005e0030300a24 */ /* 0x000fc400078e02ff */
[C---:B------:R-:W-:Y:S02]  /*0690*/  @P2 IMAD R55, R40.reuse, c[0x0][0x19c], R41 ;  /* 0x0000670028372a24 */ /* 0x040fe400078e0229 */
[----:B------:R-:W-:-:S04]  /*06a0*/  @P2 IMAD.WIDE.U32 R22, R40, c[0x0][0x198], R22 ;  /* 0x0000660028162a25 */ /* 0x000fc800078e0016 */
[----:B0-----:R-:W-:Y:S02]  /*06b0*/  @P0 IMAD R35, R38, c[0x0][0x198], RZ ;  /* 0x0000660026230a24 */ /* 0x001fe400078e02ff */
[C---:B------:R-:W-:Y:S02]  /*06c0*/  @P0 IMAD R41, R39.reuse, c[0x0][0x17c], R48 ;  /* 0x00005f0027290a24 */ /* 0x040fe400078e0230 */
[----:B------:R-:W-:Y:S01]  /*06d0*/  @P0 IMAD.WIDE.U32 R24, R39, c[0x0][0x178], R24 ;  /* 0x00005e0027180a25 */ /* 0x000fe200078e0018 */
[----:B------:R-:W-:Y:S02]  /*06e0*/  @P2 IADD3 R33, R21, R33, RZ ;  /* 0x0000002115212210 */ /* 0x000fe40007ffe0ff */
[----:B------:R-:W-:Y:S01]  /*06f0*/  @P2 LEA R54, P3, R20, c[0x0][0x160], 0x1 ;  /* 0x0000580014362a11 */ /* 0x000fe200078608ff */
[C---:B------:R-:W-:Y:S01]  /*0700*/  @P0 IMAD R35, R32.reuse, c[0x0][0x19c], R35 ;  /* 0x0000670020230a24 */ /* 0x040fe200078e0223 */
[----:B------:R-:W-:Y:S01]  /*0710*/  @P2 IADD3 R21, R23, R55, RZ ;  /* 0x0000003717152210 */ /* 0x000fe20007ffe0ff */
[----:B------:R-:W-:Y:S01]  /*0720*/  @P0 IMAD.WIDE.U32 R28, R32, c[0x0][0x198], R26 ;  /* 0x00006600201c0a25 */ /* 0x000fe200078e001a */
[----:B------:R-:W-:-:S02]  /*0730*/  @P0 IADD3 R23, R25, R41, RZ ;  /* 0x0000002919170210 */ /* 0x000fc40007ffe0ff */
[----:B------:R-:W-:Y:S02]  /*0740*/  @P2 LEA R56, P5, R22, c[0x0][0x190], 0x1 ;  /* 0x0000640016382a11 */ /* 0x000fe400078a08ff */
[----:B------:R-:W-:Y:S02]  /*0750*/  @P0 LEA R38, P4, R24, c[0x0][0x160], 0x1 ;  /* 0x0000580018260a11 */ /* 0x000fe400078808ff */
[----:B------:R-:W-:Y:S02]  /*0760*/  @P2 LEA.HI.X R55, R20, c[0x0][0x164], R33, 0x1, P3 ;  /* 0x0000590014372a11 */ /* 0x000fe400018f0c21 */
[----:B------:R-:W-:Y:S02]  /*0770*/  @P0 IADD3 R35, R29, R35, RZ ;  /* 0x000000231d230210 */ /* 0x000fe40007ffe0ff */
[----:B------:R-:W-:Y:S02]  /*0780*/  @P0 LEA R40, P3, R28, c[0x0][0x190], 0x1 ;  /* 0x000064001c280a11 */ /* 0x000fe400078608ff */
[----:B------:R-:W-:-:S02]  /*0790*/  @P2 LEA.HI.X R57, R22, c[0x0][0x194], R21, 0x1, P5 ;  /* 0x0000650016392a11 */ /* 0x000fc400028f0c15 */
[----:B------:R-:W-:Y:S01]  /*07a0*/  @P0 LEA.HI.X R39, R24, c[0x0][0x164], R23, 0x1, P4 ;  /* 0x0000590018270a11 */ /* 0x000fe200020f0c17 */
[----:B------:R-:W-:Y:S01]  /*07b0*/  CS2R R20, SRZ ;  /* 0x0000000000147805 */ /* 0x000fe2000001ff00 */
[----:B------:R-:W-:Y:S01]  /*07c0*/  CS2R R22, SRZ ;  /* 0x0000000000167805 */ /* 0x000fe2000001ff00 */
[----:B------:R-:W-:Y:S01]  /*07d0*/  CS2R R24, SRZ ;  /* 0x0000000000187805 */ /* 0x000fe2000001ff00 */
[----:B------:R-:W-:Y:S01]  /*07e0*/  CS2R R26, SRZ ;  /* 0x00000000001a7805 */ /* 0x000fe2000001ff00 */
[----:B------:R-:W-:Y:S01]  /*07f0*/  @P0 LEA.HI.X R41, R28, c[0x0][0x194], R35, 0x1, P3 ;  /* 0x000065001c290a11 */ /* 0x000fe200018f0c23 */
[----:B----4-:R-:W-:Y:S01]  /*0800*/  CS2R R30, SRZ ;  /* 0x00000000001e7805 */ /* 0x010fe2000001ff00 */
[----:B------:R-:W-:Y:S01]  /*0810*/  CS2R R28, SRZ ;  /* 0x00000000001c7805 */ /* 0x000fe2000001ff00 */
[----:B------:R-:W-:Y:S01]  /*0820*/  CS2R R32, SRZ ;  /* 0x0000000000207805 */ /* 0x000fe2000001ff00 */
[----:B------:R-:W-:Y:S01]  /*0830*/  CS2R R34, SRZ ;  /* 0x0000000000227805 */ /* 0x000fe2000001ff00 */
[----:B------:R0:W4:Y:S04]  /*0840*/  @P2 LDG.E.128 R20, [R54.64] ;  /* 0x0000000636142981 */ /* 0x000128000c1e1d00 */
[----:B------:R1:W4:Y:S04]  /*0850*/  @P2 LDG.E.128 R24, [R56.64] ;  /* 0x0000000638182981 */ /* 0x000328000c1e1d00 */
[----:B------:R0:W4:Y:S04]  /*0860*/  @P0 LDG.E.128 R28, [R38.64] ;  /* 0x00000006261c0981 */ /* 0x000128000c1e1d00 */
[----:B------:R0:W4:Y:S01]  /*0870*/  @P0 LDG.E.128 R32, [R40.64] ;  /* 0x0000000628200981 */ /* 0x000122000c1e1d00 */
[----:B------:R-:W-:-:S04]  /*0880*/  ISETP.GT.AND P0, PT, R43, 0x7f, PT ;  /* 0x0000007f2b00780c */ /* 0x000fc80003f04270 */
[----:B------:R-:W-:-:S13]  /*0890*/  ISETP.GE.OR P2, PT, R43, R44, P0 ;  /* 0x0000002c2b00720c */ /* 0x000fda0000746670 */
[----:B0-----:R-:W-:Y:S02]  /*08a0*/  @!P2 SHF.R.S32.HI R55, RZ, 0x1f, R43 ;  /* 0x0000001fff37a819 */ /* 0x001fe4000001142b */
[----:B------:R-:W-:Y:S01]  /*08b0*/  @!P2 IADD3 R54, P3, R36, R43, RZ ;  /* 0x0000002b2436a210 */ /* 0x000fe20007f7e0ff */
[----:B------:R-:W-:-:S03]  /*08c0*/  @!P2 IMAD R48, R42, c[0x0][0x1e0], RZ ;  /* 0x000078002a30aa24 */ /* 0x000fc600078e02ff */
[----:B------:R-:W-:Y:S01]  /*08d0*/  @!P2 LEA.HI.X.SX32 R55, R36, R55, 0x1, P3 ;  /* 0x000000372437a211 */ /* 0x000fe200018f0eff */
[----:B-1----:R-:W-:-:S04]  /*08e0*/  @!P2 IMAD R57, R45, c[0x0][0x1e4], R48 ;  /* 0x000079002d39aa24 */ /* 0x002fc800078e0230 */
[----:B------:R-:W-:-:S04]  /*08f0*/  @!P2 IMAD.WIDE.U32 R54, R45, c[0x0][0x1e0], R54 ;  /* 0x000078002d36aa25 */ /* 0x000fc800078e0036 */
[----:B------:R-:W-:Y:S01]  /*0900*/  @!P2 IMAD R39, R46, c[0x0][0x1e8], RZ ;  /* 0x00007a002e27aa24 */ /* 0x000fe200078e02ff */
[----:B------:R-:W-:-:S03]  /*0910*/  @!P2 IADD3 R55, R55, R57, RZ ;  /* 0x000000393737a210 */ /* 0x000fc60007ffe0ff */
[C---:B------:R-:W-:Y:S02]  /*0920*/  @!P2 IMAD R41, R0.reuse, c[0x0][0x1ec], R39 ;  /* 0x00007b000029aa24 */ /* 0x040fe400078e0227 */
[----:B------:R-:W-:Y:S01]  /*0930*/  @!P2 IMAD.WIDE.U32 R38, R0, c[0x0][0x1e8], R54 ;  /* 0x00007a000026aa25 */ /* 0x000fe200078e0036 */
[----:B------:R-:W-:-:S04]  /*0940*/  MOV R50, 0x7f800000 ;  /* 0x7f80000000327802 */ /* 0x000fc80000000f00 */
[----:B------:R-:W-:Y:S02]  /*0950*/  @!P2 IADD3 R39, R39, R41, RZ ;  /* 0x000000292727a210 */ /* 0x000fe40007ffe0ff */
[----:B------:R-:W-:-:S04]  /*0960*/  @!P2 LEA R40, P3, R38, c[0x0][0x1d8], 0x2 ;  /* 0x000076002628aa11 */ /* 0x000fc800078610ff */
[----:B------:R-:W-:-:S05]  /*0970*/  @!P2 LEA.HI.X R41, R38, c[0x0][0x1dc], R39, 0x2, P3 ;  /* 0x000077002629aa11 */ /* 0x000fca00018f1427 */
[----:B------:R0:W5:Y:S01]  /*0980*/  @!P2 LDG.E R50, [R40.64] ;  /* 0x000000062832a981 */ /* 0x000162000c1e1900 */
[----:B------:R-:W-:Y:S01]  /*0990*/  ISETP.NE.AND P2, PT, R37, RZ, PT ;  /* 0x000000ff2500720c */ /* 0x000fe20003f45270 */
[----:B------:R-:W-:Y:S01]  /*09a0*/  BSSY B0, `(.L_x_1611) ;  /* 0x0000098000007945 */ /* 0x000fe20003800000 */
[--C-:B--2---:R-:W-:Y:S02]  /*09b0*/  HADD2.F32 R55, -RZ, R8.reuse.H1_H1 ;  /* 0x30000008ff377230 */ /* 0x104fe40000004100 */
[----:B------:R-:W-:Y:S02]  /*09c0*/  HADD2.F32 R57, -RZ, R8.H0_H0 ;  /* 0x20000008ff397230 */ /* 0x000fe40000004100 */
[--C-:B---3--:R-:W-:Y:S02]  /*09d0*/  HADD2.F32 R52, -RZ, R4.reuse.H1_H1 ;  /* 0x30000004ff347230 */ /* 0x108fe40000004100 */
[----:B------:R-:W-:Y:S02]  /*09e0*/  HADD2.F32 R38, -RZ, R4.H0_H0 ;  /* 0x20000004ff267230 */ /* 0x000fe40000004100 */
[--C-:B0-----:R-:W-:Y:S01]  /*09f0*/  HADD2.F32 R40, -RZ, R10.reuse.H0_H0 ;  /* 0x2000000aff287230 */ /* 0x101fe20000004100 */
[----:B------:R-:W-:Y:S01]  /*0a00*/  FMUL.FTZ R54, R52, R55 ;  /* 0x0000003734367220 */ /* 0x000fe20000410000 */
[----:B------:R-:W-:-:S02]  /*0a10*/  HADD2.F32 R41, -RZ, R10.H1_H1 ;  /* 0x3000000aff297230 */ /* 0x000fc40000004100 */
[----:B------:R-:W-:Y:S01]  /*0a20*/  HADD2.F32 R59, -RZ, R16.H1_H1 ;  /* 0x30000010ff3b7230 */ /* 0x000fe20000004100 */
[----:B------:R-:W-:Y:S01]  /*0a30*/  FFMA.FTZ R38, R38, R57, R54 ;  /* 0x0000003926267223 */ /* 0x000fe20000010036 */
[----:B------:R-:W-:Y:S02]  /*0a40*/  HADD2.F32 R4, -RZ, R5.H0_H0 ;  /* 0x20000005ff047230 */ /* 0x000fe40000004100 */
[----:B------:R-:W-:Y:S02]  /*0a50*/  HADD2.F32 R10, -RZ, R12.H1_H1 ;  /* 0x3000000cff0a7230 */ /* 0x000fe40000004100 */
[--C-:B------:R-:W-:Y:S02]  /*0a60*/  HADD2.F32 R55, -RZ, R9.reuse.H0_H0 ;  /* 0x20000009ff377230 */ /* 0x100fe40000004100 */
[----:B------:R-:W-:Y:S02]  /*0a70*/  HADD2.F32 R52, -RZ, R9.H1_H1 ;  /* 0x30000009ff347230 */ /* 0x000fe40000004100 */
[----:B------:R-:W-:-:S02]  /*0a80*/  HADD2.F32 R9, -RZ, R11.H0_H0 ;  /* 0x2000000bff097230 */ /* 0x000fc40000004100 */
[----:B------:R-:W-:Y:S01]  /*0a90*/  HADD2.F32 R8, -RZ, R11.H1_H1 ;  /* 0x3000000bff087230 */ /* 0x000fe20000004100 */
[----:B------:R-:W-:Y:S01]  /*0aa0*/  FMUL.FTZ R10, R10, R59 ;  /* 0x0000003b0a0a7220 */ /* 0x000fe20000410000 */
[----:B------:R-:W-:Y:S02]  /*0ab0*/  HADD2.F32 R12, -RZ, R12.H0_H0 ;  /* 0x2000000cff0c7230 */ /* 0x000fe40000004100 */
[----:B------:R-:W-:Y:S01]  /*0ac0*/  HADD2.F32 R11, -RZ, R16.H0_H0 ;  /* 0x20000010ff0b7230 */ /* 0x000fe20000004100 */
[----:B------:R-:W-:Y:S01]  /*0ad0*/  FFMA.FTZ R38, R4, R55, R38 ;  /* 0x0000003704267223 */ /* 0x000fe20000010026 */
[----:B------:R-:W-:Y:S02]  /*0ae0*/  HADD2.F32 R39, -RZ, R5.H1_H1 ;  /* 0x30000005ff277230 */ /* 0x000fe40000004100 */
[----:B------:R-:W-:Y:S01]  /*0af0*/  HADD2.F32 R4, -RZ, R13.H0_H0 ;  /* 0x2000000dff047230 */ /* 0x000fe20000004100 */
[----:B------:R-:W-:Y:S01]  /*0b00*/  FFMA.FTZ R11, R12, R11, R10 ;  /* 0x0000000b0c0b7223 */ /* 0x000fe2000001000a */
[----:B------:R-:W-:Y:S01]  /*0b10*/  HADD2.F32 R55, -RZ, R17.H0_H0 ;  /* 0x20000011ff377230 */ /* 0x000fe20000004100 */
[----:B------:R-:W-:Y:S01]  /*0b20*/  FFMA.FTZ R38, R39, R52, R38 ;  /* 0x0000003427267223 */ /* 0x000fe20000010026 */
[----:B------:R-:W-:-:S02]  /*0b30*/  HADD2.F32 R5, -RZ, R6.H0_H0 ;  /* 0x20000006ff057230 */ /* 0x000fc40000004100 */
[----:B------:R-:W-:Y:S01]  /*0b40*/  HADD2.F32 R13, -RZ, R13.H1_H1 ;  /* 0x3000000dff0d7230 */ /* 0x000fe20000004100 */
[----:B------:R-:W-:Y:S01]  /*0b50*/  FFMA.FTZ R11, R4, R55, R11 ;  /* 0x00000037040b7223 */ /* 0x000fe2000001000b */
[----:B------:R-:W-:Y:S01]  /*0b60*/  HADD2.F32 R10, -RZ, R17.H1_H1 ;  /* 0x30000011ff0a7230 */ /* 0x000fe20000004100 */
        /* <DEDUP_REMOVED lines=11> */
[----:B------:R-:W-:-:S03]  /*0c20*/  HADD2.F32 R6, -RZ, R19.H0_H0 ;  /* 0x20000013ff067230 */ /* 0x000fc60000004100 */
[----:B------:R-:W-:Y:S01]  /*0c30*/  FFMA.FTZ R11, R14, R11, R4 ;  /* 0x0000000b0e0b7223 */ /* 0x000fe20000010004 */
[----:B------:R-:W-:Y:S02]  /*0c40*/  HADD2.F32 R4, -RZ, R19.H1_H1 ;  /* 0x30000013ff047230 */ /* 0x000fe40000004100 */
[--C-:B----4-:R-:W-:Y:S02]  /*0c50*/  HADD2.F32 R12, -RZ, R20.reuse.H0_H0 ;  /* 0x20000014ff0c7230 */ /* 0x110fe40000004100 */
[----:B------:R-:W-:Y:S02]  /*0c60*/  HADD2.F32 R20, -RZ, R20.H1_H1 ;  /* 0x30000014ff147230 */ /* 0x000fe40000004100 */
[----:B------:R-:W-:Y:S02]  /*0c70*/  HADD2.F32 R19, -RZ, R24.H1_H1 ;  /* 0x30000018ff137230 */ /* 0x000fe40000004100 */
[--C-:B------:R-:W-:Y:S02]  /*0c80*/  HADD2.F32 R39, -RZ, R25.reuse.H0_H0 ;  /* 0x20000019ff277230 */ /* 0x100fe40000004100 */
[----:B------:R-:W-:-:S02]  /*0c90*/  HADD2.F32 R18, -RZ, R25.H1_H1 ;  /* 0x30000019ff127230 */ /* 0x000fc40000004100 */
[----:B------:R-:W-:Y:S02]  /*0ca0*/  HADD2.F32 R14, -RZ, R28.H1_H1 ;  /* 0x3000001cff0e7230 */ /* 0x000fe40000004100 */
[----:B------:R-:W-:Y:S01]  /*0cb0*/  HADD2.F32 R25, -RZ, R32.H1_H1 ;  /* 0x30000020ff197230 */ /* 0x000fe20000004100 */
[----:B------:R-:W-:Y:S01]  /*0cc0*/  FMUL.FTZ R20, R20, R19 ;  /* 0x0000001314147220 */ /* 0x000fe20000410000 */
[----:B------:R-:W-:Y:S02]  /*0cd0*/  HADD2.F32 R17, -RZ, R24.H0_H0 ;  /* 0x20000018ff117230 */ /* 0x000fe40000004100 */
[----:B------:R-:W-:Y:S01]  /*0ce0*/  HADD2.F32 R28, -RZ, R28.H0_H0 ;  /* 0x2000001cff1c7230 */ /* 0x000fe20000004100 */
[----:B------:R-:W-:Y:S01]  /*0cf0*/  FMUL.FTZ R14, R14, R25 ;  /* 0x000000190e0e7220 */ /* 0x000fe20000410000 */
[----:B------:R-:W-:Y:S01]  /*0d00*/  HADD2.F32 R19, -RZ, R32.H0_H0 ;  /* 0x20000020ff137230 */ /* 0x000fe20000004100 */
[----:B------:R-:W-:Y:S01]  /*0d10*/  FFMA.FTZ R20, R12, R17, R20 ;  /* 0x000000110c147223 */ /* 0x000fe20000010014 */
[----:B------:R-:W-:-:S02]  /*0d20*/  HADD2.F32 R16, -RZ, R21.H0_H0 ;  /* 0x20000015ff107230 */ /* 0x000fc40000004100 */
[----:B------:R-:W-:Y:S01]  /*0d30*/  HADD2.F32 R7, -RZ, R7.H1_H1 ;  /* 0x30000007ff077230 */ /* 0x000fe20000004100 */
[----:B------:R-:W-:Y:S01]  /*0d40*/  FFMA.FTZ R19, R28, R19, R14 ;  /* 0x000000131c137223 */ /* 0x000fe2000001000e */
[----:B------:R-:W-:Y:S02]  /*0d50*/  HADD2.F32 R12, -RZ, R29.H0_H0 ;  /* 0x2000001dff0c7230 */ /* 0x000fe40000004100 */
[----:B------:R-:W-:Y:S01]  /*0d60*/  HADD2.F32 R17, -RZ, R33.H0_H0 ;  /* 0x20000021ff117230 */ /* 0x000fe20000004100 */
[----:B------:R-:W-:Y:S01]  /*0d70*/  FFMA.FTZ R16, R16, R39, R20 ;  /* 0x0000002710107223 */ /* 0x000fe20000010014 */
[----:B------:R-:W-:Y:S01]  /*0d80*/  HADD2.F32 R21, -RZ, R21.H1_H1 ;  /* 0x30000015ff157230 */ /* 0x000fe20000004100 */
[----:B------:R-:W-:Y:S01]  /*0d90*/  FFMA.FTZ R7, R7, R8, R9 ;  /* 0x0000000807077223 */ /* 0x000fe20000010009 */
        /* <DEDUP_REMOVED lines=8> */
[----:B------:R-:W-:Y:S02]  /*0e20*/  HADD2.F32 R12, -RZ, R30.H0_H0 ;  /* 0x2000001eff0c7230 */ /* 0x000fe40000004100 */
[----:B------:R-:W-:Y:S01]  /*0e30*/  HADD2.F32 R17, -RZ, R34.H0_H0 ;  /* 0x20000022ff117230 */ /* 0x000fe20000004100 */
[----:B------:R-:W-:Y:S01]  /*0e40*/  FFMA.FTZ R9, R9, R10, R16 ;  /* 0x0000000a09097223 */ /* 0x000fe20000010010 */
[----:B------:R-:W-:Y:S02]  /*0e50*/  HADD2.F32 R22, -RZ, R22.H1_H1 ;  /* 0x30000016ff167230 */ /* 0x000fe40000004100 */
        /* <DEDUP_REMOVED lines=16> */
[----:B------:R-:W-:Y:S02]  /*0f60*/  HADD2.F32 R31, -RZ, R31.H1_H1 ;  /* 0x3000001fff1f7230 */ /* 0x000fe40000004100 */
[----:B------:R-:W-:Y:S01]  /*0f70*/  HADD2.F32 R6, -RZ, R35.H1_H1 ;  /* 0x30000023ff067230 */ /* 0x000fe20000004100 */
[----:B------:R-:W-:Y:S02]  /*0f80*/  FFMA.FTZ R11, R23, R8, R11 ;  /* 0x00000008170b7223 */ /* 0x000fe4000001000b */
[----:B------:R-:W-:Y:S02]  /*0f90*/  FFMA.FTZ R15, R15, R4, R5 ;  /* 0x000000040f0f7223 */ /* 0x000fe40000010005 */
[----:B------:R-:W-:Y:S01]  /*0fa0*/  FFMA.FTZ R31, R31, R6, R9 ;  /* 0x000000061f1f7223 */ /* 0x000fe20000010009 */
[----:B------:R-:W0:Y:S04]  /*0fb0*/  SHFL.BFLY PT, R10, R11, 0x4, 0x1f ;  /* 0x0c801f000b0a7f89 */ /* 0x000e2800000e0000 */
[----:B------:R-:W1:Y:S04]  /*0fc0*/  SHFL.BFLY PT, R4, R7, 0x4, 0x1f ;  /* 0x0c801f0007047f89 */ /* 0x000e6800000e0000 */
[----:B------:R-:W2:Y:S04]  /*0fd0*/  SHFL.BFLY PT, R6, R15, 0x4, 0x1f ;  /* 0x0c801f000f067f89 */ /* 0x000ea800000e0000 */
[----:B------:R-:W3:Y:S01]  /*0fe0*/  SHFL.BFLY PT, R14, R31, 0x4, 0x1f ;  /* 0x0c801f001f0e7f89 */ /* 0x000ee200000e0000 */
[----:B0-----:R-:W-:-:S02]  /*0ff0*/  FADD.FTZ R12, R11, R10 ;  /* 0x0000000a0b0c7221 */ /* 0x001fc40000010000 */
[----:B-1----:R-:W-:Y:S02]  /*1000*/  FADD.FTZ R4, R7, R4 ;  /* 0x0000000407047221 */ /* 0x002fe40000010000 */
[----:B--2---:R-:W-:Y:S02]  /*1010*/  FADD.FTZ R8, R15, R6 ;  /* 0x000000060f087221 */ /* 0x004fe40000010000 */
[----:B---3--:R-:W-:Y:S01]  /*1020*/  FADD.FTZ R16, R31, R14 ;  /* 0x0000000e1f107221 */ /* 0x008fe20000010000 */
        /* <DEDUP_REMOVED lines=12> */
[----:B------:R-:W-:Y:S01]  /*10f0*/  IMAD.SHL.U32 R4, R43, 0x4, RZ ;  /* 0x000000042b047824 */ /* 0x000fe200078e00ff */
[----:B------:R-:W-:-:S04]  /*1100*/  SHF.L.U32 R5, R47, 0xd, RZ ;  /* 0x0000000d2f057819 */ /* 0x000fc800000006ff */
[----:B------:R-:W-:Y:S02]  /*1110*/  SHF.R.S32.HI R8, RZ, 0x1f, R4 ;  /* 0x0000001fff087819 */ /* 0x000fe40000011404 */
[----:B------:R-:W-:-:S04]  /*1120*/  IADD3 R4, P3, R5, R4, RZ ;  /* 0x0000000405047210 */ /* 0x000fc80007f7e0ff */
[----:B------:R-:W-:Y:S01]  /*1130*/  LEA.HI.X.SX32 R5, R5, R8, 0x1, P3 ;  /* 0x0000000805057211 */ /* 0x000fe200018f0eff */
[----:B------:R-:W-:Y:S02]  /*1140*/  IMAD R8, R42, c[0x0][0x220], RZ ;  /* 0x000088002a087a24 */ /* 0x000fe400078e02ff */
[----:B0-----:R-:W-:Y:S02]  /*1150*/  FADD.FTZ R14, R13, R14 ;  /* 0x0000000e0d0e7221 */ /* 0x001fe40000010000 */
[----:B-1----:R-:W-:Y:S02]  /*1160*/  FADD.FTZ R12, R6, R7 ;  /* 0x00000007060c7221 */ /* 0x002fe40000010000 */
[----:B------:R-:W-:Y:S02]  /*1170*/  IMAD R15, R45, c[0x0][0x224], R8 ;  /* 0x000089002d0f7a24 */ /* 0x000fe400078e0208 */
[----:B--2---:R-:W-:Y:S02]  /*1180*/  FADD.FTZ R10, R9, R10 ;  /* 0x0000000a090a7221 */ /* 0x004fe40000010000 */
[----:B---3--:R-:W-:Y:S01]  /*1190*/  FADD.FTZ R13, R11, R18 ;  /* 0x000000120b0d7221 */ /* 0x008fe20000010000 */
[----:B------:R-:W-:Y:S05]  /*11a0*/  @P2 BRA `(.L_x_1612) ;  /* 0x0000017000002947 */ /* 0x000fea0003800000 */
[----:B------:R-:W-:Y:S01]  /*11b0*/  SHF.R.S32.HI R37, RZ, 0x1f, R36 ;  /* 0x0000001fff257819 */ /* 0x000fe20000011424 */
[----:B------:R-:W-:Y:S01]  /*11c0*/  IMAD R6, R42, c[0x0][0x1c8], RZ ;  /* 0x000072002a067a24 */ /* 0x000fe200078e02ff */
[----:B------:R-:W-:-:S02]  /*11d0*/  ISETP.GE.AND P4, PT, R49, R44, PT ;  /* 0x0000002c3100720c */ /* 0x000fc40003f86270 */
[----:B------:R-:W-:Y:S01]  /*11e0*/  ISETP.GE.AND P3, PT, R51, R44, PT ;  /* 0x0000002c3300720c */ /* 0x000fe20003f66270 */
[C---:B------:R-:W-:Y:S02]  /*11f0*/  IMAD R9, R45.reuse, c[0x0][0x1cc], R6 ;  /* 0x000073002d097a24 */ /* 0x040fe400078e0206 */
[----:B------:R-:W-:Y:S01]  /*1200*/  IMAD.WIDE.U32 R6, R45, c[0x0][0x1c8], R36 ;  /* 0x000072002d067a25 */ /* 0x000fe200078e0024 */
[----:B------:R-:W-:-:S04]  /*1210*/  FSEL R11, R14, RZ, !P3 ;  /* 0x000000ff0e0b7208 */ /* 0x000fc80005800000 */
[----:B------:R-:W-:Y:S01]  /*1220*/  IADD3 R7, R7, R9, RZ ;  /* 0x0000000907077210 */ /* 0x000fe20007ffe0ff */
[----:B------:R-:W-:-:S04]  /*1230*/  IMAD R9, R46, c[0x0][0x1d0], RZ ;  /* 0x000074002e097a24 */ /* 0x000fc800078e02ff */
[----:B------:R-:W-:-:S04]  /*1240*/  IMAD.WIDE.U32 R6, R0, c[0x0][0x1d0], R6 ;  /* 0x0000740000067a25 */ /* 0x000fc800078e0006 */
[----:B------:R-:W-:Y:S01]  /*1250*/  IMAD R9, R0, c[0x0][0x1d4], R9 ;  /* 0x0000750000097a24 */ /* 0x000fe200078e0209 */
[----:B------:R-:W-:-:S04]  /*1260*/  IADD3 R6, P2, R2, R6, RZ ;  /* 0x0000000602067210 */ /* 0x000fc80007f5e0ff */
[----:B------:R-:W-:Y:S02]  /*1270*/  IADD3.X R3, R3, R7, R9, P2, !PT ;  /* 0x0000000703037210 */ /* 0x000fe400017fe409 */
[C---:B------:R-:W-:Y:S02]  /*1280*/  LEA R2, P5, R6.reuse, c[0x0][0x1b0], 0x2 ;  /* 0x00006c0006027a11 */ /* 0x040fe400078a10ff */
[----:B------:R-:W-:Y:S02]  /*1290*/  ISETP.GE.AND P2, PT, R53, R44, PT ;  /* 0x0000002c3500720c */ /* 0x000fe40003f46270 */
[----:B------:R-:W-:Y:S02]  /*12a0*/  LEA.HI.X R3, R6, c[0x0][0x1b4], R3, 0x2, P5 ;  /* 0x00006d0006037a11 */ /* 0x000fe400028f1403 */
[----:B------:R-:W-:Y:S02]  /*12b0*/  FSEL R7, R12, RZ, !P1 ;  /* 0x000000ff0c077208 */ /* 0x000fe40004800000 */
[----:B------:R-:W-:Y:S01]  /*12c0*/  FSEL R9, R10, RZ, !P4 ;  /* 0x000000ff0a097208 */ /* 0x000fe20006000000 */
[----:B------:R0:W-:Y:S01]  /*12d0*/  STG.E [R2.64+0x100], R11 ;  /* 0x0001000b02007986 */ /* 0x0001e2000c101906 */
[----:B------:R-:W-:-:S03]  /*12e0*/  FSEL R13, R13, RZ, !P2 ;  /* 0x000000ff0d0d7208 */ /* 0x000fc60005000000 */
[----:B------:R0:W-:Y:S04]  /*12f0*/  STG.E [R2.64], R7 ;  /* 0x0000000702007986 */ /* 0x0001e8000c101906 */
[----:B------:R0:W-:Y:S04]  /*1300*/  STG.E [R2.64+0x80], R9 ;  /* 0x0000800902007986 */ /* 0x0001e8000c101906 */
[----:B------:R0:W-:Y:S02]  /*1310*/  STG.E [R2.64+0x180], R13 ;  /* 0x0001800d02007986 */ /* 0x0001e4000c101906 */
.L_x_1612:
[----:B------:R-:W-:Y:S05]  /*1320*/  BSYNC B0 ;  /* 0x0000000000007941 */ /* 0x000fea0003800000 */
.L_x_1611:
[----:B------:R-:W-:Y:S01]  /*1330*/  ULDC UR4, c[0x0][0x168] ;  /* 0x00005a0000047ab9 */ /* 0x000fe20000000800 */
[----:B------:R-:W-:Y:S01]  /*1340*/  IMAD.WIDE.U32 R4, R45, c[0x0][0x220], R4 ;  /* 0x000088002d047a25 */ /* 0x000fe200078e0004 */
[----:B------:R-:W-:Y:S01]  /*1350*/  UIADD3 UR4, UR4, 0x7f, URZ ;  /* 0x0000007f04047890 */ /* 0x000fe2000fffe03f */
[----:B------:R-:W-:Y:S01]  /*1360*/  ISETP.NE.U32.AND P1, PT, RZ, c[0x0][0x238], PT ;  /* 0x00008e00ff007a0c */ /* 0x000fe20003f25070 */
[----:B------:R-:W-:Y:S01]  /*1370*/  BSSY B0, `(.L_x_1613) ;  /* 0x0000021000007945 */ /* 0x000fe20003800000 */
[----:B0-----:R-:W-:Y:S01]  /*1380*/  IMAD R3, R46, c[0x0][0x228], RZ ;  /* 0x00008a002e037a24 */ /* 0x001fe200078e02ff */
[----:B------:R-:W-:Y:S01]  /*1390*/  USHF.R.S32.HI UR5, URZ, 0x1f, UR4 ;  /* 0x0000001f3f057899 */ /* 0x000fe20008011404 */
[----:B------:R-:W-:-:S02]  /*13a0*/  IADD3 R5, R5, R15, RZ ;  /* 0x0000000f05057210 */ /* 0x000fc40007ffe0ff */
[C---:B------:R-:W-:Y:S01]  /*13b0*/  IMAD R7, R0.reuse, c[0x0][0x22c], R3 ;  /* 0x00008b0000077a24 */ /* 0x040fe200078e0203 */
[----:B------:R-:W-:Y:S01]  /*13c0*/  ULEA.HI UR5, UR5, UR4, URZ, 0x7 ;  /* 0x0000000405057291 */ /* 0x000fe2000f8f383f */
[----:B------:R-:W-:Y:S01]  /*13d0*/  ISETP.NE.AND.EX P1, PT, RZ, c[0x0][0x23c], PT, P1 ;  /* 0x00008f00ff007a0c */ /* 0x000fe20003f25310 */
[----:B------:R-:W-:Y:S02]  /*13e0*/  IMAD.WIDE.U32 R2, R0, c[0x0][0x228], R4 ;  /* 0x00008a0000027a25 */ /* 0x000fe400078e0004 */
[----:B------:R-:W-:Y:S01]  /*13f0*/  ULOP3.LUT UR5, UR5, 0xffffff80, URZ, 0xc0, !UPT ;  /* 0xffffff8005057892 */ /* 0x000fe2000f8ec03f */
[----:B------:R-:W-:Y:S02]  /*1400*/  ISETP.NE.OR P1, PT, R43, RZ, !P1 ;  /* 0x000000ff2b00720c */ /* 0x000fe40004f25670 */
[----:B------:R-:W-:Y:S02]  /*1410*/  IADD3 R3, R3, R7, RZ ;  /* 0x0000000703037210 */ /* 0x000fe40007ffe0ff */
[----:B------:R-:W-:-:S02]  /*1420*/  LEA R8, P2, R2, c[0x0][0x208], 0x2 ;  /* 0x0000820002087a11 */ /* 0x000fc400078410ff */
[----:B------:R-:W-:Y:S02]  /*1430*/  IADD3 R4, -R36, UR5, RZ ;  /* 0x0000000524047c10 */ /* 0x000fe4000fffe1ff */
[----:B------:R-:W-:Y:S02]  /*1440*/  LEA.HI.X R9, R2, c[0x0][0x20c], R3, 0x2, P2 ;  /* 0x0000830002097a11 */ /* 0x000fe400010f1403 */
[----:B------:R-:W-:-:S13]  /*1450*/  ISETP.GE.OR P0, PT, R43, R4, P0 ;  /* 0x000000042b00720c */ /* 0x000fda0000706670 */
[----:B------:R-:W-:Y:S05]  /*1460*/  @P0 BRA `(.L_x_1614) ;  /* 0x0000011000000947 */ /* 0x000fea0003800000 */
[----:B------:R-:W-:Y:S01]  /*1470*/  SHF.R.S32.HI R3, RZ, 0x1f, R43 ;  /* 0x0000001fff037819 */ /* 0x000fe2000001142b */
[----:B------:R-:W-:Y:S01]  /*1480*/  IMAD R42, R42, c[0x0][0x1f8], RZ ;  /* 0x00007e002a2a7a24 */ /* 0x000fe200078e02ff */
[----:B------:R-:W-:Y:S01]  /*1490*/  IADD3 R2, P0, R36, R43, RZ ;  /* 0x0000002b24027210 */ /* 0x000fe20007f1e0ff */
[----:B------:R-:W-:Y:S02]  /*14a0*/  IMAD R7, R46, c[0x0][0x200], RZ ;  /* 0x000080002e077a24 */ /* 0x000fe400078e02ff */
[C---:B------:R-:W-:Y:S01]  /*14b0*/  IMAD R5, R45.reuse, c[0x0][0x1fc], R42 ;  /* 0x00007f002d057a24 */ /* 0x040fe200078e022a */
[----:B------:R-:W-:Y:S01]  /*14c0*/  LEA.HI.X.SX32 R3, R36, R3, 0x1, P0 ;  /* 0x0000000324037211 */ /* 0x000fe200000f0eff */
[----:B------:R-:W-:Y:S01]  /*14d0*/  IMAD R7, R0, c[0x0][0x204], R7 ;  /* 0x0000810000077a24 */ /* 0x000fe200078e0207 */
[C---:B-----5:R-:W-:Y:S01]  /*14e0*/  FSETP.NEU.FTZ.AND P0, PT, R50.reuse, -INF , PT ;  /* 0xff8000003200780b */ /* 0x060fe20003f1d000 */
[----:B------:R-:W-:Y:S02]  /*14f0*/  FMUL.FTZ R6, R50, 1.4426950216293334961 ;  /* 0x3fb8aa3b32067820 */ /* 0x000fe40000410000 */
[----:B------:R-:W-:-:S05]  /*1500*/  IMAD.WIDE.U32 R2, R45, c[0x0][0x1f8], R2 ;  /* 0x00007e002d027a25 */ /* 0x000fca00078e0002 */
[----:B------:R-:W-:-:S05]  /*1510*/  IADD3 R3, R3, R5, RZ ;  /* 0x0000000503037210 */ /* 0x000fca0007ffe0ff */
[----:B------:R-:W-:-:S05]  /*1520*/  IMAD.WIDE.U32 R2, R0, c[0x0][0x200], R2 ;  /* 0x0000800000027a25 */ /* 0x000fca00078e0002 */
[----:B------:R-:W-:Y:S02]  /*1530*/  IADD3 R3, R3, R7, RZ ;  /* 0x0000000703037210 */ /* 0x000fe40007ffe0ff */
[----:B------:R-:W-:-:S04]  /*1540*/  LEA R4, P2, R2, c[0x0][0x1f0], 0x2 ;  /* 0x00007c0002047a11 */ /* 0x000fc800078410ff */
[----:B------:R-:W-:Y:S02]  /*1550*/  LEA.HI.X R5, R2, c[0x0][0x1f4], R3, 0x2, P2 ;  /* 0x00007d0002057a11 */ /* 0x000fe400010f1403 */
[----:B------:R-:W-:-:S05]  /*1560*/  FSEL R3, R6, RZ, P0 ;  /* 0x000000ff06037208 */ /* 0x000fca0000000000 */
[----:B------:R0:W-:Y:S02]  /*1570*/  STG.E [R4.64], R3 ;  /* 0x0000000304007986 */ /* 0x0001e4000c101906 */
.L_x_1614:
[----:B------:R-:W-:Y:S05]  /*1580*/  BSYNC B0 ;  /* 0x0000000000007941 */ /* 0x000fea0003800000 */
.L_x_1613:
[----:B------:R1:W-:Y:S04]  /*1590*/  STG.E.128 [R8.64], RZ ;  /* 0x000000ff08007986 */ /* 0x0003e8000c101d06 */
[----:B------:R1:W-:Y:S04]  /*15a0*/  STG.E.128 [R8.64+0x1000], RZ ;  /* 0x001000ff08007986 */ /* 0x0003e8000c101d06 */
[----:B------:R1:W-:Y:S04]  /*15b0*/  STG.E.128 [R8.64+0x2000], RZ ;  /* 0x002000ff08007986 */ /* 0x0003e8000c101d06 */
[----:B------:R1:W-:Y:S04]  /*15c0*/  STG.E.128 [R8.64+0x3000], RZ ;  /* 0x003000ff08007986 */ /* 0x0003e8000c101d06 */
[----:B------:R1:W-:Y:S04]  /*15d0*/  STG.E.128 [R8.64+0x4000], RZ ;  /* 0x004000ff08007986 */ /* 0x0003e8000c101d06 */
[----:B------:R1:W-:Y:S04]  /*15e0*/  STG.E.128 [R8.64+0x5000], RZ ;  /* 0x005000ff08007986 */ /* 0x0003e8000c101d06 */
[----:B------:R1:W-:Y:S04]  /*15f0*/  STG.E.128 [R8.64+0x6000], RZ ;  /* 0x006000ff08007986 */ /* 0x0003e8000c101d06 */
[----:B------:R1:W-:Y:S01]  /*1600*/  STG.E.128 [R8.64+0x7000], RZ ;  /* 0x007000ff08007986 */ /* 0x0003e2000c101d06 */
[----:B------:R-:W-:Y:S05]  /*1610*/  @P1 EXIT ;  /* 0x000000000000194d */ /* 0x000fea0003800000 */
[----:B0-----:R-:W-:Y:S01]  /*1620*/  HFMA2.MMA R3, -RZ, RZ, 0, 2.384185791015625e-07 ;  /* 0x00000004ff037435 */ /* 0x001fe200000001ff */
[----:B------:R-:W-:-:S04]  /*1630*/  IMAD R0, R47, c[0x0][0x230], R0 ;  /* 0x00008c002f007a24 */ /* 0x000fc800078e0200 */
[----:B------:R-:W-:-:S05]  /*1640*/  IMAD R0, R0, c[0x0][0x170], R45 ;  /* 0x00005c0000007a24 */ /* 0x000fca00078e022d */
[----:B------:R-:W-:-:S05]  /*1650*/  IMAD.WIDE R2, R0, R3, c[0x0][0x238] ;  /* 0x00008e0000027625 */ /* 0x000fca00078e0203 */
[----:B------:R-:W-:Y:S01]  /*1660*/  STG.E [R2.64], RZ ;  /* 0x000000ff02007986 */ /* 0x000fe2000c101906 */
[----:B------:R-:W-:Y:S05]  /*1670*/  EXIT ;  /* 0x000000000000794d */ /* 0x000fea0003800000 */
.L_x_1615:
        /* <DEDUP_REMOVED lines=16> */
.L_x_1850:


//--------------------- .text._ZN7cutlass13device_kernelIN5flash19enable_sm80_to_sm89INS1_16FlashAttnBwdSm80INS1_25CollectiveMainloopBwdSm80ILi2ELi2EN4cute5tupleIJNS5_1CILi128EEES8_NS7_ILi64EEEEEENS_6half_tEfNS_4arch4Sm80ELb1ELb0ELb0ELb1ELb0ELb0ELb0ELb0ELi2ELi4ELi4ELi4ELb0EEENS1_21CollectiveEpilogueBwdISA_SB_SD_Li256ELb1ELb0ELi2EEENS1_25SingleTileBwdLPTSchedulerILb1ELi128ELb0EEEEEEEEEvNT_6ParamsE --------------------------
	.section	.text._ZN7cutlass13device_kernelIN5flash19enable_sm80_to_sm89INS1_16FlashAttnBwdSm80INS1_25CollectiveMainloopBwdSm80ILi2ELi2EN4cute5tupleIJNS5_1CILi128EEES8_NS7_ILi64EEEEEENS_6half_tEfNS_4arch4Sm80ELb1ELb0ELb0ELb1ELb0ELb0ELb0ELb0ELi2ELi4ELi4ELi4ELb0EEENS1_21CollectiveEpilogueBwdISA_SB_SD_Li256ELb1ELb0ELi2EEENS1_25SingleTileBwdLPTSchedulerILb1ELi128ELb0EEEEEEEEEvNT_6ParamsE,"ax",@progbits
	.sectioninfo	@"SHI_REGISTERS=255"
	.align	128
.text._ZN7cutlass13device_kernelIN5flash19enable_sm80_to_sm89INS1_16FlashAttnBwdSm80INS1_25CollectiveMainloopBwdSm80ILi2ELi2EN4cute5tupleIJNS5_1CILi128EEES8_NS7_ILi64EEEEEENS_6half_tEfNS_4arch4Sm80ELb1ELb0ELb0ELb1ELb0ELb0ELb0ELb0ELi2ELi4ELi4ELi4ELb0EEENS1_21CollectiveEpilogueBwdISA_SB_SD_Li256ELb1ELb0ELi2EEENS1_25SingleTileBwdLPTSchedulerILb1ELi128ELb0EEEEEEEEEvNT_6ParamsE:
        .type           _ZN7cutlass13device_kernelIN5flash19enable_sm80_to_sm89INS1_16FlashAttnBwdSm80INS1_25CollectiveMainloopBwdSm80ILi2ELi2EN4cute5tupleIJNS5_1CILi128EEES8_NS7_ILi64EEEEEENS_6half_tEfNS_4arch4Sm80ELb1ELb0ELb0ELb1ELb0ELb0ELb0ELb0ELi2ELi4ELi4ELi4ELb0EEENS1_21CollectiveEpilogueBwdISA_SB_SD_Li256ELb1ELb0ELi2EEENS1_25SingleTileBwdLPTSchedulerILb1ELi128ELb0EEEEEEEEEvNT_6ParamsE,@function
        .size           _ZN7cutlass13device_kernelIN5flash19enable_sm80_to_sm89INS1_16FlashAttnBwdSm80INS1_25CollectiveMainloopBwdSm80ILi2ELi2EN4cute5tupleIJNS5_1CILi128EEES8_NS7_ILi64EEEEEENS_6half_tEfNS_4arch4Sm80ELb1ELb0ELb0ELb1ELb0ELb0ELb0ELb0ELi2ELi4ELi4ELi4ELb0EEENS1_21CollectiveEpilogueBwdISA_SB_SD_Li256ELb1ELb0ELi2EEENS1_25SingleTileBwdLPTSchedulerILb1ELi128ELb0EEEEEEEEEvNT_6ParamsE,(.L_x_1851 - _ZN7cutlass13device_kernelIN5flash19enable_sm80_to_sm89INS1_16FlashAttnBwdSm80INS1_25CollectiveMainloopBwdSm80ILi2ELi2EN4cute5tupleIJNS5_1CILi128EEES8_NS7_ILi64EEEEEENS_6half_tEfNS_4arch4Sm80ELb1ELb0ELb0ELb1ELb0ELb0ELb0ELb0ELi2ELi4ELi4ELi4ELb0EEENS1_21CollectiveEpilogueBwdISA_SB_SD_Li256ELb1ELb0ELi2EEENS1_25SingleTileBwdLPTSchedulerILb1ELi128ELb0EEEEEEEEEvNT_6ParamsE)
        .other          _ZN7cutlass13device_kernelIN5flash19enable_sm80_to_sm89INS1_16FlashAttnBwdSm80INS1_25CollectiveMainloopBwdSm80ILi2ELi2EN4cute5tupleIJNS5_1CILi128EEES8_NS7_ILi64EEEEEENS_6half_tEfNS_4arch4Sm80ELb1ELb0ELb0ELb1ELb0ELb0ELb0ELb0ELi2ELi4ELi4ELi4ELb0EEENS1_21CollectiveEpilogueBwdISA_SB_SD_Li256ELb1ELb0ELi2EEENS1_25SingleTileBwdLPTSchedulerILb1ELi128ELb0EEEEEEEEEvNT_6ParamsE,@"STO_CUDA_ENTRY STV_DEFAULT"
_ZN7cutlass13device_kernelIN5flash19enable_sm80_to_sm89INS1_16FlashAttnBwdSm80INS1_25CollectiveMainloopBwdSm80ILi2ELi2EN4cute5tupleIJNS5_1CILi128EEES8_NS7_ILi64EEEEEENS_6half_tEfNS_4arch4Sm80ELb1ELb0ELb0ELb1ELb0ELb0ELb0ELb0ELi2ELi4ELi4ELi4ELb0EEENS1_21CollectiveEpilogueBwdISA_SB_SD_Li256ELb1ELb0ELi2EEENS1_25SingleTileBwdLPTSchedulerILb1ELi128ELb0EEEEEEEEEvNT_6ParamsE:
[----:B------:R-:W-:Y:S02]  /*0000*/  MOV R1, c[0x0][0x28] ;  /* 0x00000a0000017a02 */ /* 0x000fe40000000f00 */
[----:B------:R-:W1:Y:S01]  /*0010*/  S2R R20, SR_TID.X ;  /* 0x0000000000147919 */ /* 0x000e620000002100 */
[----:B------:R-:W2:Y:S01]  /*0020*/  S2UR UR4, SR_CTAID.X ;  /* 0x00000000000479c3 */ /* 0x000ea20000002500 */
[----:B------:R-:W-:Y:S01]  /*0030*/  ULDC.64 UR20, c[0x0][0x118] ;  /* 0x0000460000147ab9 */ /* 0x000fe20000000a00 */
[----:B------:R-:W-:Y:S02]  /*0040*/  IADD3 R1, R1, -0x58, RZ ;  /* 0xffffffa801017810 */ /* 0x000fe40007ffe0ff */
[----:B-1----:R-:W-:-:S06]  /*0050*/  SHF.R.U32.HI R0, RZ, 0x5, R20 ;  /* 0x00000005ff007819 */ /* 0x002fcc0000011614 */
        /* <DEDUP_REMOVED lines=8> */
[----:B------:R-:W-:Y:S02]  /*00e0*/  @UP0 UMOV UR7, UR11 ;  /* 0x0000000b00070c82 */ /* 0x000fe40008000000 */
        /* <DEDUP_REMOVED lines=12> */
[----:B------:R-:W-:Y:S02]  /*01b0*/  @UP0 UMOV UR9, UR11 ;  /* 0x0000000b00090c82 */ /* 0x000fe40008000000 */
[----:B------:R-:W-:-:S04]  /*01c0*/  @UP0 USHF.R.U32.HI UR13, URZ, UR5, UR9 ;  /* 0x000000053f0d0299 */ /* 0x000fc80008011609 */
[----:B------:R-:W-:Y:S01]  /*01d0*/  UIMAD UR7, UR13, UR7, URZ ;  /* 0x000000070d0772a4 */ /* 0x000fe2000f8e023f */
[----:B------:R-:W-:Y:S05]  /*01e0*/  BRA `(.L_x_1618) ;  /* 0x0000008000007947 */ /* 0x000fea0003800000 */
.L_x_1617:
[----:B------:R-:W-:Y:S02]  /*01f0*/  ULDC UR7, c[0x0][0x3ac] ;  /* 0x0000eb0000077ab9 */ /* 0x000fe40000000800 */
[----:B------:R-:W-:Y:S02]  /*0200*/  UISETP.NE.AND UP0, UPT, UR7, 0x1, UPT ;  /* 0x000000010700788c */ /* 0x000fe4000bf05270 */
[----:B------:R-:W-:Y:S02]  /*0210*/  ULDC.64 UR4, c[0x0][0x3b0] ;  /* 0x0000ec0000047ab9 */ /* 0x000fe40000000a00 */
[----:B------:R-:W-:Y:S02]  /*0220*/  UIMAD.WIDE.U32 UR10, UR6, UR4, URZ ;  /* 0x00000004060a72a5 */ /* 0x000fe4000f8e003f */
[----:B------:R-:W-:-:S05]  /*0230*/  UMOV UR13, UR6 ;  /* 0x00000006000d7c82 */ /* 0x000fca0008000000 */
[----:B------:R-:W-:Y:S02]  /*0240*/  @UP0 UMOV UR9, UR11 ;  /* 0x0000000b00090c82 */ /* 0x000fe40008000000 */
[----:B------:R-:W-:-:S04]  /*0250*/  @UP0 USHF.R.U32.HI UR13, URZ, UR5, UR9 ;  /* 0x000000053f0d0299 */ /* 0x000fc80008011609 */
[----:B------:R-:W-:-:S04]  /*0260*/  UIMAD UR7, UR13, UR7, URZ ;  /* 0x000000070d0772a4 */ /* 0x000fc8000f8e023f */
.L_x_1618:
[----:B------:R-:W-:Y:S01]  /*0270*/  UIADD3 UR9, UR6, -UR7, URZ ;  /* 0x8000000706097290 */ /* 0x000fe2000fffe03f */
[----:B------:R-:W-:Y:S01]  /*0280*/  ISETP.NE.U32.AND P0, PT, RZ, c[0x0][0x3e0], PT ;  /* 0x0000f800ff007a0c */ /* 0x000fe20003f05070 */
[----:B------:R-:W-:Y:S02]  /*0290*/  ULDC.64 UR4, c[0x0][0x3a8] ;  /* 0x0000ea0000047ab9 */ /* 0x000fe40000000a00 */
[----:B------:R-:W-:Y:S01]  /*02a0*/  ULDC.64 UR6, c[0x0][0x3a0] ;  /* 0x0000e80000067ab9 */ /* 0x000fe20000000a00 */
[----:B------:R-:W-:Y:S01]  /*02b0*/  ISETP.NE.AND.EX P0, PT, RZ, c[0x0][0x3e4], PT, P0 ;  /* 0x0000f900ff007a0c */ /* 0x000fe20003f05300 */
[----:B------:R-:W-:Y:S02]  /*02c0*/  UISETP.NE.AND UP0, UPT, UR6, 0x1, UPT ;  /* 0x000000010600788c */ /* 0x000fe4000bf05270 */
[----:B------:R-:W-:-:S04]  /*02d0*/  UIMAD UR5, UR8, UR5, UR9 ;  /* 0x00000005080572a4 */ /* 0x000fc8000f8e0209 */
[----:B------:R-:W-:-:S03]  /*02e0*/  UIMAD.WIDE.U32 UR8, UR5, UR7, URZ ;  /* 0x00000007050872a5 */ /* 0x000fc6000f8e003f */
[----:B------:R-:W-:-:S04]  /*02f0*/  UMOV UR11, UR5 ;  /* 0x00000005000b7c82 */ /* 0x000fc80008000000 */
[----:B------:R-:W-:Y:S02]  /*0300*/  @UP0 UMOV UR7, UR9 ;  /* 0x0000000900070c82 */ /* 0x000fe40008000000 */
[----:B------:R-:W-:-:S04]  /*0310*/  @UP0 USHF.R.U32.HI UR11, URZ, UR4, UR7 ;  /* 0x000000043f0b0299 */ /* 0x000fc80008011607 */
[----:B------:R-:W-:-:S04]  /*0320*/  UIADD3 UR12, -UR11, URZ, URZ ;  /* 0x0000003f0b0c7290 */ /* 0x000fc8000fffe13f */
[----:B------:R-:W-:Y:S01]  /*0330*/  UIMAD UR12, UR12, UR6, UR5 ;  /* 0x000000060c0c72a4 */ /* 0x000fe2000f8e0205 */
[----:B------:R-:W-:Y:S05]  /*0340*/  @!P0 BRA `(.L_x_1619) ;  /* 0x0000008000008947 */ /* 0x000fea0003800000 */
[----:B------:R-:W-:Y:S02]  /*0350*/  UMOV UR4, 0x4 ;  /* 0x0000000400047882 */ /* 0x000fe40000000000 */
[----:B------:R-:W-:Y:S02]  /*0360*/  ULDC.64 UR6, c[0x0][0x3e0] ;  /* 0x0000f80000067ab9 */ /* 0x000fe40000000a00 */
[----:B------:R-:W-:-:S06]  /*0370*/  UIMAD.WIDE UR4, UR11, UR4, UR6 ;  /* 0x000000040b0472a5 */ /* 0x000fcc000f8e0206 */
[----:B------:R-:W-:Y:S02]  /*0380*/  MOV R2, UR4 ;  /* 0x0000000400027c02 */ /* 0x000fe40008000f00 */
[----:B------:R-:W-:-:S05]  /*0390*/  MOV R3, UR5 ;  /* 0x0000000500037c02 */ /* 0x000fca0008000f00 */
[----:B------:R-:W2:Y:S02]  /*03a0*/  LDG.E R0, [R2.64] ;  /* 0x0000001402007981 */ /* 0x000ea4000c1e1900 */
[----:B--2---:R1:W2:Y:S02]  /*03b0*/  R2UR UR5, R0 ;  /* 0x00000000000573c2 */ /* 0x0042a400000e0000 */
[----:B-12---:R-:W-:Y:S05]  /*03c0*/  BRA `(.L_x_1620) ;  /* 0x000000f000007947 */ /* 0x006fea0003800000 */
.L_x_1619:
[----:B------:R-:W-:-:S04]  /*03d0*/  ISETP.NE.U32.AND P0, PT, RZ, c[0x0][0x3d8], PT ;  /* 0x0000f600ff007a0c */ /* 0x000fc80003f05070 */
[----:B------:R-:W-:-:S13]  /*03e0*/  ISETP.NE.AND.EX P0, PT, RZ, c[0x0][0x3dc], PT, P0 ;  /* 0x0000f700ff007a0c */ /* 0x000fda0003f05300 */
[----:B------:R-:W-:Y:S05]  /*03f0*/  @!P0 BRA `(.L_x_1621) ;  /* 0x000000b000008947 */ /* 0x000fea0003800000 */
[----:B------:R-:W-:Y:S02]  /*0400*/  UMOV UR4, 0x4 ;  /* 0x0000000400047882 */ /* 0x000fe40000000000 */
[----:B------:R-:W-:Y:S02]  /*0410*/  ULDC.64 UR6, c[0x0][0x3d8] ;  /* 0x0000f60000067ab9 */ /* 0x000fe40000000a00 */
[----:B------:R-:W-:-:S06]  /*0420*/  UIMAD.WIDE UR4, UR11, UR4, UR6 ;  /* 0x000000040b0472a5 */ /* 0x000fcc000f8e0206 */
[----:B------:R-:W-:Y:S02]  /*0430*/  MOV R2, UR4 ;  /* 0x0000000400027c02 */ /* 0x000fe40008000f00 */
[----:B------:R-:W-:-:S05]  /*0440*/  MOV R3, UR5 ;  /* 0x0000000500037c02 */ /* 0x000fca0008000f00 */
[----:B------:R-:W2:Y:S04]  /*0450*/  LDG.E R4, [R2.64] ;  /* 0x0000001402047981 */ /* 0x000ea8000c1e1900 */
[----:B------:R-:W3:Y:S01]  /*0460*/  LDG.E R0, [R2.64+0x4] ;  /* 0x0000041402007981 */ /* 0x000ee2000c1e1900 */
[----:B--2---:R-:W1:Y:S08]  /*0470*/  R2UR UR5, R4 ;  /* 0x00000000040573c2 */ /* 0x004e7000000e0000 */
[----:B---3--:R-:W1:Y:S02]  /*0480*/  R2UR UR4, R0 ;  /* 0x00000000000473c2 */ /* 0x008e6400000e0000 */
[----:B-1----:R-:W-:Y:S01]  /*0490*/  UIADD3 UR5, -UR5, UR4, URZ ;  /* 0x0000000405057290 */ /* 0x002fe2000fffe13f */
[----:B------:R-:W-:Y:S05]  /*04a0*/  BRA `(.L_x_1620) ;  /* 0x0000001000007947 */ /* 0x000fea0003800000 */
.L_x_1621:
[----:B------:R-:W-:Y:S02]  /*04b0*/  ULDC UR5, c[0x0][0x3d4] ;  /* 0x0000f50000057ab9 */ /* 0x000fe40000000800 */
.L_x_1620:
[----:B------:R-:W-:-:S04]  /*04c0*/  UIADD3 UR5, UR5, 0x7f, URZ ;  /* 0x0000007f05057890 */ /* 0x000fc8000fffe03f */
[----:B------:R-:W-:-:S04]  /*04d0*/  USHF.R.S32.HI UR4, URZ, 0x1f, UR5 ;  /* 0x0000001f3f047899 */ /* 0x000fc80008011405 */
[----:B------:R-:W-:-:S04]  /*04e0*/  ULEA.HI UR4, UR4, UR5, URZ, 0x7 ;  /* 0x0000000504047291 */ /* 0x000fc8000f8f383f */
[----:B------:R-:W-:-:S04]  /*04f0*/  USHF.R.S32.HI UR4, URZ, 0x7, UR4 ;  /* 0x000000073f047899 */ /* 0x000fc80008011404 */
[----:B------:R-:W-:-:S04]  /*0500*/  UISETP.GE.AND UP0, UPT, UR13, UR4, UPT ;  /* 0x000000040d00728c */ /* 0x000fc8000bf06270 */
[----:B------:R-:W-:Y:S01]  /*0510*/  USEL UR11, UR11, 0xffffffff, !UP0 ;  /* 0xffffffff0b0b7887 */ /* 0x000fe2000c000000 */
[----:B------:R-:W-:Y:S05]  /*0520*/  BRA `(.L_x_1622) ;  /* 0x0000049000007947 */ /* 0x000fea0003800000 */
.L_x_1616:
        /* <DEDUP_REMOVED lines=22> */
.L_x_1623:
        /* <DEDUP_REMOVED lines=8> */
.L_x_1624:
        /* <DEDUP_REMOVED lines=22> */
.L_x_1625:
        /* <DEDUP_REMOVED lines=14> */
.L_x_1627:
[----:B------:R-:W-:Y:S02]  /*0950*/  ULDC UR5, c[0x0][0x3d4] ;  /* 0x0000f50000057ab9 */ /* 0x000fe40000000800 */
.L_x_1626:
[----:B------:R-:W-:-:S04]  /*0960*/  UIADD3 UR5, UR5, 0x7f, URZ ;  /* 0x0000007f05057890 */ /* 0x000fc8000fffe03f */
[----:B------:R-:W-:-:S04]  /*0970*/  USHF.R.S32.HI UR4, URZ, 0x1f, UR5 ;  /* 0x0000001f3f047899 */ /* 0x000fc80008011405 */
[----:B------:R-:W-:-:S04]  /*0980*/  ULEA.HI UR4, UR4, UR5, URZ, 0x7 ;  /* 0x0000000504047291 */ /* 0x000fc8000f8f383f */
[----:B------:R-:W-:-:S04]  /*0990*/  USHF.R.S32.HI UR4, URZ, 0x7, UR4 ;  /* 0x000000073f047899 */ /* 0x000fc80008011404 */
[----:B------:R-:W-:-:S04]  /*09a0*/  UISETP.GE.AND UP0, UPT, UR13, UR4, UPT ;  /* 0x000000040d00728c */ /* 0x000fc8000bf06270 */
[----:B------:R-:W-:-:S06]  /*09b0*/  USEL UR11, UR11, 0xffffffff, !UP0 ;  /* 0xffffffff0b0b7887 */ /* 0x000fcc000c000000 */
.L_x_1622:
[----:B------:R-:W-:-:S13]  /*09c0*/  ISETP.LE.AND P0, PT, RZ, UR11, PT ;  /* 0x0000000bff007c0c */ /* 0x000fda000bf03270 */
[----:B------:R-:W-:Y:S05]  /*09d0*/  @!P0 EXIT ;  /* 0x000000000000894d */ /* 0x000fea0003800000 */
[----:B------:R-:W-:Y:S02]  /*09e0*/  ULDC.64 UR4, c[0x0][0x2c8] ;  /* 0x0000b20000047ab9 */ /* 0x000fe40000000a00 */
[----:B------:R-:W-:Y:S02]  /*09f0*/  UISETP.NE.U32.AND UP2, UPT, URZ, UR4, UPT ;  /* 0x000000043f00728c */ /* 0x000fe4000bf45070 */
[----:B------:R-:W-:Y:S02]  /*0a00*/  UMOV UR6, 0x4 ;  /* 0x0000000400067882 */ /* 0x000fe40000000000 */
[----:B------:R-:W-:Y:S02]  /*0a10*/  UISETP.NE.AND.EX UP2, UPT, URZ, UR5, UPT, UP2 ;  /* 0x000000053f00728c */ /* 0x000fe4000bf45320 */
[----:B------:R-:W-:Y:S02]  /*0a20*/  ULDC.64 UR8, c[0x0][0x2c8] ;  /* 0x0000b20000087ab9 */ /* 0x000fe40000000a00 */
[----:B------:R-:W-:-:S02]  /*0a30*/  UIMAD.WIDE UR8, UR11, UR6, UR8 ;  /* 0x000000060b0872a5 */ /* 0x000fc4000f8e0208 */
[----:B------:R-:W-:Y:S01]  /*0a40*/  PLOP3.LUT P2, PT, PT, PT, UP2, 0x80, 0x0 ;  /* 0x000000000000781c */ /* 0x000fe20003f4f028 */
[----:B------:R-:W-:Y:S02]  /*0a50*/  ULDC.64 UR4, c[0x0][0x2d8] ;  /* 0x0000b60000047ab9 */ /* 0x000fe40000000a00 */
[----:B------:R-:W-:Y:S01]  /*0a60*/  UISETP.NE.U32.AND UP0, UPT, URZ, UR4, UPT ;  /* 0x000000043f00728c */ /* 0x000fe2000bf05070 */
[----:B------:R-:W-:Y:S02]  /*0a70*/  IMAD.U32 R6, RZ, RZ, UR8 ;  /* 0x00000008ff067e24 */ /* 0x000fe4000f8e00ff */
[----:B------:R-:W-:Y:S01]  /*0a80*/  IMAD.U32 R7, RZ, RZ, UR9 ;  /* 0x00000009ff077e24 */ /* 0x000fe2000f8e00ff */
[----:B------:R-:W-:-:S06]  /*0a90*/  UISETP.NE.AND.EX UP0, UPT, URZ, UR5, UPT, UP0 ;  /* 0x000000053f00728c */ /* 0x000fcc000bf05300 */
[----:B------:R-:W2:Y:S01]  /*0aa0*/  @P2 LDG.E R4, [R6.64] ;  /* 0x0000001406042981 */ /* 0x000ea2000c1e1900 */
[----:B------:R-:W-:Y:S01]  /*0ab0*/  ULDC.64 UR4, c[0x0][0x2d8] ;  /* 0x0000b60000047ab9 */ /* 0x000fe20000000a00 */
[----:B------:R-:W-:-:S03]  /*0ac0*/  PLOP3.LUT P0, PT, PT, PT, UP0, 0x80, 0x0 ;  /* 0x000000000000781c */ /* 0x000fc60003f0f008 */
[----:B------:R-:W-:-:S06]  /*0ad0*/  @UP0 UIMAD.WIDE UR4, UR11, UR6, UR4 ;  /* 0x000000060b0402a5 */ /* 0x000fcc000f8e0204 */
[----:B------:R-:W-:Y:S01]  /*0ae0*/  MOV R2, UR4 ;  /* 0x0000000400027c02 */ /* 0x000fe20008000f00 */
[----:B------:R-:W-:Y:S01]  /*0af0*/  IMAD.U32 R3, RZ, RZ, UR5 ;  /* 0x00000005ff037e24 */ /* 0x000fe2000f8e00ff */
[----:B------:R-:W-:Y:S02]  /*0b00*/  ULDC.64 UR4, c[0x0][0x2d0] ;  /* 0x0000b40000047ab9 */ /* 0x000fe40000000a00 */
[----:B------:R-:W-:Y:S01]  /*0b10*/  UISETP.NE.U32.AND UP1, UPT, URZ, UR4, UPT ;  /* 0x000000043f00728c */ /* 0x000fe2000bf25070 */
[----:B------:R-:W-:Y:S01]  /*0b20*/  CS2R R10, SRZ ;  /* 0x00000000000a7805 */ /* 0x000fe2000001ff00 */
[----:B------:R1:W3:Y:S02]  /*0b30*/  @P0 LDG.E R0, [R2.64] ;  /* 0x0000001402000981 */ /* 0x0002e4000c1e1900 */
[----:B------:R-:W-:-:S03]  /*0b40*/  UISETP.NE.AND.EX UP1, UPT, URZ, UR5, UPT, UP1 ;  /* 0x000000053f00728c */ /* 0x000fc6000bf25310 */
[----:B------:R-:W-:Y:S01]  /*0b50*/  ULDC.64 UR4, c[0x0][0x2d0] ;  /* 0x0000b40000047ab9 */ /* 0x000fe20000000a00 */
[----:B------:R4:W5:Y:S01]  /*0b60*/  @P2 LDG.E R10, [R6.64] ;  /* 0x00000014060a2981 */ /* 0x000962000c1e1900 */
[----:B------:R-:W-:Y:S01]  /*0b70*/  UIMAD.WIDE UR4, UR11, UR6, UR4 ;  /* 0x000000060b0472a5 */ /* 0x000fe2000f8e0204 */
[----:B------:R-:W-:-:S05]  /*0b80*/  PLOP3.LUT P1, PT, PT, PT, UP1, 0x80, 0x0 ;  /* 0x000000000000781c */ /* 0x000fca0003f2f018 */
[----:B-1----:R-:W-:Y:S01]  /*0b90*/  MOV R2, UR4 ;  /* 0x0000000400027c02 */ /* 0x002fe20008000f00 */
[----:B------:R-:W-:-:S07]  /*0ba0*/  IMAD.U32 R3, RZ, RZ, UR5 ;  /* 0x00000005ff037e24 */ /* 0x000fce000f8e00ff */
[----:B------:R4:W5:Y:S01]  /*0bb0*/  @P1 LDG.E R11, [R2.64] ;  /* 0x00000014020b1981 */ /* 0x000962000c1e1900 */
[----:B------:R-:W-:Y:S02]  /*0bc0*/  ULDC UR10, c[0x0][0x168] ;  /* 0x00005a00000a7ab9 */ /* 0x000fe40000000800 */
[----:B------:R-:W-:Y:S02]  /*0bd0*/  UMOV UR19, URZ ;  /* 0x0000003f00137c82 */ /* 0x000fe40008000000 */
[----:B------:R-:W-:Y:S01]  /*0be0*/  ULDC UR9, c[0x0][0x198] ;  /* 0x0000660000097ab9 */ /* 0x000fe20000000800 */
[----:B--2---:R-:W1:Y:S02]  /*0bf0*/  @P2 R2UR UR5, R4 ;  /* 0x00000000040523c2 */ /* 0x004e6400000e0000 */
[----:B-1----:R-:W-:-:S04]  /*0c00*/  @UP2 ULEA UR5, UR11, UR5, 0x7 ;  /* 0x000000050b052291 */ /* 0x002fc8000f8e383f */
[----:B------:R-:W-:-:S04]  /*0c10*/  @UP2 USHF.R.S32.HI UR4, URZ, 0x1f, UR5 ;  /* 0x0000001f3f042899 */ /* 0x000fc80008011405 */
[----:B------:R-:W-:Y:S01]  /*0c20*/  @UP2 ULEA.HI UR4, UR4, UR5, URZ, 0x7 ;  /* 0x0000000504042291 */ /* 0x000fe2000f8f383f */
[----:B---3--:R4:W1:Y:S03]  /*0c30*/  @P0 R2UR UR10, R0 ;  /* 0x00000000000a03c2 */ /* 0x00886600000e0000 */
[----:B------:R-:W-:Y:S01]  /*0c40*/  @UP2 ULOP3.LUT UR19, UR4, 0xffffff80, URZ, 0xc0, !UPT ;  /* 0xffffff8004132892 */ /* 0x000fe2000f8ec03f */
[----:B------:R-:W-:Y:S06]  /*0c50*/  @P0 BRA `(.L_x_1628) ;  /* 0x0000006000000947 */ /* 0x000fec0003800000 */
[----:B------:R-:W-:Y:S05]  /*0c60*/  @!P2 BRA `(.L_x_1628) ;  /* 0x000000500000a947 */ /* 0x000fea0003800000 */
[----:B------:R-:W2:Y:S04]  /*0c70*/  LDG.E R4, [R6.64] ;  /* 0x0000001406047981 */ /* 0x000ea8000c1e1900 */
[----:B----4-:R-:W3:Y:S01]  /*0c80*/  LDG.E R0, [R6.64+0x4] ;  /* 0x0000041406007981 */ /* 0x010ee2000c1e1900 */
[----:B-12---:R-:W1:Y:S08]  /*0c90*/  R2UR UR10, R4 ;  /* 0x00000000040a73c2 */ /* 0x006e7000000e0000 */
[----:B---3--:R-:W1:Y:S02]  /*0ca0*/  R2UR UR4, R0 ;  /* 0x00000000000473c2 */ /* 0x008e6400000e0000 */
[----:B-1----:R-:W-:-:S06]  /*0cb0*/  UIADD3 UR10, -UR10, UR4, URZ ;  /* 0x000000040a0a7290 */ /* 0x002fcc000fffe13f */
.L_x_1628:
[----:B------:R-:W-:-:S04]  /*0cc0*/  ISETP.NE.U32.AND P0, PT, RZ, c[0x0][0x2e0], PT ;  /* 0x0000b800ff007a0c */ /* 0x000fc80003f05070 */
[----:B------:R-:W-:-:S13]  /*0cd0*/  ISETP.NE.AND.EX P0, PT, RZ, c[0x0][0x2e4], PT, P0 ;  /* 0x0000b900ff007a0c */ /* 0x000fda0003f05300 */
[----:B------:R-:W-:Y:S05]  /*0ce0*/  @!P0 BRA `(.L_x_1629) ;  /* 0x0000007000008947 */ /* 0x000fea0003800000 */
[----:B------:R-:W-:Y:S02]  /*0cf0*/  ULDC.64 UR4, c[0x0][0x2e0] ;  /* 0x0000b80000047ab9 */ /* 0x000fe40000000a00 */
[----:B------:R-:W-:-:S06]  /*0d00*/  UIMAD.WIDE UR4, UR11, UR6, UR4 ;  /* 0x000000060b0472a5 */ /* 0x000fcc000f8e0204 */
[----:B----4-:R-:W-:Y:S02]  /*0d10*/  MOV R2, UR4 ;  /* 0x0000000400027c02 */ /* 0x010fe40008000f00 */
[----:B------:R-:W-:-:S05]  /*0d20*/  MOV R3, UR5 ;  /* 0x0000000500037c02 */ /* 0x000fca0008000f00 */
[----:B------:R-:W2:Y:S02]  /*0d30*/  LDG.E R0, [R2.64] ;  /* 0x0000001402007981 */ /* 0x000ea4000c1e1900 */
[----:B--2---:R2:W3:Y:S01]  /*0d40*/  R2UR UR9, R0 ;  /* 0x00000000000973c2 */ /* 0x0044e200000e0000 */
[----:B------:R-:W-:Y:S05]  /*0d50*/  BRA `(.L_x_1630) ;  /* 0x0000006000007947 */ /* 0x000fea0003800000 */
.L_x_1629:
[----:B------:R-:W-:Y:S05]  /*0d60*/  @!P1 BRA `(.L_x_1630) ;  /* 0x0000005000009947 */ /* 0x000fea0003800000 */
[----:B----4-:R2:W3:Y:S04]  /*0d70*/  LDG.E R0, [R2.64] ;  /* 0x0000001402007981 */ /* 0x0104e8000c1e1900 */
[----:B--2---:R-:W2:Y:S01]  /*0d80*/  LDG.E R2, [R2.64+0x4] ;  /* 0x0000041402027981 */ /* 0x004ea2000c1e1900 */
[----:B---3--:R-:W3:Y:S08]  /*0d90*/  R2UR UR9, R0 ;  /* 0x00000000000973c2 */ /* 0x008ef000000e0000 */
[----:B--2---:R-:W3:Y:S02]  /*0da0*/  R2UR UR4, R2 ;  /* 0x00000000020473c2 */ /* 0x004ee400000e0000 */
[----:B---3--:R-:W-:-:S06]  /*0db0*/  UIADD3 UR9, -UR9, UR4, URZ ;  /* 0x0000000409097290 */ /* 0x008fcc000fffe13f */
.L_x_1630:
[----:B------:R-:W-:Y:S01]  /*0dc0*/  USHF.L.U32 UR27, UR13, 0x7, URZ ;  /* 0x000000070d1b7899 */ /* 0x000fe2000800063f */
[----:B------:R-:W-:Y:S01]  /*0dd0*/  PLOP3.LUT P1, PT, PT, PT, PT, 0x80, 0x0 ;  /* 0x000000000000781c */ /* 0x000fe20003f2f070 */
[----:B------:R-:W-:Y:S01]  /*0de0*/  ULDC UR4, c[0x0][0x2a4] ;  /* 0x0000a90000047ab9 */ /* 0x000fe20000000800 */
[----:B------:R-:W-:Y:S01]  /*0df0*/  CS2R R126, SRZ ;  /* 0x00000000007e7805 */ /* 0x000fe2000001ff00 */
[----:B---3--:R-:W-:Y:S01]  /*0e00*/  UIADD3 UR4, UR27, -UR4, -UR9 ;  /* 0x800000041b047290 */ /* 0x008fe2000fffe809 */
[----:B------:R-:W-:Y:S01]  /*0e10*/  CS2R R124, SRZ ;  /* 0x00000000007c7805 */ /* 0x000fe2000001ff00 */
[----:B-1----:R-:W-:Y:S01]  /*0e20*/  UIADD3 UR5, UR10, 0x7f, URZ ;  /* 0x0000007f0a057890 */ /* 0x002fe2000fffe03f */
[----:B------:R-:W-:Y:S01]  /*0e30*/  CS2R R130, SRZ ;  /* 0x0000000000827805 */ /* 0x000fe2000001ff00 */
[----:B------:R-:W-:Y:S01]  /*0e40*/  UIADD3 UR4, UR4, UR10, URZ ;  /* 0x0000000a04047290 */ /* 0x000fe2000fffe03f */
[----:B------:R-:W-:Y:S01]  /*0e50*/  CS2R R8, SRZ ;  /* 0x0000000000087805 */ /* 0x000fe2000001ff00 */
[----:B------:R-:W-:Y:S01]  /*0e60*/  IMAD.MOV.U32 R128, RZ, RZ, RZ ;  /* 0x000000ffff807224 */ /* 0x000fe200078e00ff */
[----:B------:R-:W-:Y:S01]  /*0e70*/  CS2R R120, SRZ ;  /* 0x0000000000787805 */ /* 0x000fe2000001ff00 */
[----:B------:R-:W-:Y:S01]  /*0e80*/  USHF.R.S32.HI UR22, URZ, 0x1f, UR4 ;  /* 0x0000001f3f167899 */ /* 0x000fe20008011404 */
[----:B------:R-:W-:Y:S01]  /*0e90*/  IMAD.MOV.U32 R122, RZ, RZ, RZ ;  /* 0x000000ffff7a7224 */ /* 0x000fe200078e00ff */
[----:B------:R-:W-:Y:S01]  /*0ea0*/  CS2R R118, SRZ ;  /* 0x0000000000767805 */ /* 0x000fe2000001ff00 */
[----:B------:R-:W-:Y:S01]  /*0eb0*/  CS2R R12, SRZ ;  /* 0x00000000000c7805 */ /* 0x000fe2000001ff00 */
[----:B------:R-:W-:Y:S01]  /*0ec0*/  ULEA.HI UR22, UR22, UR4, URZ, 0x7 ;  /* 0x0000000416167291 */ /* 0x000fe2000f8f383f */
[----:B------:R-:W-:Y:S01]  /*0ed0*/  MOV R116, RZ ;  /* 0x000000ff00747202 */ /* 0x000fe20000000f00 */
[----:B------:R-:W-:Y:S01]  /*0ee0*/  USHF.R.S32.HI UR4, URZ, 0x1f, UR5 ;  /* 0x0000001f3f047899 */ /* 0x000fe20008011405 */
[----:B------:R-:W-:Y:S01]  /*0ef0*/  IMAD.MOV.U32 R110, RZ, RZ, RZ ;  /* 0x000000ffff6e7224 */ /* 0x000fe200078e00ff */
[----:B------:R-:W-:Y:S01]  /*0f00*/  USHF.R.S32.HI UR22, URZ, 0x7, UR22 ;  /* 0x000000073f167899 */ /* 0x000fe20008011416 */
[----:B------:R-:W-:Y:S01]  /*0f10*/  CS2R R14, SRZ ;  /* 0x00000000000e7805 */ /* 0x000fe2000001ff00 */
[----:B------:R-:W-:Y:S01]  /*0f20*/  ULEA.HI UR4, UR4, UR5, URZ, 0x7 ;  /* 0x0000000504047291 */ /* 0x000fe2000f8f383f */
[----:B------:R-:W-:Y:S01]  /*0f30*/  MOV R108, RZ ;  /* 0x000000ff006c7202 */ /* 0x000fe20000000f00 */
[----:B------:R-:W-:Y:S01]  /*0f40*/  UISETP.LT.AND UP0, UPT, URZ, UR22, UPT ;  /* 0x000000163f00728c */ /* 0x000fe2000bf01270 */
[----:B------:R-:W-:Y:S01]  /*0f50*/  IMAD.MOV.U32 R114, RZ, RZ, RZ ;  /* 0x000000ffff727224 */ /* 0x000fe200078e00ff */
[----:B------:R-:W-:Y:S01]  /*0f60*/  USHF.R.S32.HI UR8, URZ, 0x7, UR4 ;  /* 0x000000073f087899 */ /* 0x000fe20008011404 */
[----:B------:R-:W-:Y:S01]  /*0f70*/  CS2R R16, SRZ ;  /* 0x0000000000107805 */ /* 0x000fe2000001ff00 */
[----:B------:R-:W-:Y:S01]  /*0f80*/  USEL UR22, URZ, UR22, !UP0 ;  /* 0x000000163f167287 */ /* 0x000fe2000c000000 */
[----:B------:R-:W-:Y:S01]  /*0f90*/  MOV R112, RZ ;  /* 0x000000ff00707202 */ /* 0x000fe20000000f00 */
[----:B------:R-:W-:Y:S01]  /*0fa0*/  IMAD.MOV.U32 R106, RZ, RZ, RZ ;  /* 0x000000ffff6a7224 */ /* 0x000fe200078e00ff */
[----:B------:R-:W-:Y:S01]  /*0fb0*/  CS2R R18, SRZ ;  /* 0x0000000000127805 */ /* 0x000fe2000001ff00 */
[----:B------:R-:W-:Y:S01]  /*0fc0*/  UISETP.GT.AND UP0, UPT, UR8, UR22, UPT ;  /* 0x000000160800728c */ /* 0x000fe2000bf04270 */
[----:B------:R-:W-:Y:S01]  /*0fd0*/  MOV R104, RZ ;  /* 0x000000ff00687202 */ /* 0x000fe20000000f00 */
[----:B------:R-:W-:Y:S01]  /*0fe0*/  IMAD.MOV.U32 R102, RZ, RZ, RZ ;  /* 0x000000ffff667224 */ /* 0x000fe200078e00ff */
        /* <DEDUP_REMOVED lines=19> */
[----:B------:R-:W-:Y:S01]  /*1120*/  USHF.R.S32.HI UR23, URZ, 0x1f, UR12 ;  /* 0x0000001f3f177899 */ /* 0x000fe2000801140c */
[----:B------:R-:W-:Y:S01]  /*1130*/  SHF.R.S32.HI R25, RZ, 0x1f, R20 ;  /* 0x0000001fff197819 */ /* 0x000fe20000011414 */
[----:B------:R-:W-:Y:S01]  /*1140*/  ULDC.64 UR6, c[0x0][0x270] ;  /* 0x00009c0000067ab9 */ /* 0x000fe20000000a00 */
[----:B------:R-:W-:Y:S01]  /*1150*/  IMAD.SHL.U32 R12, R20, 0x4, RZ ;  /* 0x00000004140c7824 */ /* 0x000fe200078e00ff */
[----:B------:R-:W-:Y:S01]  /*1160*/  ULDC.64 UR4, c[0x0][0x288] ;  /* 0x0000a20000047ab9 */ /* 0x000fe20000000a00 */
[----:B------:R-:W-:Y:S01]  /*1170*/  LEA.HI R9, R25, R20, RZ, 0x3 ;  /* 0x0000001419097211 */ /* 0x000fe200078f18ff */
[----:B------:R-:W-:Y:S01]  /*1180*/  UIMAD UR6, UR23, UR6, URZ ;  /* 0x00000006170672a4 */ /* 0x000fe2000f8e023f */
[----:B------:R-:W-:Y:S01]  /*1190*/  IMAD.U32 R4, RZ, RZ, UR12 ;  /* 0x0000000cff047e24 */ /* 0x000fe2000f8e00ff */
[----:B------:R-:W-:Y:S01]  /*11a0*/  UIMAD UR4, UR23, UR4, URZ ;  /* 0x00000004170472a4 */ /* 0x000fe2000f8e023f */
[--C-:B------:R-:W-:Y:S01]  /*11b0*/  SHF.R.S32.HI R13, RZ, 0x1f, R12.reuse ;  /* 0x0000001fff0d7819 */ /* 0x100fe2000001140c */
[----:B------:R-:W-:Y:S01]  /*11c0*/  UIMAD UR15, UR12, UR7, UR6 ;  /* 0x000000070c0f72a4 */ /* 0x000fe2000f8e0206 */
[----:B------:R-:W-:Y:S01]  /*11d0*/  SHF.R.S32.HI R30, RZ, 0x3, R9 ;  /* 0x00000003ff1e7819 */ /* 0x000fe20000011409 */
[----:B------:R-:W-:Y:S01]  /*11e0*/  UIMAD UR28, UR12, UR5, UR4 ;  /* 0x000000050c1c72a4 */ /* 0x000fe2000f8e0204 */
[----:B----4-:R-:W-:Y:S01]  /*11f0*/  IMAD.U32 R6, RZ, RZ, UR12 ;  /* 0x0000000cff067e24 */ /* 0x010fe2000f8e00ff */
[----:B------:R-:W-:Y:S01]  /*1200*/  ULDC.64 UR6, c[0x0][0x180] ;  /* 0x0000600000067ab9 */ /* 0x000fe20000000a00 */
[----:B------:R-:W-:Y:S01]  /*1210*/  IMAD.WIDE.U32 R4, R4, c[0x0][0x270], R12 ;  /* 0x00009c0004047a25 */ /* 0x000fe200078e000c */
[----:B------:R-:W-:Y:S01]  /*1220*/  ULDC.64 UR4, c[0x0][0x238] ;  /* 0x00008e0000047ab9 */ /* 0x000fe20000000a00 */
[----:B------:R-:W-:Y:S01]  /*1230*/  LOP3.LUT R9, R9, 0xfffffff8, RZ, 0xc0, !PT ;  /* 0xfffffff809097812 */ /* 0x000fe200078ec0ff */
[----:B------:R-:W-:Y:S01]  /*1240*/  UIMAD UR6, UR23, UR6, URZ ;  /* 0x00000006170672a4 */ /* 0x000fe2000f8e023f */
[----:B------:R-:W-:Y:S01]  /*1250*/  SHF.R.S32.HI R21, RZ, 0x1f, R20 ;  /* 0x0000001fff157819 */ /* 0x000fe20000011414 */
[----:B------:R-:W-:Y:S01]  /*1260*/  UIMAD UR4, UR23, UR4, URZ ;  /* 0x00000004170472a4 */ /* 0x000fe2000f8e023f */
[----:B------:R-:W-:Y:S01]  /*1270*/  IMAD.U32 R2, RZ, RZ, UR12 ;  /* 0x0000000cff027e24 */ /* 0x000fe2000f8e00ff */
[----:B------:R-:W-:Y:S01]  /*1280*/  UIMAD UR26, UR12, UR7, UR6 ;  /* 0x000000070c1a72a4 */ /* 0x000fe2000f8e0206 */
[----:B------:R1:W-:Y:S01]  /*1290*/  STL.64 [R1+0x8], R12 ;  /* 0x0000080c01007387 */ /* 0x0003e20000100a00 */
[----:B------:R-:W-:Y:S01]  /*12a0*/  UIMAD UR6, UR12, UR5, UR4 ;  /* 0x000000050c0672a4 */ /* 0x000fe2000f8e0204 */
[----:B------:R-:W-:Y:S01]  /*12b0*/  IMAD.WIDE.U32 R6, R6, c[0x0][0x288], R12 ;  /* 0x0000a20006067a25 */ /* 0x000fe200078e000c */
[----:B------:R-:W-:Y:S01]  /*12c0*/  UIADD3 UR4, -UR27, UR9, URZ ;  /* 0x000000091b047290 */ /* 0x000fe2000fffe13f */
[----:B------:R-:W-:Y:S01]  /*12d0*/  SHF.R.S32.HI R8, RZ, 0x1f, R30 ;  /* 0x0000001fff087819 */ /* 0x000fe2000001141e */
[----:B------:R-:W-:Y:S01]  /*12e0*/  USHF.R.S32.HI UR27, URZ, 0x1f, UR11 ;  /* 0x0000001f3f1b7899 */ /* 0x000fe2000801140b */
[C---:B-----5:R-:W-:Y:S01]  /*12f0*/  IADD3 R24, P1, R30.reuse, R10, RZ ;  /* 0x0000000a1e187210 */ /* 0x060fe20007f3e0ff */
[----:B------:R-:W-:Y:S01]  /*1300*/  ULDC.64 UR24, c[0x0][0x248] ;  /* 0x0000920000187ab9 */ /* 0x000fe20000000a00 */
[----:B------:R-:W-:Y:S01]  /*1310*/  IADD3 R5, R5, UR15, RZ ;  /* 0x0000000f05057c10 */ /* 0x000fe2000fffe0ff */
[----:B------:R-:W-:Y:S01]  /*1320*/  USEL UR15, UR27, URZ, !UP2 ;  /* 0x0000003f1b0f7287 */ /* 0x000fe2000d000000 */
[----:B--2---:R-:W-:Y:S01]  /*1330*/  IADD3 R0, -R30, UR4, RZ ;  /* 0x000000041e007c10 */ /* 0x004fe2000fffe1ff */
[----:B------:R-:W-:Y:S01]  /*1340*/  IMAD.IADD R29, R20, 0x1, -R9 ;  /* 0x00000001141d7824 */ /* 0x000fe200078e0a09 */
[----:B------:R-:W-:Y:S01]  /*1350*/  UISETP.NE.AND UP0, UPT, UR24, 0x1, UPT ;  /* 0x000000011800788c */ /* 0x000fe2000bf05270 */
[----:B------:R-:W-:Y:S01]  /*1360*/  IMAD.WIDE.U32 R2, R2, c[0x0][0x238], R20 ;  /* 0x00008e0002027a25 */ /* 0x000fe200078e0014 */
[C---:B------:R-:W-:Y:S01]  /*1370*/  ISETP.GE.AND P5, PT, R0.reuse, 0x1, PT ;  /* 0x000000010000780c */ /* 0x040fe20003fa6270 */
[----:B------:R-:W-:Y:S01]  /*1380*/  ULDC.64 UR4, c[0x0][0x278] ;  /* 0x00009e0000047ab9 */ /* 0x000fe20000000a00 */
[C---:B------:R-:W-:Y:S01]  /*1390*/  ISETP.GE.AND P4, PT, R0.reuse, 0x21, PT ;  /* 0x000000210000780c */ /* 0x040fe20003f86270 */
[----:B------:R-:W-:Y:S01]  /*13a0*/  UMOV UR14, 0x6 ;  /* 0x00000006000e7882 */ /* 0x000fe20000000000 */
[C---:B------:R-:W-:Y:S01]  /*13b0*/  ISETP.GE.AND P3, PT, R0.reuse, 0x41, PT ;  /* 0x000000410000780c */ /* 0x040fe20003f66270 */
[----:B------:R-:W-:Y:S01]  /*13c0*/  ULDC.64 UR16, c[0x0][0x1d8] ;  /* 0x0000760000107ab9 */ /* 0x000fe20000000a00 */
[----:B------:R-:W-:Y:S01]  /*13d0*/  ISETP.GE.AND P2, PT, R0, 0x61, PT ;  /* 0x000000610000780c */ /* 0x000fe20003f46270 */
[----:B------:R-:W-:Y:S01]  /*13e0*/  IMAD.SHL.U32 R0, R30, 0x40, RZ ;  /* 0x000000401e007824 */ /* 0x000fe200078e00ff */
[-C--:B------:R-:W-:Y:S01]  /*13f0*/  LEA.HI.X.SX32 R28, R10, R8.reuse, 0x1, P1 ;  /* 0x000000080a1c7211 */ /* 0x080fe200008f0eff */
[----:B------:R-:W-:Y:S01]  /*1400*/  UIMAD UR4, UR15, UR4, URZ ;  /* 0x000000040f0472a4 */ /* 0x000fe2000f8e023f */
[----:B------:R-:W-:Y:S01]  /*1410*/  IADD3 R23, R3, UR6, RZ ;  /* 0x0000000603177c10 */ /* 0x000fe2000fffe0ff */
[----:B------:R-:W-:Y:S01]  /*1420*/  USHF.L.U64.HI UR17, UR16, UR14, UR17 ;  /* 0x0000000e10117299 */ /* 0x000fe20008010211 */
[----:B------:R-:W-:Y:S01]  /*1430*/  LOP3.LUT R0, R0, 0x1c0, RZ, 0xc0, !PT ;  /* 0x000001c000007812 */ /* 0x000fe200078ec0ff */
[----:B------:R-:W-:Y:S01]  /*1440*/  USHF.L.U32 UR18, UR16, 0x6, URZ ;  /* 0x0000000610127899 */ /* 0x000fe2000800063f */
[----:B-1----:R-:W-:Y:S01]  /*1450*/  IADD3 R12, P0, R30, R11, RZ ;  /* 0x0000000b1e0c7210 */ /* 0x002fe20007f1e0ff */
[----:B------:R-:W-:Y:S01]  /*1460*/  USEL UR16, UR11, URZ, !UP2 ;  /* 0x0000003f0b107287 */ /* 0x000fe2000d000000 */
[----:B------:R-:W-:Y:S01]  /*1470*/  IADD3 R3, R7, UR28, RZ ;  /* 0x0000001c07037c10 */ /* 0x000fe2000fffe0ff */
[----:B------:R-:W-:Y:S01]  /*1480*/  UIMAD.WIDE.U32 UR24, UR12, UR25, URZ ;  /* 0x000000190c1872a5 */ /* 0x000fe2000f8e003f */
[----:B------:R-:W-:Y:S01]  /*1490*/  LEA.HI.X.SX32 R13, R11, R8, 0x1, P0 ;  /* 0x000000080b0d7211 */ /* 0x000fe200000f0eff */
[----:B------:R-:W-:Y:S01]  /*14a0*/  IMAD.SHL.U32 R8, R29, 0x8, RZ ;  /* 0x000000081d087824 */ /* 0x000fe200078e00ff */
[----:B------:R-:W-:Y:S01]  /*14b0*/  UIMAD UR30, UR16, UR5, UR4 ;  /* 0x00000005101e72a4 */ /* 0x000fe2000f8e0204 */
[----:B------:R-:W-:Y:S01]  /*14c0*/  IMAD.MOV.U32 R22, RZ, RZ, R2 ;  /* 0x000000ffff167224 */ /* 0x000fe200078e0002 */
[----:B------:R-:W-:Y:S01]  /*14d0*/  UMOV UR28, UR12 ;  /* 0x0000000c001c7c82 */ /* 0x000fe20008000000 */
[----:B------:R-:W-:Y:S01]  /*14e0*/  IMAD.MOV.U32 R2, RZ, RZ, R6 ;  /* 0x000000ffff027224 */ /* 0x000fe200078e0006 */
[----:B------:R-:W-:Y:S01]  /*14f0*/  LOP3.LUT R7, R0, 0x38, R8, 0xf8, !PT ;  /* 0x0000003800077812 */ /* 0x000fe200078ef808 */
[----:B------:R-:W-:Y:S01]  /*1500*/  ULDC UR4, c[0x0][0x250] ;  /* 0x0000940000047ab9 */ /* 0x000fe20000000800 */
[----:B------:R-:W-:Y:S01]  /*1510*/  SHF.R.U32.HI R0, RZ, 0x3, R0 ;  /* 0x00000003ff007819 */ /* 0x000fe20000011600 */
[----:B------:R-:W-:Y:S01]  /*1520*/  ULDC.64 UR6, c[0x0][0x210] ;  /* 0x0000840000067ab9 */ /* 0x000fe20000000a00 */
[----:B------:R-:W-:Y:S01]  /*1530*/  IMAD.U32 R6, RZ, RZ, UR13 ;  /* 0x0000000dff067e24 */ /* 0x000fe2000f8e00ff */
[----:B------:R-:W-:Y:S01]  /*1540*/  @UP0 USHF.R.U32.HI UR28, URZ, UR4, UR25 ;  /* 0x000000043f1c0299 */ /* 0x000fe20008011619 */
[----:B------:R-:W-:Y:S01]  /*1550*/  LOP3.LUT R18, R7, R0, RZ, 0x3c, !PT ;  /* 0x0000000007127212 */ /* 0x000fe200078e3cff */
[----:B------:R-:W-:Y:S01]  /*1560*/  UIMAD UR23, UR23, UR6, URZ ;  /* 0x00000006171772a4 */ /* 0x000fe2000f8e023f */
[-C--:B------:R-:W-:Y:S01]  /*1570*/  LEA.HI R0, R25, R20.reuse, RZ, 0x6 ;  /* 0x0000001419007211 */ /* 0x080fe200078f30ff */
[----:B------:R-:W-:Y:S01]  /*1580*/  IMAD.U32 R26, RZ, RZ, UR16 ;  /* 0x00000010ff1a7e24 */ /* 0x000fe2000f8e00ff */
[----:B------:R-:W-:Y:S01]  /*1590*/  SHF.R.S32.HI R9, RZ, 0x1f, R8 ;  /* 0x0000001fff097819 */ /* 0x000fe20000011408 */
[----:B------:R-:W-:Y:S01]  /*15a0*/  UIMAD UR23, UR12, UR7, UR23 ;  /* 0x000000070c1772a4 */ /* 0x000fe2000f8e0217 */
[----:B------:R-:W-:Y:S01]  /*15b0*/  IMAD.WIDE R12, R6, 0x80, R12 ;  /* 0x00000080060c7825 */ /* 0x000fe200078e020c */
[----:B------:R-:W-:Y:S01]  /*15c0*/  USHF.R.S32.HI UR25, URZ, 0x1f, UR28 ;  /* 0x0000001f3f197899 */ /* 0x000fe2000801141c */
[----:B------:R-:W-:Y:S01]  /*15d0*/  ISETP.GE.OR P1, PT, R8, c[0x0][0x1cc], !P5 ;  /* 0x0000730008007a0c */ /* 0x000fe20006f26670 */
[----:B------:R-:W-:Y:S01]  /*15e0*/  ULDC.64 UR6, c[0x0][0x290] ;  /* 0x0000a40000067ab9 */ /* 0x000fe20000000a00 */
[----:B------:R-:W-:Y:S01]  /*15f0*/  IMAD.U32 R16, RZ, RZ, UR28 ;  /* 0x0000001cff107e24 */ /* 0x000fe2000f8e00ff */
[----:B------:R-:W-:Y:S01]  /*1600*/  UIMAD UR6, UR15, UR6, URZ ;  /* 0x000000060f0672a4 */ /* 0x000fe2000f8e023f */
[----:B------:R-:W-:Y:S01]  /*1610*/  IMAD.U32 R6, RZ, RZ, UR12 ;  /* 0x0000000cff067e24 */ /* 0x000fe2000f8e00ff */
[----:B------:R-:W-:Y:S01]  /*1620*/  USHF.R.S32.HI UR32, URZ, 0x1f, UR19 ;  /* 0x0000001f3f207899 */ /* 0x000fe20008011413 */
[----:B------:R-:W-:Y:S01]  /*1630*/  IMAD.U32 R14, RZ, RZ, UR12 ;  /* 0x0000000cff0e7e24 */ /* 0x000fe2000f8e00ff */
[----:B------:R-:W-:Y:S01]  /*1640*/  ULDC.64 UR4, c[0x0][0x1e0] ;  /* 0x0000780000047ab9 */ /* 0x000fe20000000a00 */
[----:B------:R-:W-:Y:S01]  /*1650*/  IMAD.SHL.U32 R0, R0, 0x8, RZ ;  /* 0x0000000800007824 */ /* 0x000fe200078e00ff */
[----:B------:R-:W-:Y:S01]  /*1660*/  UIMAD UR29, UR16, UR7, UR6 ;  /* 0x00000007101d72a4 */ /* 0x000fe2000f8e0206 */
[----:B------:R-:W-:Y:S01]  /*1670*/  IMAD.WIDE.U32 R4, R26, c[0x0][0x278], R4 ;  /* 0x00009e001a047a25 */ /* 0x000fe200078e0004 */
[----:B------:R-:W-:Y:S01]  /*1680*/  UIMAD UR4, UR25, UR4, URZ ;  /* 0x00000004190472a4 */ /* 0x000fe2000f8e023f */
[----:B------:R-:W-:Y:S01]  /*1690*/  ISETP.GE.OR P6, PT, R8, c[0x0][0x1cc], !P4 ;  /* 0x0000730008007a0c */ /* 0x000fe200067c6670 */
[----:B------:R-:W-:Y:S01]  /*16a0*/  USEL UR27, UR27, URZ, !UP1 ;  /* 0x0000003f1b1b7287 */ /* 0x000fe2000c800000 */
[--C-:B------:R-:W-:Y:S01]  /*16b0*/  IMAD.WIDE.U32 R10, R16, c[0x0][0x1e0], R8.reuse ;  /* 0x00007800100a7a25 */ /* 0x100fe200078e0008 */
[----:B------:R-:W-:Y:S01]  /*16c0*/  IADD3 R36, P0, R4, UR19, RZ ;  /* 0x0000001304247c10 */ /* 0x000fe2000ff1e0ff */
[----:B------:R-:W-:Y:S01]  /*16d0*/  ULDC.64 UR6, c[0x0][0x1e8] ;  /* 0x00007a0000067ab9 */ /* 0x000fe20000000a00 */
[----:B------:R-:W-:Y:S01]  /*16e0*/  ISETP.GE.OR P5, PT, R8, c[0x0][0x19c], !P5 ;  /* 0x0000670008007a0c */ /* 0x000fe20006fa6670 */
[--C-:B------:R-:W-:Y:S01]  /*16f0*/  IMAD.WIDE.U32 R6, R6, c[0x0][0x180], R8.reuse ;  /* 0x0000600006067a25 */ /* 0x100fe200078e0008 */
[----:B------:R-:W-:Y:S01]  /*1700*/  UIMAD UR31, UR28, UR5, UR4 ;  /* 0x000000051c1f72a4 */ /* 0x000fe2000f8e0204 */
[----:B------:R-:W-:Y:S01]  /*1710*/  ISETP.GE.OR P4, PT, R8, c[0x0][0x19c], !P4 ;  /* 0x0000670008007a0c */ /* 0x000fe20006786670 */
[----:B------:R-:W-:Y:S01]  /*1720*/  USEL UR24, UR11, URZ, !UP1 ;  /* 0x0000003f0b187287 */ /* 0x000fe2000c800000 */
[--C-:B------:R-:W-:Y:S01]  /*1730*/  IMAD.WIDE.U32 R14, R14, c[0x0][0x210], R8.reuse ;  /* 0x000084000e0e7a25 */ /* 0x100fe200078e0008 */
[----:B------:R-:W-:Y:S01]  /*1740*/  UIMAD UR6, UR27, UR6, URZ ;  /* 0x000000061b0672a4 */ /* 0x000fe2000f8e023f */
[----:B------:R-:W-:Y:S01]  /*1750*/  STL [R1], R30 ;  /* 0x0000001e01007387 */ /* 0x000fe20000100800 */
[----:B------:R-:W-:Y:S01]  /*1760*/  ULDC.64 UR4, c[0x0][0x1b0] ;  /* 0x00006c0000047ab9 */ /* 0x000fe20000000a00 */
[----:B------:R-:W-:Y:S01]  /*1770*/  IMAD.WIDE.U32 R16, R16, c[0x0][0x1b0], R8 ;  /* 0x00006c0010107a25 */ /* 0x000fe200078e0008 */
[----:B------:R-:W-:Y:S01]  /*1780*/  LOP3.LUT R9, R18, 0xfffffe00, R0, 0xf8, !PT ;  /* 0xfffffe0012097812 */ /* 0x000fe200078ef800 */
[----:B------:R-:W-:Y:S01]  /*1790*/  UIMAD UR4, UR25, UR4, URZ ;  /* 0x00000004190472a4 */ /* 0x000fe2000f8e023f */
[----:B------:R-:W-:Y:S01]  /*17a0*/  IADD3 R19, R15, UR23, RZ ;  /* 0x000000170f137c10 */ /* 0x000fe2000fffe0ff */
[----:B------:R-:W-:Y:S01]  /*17b0*/  IMAD.U32 R0, RZ, RZ, UR30 ;  /* 0x0000001eff007e24 */ /* 0x000fe2000f8e00ff */
[----:B------:R-:W-:Y:S01]  /*17c0*/  UIMAD UR25, UR24, UR7, UR6 ;  /* 0x00000007181972a4 */ /* 0x000fe2000f8e0206 */
[----:B------:R-:W-:Y:S01]  /*17d0*/  IMAD.WIDE.U32 R2, R26, c[0x0][0x290], R2 ;  /* 0x0000a4001a027a25 */ /* 0x000fe200078e0002 */
[----:B------:R-:W-:Y:S01]  /*17e0*/  UIMAD UR23, UR28, UR5, UR4 ;  /* 0x000000051c1772a4 */ /* 0x000fe2000f8e0204 */
[----:B------:R-:W-:Y:S01]  /*17f0*/  STL [R1+0x48], R36 ;  /* 0x0000482401007387 */ /* 0x000fe20000100800 */
[----:B------:R-:W-:Y:S01]  /*1800*/  IADD3.X R33, R5, UR32, R0, P0, !PT ;  /* 0x0000002005217c10 */ /* 0x000fe200087fe400 */
[----:B------:R-:W-:Y:S01]  /*1810*/  IMAD.U32 R0, RZ, RZ, UR29 ;  /* 0x0000001dff007e24 */ /* 0x000fe2000f8e00ff */
[----:B------:R-:W-:Y:S01]  /*1820*/  IADD3 R32, P0, R2, UR19, RZ ;  /* 0x0000001302207c10 */ /* 0x000fe2000ff1e0ff */
[----:B------:R-:W-:Y:S01]  /*1830*/  IMAD.MOV.U32 R18, RZ, RZ, R14 ;  /* 0x000000ffff127224 */ /* 0x000fe200078e000e */
[----:B------:R-:W-:Y:S01]  /*1840*/  ULDC.64 UR6, c[0x0][0x188] ;  /* 0x0000620000067ab9 */ /* 0x000fe20000000a00 */
[----:B------:R-:W-:Y:S01]  /*1850*/  IMAD.U32 R14, RZ, RZ, UR24 ;  /* 0x00000018ff0e7e24 */ /* 0x000fe2000f8e00ff */
[----:B------:R-:W-:Y:S01]  /*1860*/  IADD3.X R31, R3, UR32, R0, P0, !PT ;  /* 0x00000020031f7c10 */ /* 0x000fe200087fe400 */
[----:B------:R-:W-:Y:S01]  /*1870*/  IMAD.MOV.U32 R2, RZ, RZ, R10 ;  /* 0x000000ffff027224 */ /* 0x000fe200078e000a */
[----:B------:R-:W-:Y:S01]  /*1880*/  IADD3 R3, R11, UR31, RZ ;  /* 0x0000001f0b037c10 */ /* 0x000fe2000fffe0ff */
[----:B------:R-:W-:Y:S01]  /*1890*/  UIMAD UR6, UR15, UR6, URZ ;  /* 0x000000060f0672a4 */ /* 0x000fe2000f8e023f */
[----:B------:R-:W-:Y:S01]  /*18a0*/  IADD3 R5, R7, UR26, RZ ;  /* 0x0000001a07057c10 */ /* 0x000fe2000fffe0ff */
[----:B------:R-:W-:Y:S01]  /*18b0*/  IMAD.MOV.U32 R4, RZ, RZ, R6 ;  /* 0x000000ffff047224 */ /* 0x000fe200078e0006 */
[----:B------:R-:W-:Y:S01]  /*18c0*/  ULDC.64 UR4, c[0x0][0x1b8] ;  /* 0x00006e0000047ab9 */ /* 0x000fe20000000a00 */
[----:B------:R-:W-:Y:S01]  /*18d0*/  IMAD.WIDE.U32 R2, R14, c[0x0][0x1e8], R2 ;  /* 0x00007a000e027a25 */ /* 0x000fe200078e0002 */
[----:B------:R-:W-:Y:S01]  /*18e0*/  UIMAD UR6, UR16, UR7, UR6 ;  /* 0x00000007100672a4 */ /* 0x000fe2000f8e0206 */
[----:B------:R-:W-:Y:S01]  /*18f0*/  IADD3 R7, R17, UR23, RZ ;  /* 0x0000001711077c10 */ /* 0x000fe2000fffe0ff */
[----:B------:R-:W-:Y:S01]  /*1900*/  UIMAD UR4, UR27, UR4, URZ ;  /* 0x000000041b0472a4 */ /* 0x000fe2000f8e023f */
[----:B------:R-:W-:Y:S01]  /*1910*/  IMAD.WIDE.U32 R4, R26, c[0x0][0x188], R4 ;  /* 0x000062001a047a25 */ /* 0x000fe200078e0004 */
[----:B------:R-:W-:Y:S01]  /*1920*/  IADD3 R3, R3, UR25, RZ ;  /* 0x0000001903037c10 */ /* 0x000fe2000fffe0ff */
[----:B------:R-:W-:Y:S01]  /*1930*/  USHF.R.S32.HI UR23, URZ, 0x1f, UR22 ;  /* 0x0000001f3f177899 */ /* 0x000fe20008011416 */
[----:B------:R-:W-:Y:S01]  /*1940*/  STL [R1+0x3c], R33 ;  /* 0x00003c2101007387 */ /* 0x000fe20000100800 */
[----:B------:R-:W-:Y:S01]  /*1950*/  IMAD.MOV.U32 R6, RZ, RZ, R16 ;  /* 0x000000ffff067224 */ /* 0x000fe200078e0010 */
[----:B------:R-:W-:Y:S01]  /*1960*/  UIMAD UR24, UR24, UR5, UR4 ;  /* 0x00000005181872a4 */ /* 0x000fe2000f8e0204 */
[----:B------:R-:W-:Y:S01]  /*1970*/  IMAD R0, R13, c[0x0][0x1d8], RZ ;  /* 0x000076000d007a24 */ /* 0x000fe200078e02ff */
[----:B------:R-:W-:Y:S01]  /*1980*/  IADD3 R11, R5, UR6, RZ ;  /* 0x00000006050b7c10 */ /* 0x000fe2000fffe0ff */
[----:B------:R-:W-:Y:S01]  /*1990*/  IMAD.MOV.U32 R10, RZ, RZ, R4 ;  /* 0x000000ffff0a7224 */ /* 0x000fe200078e0004 */
[----:B------:R-:W-:Y:S01]  /*19a0*/  ULDC.64 UR4, c[0x0][0x178] ;  /* 0x00005e0000047ab9 */ /* 0x000fe20000000a00 */
[----:B------:R-:W-:Y:S01]  /*19b0*/  IMAD.WIDE.U32 R14, R14, c[0x0][0x1b8], R6 ;  /* 0x00006e000e0e7a25 */ /* 0x000fe200078e0006 */
[----:B------:R-:W-:Y:S01]  /*19c0*/  UIMAD.WIDE.U32 UR26, UR22, UR4, URZ ;  /* 0x00000004161a72a5 */ /* 0x000fe2000f8e003f */
[----:B------:R-:W-:Y:S01]  /*19d0*/  STL [R1+0x30], R32 ;  /* 0x0000302001007387 */ /* 0x000fe20000100800 */
[----:B------:R-:W-:Y:S01]  /*19e0*/  ULDC.64 UR6, c[0x0][0x218] ;  /* 0x0000860000067ab9 */ /* 0x000fe20000000a00 */
[C---:B------:R-:W-:Y:S01]  /*19f0*/  IMAD R0, R12.reuse, c[0x0][0x1dc], R0 ;  /* 0x000077000c007a24 */ /* 0x040fe200078e0200 */
[----:B------:R-:W-:Y:S01]  /*1a00*/  UIMAD UR6, UR15, UR6, URZ ;  /* 0x000000060f0672a4 */ /* 0x000fe2000f8e023f */
[----:B------:R-:W-:Y:S01]  /*1a10*/  IMAD.WIDE.U32 R4, R12, c[0x0][0x1d8], R2 ;  /* 0x000076000c047a25 */ /* 0x000fe200078e0002 */
[----:B------:R-:W-:Y:S01]  /*1a20*/  IADD3 R3, R15, UR24, RZ ;  /* 0x000000180f037c10 */ /* 0x000fe2000fffe0ff */
[----:B------:R-:W-:Y:S01]  /*1a30*/  UIMAD UR24, UR23, UR4, URZ ;  /* 0x00000004171872a4 */ /* 0x000fe2000f8e023f */
[----:B------:R-:W-:Y:S01]  /*1a40*/  STL [R1+0x14], R31 ;  /* 0x0000141f01007387 */ /* 0x000fe20000100800 */
[----:B------:R-:W-:Y:S01]  /*1a50*/  IMAD.IADD R5, R5, 0x1, R0 ;  /* 0x0000000105057824 */ /* 0x000fe200078e0200 */
[C---:B------:R-:W-:Y:S01]  /*1a60*/  LEA R6, P0, R4.reuse, c[0x0][0x1c0], 0x1 ;  /* 0x0000700004067a11 */ /* 0x040fe200078008ff */
[----:B------:R-:W-:Y:S01]  /*1a70*/  IMAD R0, R13, c[0x0][0x1a8], RZ ;  /* 0x00006a000d007a24 */ /* 0x000fe200078e02ff */
[----:B------:R-:W-:Y:S01]  /*1a80*/  UIMAD UR24, UR22, UR5, UR24 ;  /* 0x00000005161872a4 */ /* 0x000fe2000f8e0218 */
[----:B------:R-:W-:Y:S01]  /*1a90*/  IMAD.MOV.U32 R2, RZ, RZ, R14 ;  /* 0x000000ffff027224 */ /* 0x000fe200078e000e */
[----:B------:R-:W-:Y:S01]  /*1aa0*/  LEA.HI.X R7, R4, c[0x0][0x1c4], R5, 0x1, P0 ;  /* 0x0000710004077a11 */ /* 0x000fe200000f0c05 */
[----:B------:R-:W-:Y:S01]  /*1ab0*/  IMAD R16, R12, c[0x0][0x1ac], R0 ;  /* 0x00006b000c107a24 */ /* 0x000fe200078e0200 */
[----:B------:R-:W-:Y:S01]  /*1ac0*/  UIADD3 UR24, UR27, UR24, URZ ;  /* 0x000000181b187290 */ /* 0x000fe2000fffe03f */
[----:B------:R-:W-:Y:S01]  /*1ad0*/  IMAD.SHL.U32 R27, R9, 0x2, RZ ;  /* 0x00000002091b7824 */ /* 0x000fe200078e00ff */
[----:B------:R-:W-:Y:S01]  /*1ae0*/  IADD3 R4, P0, R6, UR18, RZ ;  /* 0x0000001206047c10 */ /* 0x000fe2000ff1e0ff */
[----:B------:R-:W-:Y:S01]  /*1af0*/  IMAD R0, R28, c[0x0][0x178], RZ ;  /* 0x00005e001c007a24 */ /* 0x000fe200078e02ff */
[----:B------:R-:W-:Y:S01]  /*1b00*/  UIMAD UR6, UR16, UR7, UR6 ;  /* 0x00000007100672a4 */ /* 0x000fe2000f8e0206 */
[----:B------:R-:W-:Y:S01]  /*1b10*/  IMAD.WIDE.U32 R2, R12, c[0x0][0x1a8], R2 ;  /* 0x00006a000c027a25 */ /* 0x000fe200078e0002 */
[----:B------:R-:W-:Y:S01]  /*1b20*/  @!PT LDS RZ, [RZ] ;  /* 0x00000000fffff984 */ /* 0x000fe20000000800 */
[----:B------:R-:W-:Y:S01]  /*1b30*/  @!PT LDS RZ, [RZ] ;  /* 0x00000000fffff984 */ /* 0x000fe20000000800 */
[----:B------:R-:W-:Y:S01]  /*1b40*/  @!PT LDS RZ, [RZ] ;  /* 0x00000000fffff984 */ /* 0x000fe20000000800 */
[----:B------:R1:W-:Y:S01]  /*1b50*/  LDGSTS.E.BYPASS.LTC128B.128 [R27+0x4080], [R6.64], !P1 ;  /* 0x04080000061b7fae */ /* 0x0003e2000c901d54 */
[----:B------:R-:W-:Y:S01]  /*1b60*/  LEA.HI R17, R25, R20, RZ, 0x5 ;  /* 0x0000001419117211 */ /* 0x000fe200078f28ff */
[----:B------:R-:W-:Y:S01]  /*1b70*/  USHF.L.U32 UR19, UR19, 0x6, URZ ;  /* 0x0000000613137899 */ /* 0x000fe2000800063f */
[----:B------:R-:W-:-:S02]  /*1b80*/  IMAD R5, R24, c[0x0][0x17c], R0 ;  /* 0x00005f0018057a24 */ /* 0x000fc400078e0200 */
[----:B------:R-:W-:Y:S01]  /*1b90*/  IMAD.WIDE.U32 R38, R24, c[0x0][0x178], R10 ;  /* 0x00005e0018267a25 */ /* 0x000fe200078e000a */
[----:B------:R-:W-:-:S03]  /*1ba0*/  LEA R10, P1, R2, c[0x0][0x190], 0x1 ;  /* 0x00006400020a7a11 */ /* 0x000fc600078208ff */
[----:B------:R-:W-:Y:S01]  /*1bb0*/  IMAD.IADD R0, R3, 0x1, R16 ;  /* 0x0000000103007824 */ /* 0x000fe200078e0210 */
[----:B------:R-:W-:Y:S01]  /*1bc0*/  STL.64 [R1+0x28], R38 ;  /* 0x0000282601007387 */ /* 0x000fe20000100a00 */
[----:B------:R-:W-:Y:S02]  /*1bd0*/  IMAD.U32 R14, RZ, RZ, UR26 ;  /* 0x0000001aff0e7e24 */ /* 0x000fe4000f8e00ff */
[----:B------:R-:W-:Y:S01]  /*1be0*/  IMAD.IADD R35, R39, 0x1, R5 ;  /* 0x0000000127237824 */ /* 0x000fe200078e0205 */
[----:B------:R-:W-:Y:S01]  /*1bf0*/  IADD3.X R5, R7, UR17, RZ, P0, !PT ;  /* 0x0000001107057c10 */ /* 0x000fe200087fe4ff */
[----:B------:R-:W-:Y:S01]  /*1c00*/  IMAD.U32 R9, RZ, RZ, UR24 ;  /* 0x00000018ff097e24 */ /* 0x000fe2000f8e00ff */
[----:B------:R-:W-:Y:S01]  /*1c10*/  LEA.HI.X R11, R2, c[0x0][0x194], R0, 0x1, P1 ;  /* 0x00006500020b7a11 */ /* 0x000fe200008f0c00 */
[----:B------:R-:W-:Y:S01]  /*1c20*/  IMAD.WIDE.U32 R12, R26, c[0x0][0x218], R18 ;  /* 0x000086001a0c7a25 */ /* 0x000fe200078e0012 */
[----:B------:R-:W-:Y:S01]  /*1c30*/  IADD3 R2, P1, R4, UR18, RZ ;  /* 0x0000001204027c10 */ /* 0x000fe2000ff3e0ff */
[----:B------:R2:W-:Y:S01]  /*1c40*/  LDGSTS.E.BYPASS.LTC128B.128 [R27+0x5080], [R4.64], !P6 ;  /* 0x05080000041b7fae */ /* 0x0005e2000f101d54 */
[C---:B------:R-:W-:Y:S01]  /*1c50*/  ISETP.GE.OR P6, PT, R8.reuse, c[0x0][0x1cc], !P2 ;  /* 0x0000730008007a0c */ /* 0x040fe200057c6670 */
[----:B------:R-:W-:Y:S01]  /*1c60*/  IMAD.U32 R15, RZ, RZ, UR27 ;  /* 0x0000001bff0f7e24 */ /* 0x000fe2000f8e00ff */
[----:B------:R-:W-:Y:S01]  /*1c70*/  IADD3.X R3, R5, UR17, RZ, P1, !PT ;  /* 0x0000001105037c10 */ /* 0x000fe20008ffe4ff */
[----:B------:R-:W-:Y:S01]  /*1c80*/  USHF.L.U32 UR24, UR4, 0x6, URZ ;  /* 0x0000000604187899 */ /* 0x000fe2000800063f */
[----:B------:R-:W-:Y:S01]  /*1c90*/  IADD3 R13, R13, UR6, RZ ;  /* 0x000000060d0d7c10 */ /* 0x000fe2000fffe0ff */
[----:B------:R-:W-:Y:S01]  /*1ca0*/  ULDC.64 UR6, c[0x0][0x1a8] ;  /* 0x00006a0000067ab9 */ /* 0x000fe20000000a00 */
[----:B------:R-:W-:Y:S01]  /*1cb0*/  ISETP.GE.OR P1, PT, R8, c[0x0][0x1cc], !P3 ;  /* 0x0000730008007a0c */ /* 0x000fe20005f26670 */
[----:B------:R-:W-:Y:S01]  /*1cc0*/  IMAD R0, R28, c[0x0][0x208], RZ ;  /* 0x000082001c007a24 */ /* 0x000fe200078e02ff */
[----:B-1----:R-:W-:Y:S01]  /*1cd0*/  LEA R7, P0, R14, R38, 0x7 ;  /* 0x000000260e077211 */ /* 0x002fe200078038ff */
[----:B------:R-:W-:Y:S01]  /*1ce0*/  IMAD.WIDE.U32 R12, R24, c[0x0][0x208], R12 ;  /* 0x00008200180c7a25 */ /* 0x000fe200078e000c */
[----:B------:R-:W-:Y:S01]  /*1cf0*/  ISETP.GE.OR P3, PT, R8, c[0x0][0x19c], !P3 ;  /* 0x0000670008007a0c */ /* 0x000fe20005f66670 */
[----:B------:R1:W-:Y:S01]  /*1d00*/  STL [R1+0x38], R35 ;  /* 0x0000382301007387 */ /* 0x0003e20000100800 */
[----:B------:R-:W-:Y:S01]  /*1d10*/  LEA.HI.X R9, R14, R35, R9, 0x7, P0 ;  /* 0x000000230e097211 */ /* 0x000fe200000f3c09 */
[----:B------:R-:W-:Y:S01]  /*1d20*/  IMAD R0, R24, c[0x0][0x20c], R0 ;  /* 0x0000830018007a24 */ /* 0x000fe200078e0200 */
[----:B------:R-:W-:Y:S01]  /*1d30*/  IADD3 R14, P0, R2, UR18, RZ ;  /* 0x00000012020e7c10 */ /* 0x000fe2000ff1e0ff */
[----:B------:R-:W-:Y:S01]  /*1d40*/  USHF.L.U64.HI UR18, UR6, UR14, UR7 ;  /* 0x0000000e06127299 */ /* 0x000fe20008010207 */
[----:B------:R-:W-:Y:S01]  /*1d50*/  ISETP.GE.OR P2, PT, R8, c[0x0][0x19c], !P2 ;  /* 0x0000670008007a0c */ /* 0x000fe20005746670 */
[----:B------:R-:W-:Y:S01]  /*1d60*/  USHF.L.U32 UR7, UR22, 0x7, URZ ;  /* 0x0000000716077899 */ /* 0x000fe2000800063f */
[----:B------:R-:W-:Y:S01]  /*1d70*/  IADD3.X R15, R3, UR17, RZ, P0, !PT ;  /* 0x00000011030f7c10 */ /* 0x000fe200087fe4ff */
[----:B------:R-:W-:Y:S01]  /*1d80*/  USHF.L.U32 UR6, UR6, 0x6, URZ ;  /* 0x0000000606067899 */ /* 0x000fe2000800063f */
[C---:B------:R-:W-:Y:S01]  /*1d90*/  LEA R6, P0, R7.reuse, c[0x0][0x160], 0x1 ;  /* 0x0000580007067a11 */ /* 0x040fe200078008ff */
[----:B------:R3:W-:Y:S01]  /*1da0*/  LDGSTS.E.BYPASS.LTC128B.128 [R27+0x6080], [R2.64], !P1 ;  /* 0x06080000021b7fae */ /* 0x0007e2000c901d54 */
[----:B------:R-:W-:Y:S01]  /*1db0*/  USHF.L.U64.HI UR17, UR4, UR14, UR5 ;  /* 0x0000000e04117299 */ /* 0x000fe20008010205 */
[----:B------:R-:W-:Y:S01]  /*1dc0*/  IMAD.MOV.U32 R34, RZ, RZ, R12 ;  /* 0x000000ffff227224 */ /* 0x000fe200078e000c */
[----:B------:R-:W-:Y:S01]  /*1dd0*/  LEA.HI.X R7, R7, c[0x0][0x164], R9, 0x1, P0 ;  /* 0x0000590007077a11 */ /* 0x000fe200000f0c09 */
[----:B------:R-:W-:Y:S01]  /*1de0*/  IMAD.U32 R9, RZ, RZ, UR7 ;  /* 0x00000007ff097e24 */ /* 0x000fe2000f8e00ff */
[----:B--2---:R-:W-:Y:S01]  /*1df0*/  IADD3 R4, P0, R10, UR6, RZ ;  /* 0x000000060a047c10 */ /* 0x004fe2000ff1e0ff */
[----:B------:R2:W-:Y:S01]  /*1e00*/  LDGSTS.E.BYPASS.LTC128B.128 [R27+0x7080], [R14.64], !P6 ;  /* 0x070800000e1b7fae */ /* 0x0005e2000f101d54 */
[----:B------:R-:W-:Y:S01]  /*1e10*/  ISETP.GE.AND P6, PT, R8, c[0x0][0x16c], PT ;  /* 0x00005b0008007a0c */ /* 0x000fe20003fc6270 */
[----:B------:R-:W-:Y:S01]  /*1e20*/  ULDC.64 UR4, c[0x0][0x208] ;  /* 0x0000820000047ab9 */ /* 0x000fe20000000a00 */
[----:B------:R-:W-:Y:S01]  /*1e30*/  IADD3 R9, -R30, UR10, -R9 ;  /* 0x0000000a1e097c10 */ /* 0x000fe2000fffe909 */
[----:B------:R4:W-:Y:S01]  /*1e40*/  LDGSTS.E.BYPASS.LTC128B.128 [R27+0x80], [R10.64], !P5 ;  /* 0x000800000a1b7fae */ /* 0x0009e2000e901d54 */
[----:B------:R-:W-:Y:S01]  /*1e50*/  IADD3.X R5, R11, UR18, RZ, P0, !PT ;  /* 0x000000120b057c10 */ /* 0x000fe200087fe4ff */
[----:B------:R-:W-:Y:S01]  /*1e60*/  IMAD.WIDE.U32 R18, R26, c[0x0][0x240], R22 ;  /* 0x000090001a127a25 */ /* 0x000fe200078e0016 */
[----:B------:R-:W-:Y:S01]  /*1e70*/  ISETP.LT.OR P1, PT, R9, 0x1, P6 ;  /* 0x000000010900780c */ /* 0x000fe20003721670 */
[----:B------:R2:W-:Y:S02]  /*1e80*/  STL.64 [R1+0x20], R12 ;  /* 0x0000200c01007387 */ /* 0x0005e40000100a00 */
[----:B-1----:R-:W-:-:S02]  /*1e90*/  IMAD.IADD R35, R13, 0x1, R0 ;  /* 0x000000010d237824 */ /* 0x002fc400078e0200 */
[----:B------:R1:W-:Y:S01]  /*1ea0*/  LDGSTS.E.BYPASS.LTC128B.128 [R27+0x1080], [R4.64], !P4 ;  /* 0x01080000041b7fae */ /* 0x0003e2000e101d54 */
[----:B------:R-:W-:-:S03]  /*1eb0*/  ISETP.GT.AND P4, PT, R20, 0x1f, PT ;  /* 0x0000001f1400780c */ /* 0x000fc60003f84270 */
[----:B------:R-:W-:Y:S01]  /*1ec0*/  STL.64 [R1+0x18], R34 ;  /* 0x0000182201007387 */ /* 0x000fe20000100a00 */
[----:B---3--:R-:W-:-:S04]  /*1ed0*/  IADD3 R2, P0, R4, UR6, RZ ;  /* 0x0000000604027c10 */ /* 0x008fc8000ff1e0ff */
[----:B------:R-:W-:-:S05]  /*1ee0*/  IADD3.X R3, R5, UR18, RZ, P0, !PT ;  /* 0x0000001205037c10 */ /* 0x000fca00087fe4ff */
[----:B------:R3:W-:Y:S01]  /*1ef0*/  LDGSTS.E.BYPASS.LTC128B.128 [R27+0x2080], [R2.64], !P3 ;  /* 0x02080000021b7fae */ /* 0x0007e2000d901d54 */
[----:B----4-:R-:W-:Y:S01]  /*1f00*/  IADD3 R10, P0, R2, UR6, RZ ;  /* 0x00000006020a7c10 */ /* 0x010fe2000ff1e0ff */
[----:B------:R-:W-:Y:S01]  /*1f10*/  UMOV UR6, 0x7 ;  /* 0x0000000700067882 */ /* 0x000fe20000000000 */
[----:B------:R-:W-:Y:S01]  /*1f20*/  ISETP.LT.OR P3, PT, R9, 0x21, P6 ;  /* 0x000000210900780c */ /* 0x000fe20003761670 */
[----:B------:R-:W-:Y:S01]  /*1f30*/  USHF.L.U64.HI UR6, UR4, UR6, UR5 ;  /* 0x0000000604067299 */ /* 0x000fe20008010205 */
[----:B------:R-:W-:Y:S01]  /*1f40*/  IADD3.X R11, R3, UR18, RZ, P0, !PT ;  /* 0x00000012030b7c10 */ /* 0x000fe200087fe4ff */
[----:B------:R-:W-:Y:S02]  /*1f50*/  USHF.L.U32 UR18, UR4, 0x7, URZ ;  /* 0x0000000704127899 */ /* 0x000fe4000800063f */
[----:B------:R-:W-:Y:S02]  /*1f60*/  UIMAD UR25, UR6, UR22, URZ ;  /* 0x00000016061972a4 */ /* 0x000fe4000f8e023f */
[----:B------:R4:W-:Y:S01]  /*1f70*/  LDGSTS.E.BYPASS.LTC128B.128 [R27+0x3080], [R10.64], !P2 ;  /* 0x030800000a1b7fae */ /* 0x0009e2000d101d54 */
[----:B------:R-:W-:Y:S01]  /*1f80*/  USHF.R.S32.HI UR5, URZ, 0x1f, UR7 ;  /* 0x0000001f3f057899 */ /* 0x000fe20008011407 */
[----:B------:R-:W-:Y:S01]  /*1f90*/  IMAD.U32 R24, RZ, RZ, UR18 ;  /* 0x00000012ff187e24 */ /* 0x000fe2000f8e00ff */
[----:B------:R-:W-:Y:S01]  /*1fa0*/  UIMAD UR25, UR23, UR18, UR25 ;  /* 0x00000012171972a4 */ /* 0x000fe2000f8e0219 */
[----:B------:R-:W0:Y:S01]  /*1fb0*/  LDGDEPBAR ;  /* 0x00000000000079af */ /* 0x000e220000000000 */
[----:B------:R-:W-:Y:S01]  /*1fc0*/  ISETP.LT.OR P2, PT, R9, 0x41, P6 ;  /* 0x000000410900780c */ /* 0x000fe20003741670 */
[----:B------:R-:W-:-:S02]  /*1fd0*/  USHF.L.U32 UR23, UR4, 0x6, URZ ;  /* 0x0000000604177899 */ /* 0x000fc4000800063f */
[----:B------:R1:W-:Y:S01]  /*1fe0*/  LDGSTS.E.BYPASS.LTC128B.128 [R27+0x8080], [R6.64], !P1 ;  /* 0x08080000061b7fae */ /* 0x0003e2000c901d54 */
[----:B----4-:R-:W-:-:S05]  /*1ff0*/  IMAD.WIDE.U32 R10, R24, UR22, R34 ;  /* 0x00000016180a7c25 */ /* 0x010fca000f8e0022 */
[----:B------:R-:W-:Y:S02]  /*2000*/  IADD3 R11, R11, UR25, RZ ;  /* 0x000000190b0b7c10 */ /* 0x000fe4000fffe0ff */
[----:B-1----:R-:W-:-:S04]  /*2010*/  IADD3 R6, P0, R6, UR24, RZ ;  /* 0x0000001806067c10 */ /* 0x002fc8000ff1e0ff */
[----:B------:R-:W-:Y:S02]  /*2020*/  IADD3.X R7, R7, UR17, RZ, P0, !PT ;  /* 0x0000001107077c10 */ /* 0x000fe400087fe4ff */
[----:B------:R-:W-:Y:S02]  /*2030*/  IADD3 R4, P1, R6, UR24, RZ ;  /* 0x0000001806047c10 */ /* 0x000fe4000ff3e0ff */
[----:B------:R-:W-:Y:S01]  /*2040*/  @!P4 IADD3 R0, P0, R36, UR7, RZ ;  /* 0x000000072400cc10 */ /* 0x000fe2000ff1e0ff */
[----:B------:R1:W-:Y:S01]  /*2050*/  LDGSTS.E.BYPASS.LTC128B.128 [R27+0x9080], [R6.64], !P3 ;  /* 0x09080000061b7fae */ /* 0x0003e2000d901d54 */
[----:B------:R-:W-:Y:S02]  /*2060*/  IADD3.X R5, R7, UR17, RZ, P1, !PT ;  /* 0x0000001107057c10 */ /* 0x000fe40008ffe4ff */
[----:B--2---:R-:W-:Y:S01]  /*2070*/  IADD3 R12, P5, R4, UR24, RZ ;  /* 0x00000018040c7c10 */ /* 0x004fe2000ffbe0ff */
[----:B------:R-:W-:Y:S01]  /*2080*/  ULDC UR24, c[0x0][0x20c] ;  /* 0x0000830000187ab9 */ /* 0x000fe20000000800 */
[----:B---3--:R-:W-:Y:S01]  /*2090*/  @!P4 IADD3.X R3, R33, UR5, RZ, P0, !PT ;  /* 0x000000052103cc10 */ /* 0x008fe200087fe4ff */
[----:B------:R2:W-:Y:S01]  /*20a0*/  LDGSTS.E.BYPASS.LTC128B.128 [R27+0xa080], [R4.64], !P2 ;  /* 0x0a080000041b7fae */ /* 0x0005e2000d101d54 */
[----:B------:R-:W-:Y:S01]  /*20b0*/  IADD3.X R13, R5, UR17, RZ, P5, !PT ;  /* 0x00000011050d7c10 */ /* 0x000fe2000affe4ff */
[----:B------:R-:W-:Y:S01]  /*20c0*/  USHF.L.U64.HI UR14, UR4, UR14, UR24 ;  /* 0x0000000e040e7299 */ /* 0x000fe20008010218 */
[----:B------:R-:W-:-:S02]  /*20d0*/  @!P4 LEA R14, P5, R0, c[0x0][0x258], 0x2 ;  /* 0x00009600000eca11 */ /* 0x000fc400078a10ff */
[C---:B------:R-:W-:Y:S02]  /*20e0*/  ISETP.LT.OR P1, PT, R9.reuse, 0x61, P6 ;  /* 0x000000610900780c */ /* 0x040fe40003721670 */
[----:B------:R-:W-:Y:S02]  /*20f0*/  LEA R2, P0, R10, c[0x0][0x1f0], 0x1 ;  /* 0x00007c000a027a11 */ /* 0x000fe400078008ff */
[----:B------:R-:W-:Y:S01]  /*2100*/  @!P4 LEA.HI.X R15, R0, c[0x0][0x25c], R3, 0x2, P5 ;  /* 0x00009700000fca11 */ /* 0x000fe200028f1403 */
[----:B------:R-:W-:Y:S01]  /*2110*/  @!P4 IMAD.SHL.U32 R0, R20, 0x10, RZ ;  /* 0x000000101400c824 */ /* 0x000fe200078e00ff */
[----:B------:R-:W-:Y:S02]  /*2120*/  ISETP.GE.AND P5, PT, R8, c[0x0][0x1fc], PT ;  /* 0x00007f0008007a0c */ /* 0x000fe40003fa6270 */
[----:B------:R-:W-:Y:S02]  /*2130*/  LEA.HI.X R3, R10, c[0x0][0x1f4], R11, 0x1, P0 ;  /* 0x00007d000a037a11 */ /* 0x000fe400000f0c0b */
[----:B------:R-:W-:-:S02]  /*2140*/  ISETP.LT.OR P0, PT, R9, 0x1, P5 ;  /* 0x000000010900780c */ /* 0x000fc40002f01670 */
[C---:B------:R-:W-:Y:S01]  /*2150*/  ISETP.LT.OR P3, PT, R9.reuse, 0x21, P5 ;  /* 0x000000210900780c */ /* 0x040fe20002f61670 */
[----:B------:R3:W-:Y:S01]  /*2160*/  LDGSTS.E.BYPASS.LTC128B.128 [R27+0xb080], [R12.64], !P1 ;  /* 0x0b0800000c1b7fae */ /* 0x0007e2000c901d54 */
[C---:B------:R-:W-:Y:S02]  /*2170*/  ISETP.LT.OR P2, PT, R9.reuse, 0x41, P5 ;  /* 0x000000410900780c */ /* 0x040fe40002f41670 */
[----:B------:R-:W-:Y:S01]  /*2180*/  ISETP.LT.OR P1, PT, R9, 0x61, P5 ;  /* 0x000000610900780c */ /* 0x000fe20002f21670 */
[----:B------:R4:W-:Y:S01]  /*2190*/  @!P4 LDGSTS.E.BYPASS.LTC128B.128 [R0+0x18080], [R14.64] ;  /* 0x180800000e00cfae */ /* 0x0009e2000b901d54 */
[--C-:B------:R-:W-:Y:S02]  /*21a0*/  SHF.R.S32.HI R10, RZ, 0x5, R17.reuse ;  /* 0x00000005ff0a7819 */ /* 0x100fe40000011411 */
[----:B------:R-:W-:Y:S01]  /*21b0*/  SHF.R.S32.HI R8, RZ, 0x1f, R17 ;  /* 0x0000001fff087819 */ /* 0x000fe20000011411 */
[----:B------:R-:W0:Y:S03]  /*21c0*/  LDGDEPBAR ;  /* 0x00000000000079af */ /* 0x000e260000000000 */
[----:B------:R-:W-:Y:S01]  /*21d0*/  LEA.HI R8, R8, R10, RZ, 0x2 ;  /* 0x0000000a08087211 */ /* 0x000fe200078f10ff */
[----:B------:R1:W-:Y:S01]  /*21e0*/  LDGSTS.E.BYPASS.LTC128B.128 [R27+0x10080], [R2.64], !P0 ;  /* 0x10080000021b7fae */ /* 0x0003e2000c101d54 */
[----:B--2---:R-:W-:-:S04]  /*21f0*/  IADD3 R4, P0, R2, UR23, RZ ;  /* 0x0000001702047c10 */ /* 0x004fc8000ff1e0ff */
[----:B------:R-:W-:-:S05]  /*2200*/  IADD3.X R5, R3, UR14, RZ, P0, !PT ;  /* 0x0000000e03057c10 */ /* 0x000fca00087fe4ff */
[----:B------:R2:W-:Y:S01]  /*2210*/  LDGSTS.E.BYPASS.LTC128B.128 [R27+0x11080], [R4.64], !P3 ;  /* 0x11080000041b7fae */ /* 0x0005e2000d901d54 */
[----:B----4-:R-:W-:Y:S02]  /*2220*/  LEA.HI R0, R25, R20, RZ, 0x4 ;  /* 0x0000001419007211 */ /* 0x010fe400078f20ff */
[----:B------:R-:W-:Y:S02]  /*2230*/  LOP3.LUT R14, R8, 0xfffffffc, RZ, 0xc0, !PT ;  /* 0xfffffffc080e7812 */ /* 0x000fe400078ec0ff */
[----:B------:R-:W-:Y:S02]  /*2240*/  LOP3.LUT R9, R0, 0xfffffff0, RZ, 0xc0, !PT ;  /* 0xfffffff000097812 */ /* 0x000fe400078ec0ff */
[----:B---3--:R-:W-:Y:S01]  /*2250*/  SHF.R.S32.HI R12, RZ, 0x4, R0 ;  /* 0x00000004ff0c7819 */ /* 0x008fe20000011400 */
[----:B------:R-:W-:Y:S01]  /*2260*/  IMAD.IADD R14, R10, 0x1, -R14 ;  /* 0x000000010a0e7824 */ /* 0x000fe200078e0a0e */
[----:B-1----:R-:W-:Y:S01]  /*2270*/  IADD3 R2, P0, R4, UR23, RZ ;  /* 0x0000001704027c10 */ /* 0x002fe2000ff1e0ff */
[----:B------:R-:W-:Y:S01]  /*2280*/  IMAD.IADD R9, R20, 0x1, -R9 ;  /* 0x0000000114097824 */ /* 0x000fe200078e0a09 */
[----:B------:R-:W-:-:S02]  /*2290*/  LEA.HI R11, R0, R12, RZ, 0x1 ;  /* 0x0000000c000b7211 */ /* 0x000fc400078f08ff */
[----:B------:R-:W-:Y:S02]  /*22a0*/  IADD3.X R3, R5, UR14, RZ, P0, !PT ;  /* 0x0000000e05037c10 */ /* 0x000fe400087fe4ff */
[----:B------:R-:W-:Y:S02]  /*22b0*/  SHF.R.S32.HI R7, RZ, 0x1f, R9 ;  /* 0x0000001fff077819 */ /* 0x000fe40000011409 */
[----:B------:R-:W-:Y:S01]  /*22c0*/  IADD3 R6, P0, R2, UR23, RZ ;  /* 0x0000001702067c10 */ /* 0x000fe2000ff1e0ff */
[----:B------:R1:W-:Y:S01]  /*22d0*/  LDGSTS.E.BYPASS.LTC128B.128 [R27+0x12080], [R2.64], !P2 ;  /* 0x12080000021b7fae */ /* 0x0003e2000d101d54 */
[----:B------:R-:W-:Y:S02]  /*22e0*/  LEA.HI R16, R7, R9, RZ, 0x3 ;  /* 0x0000000907107211 */ /* 0x000fe400078f18ff */
[----:B------:R-:W-:Y:S02]  /*22f0*/  IADD3.X R7, R3, UR14, RZ, P0, !PT ;  /* 0x0000000e03077c10 */ /* 0x000fe400087fe4ff */
[----:B------:R-:W-:-:S02]  /*2300*/  IADD3 R0, P0, R32, UR7, RZ ;  /* 0x0000000720007c10 */ /* 0x000fc4000ff1e0ff */
[----:B------:R-:W-:Y:S01]  /*2310*/  LOP3.LUT R15, R11, 0xfffffffe, RZ, 0xc0, !PT ;  /* 0xfffffffe0b0f7812 */ /* 0x000fe200078ec0ff */
[----:B------:R3:W-:Y:S01]  /*2320*/  LDGSTS.E.BYPASS.LTC128B.128 [R27+0x13080], [R6.64], !P1 ;  /* 0x13080000061b7fae */ /* 0x0007e2000c901d54 */
[----:B------:R-:W-:Y:S02]  /*2330*/  LOP3.LUT R13, R16, 0xfffffff8, RZ, 0xc0, !PT ;  /* 0xfffffff8100d7812 */ /* 0x000fe400078ec0ff */
[----:B------:R-:W-:Y:S01]  /*2340*/  IADD3.X R11, R31, UR5, RZ, P0, !PT ;  /* 0x000000051f0b7c10 */ /* 0x000fe200087fe4ff */
[----:B------:R-:W-:Y:S01]  /*2350*/  IMAD.IADD R15, R12, 0x1, -R15 ;  /* 0x000000010c0f7824 */ /* 0x000fe200078e0a0f */
[----:B------:R-:W-:Y:S01]  /*2360*/  LEA R8, P0, R0, c[0x0][0x280], 0x2 ;  /* 0x0000a00000087a11 */ /* 0x000fe200078010ff */
[----:B------:R-:W-:Y:S01]  /*2370*/  IMAD.IADD R13, R9, 0x1, -R13 ;  /* 0x00000001090d7824 */ /* 0x000fe200078e0a0d */
[----:B------:R-:W-:Y:S01]  /*2380*/  ULDC.64 UR4, c[0x0][0x240] ;  /* 0x0000900000047ab9 */ /* 0x000fe20000000a00 */
[----:B--2---:R-:W-:Y:S01]  /*2390*/  IADD3 R5, P1, R18, UR19, RZ ;  /* 0x0000001312057c10 */ /* 0x004fe2000ff3e0ff */
[----:B------:R-:W-:Y:S01]  /*23a0*/  UIMAD UR4, UR15, UR4, URZ ;  /* 0x000000040f0472a4 */ /* 0x000fe2000f8e023f */
[----:B------:R-:W-:Y:S01]  /*23b0*/  LEA.HI.X R9, R0, c[0x0][0x284], R11, 0x2, P0 ;  /* 0x0000a10000097a11 */ /* 0x000fe200000f140b */
[----:B------:R-:W-:-:S02]  /*23c0*/  @!P4 IMAD.SHL.U32 R0, R20, 0x10, RZ ;  /* 0x000000101400c824 */ /* 0x000fc400078e00ff */
[----:B------:R-:W-:Y:S01]  /*23d0*/  UIMAD UR5, UR16, UR5, UR4 ;  /* 0x00000005100572a4 */ /* 0x000fe2000f8e0204 */
[----:B------:R2:W-:Y:S01]  /*23e0*/  STL [R1+0x50], R5 ;  /* 0x0000500501007387 */ /* 0x0005e20000100800 */
[----:B------:R-:W-:-:S03]  /*23f0*/  UIADD3 UR4, UR22, 0x1, URZ ;  /* 0x0000000116047890 */ /* 0x000fc6000fffe03f */
[----:B------:R4:W-:Y:S01]  /*2400*/  @!P4 LDGSTS.E.BYPASS.LTC128B.128 [R0+0x18480], [R8.64] ;  /* 0x184800000800cfae */ /* 0x0009e2000b901d54 */
[----:B-1----:R-:W-:Y:S01]  /*2410*/  LEA.HI R2, R25, R20, RZ, 0x7 ;  /* 0x0000001419027211 */ /* 0x002fe200078f38ff */
[----:B------:R-:W-:Y:S01]  /*2420*/  IMAD.SHL.U32 R3, R13, 0x40, RZ ;  /* 0x000000400d037824 */ /* 0x000fe200078e00ff */
[----:B------:R-:W-:Y:S01]  /*2430*/  UISETP.GE.AND UP0, UPT, UR4, UR8, UPT ;  /* 0x000000080400728c */ /* 0x000fe2000bf06270 */
[----:B------:R-:W0:Y:S01]  /*2440*/  LDGDEPBAR ;  /* 0x00000000000079af */ /* 0x000e220000000000 */
[----:B------:R-:W-:Y:S01]  /*2450*/  SHF.R.S32.HI R201, RZ, 0x7, R2 ;  /* 0x00000007ffc97819 */ /* 0x000fe20000011402 */
[----:B------:R-:W-:Y:S01]  /*2460*/  IMAD.SHL.U32 R2, R15, 0x8, RZ ;  /* 0x000000080f027824 */ /* 0x000fe200078e00ff */
[----:B------:R-:W-:Y:S01]  /*2470*/  LOP3.LUT R3, R3, 0x1c0, RZ, 0xc0, !PT ;  /* 0x000001c003037812 */ /* 0x000fe200078ec0ff */
[----:B------:R-:W0:Y:S01]  /*2480*/  LDGDEPBAR ;  /* 0x00000000000079af */ /* 0x000e220000000000 */
[----:B---3--:R-:W-:Y:S01]  /*2490*/  IMAD.SHL.U32 R6, R16, 0x40, RZ ;  /* 0x0000004010067824 */ /* 0x008fe200078e00ff */
[----:B------:R-:W-:-:S02]  /*24a0*/  IADD3 R7, R19, UR5, RZ ;  /* 0x0000000513077c10 */ /* 0x000fc4000fffe0ff */
[----:B------:R-:W-:Y:S02]  /*24b0*/  SHF.R.U32.HI R4, RZ, 0x3, R3 ;  /* 0x00000003ff047819 */ /* 0x000fe40000011603 */
[----:B------:R-:W-:Y:S02]  /*24c0*/  LOP3.LUT R2, R3, 0x8, R2, 0xf8, !PT ;  /* 0x0000000803027812 */ /* 0x000fe400078ef802 */
[----:B------:R-:W-:Y:S01]  /*24d0*/  PLOP3.LUT P0, PT, PT, PT, UP0, 0x80, 0x0 ;  /* 0x000000000000781c */ /* 0x000fe20003f0f008 */
[----:B--2---:R-:W-:-:S05]  /*24e0*/  IMAD.U32 R5, RZ, RZ, UR19 ;  /* 0x00000013ff057e24 */ /* 0x004fca000f8e00ff */
[----:B------:R-:W-:Y:S01]  /*24f0*/  LEA.HI.X.SX32 R5, R5, R7, 0x1, P1 ;  /* 0x0000000705057211 */ /* 0x000fe200008f0eff */
[----:B----4-:R-:W-:-:S04]  /*2500*/  IMAD.SHL.U32 R0, R201, 0x8, RZ ;  /* 0x00000008c9007824 */ /* 0x010fc800078e00ff */
[----:B------:R1:W-:Y:S01]  /*2510*/  STL [R1+0x4c], R5 ;  /* 0x00004c0501007387 */ /* 0x0003e20000100800 */
[----:B------:R-:W-:Y:S01]  /*2520*/  LOP3.LUT R12, R0, 0x8, RZ, 0xc0, !PT ;  /* 0x00000008000c7812 */ /* 0x000fe200078ec0ff */
[----:B------:R-:W-:-:S05]  /*2530*/  IMAD.SHL.U32 R0, R15, 0x10, RZ ;  /* 0x000000100f007824 */ /* 0x000fca00078e00ff */
[----:B------:R-:W-:-:S04]  /*2540*/  LOP3.LUT R0, R12, 0x10, R0, 0xf8, !PT ;  /* 0x000000100c007812 */ /* 0x000fc800078ef800 */
        /* <DEDUP_REMOVED lines=12> */
[----:B-1----:R-:W-:Y:S01]  /*2610*/  IMAD.WIDE.U32 R4, R24, UR4, R34 ;  /* 0x0000000418047c25 */ /* 0x002fe2000f8e0022 */
        /* <DEDUP_REMOVED lines=30> */
.L_x_1633:
[----:B---3--:R-:W-:Y:S05]  /*2800*/  BSYNC B0 ;  /* 0x0000000000007941 */ /* 0x008fea0003800000 */
.L_x_1632:
[----:B-1----:R-:W-:Y:S01]  /*2810*/  LEA.HI R2, R25, R20, RZ, 0x2 ;  /* 0x0000001419027211 */ /* 0x002fe200078f10ff */
[----:B------:R-:W-:Y:S01]  /*2820*/  IMAD.SHL.U32 R8, R14, 0x10, RZ ;  /* 0x000000100e087824 */ /* 0x000fe200078e00ff */
[----:B------:R-:W-:Y:S01]  /*2830*/  LOP3.LUT R4, R17, 0xffffffe0, RZ, 0xc0, !PT ;  /* 0xffffffe011047812 */ /* 0x000fe200078ec0ff */
[----:B------:R-:W-:Y:S01]  /*2840*/  IMAD.MOV.U32 R223, RZ, RZ, 0x40 ;  /* 0x00000040ffdf7424 */ /* 0x000fe200078e00ff */
[----:B------:R-:W-:Y:S01]  /*2850*/  LOP3.LUT R3, R2, 0x3ffffffc, RZ, 0xc0, !PT ;  /* 0x3ffffffc02037812 */ /* 0x000fe200078ec0ff */
[----:B------:R-:W-:Y:S01]  /*2860*/  IMAD.MOV.U32 R205, RZ, RZ, 0x20 ;  /* 0x00000020ffcd7424 */ /* 0x000fe200078e00ff */
[----:B------:R-:W-:Y:S01]  /*2870*/  SHF.R.S32.HI R5, RZ, 0x2, R2 ;  /* 0x00000002ff057819 */ /* 0x000fe20000011402 */
[C---:B------:R-:W-:Y:S01]  /*2880*/  IMAD.IADD R11, R20.reuse, 0x1, -R4 ;  /* 0x00000001140b7824 */ /* 0x040fe200078e0a04 */
[----:B------:R-:W-:Y:S01]  /*2890*/  SHF.R.S32.HI R2, RZ, 0x1f, R2 ;  /* 0x0000001fff027819 */ /* 0x000fe20000011402 */
[----:B------:R-:W-:Y:S01]  /*28a0*/  IMAD.IADD R20, R20, 0x1, -R3 ;  /* 0x0000000114147824 */ /* 0x000fe200078e0a03 */
[----:B------:R-:W-:Y:S01]  /*28b0*/  LEA.HI R7, R201, R201, RZ, 0x1 ;  /* 0x000000c9c9077211 */ /* 0x000fe200078f08ff */
[----:B------:R-:W-:Y:S01]  /*28c0*/  IMAD.SHL.U32 R3, R29, 0x40, RZ ;  /* 0x000000401d037824 */ /* 0x000fe200078e00ff */
[----:B------:R-:W-:Y:S01]  /*28d0*/  LOP3.LUT P3, RZ, R13, 0x4, RZ, 0xc0, !PT ;  /* 0x000000040dff7812 */ /* 0x000fe2000786c0ff */
[----:B------:R-:W-:Y:S01]  /*28e0*/  IMAD.SHL.U32 R4, R30, 0x8, RZ ;  /* 0x000000081e047824 */ /* 0x000fe200078e00ff */
[----:B------:R-:W-:Y:S01]  /*28f0*/  LOP3.LUT P2, RZ, R29, 0x2, RZ, 0xc0, !PT ;  /* 0x000000021dff7812 */ /* 0x000fe2000784c0ff */
[----:B------:R-:W0:Y:S01]  /*2900*/  LDGDEPBAR ;  /* 0x00000000000079af */ /* 0x000e220000000000 */
[----:B------:R-:W-:Y:S01]  /*2910*/  LOP3.LUT R10, R3, 0x1c0, RZ, 0xc0, !PT ;  /* 0x000001c0030a7812 */ /* 0x000fe200078ec0ff */
[----:B------:R-:W-:Y:S01]  /*2920*/  CS2R R126, SRZ ;  /* 0x00000000007e7805 */ /* 0x000fe2000001ff00 */
[----:B------:R-:W-:Y:S01]  /*2930*/  LEA.HI R3, R2, R5, RZ, 0x3 ;  /* 0x0000000502037211 */ /* 0x000fe200078f18ff */
[----:B------:R-:W-:Y:S01]  /*2940*/  CS2R R124, SRZ ;  /* 0x00000000007c7805 */ /* 0x000fe2000001ff00 */
[----:B------:R-:W-:Y:S01]  /*2950*/  LOP3.LUT R2, R4, 0x8, RZ, 0xc0, !PT ;  /* 0x0000000804027812 */ /* 0x000fe200078ec0ff */
[----:B------:R-:W-:Y:S01]  /*2960*/  CS2R R130, SRZ ;  /* 0x0000000000827805 */ /* 0x000fe2000001ff00 */
[----:B------:R-:W-:Y:S01]  /*2970*/  LOP3.LUT R4, R3, 0xfffffff8, RZ, 0xc0, !PT ;  /* 0xfffffff803047812 */ /* 0x000fe200078ec0ff */
[----:B------:R-:W-:Y:S01]  /*2980*/  CS2R R128, SRZ ;  /* 0x0000000000807805 */ /* 0x000fe2000001ff00 */
[----:B------:R-:W-:Y:S01]  /*2990*/  SHF.R.U32.HI R9, RZ, 0x3, R10 ;  /* 0x00000003ff097819 */ /* 0x000fe2000001160a */
[----:B------:R-:W-:Y:S01]  /*29a0*/  CS2R R122, SRZ ;  /* 0x00000000007a7805 */ /* 0x000fe2000001ff00 */
[----:B------:R-:W-:Y:S01]  /*29b0*/  LOP3.LUT R6, R10, 0x30, R8, 0xf8, !PT ;  /* 0x000000300a067812 */ /* 0x000fe200078ef808 */
[----:B------:R-:W-:Y:S01]  /*29c0*/  IMAD.IADD R4, R5, 0x1, -R4 ;  /* 0x0000000105047824 */ /* 0x000fe200078e0a04 */
[----:B------:R-:W-:Y:S01]  /*29d0*/  LOP3.LUT R3, R7, 0x1ffffffe, RZ, 0xc0, !PT ;  /* 0x1ffffffe07037812 */ /* 0x000fe200078ec0ff */
[----:B------:R-:W-:Y:S01]  /*29e0*/  IMAD R5, R20, 0x2, R0 ;  /* 0x0000000214057824 */ /* 0x000fe200078e0200 */
[C---:B------:R-:W-:Y:S01]  /*29f0*/  LOP3.LUT R7, R9.reuse, R2, R10, 0x1e, !PT ;  /* 0x0000000209077212 */ /* 0x040fe200078e1e0a */
[----:B------:R-:W-:Y:S01]  /*2a00*/  CS2R R120, SRZ ;  /* 0x0000000000787805 */ /* 0x000fe2000001ff00 */
[----:B------:R-:W-:Y:S01]  /*2a10*/  LOP3.LUT R6, R9, R6, R2, 0x1e, !PT ;  /* 0x0000000609067212 */ /* 0x000fe200078e1e02 */
[----:B------:R-:W-:Y:S01]  /*2a20*/  IMAD.IADD R9, R201, 0x1, -R3 ;  /* 0x00000001c9097824 */ /* 0x000fe200078e0a03 */
[----:B------:R-:W-:Y:S01]  /*2a30*/  SHF.R.S32.HI R2, RZ, 0x1f, R11 ;  /* 0x0000001fff027819 */ /* 0x000fe2000001140b */
[----:B------:R-:W-:Y:S01]  /*2a40*/  IMAD.SHL.U32 R3, R4, 0x40, RZ ;  /* 0x0000004004037824 */ /* 0x000fe200078e00ff */
[----:B------:R-:W-:Y:S01]  /*2a50*/  LOP3.LUT P1, RZ, R29, 0x4, RZ, 0xc0, !PT ;  /* 0x000000041dff7812 */ /* 0x000fe2000782c0ff */
[C---:B------:R-:W-:Y:S01]  /*2a60*/  IMAD R200, R15.reuse, 0x200, R6 ;  /* 0x000002000fc87824 */ /* 0x040fe200078e0206 */
[----:B------:R-:W-:Y:S01]  /*2a70*/  LEA.HI R0, R2, R11, RZ, 0x2 ;  /* 0x0000000b02007211 */ /* 0x000fe200078f10ff */
[----:B------:R-:W-:Y:S01]  /*2a80*/  IMAD R201, R15, 0x2, R201 ;  /* 0x000000020fc97824 */ /* 0x000fe200078e02c9 */
[----:B------:R-:W-:Y:S01]  /*2a90*/  LOP3.LUT R2, R3, 0x1c0, RZ, 0xc0, !PT ;  /* 0x000001c003027812 */ /* 0x000fe200078ec0ff */
[----:B------:R-:W-:Y:S01]  /*2aa0*/  CS2R R118, SRZ ;  /* 0x0000000000767805 */ /* 0x000fe2000001ff00 */
[C---:B------:R-:W-:Y:S01]  /*2ab0*/  LEA.HI.SX32 R6, R0.reuse, R8, 0x1e ;  /* 0x0000000800067211 */ /* 0x040fe200078ff2ff */
[----:B------:R-:W-:Y:S01]  /*2ac0*/  IMAD.U32 R201, R201, 0x200, R7 ;  /* 0x00000200c9c97824 */ /* 0x000fe200078e0007 */
[----:B------:R-:W-:Y:S01]  /*2ad0*/  LOP3.LUT R0, R0, 0x7ffffffc, RZ, 0xc0, !PT ;  /* 0x7ffffffc00007812 */ /* 0x000fe200078ec0ff */
[----:B------:R-:W-:Y:S01]  /*2ae0*/  CS2R R116, SRZ ;  /* 0x0000000000747805 */ /* 0x000fe2000001ff00 */
[----:B------:R-:W-:Y:S01]  /*2af0*/  SHF.R.U32.HI R3, RZ, 0x3, R2 ;  /* 0x00000003ff037819 */ /* 0x000fe20000011602 */
[----:B------:R1:W-:Y:S01]  /*2b00*/  STL [R1+0x10], R6 ;  /* 0x0000100601007387 */ /* 0x0003e20000100800 */
[----:B------:R-:W-:Y:S01]  /*2b10*/  LOP3.LUT P0, RZ, R13, 0x2, RZ, 0xc0, !PT ;  /* 0x000000020dff7812 */ /* 0x000fe2000780c0ff */
[----:B------:R-:W-:Y:S01]  /*2b20*/  IMAD.IADD R0, R11, 0x1, -R0 ;  /* 0x000000010b007824 */ /* 0x000fe200078e0a00 */
[----:B------:R-:W-:Y:S01]  /*2b30*/  LOP3.LUT R2, R3, R2, R12, 0x1e, !PT ;  /* 0x0000000203027212 */ /* 0x000fe200078e1e0c */
[----:B------:R-:W-:Y:S01]  /*2b40*/  IMAD.MOV.U32 R3, RZ, RZ, 0x40 ;  /* 0x00000040ff037424 */ /* 0x000fe200078e00ff */
[----:B------:R-:W-:Y:S01]  /*2b50*/  SEL R202, R223, 0xffffffc0, !P1 ;  /* 0xffffffc0dfca7807 */ /* 0x000fe20004800000 */
[----:B------:R-:W-:Y:S01]  /*2b60*/  IMAD R0, R9, 0x4, R0 ;  /* 0x0000000409007824 */ /* 0x000fe200078e0200 */
[----:B------:R-:W-:Y:S01]  /*2b70*/  SEL R203, R205, 0xffffffe0, !P2 ;  /* 0xffffffe0cdcb7807 */ /* 0x000fe20005000000 */
[----:B------:R-:W-:Y:S01]  /*2b80*/  IMAD.IADD R2, R2, 0x1, R5 ;  /* 0x0000000102027824 */ /* 0x000fe200078e0205 */
[----:B------:R-:W-:Y:S01]  /*2b90*/  SEL R3, R3, 0xffffffc0, !P3 ;  /* 0xffffffc003037807 */ /* 0x000fe20005800000 */
[----:B------:R-:W-:Y:S01]  /*2ba0*/  IMAD.SHL.U32 R0, R0, 0x2, RZ ;  /* 0x0000000200007824 */ /* 0x000fe200078e00ff */
[----:B------:R-:W-:Y:S01]  /*2bb0*/  R2P PR, R4, 0x6 ;  /* 0x0000000604007804 */ /* 0x000fe20000000000 */
[----:B------:R-:W-:Y:S01]  /*2bc0*/  IMAD.SHL.U32 R201, R201, 0x2, RZ ;  /* 0x00000002c9c97824 */ /* 0x000fe200078e00ff */
[----:B------:R-:W-:Y:S01]  /*2bd0*/  LEA R221, R2, 0x18880, 0x1 ;  /* 0x0001888002dd7811 */ /* 0x000fe200078e08ff */
[----:B------:R1:W-:Y:S01]  /*2be0*/  STL [R1+0x34], R3 ;  /* 0x0000340301007387 */ /* 0x0003e20000100800 */
[----:B------:R-:W-:Y:S01]  /*2bf0*/  SEL R172, R223, 0xffffffc0, !P3 ;  /* 0xffffffc0dfac7807 */ /* 0x000fe20005800000 */
[----:B------:R-:W-:Y:S01]  /*2c00*/  IMAD.IADD R202, R201, 0x1, R202 ;  /* 0x00000001c9ca7824 */ /* 0x000fe200078e02ca */
[----:B------:R-:W-:Y:S01]  /*2c10*/  IADD3 R222, R221, 0x20, RZ ;  /* 0x00000020ddde7810 */ /* 0x000fe20007ffe0ff */
[----:B------:R1:W-:Y:S01]  /*2c20*/  STL [R1+0x4], R0 ;  /* 0x0000040001007387 */ /* 0x0003e20000100800 */
[----:B------:R-:W-:Y:S01]  /*2c30*/  SEL R223, R223, 0xffffffc0, !P2 ;  /* 0xffffffc0dfdf7807 */ /* 0x000fe20005000000 */
[----:B------:R-:W-:Y:S01]  /*2c40*/  IMAD.IADD R204, R201, 0x1, R203 ;  /* 0x00000001c9cc7824 */ /* 0x000fe200078e02cb */
[----:B------:R-:W-:Y:S01]  /*2c50*/  SEL R208, R205, 0xffffffe0, !P3 ;  /* 0xffffffe0cdd07807 */ /* 0x000fe20005800000 */
        /* <DEDUP_REMOVED lines=33> */
[----:B-1----:R-:W-:-:S02]  /*2e70*/  IMAD.IADD R209, R206, 0x1, R208 ;  /* 0x00000001ced17824 */ /* 0x002fc400078e02d0 */
.L_x_1636:
        /* <DEDUP_REMOVED lines=125> */
[----:B------:R-:W-:Y:S01]  /*3650*/  UIMAD.WIDE.U32 UR24, UR18, UR6, URZ ;  /* 0x00000006121872a5 */ /* 0x000fe2000f8e003f */
[----:B------:R-:W3:Y:S01]  /*3660*/  LDL.64 R226, [R1+0x28] ;  /* 0x0000280001e27983 */ /* 0x000ee20000100a00 */
[----:B------:R-:W-:Y:S01]  /*3670*/  USHF.R.S32.HI UR16, URZ, 0x1f, UR18 ;  /* 0x0000001f3f107899 */ /* 0x000fe20008011412 */
[----:B------:R-:W-:Y:S02]  /*3680*/  IMAD.U32 R132, RZ, RZ, UR22 ;  /* 0x00000016ff847e24 */ /* 0x000fe4000f8e00ff */
[----:B------:R-:W4:Y:S01]  /*3690*/  LDL R220, [R1+0x38] ;  /* 0x0000380001dc7983 */ /* 0x000f220000100800 */
[----:B------:R-:W-:Y:S01]  /*36a0*/  UIMAD UR16, UR16, UR6, URZ ;  /* 0x00000006101072a4 */ /* 0x000fe2000f8e023f */
[----:B------:R-:W-:Y:S01]  /*36b0*/  IMAD.U32 R3, RZ, RZ, UR24 ;  /* 0x00000018ff037e24 */ /* 0x000fe2000f8e00ff */
[----:B------:R-:W-:Y:S01]  /*36c0*/  @!P4 LEA R132, R132, 0x80, 0x7 ;  /* 0x000000808484c811 */ /* 0x000fe200078e38ff */
[----:B------:R-:W5:Y:S01]  /*36d0*/  LDL R225, [R1+0x48] ;  /* 0x0000480001e17983 */ /* 0x000f620000100800 */
[----:B------:R-:W-:Y:S01]  /*36e0*/  UIMAD UR16, UR18, UR7, UR16 ;  /* 0x00000007121072a4 */ /* 0x000fe2000f8e0210 */
[----:B------:R-:W-:Y:S01]  /*36f0*/  IMAD.U32 R136, RZ, RZ, UR24 ;  /* 0x00000018ff887e24 */ /* 0x000fe2000f8e00ff */
[----:B------:R-:W-:Y:S01]  /*3700*/  UIMAD UR18, UR18, -0x80, UR10 ;  /* 0xffffff80121278a4 */ /* 0x000fe2000f8e020a */
[----:B------:R-:W5:Y:S01]  /*3710*/  LDL R218, [R1+0x44] ;  /* 0x0000440001da7983 */ /* 0x000f620000100800 */
[----:B------:R-:W-:Y:S02]  /*3720*/  UIADD3 UR16, UR25, UR16, URZ ;  /* 0x0000001019107290 */ /* 0x000fe4000fffe03f */
[----:B------:R-:W-:Y:S01]  /*3730*/  USHF.L.U32 UR6, UR6, 0x6, URZ ;  /* 0x0000000606067899 */ /* 0x000fe2000800063f */
[----:B------:R-:W5:Y:S03]  /*3740*/  LDL R219, [R1+0x3c] ;  /* 0x00003c0001db7983 */ /* 0x000f660000100800 */
[----:B------:R-:W-:Y:S01]  /*3750*/  IMAD.U32 R2, RZ, RZ, UR16 ;  /* 0x00000010ff027e24 */ /* 0x000fe2000f8e00ff */
[----:B------:R-:W5:Y:S01]  /*3760*/  LDL.64 R216, [R1+0x8] ;  /* 0x0000080001d87983 */ /* 0x000f620000100a00 */
[----:B--2---:R-:W-:Y:S02]  /*3770*/  IADD3 R135, -R228, UR18, RZ ;  /* 0x00000012e4877c10 */ /* 0x004fe4000fffe1ff */
[----:B---3--:R-:W-:Y:S02]  /*3780*/  LEA R3, P2, R3, R226, 0x7 ;  /* 0x000000e203037211 */ /* 0x008fe400078438ff */
[----:B------:R-:W-:Y:S02]  /*3790*/  ISETP.LT.OR P0, PT, R135, 0x1, P6 ;  /* 0x000000018700780c */ /* 0x000fe40003701670 */
[----:B----4-:R-:W-:Y:S02]  /*37a0*/  LEA.HI.X R136, R136, R220, R2, 0x7, P2 ;  /* 0x000000dc88887211 */ /* 0x010fe400010f3c02 */
[C---:B------:R-:W-:Y:S02]  /*37b0*/  LEA R2, P2, R3.reuse, c[0x0][0x160], 0x1 ;  /* 0x0000580003027a11 */ /* 0x040fe400078408ff */
[----:B-----5:R-:W-:Y:S02]  /*37c0*/  @!P4 IADD3 R133, P1, R132, R225, RZ ;  /* 0x000000e18485c210 */ /* 0x020fe40007f3e0ff */
[----:B------:R-:W-:Y:S02]  /*37d0*/  LEA.HI.X R3, R3, c[0x0][0x164], R136, 0x1, P2 ;  /* 0x0000590003037a11 */ /* 0x000fe400010f0c88 */
[C---:B------:R-:W-:Y:S01]  /*37e0*/  ISETP.LT.OR P3, PT, R135.reuse, 0x21, P6 ;  /* 0x000000218700780c */ /* 0x040fe20003761670 */
[----:B------:R-:W-:Y:S01]  /*37f0*/  IMAD R134, R134, 0x4000, R218 ;  /* 0x0000400086867824 */ /* 0x000fe200078e02da */
[----:B------:R-:W-:Y:S02]  /*3800*/  ISETP.LT.OR P2, PT, R135, 0x41, P6 ;  /* 0x000000418700780c */ /* 0x000fe40003741670 */
[----:B------:R-:W-:Y:S02]  /*3810*/  @!P4 LEA.HI.X.SX32 R132, R132, R219, 0x1, P1 ;  /* 0x000000db8484c211 */ /* 0x000fe400008f0eff */
[----:B------:R-:W-:Y:S01]  /*3820*/  @!PT LDS RZ, [RZ] ;  /* 0x00000000fffff984 */ /* 0x000fe20000000800 */
[----:B------:R-:W-:Y:S01]  /*3830*/  @!PT LDS RZ, [RZ] ;  /* 0x00000000fffff984 */ /* 0x000fe20000000800 */
[----:B------:R-:W-:Y:S01]  /*3840*/  @!PT LDS RZ, [RZ] ;  /* 0x00000000fffff984 */ /* 0x000fe20000000800 */
[----:B------:R1:W-:Y:S01]  /*3850*/  LDGSTS.E.BYPASS.LTC128B.128 [R134], [R2.64], !P0 ;  /* 0x0000000002867fae */ /* 0x0003e2000c101d54 */
[C---:B------:R-:W-:Y:S04]  /*3860*/  @!P4 LEA R138, P1, R133.reuse, c[0x0][0x258], 0x2 ;  /* 0x00009600858aca11 */ /* 0x040fe800078210ff */
[----:B------:R-:W-:Y:S02]  /*3870*/  @!P4 LEA.HI.X R139, R133, c[0x0][0x25c], R132, 0x2, P1 ;  /* 0x00009700858bca11 */ /* 0x000fe400008f1484 */
[----:B------:R-:W-:Y:S04]  /*3880*/  IADD3 R132, P1, R2, UR6, RZ ;  /* 0x0000000602847c10 */ /* 0x000fe8000ff3e0ff */
[----:B------:R-:W-:Y:S02]  /*3890*/  IADD3.X R133, R3, UR17, RZ, P1, !PT ;  /* 0x0000001103857c10 */ /* 0x000fe40008ffe4ff */
[----:B------:R-:W-:Y:S01]  /*38a0*/  ISETP.LT.OR P1, PT, R135, 0x61, P6 ;  /* 0x000000618700780c */ /* 0x000fe20003721670 */
[----:B------:R-:W-:Y:S02]  /*38b0*/  IMAD.U32 R135, RZ, RZ, UR5 ;  /* 0x00000005ff877e24 */ /* 0x000fe4000f8e00ff */
[----:B------:R2:W-:Y:S02]  /*38c0*/  LDGSTS.E.BYPASS.LTC128B.128 [R134+0x1000], [R132.64], !P3 ;  /* 0x0100000084867fae */ /* 0x0005e4000d901d54 */
[----:B------:R-:W-:Y:S01]  /*38d0*/  @!P4 IMAD R135, R135, 0x80, R216 ;  /* 0x000000808787c824 */ /* 0x000fe200078e02d8 */
[----:B-1----:R-:W-:Y:S04]  /*38e0*/  IADD3 R2, P0, R132, UR6, RZ ;  /* 0x0000000684027c10 */ /* 0x002fe8000ff1e0ff */
[----:B------:R-:W-:Y:S02]  /*38f0*/  IADD3.X R3, R133, UR17, RZ, P0, !PT ;  /* 0x0000001185037c10 */ /* 0x000fe400087fe4ff */
[----:B------:R-:W-:Y:S03]  /*3900*/  IADD3 R136, P0, R2, UR6, RZ ;  /* 0x0000000602887c10 */ /* 0x000fe6000ff1e0ff */
[----:B------:R1:W-:Y:S01]  /*3910*/  LDGSTS.E.BYPASS.LTC128B.128 [R134+0x2000], [R2.64], !P2 ;  /* 0x0200000002867fae */ /* 0x0003e2000d101d54 */
[----:B------:R-:W-:Y:S05]  /*3920*/  IADD3.X R137, R3, UR17, RZ, P0, !PT ;  /* 0x0000001103897c10 */ /* 0x000fea00087fe4ff */
[----:B------:R1:W-:Y:S01]  /*3930*/  LDGSTS.E.BYPASS.LTC128B.128 [R134+0x3000], [R136.64], !P1 ;  /* 0x0300000088867fae */ /* 0x0003e2000c901d54 */
[----:B--2---:R-:W-:Y:S05]  /*3940*/  @!P4 IMAD.SHL.U32 R132, R135, 0x4, RZ ;  /* 0x000000048784c824 */ /* 0x004fea00078e00ff */
[----:B------:R1:W-:Y:S02]  /*3950*/  @!P4 LDGSTS.E.BYPASS.LTC128B.128 [R132+0x18080], [R138.64] ;  /* 0x180800008a84cfae */ /* 0x0003e4000b901d54 */
.L_x_1634:
[----:B-12-4-:R-:W2:Y:S01]  /*3960*/  LDL R132, [R1+0x4] ;  /* 0x0000040001847983 */ /* 0x016ea20000100800 */
[----:B------:R-:W-:Y:S01]  /*3970*/  USHF.L.U32 UR6, UR13, 0x7, URZ ;  /* 0x000000070d067899 */ /* 0x000fe2000800063f */
[----:B------:R-:W-:Y:S01]  /*3980*/  IMAD.U32 R2, RZ, RZ, UR10 ;  /* 0x0000000aff027e24 */ /* 0x000fe2000f8e00ff */
[----:B------:R-:W-:Y:S01]  /*3990*/  ULEA UR7, UR22, 0x1, 0x7 ;  /* 0x0000000116077891 */ /* 0x000fe2000f8e383f */
[----:B------:R-:W0:Y:S01]  /*39a0*/  LDGDEPBAR ;  /* 0x00000000000079af */ /* 0x000e220000000000 */
[----:B------:R-:W-:Y:S02]  /*39b0*/  UIADD3 UR16, UR22, 0x2, URZ ;  /* 0x0000000216107890 */ /* 0x000fe4000fffe03f */
[----:B------:R-:W-:Y:S02]  /*39c0*/  UIADD3 UR7, UR9, UR7, -UR6 ;  /* 0x0000000709077290 */ /* 0x000fe4000fffe806 */
[----:B------:R-:W-:Y:S02]  /*39d0*/  UIADD3 UR6, -UR6, UR9, URZ ;  /* 0x0000000906067290 */ /* 0x000fe4000fffe13f */
[----:B------:R-:W-:Y:S02]  /*39e0*/  UISETP.GE.AND UP0, UPT, UR16, UR8, UPT ;  /* 0x000000081000728c */ /* 0x000fe4000bf06270 */
[----:B------:R-:W-:Y:S05]  /*39f0*/  IADD3 R2, R215, UR7, -R2 ;  /* 0x00000007d7027c10 */ /* 0x000fea000fffe802 */
[----:B--2---:R-:W-:Y:S01]  /*3a00*/  IMAD.IADD R3, R2, 0x1, -R132 ;  /* 0x0000000102037824 */ /* 0x004fe200078e0a84 */
[----:B------:R-:W-:Y:S04]  /*3a10*/  IADD3 R133, -R132, UR6, RZ ;  /* 0x0000000684857c10 */ /* 0x000fe8000fffe1ff */
[----:B------:R-:W-:Y:S02]  /*3a20*/  IADD3 R132, R3, 0x8, RZ ;  /* 0x0000000803847810 */ /* 0x000fe40007ffe0ff */
[C---:B------:R-:W-:Y:S02]  /*3a30*/  IMNMX R2, R133.reuse, R3, PT ;  /* 0x0000000385027217 */ /* 0x040fe40003800200 */
[----:B------:R-:W-:Y:S02]  /*3a40*/  IMNMX R132, R133, R132, PT ;  /* 0x0000008485847217 */ /* 0x000fe40003800200 */
[----:B------:R-:W-:Y:S02]  /*3a50*/  ISETP.GT.AND P2, PT, R2, 0x1, PT ;  /* 0x000000010200780c */ /* 0x000fe40003f44270 */
[C---:B------:R-:W-:Y:S02]  /*3a60*/  ISETP.GT.AND P1, PT, R132.reuse, RZ, PT ;  /* 0x000000ff8400720c */ /* 0x040fe40003f24270 */
[----:B------:R-:W-:Y:S02]  /*3a70*/  ISETP.GT.AND P0, PT, R132, 0x1, PT ;  /* 0x000000018400780c */ /* 0x000fe40003f04270 */
[----:B------:R-:W-:Y:S02]  /*3a80*/  FSEL R230, R6, -INF , P1 ;  /* 0xff80000006e67808 */ /* 0x000fe40000800000 */
[----:B------:R-:W-:Y:S02]  /*3a90*/  FSEL R229, R7, -INF , P0 ;  /* 0xff80000007e57808 */ /* 0x000fe40000000000 */
[----:B------:R-:W-:Y:S01]  /*3aa0*/  ISETP.GT.AND P1, PT, R132, 0x10, PT ;  /* 0x000000108400780c */ /* 0x000fe20003f24270 */
[--C-:B------:R-:W-:Y:S01]  /*3ab0*/  FFMA.FTZ R230, R230, c[0x0][0x29c], -R211.reuse ;  /* 0x0000a700e6e67a23 */ /* 0x100fe200000108d3 */
[----:B------:R-:W-:Y:S01]  /*3ac0*/  ISETP.GT.AND P0, PT, R132, 0x11, PT ;  /* 0x000000118400780c */ /* 0x000fe20003f04270 */
[--C-:B------:R-:W-:Y:S01]  /*3ad0*/  FFMA.FTZ R229, R229, c[0x0][0x29c], -R211.reuse ;  /* 0x0000a700e5e57a23 */ /* 0x100fe200000108d3 */
[----:B------:R-:W-:Y:S02]  /*3ae0*/  ISETP.GT.AND P3, PT, R2, RZ, PT ;  /* 0x000000ff0200720c */ /* 0x000fe40003f64270 */
[----:B------:R-:W-:Y:S02]  /*3af0*/  FSEL R225, R5, -INF , P2 ;  /* 0xff80000005e17808 */ /* 0x000fe40001000000 */
[----:B------:R-:W-:Y:S02]  /*3b00*/  FSEL R228, R18, -INF , P1 ;  /* 0xff80000012e47808 */ /* 0x000fe40000800000 */
[----:B------:R-:W-:Y:S01]  /*3b10*/  FSEL R227, R19, -INF , P0 ;  /* 0xff80000013e37808 */ /* 0x000fe20000000000 */
[--C-:B------:R-:W-:Y:S01]  /*3b20*/  FFMA.FTZ R225, R225, c[0x0][0x29c], -R210.reuse ;  /* 0x0000a700e1e17a23 */ /* 0x100fe200000108d2 */
[----:B------:R-:W-:Y:S01]  /*3b30*/  ISETP.GT.AND P1, PT, R132, 0x20, PT ;  /* 0x000000208400780c */ /* 0x000fe20003f24270 */
[--C-:B------:R-:W-:Y:S01]  /*3b40*/  FFMA.FTZ R228, R228, c[0x0][0x29c], -R211.reuse ;  /* 0x0000a700e4e47a23 */ /* 0x100fe200000108d3 */
[----:B------:R-:W-:Y:S01]  /*3b50*/  ISETP.GT.AND P0, PT, R132, 0x21, PT ;  /* 0x000000218400780c */ /* 0x000fe20003f04270 */
[--C-:B------:R-:W-:Y:S01]  /*3b60*/  FFMA.FTZ R227, R227, c[0x0][0x29c], -R211.reuse ;  /* 0x0000a700e3e37a23 */ /* 0x100fe200000108d3 */
[----:B------:R-:W-:Y:S02]  /*3b70*/  FSEL R226, R4, -INF , P3 ;  /* 0xff80000004e27808 */ /* 0x000fe40001800000 */
[C---:B------:R-:W-:Y:S02]  /*3b80*/  ISETP.GT.AND P3, PT, R2.reuse, 0x10, PT ;  /* 0x000000100200780c */ /* 0x040fe40003f64270 */
[----:B------:R-:W-:Y:S02]  /*3b90*/  ISETP.GT.AND P2, PT, R2, 0x11, PT ;  /* 0x000000110200780c */ /* 0x000fe40003f44270 */
[----:B------:R-:W-:Y:S02]  /*3ba0*/  FSEL R218, R16, -INF , P3 ;  /* 0xff80000010da7808 */ /* 0x000fe40001800000 */
[----:B------:R-:W-:Y:S02]  /*3bb0*/  FSEL R217, R17, -INF , P2 ;  /* 0xff80000011d97808 */ /* 0x000fe40001000000 */
[----:B------:R-:W-:Y:S01]  /*3bc0*/  FSEL R220, R22, -INF , P1 ;  /* 0xff80000016dc7808 */ /* 0x000fe20000800000 */
[--C-:B------:R-:W-:Y:S01]  /*3bd0*/  FFMA.FTZ R218, R218, c[0x0][0x29c], -R210.reuse ;  /* 0x0000a700dada7a23 */ /* 0x100fe200000108d2 */
[----:B------:R-:W-:Y:S01]  /*3be0*/  FSEL R219, R23, -INF , P0 ;  /* 0xff80000017db7808 */ /* 0x000fe20000000000 */
[--C-:B------:R-:W-:Y:S01]  /*3bf0*/  FFMA.FTZ R217, R217, c[0x0][0x29c], -R210.reuse ;  /* 0x0000a700d9d97a23 */ /* 0x100fe200000108d2 */
[C---:B------:R-:W-:Y:S02]  /*3c00*/  ISETP.GT.AND P1, PT, R132.reuse, 0x30, PT ;  /* 0x000000308400780c */ /* 0x040fe40003f24270 */
[----:B------:R-:W-:Y:S02]  /*3c10*/  ISETP.GT.AND P0, PT, R132, 0x31, PT ;  /* 0x000000318400780c */ /* 0x000fe40003f04270 */
[C---:B------:R-:W-:Y:S02]  /*3c20*/  ISETP.GT.AND P3, PT, R2.reuse, 0x20, PT ;  /* 0x000000200200780c */ /* 0x040fe40003f64270 */
[----:B------:R-:W-:Y:S02]  /*3c30*/  ISETP.GT.AND P2, PT, R2, 0x21, PT ;  /* 0x000000210200780c */ /* 0x000fe40003f44270 */
[----:B------:R-:W-:Y:S02]  /*3c40*/  FSEL R183, R20, -INF , P3 ;  /* 0xff80000014b77808 */ /* 0x000fe40001800000 */
[----:B------:R-:W-:Y:S02]  /*3c50*/  FSEL R182, R21, -INF , P2 ;  /* 0xff80000015b67808 */ /* 0x000fe40001000000 */
[C---:B------:R-:W-:Y:S01]  /*3c60*/  ISETP.GT.AND P3, PT, R2.reuse, 0x30, PT ;  /* 0x000000300200780c */ /* 0x040fe20003f64270 */
[--C-:B------:R-:W-:Y:S01]  /*3c70*/  FFMA.FTZ R183, R183, c[0x0][0x29c], -R210.reuse ;  /* 0x0000a700b7b77a23 */ /* 0x100fe200000108d2 */
[----:B------:R-:W-:Y:S01]  /*3c80*/  ISETP.GT.AND P2, PT, R2, 0x31, PT ;  /* 0x000000310200780c */ /* 0x000fe20003f44270 */
[--C-:B------:R-:W-:Y:S01]  /*3c90*/  FFMA.FTZ R182, R182, c[0x0][0x29c], -R210.reuse ;  /* 0x0000a700b6b67a23 */ /* 0x100fe200000108d2 */
[----:B------:R-:W-:Y:S02]  /*3ca0*/  FSEL R216, R34, -INF , P1 ;  /* 0xff80000022d87808 */ /* 0x000fe40000800000 */
[C---:B------:R-:W-:Y:S02]  /*3cb0*/  ISETP.GT.AND P1, PT, R132.reuse, 0x40, PT ;  /* 0x000000408400780c */ /* 0x040fe40003f24270 */
[----:B------:R-:W-:Y:S02]  /*3cc0*/  FSEL R215, R35, -INF , P0 ;  /* 0xff80000023d77808 */ /* 0x000fe40000000000 */
[----:B------:R-:W-:Y:S02]  /*3cd0*/  ISETP.GT.AND P0, PT, R132, 0x41, PT ;  /* 0x000000418400780c */ /* 0x000fe40003f04270 */
[----:B------:R-:W-:Y:S02]  /*3ce0*/  FSEL R151, R32, -INF , P3 ;  /* 0xff80000020977808 */ /* 0x000fe40001800000 */
[----:B------:R-:W-:Y:S02]  /*3cf0*/  FSEL R150, R33, -INF , P2 ;  /* 0xff80000021967808 */ /* 0x000fe40001000000 */
[C---:B------:R-:W-:Y:S02]  /*3d00*/  ISETP.GT.AND P3, PT, R2.reuse, 0x40, PT ;  /* 0x000000400200780c */ /* 0x040fe40003f64270 */
[----:B------:R-:W-:Y:S02]  /*3d10*/  ISETP.GT.AND P2, PT, R2, 0x41, PT ;  /* 0x000000410200780c */ /* 0x000fe40003f44270 */
[----:B------:R-:W-:Y:S02]  /*3d20*/  FSEL R181, R38, -INF , P1 ;  /* 0xff80000026b57808 */ /* 0x000fe40000800000 */
[C---:B------:R-:W-:Y:S02]  /*3d30*/  ISETP.GT.AND P1, PT, R132.reuse, 0x50, PT ;  /* 0x000000508400780c */ /* 0x040fe40003f24270 */
[----:B------:R-:W-:Y:S02]  /*3d40*/  FSEL R180, R39, -INF , P0 ;  /* 0xff80000027b47808 */ /* 0x000fe40000000000 */
[----:B------:R-:W-:Y:S02]  /*3d50*/  ISETP.GT.AND P0, PT, R132, 0x51, PT ;  /* 0x000000518400780c */ /* 0x000fe40003f04270 */
[----:B------:R-:W-:Y:S01]  /*3d60*/  FSEL R143, R36, -INF , P3 ;  /* 0xff800000248f7808 */ /* 0x000fe20001800000 */
[--C-:B------:R-:W-:Y:S01]  /*3d70*/  FFMA.FTZ R180, R180, c[0x0][0x29c], -R211.reuse ;  /* 0x0000a700b4b47a23 */ /* 0x100fe200000108d3 */
[----:B------:R-:W-:Y:S02]  /*3d80*/  FSEL R142, R37, -INF , P2 ;  /* 0xff800000258e7808 */ /* 0x000fe40001000000 */
[----:B------:R-:W-:Y:S01]  /*3d90*/  FSEL R149, R50, -INF , P1 ;  /* 0xff80000032957808 */ /* 0x000fe20000800000 */
[--C-:B------:R-:W-:Y:S01]  /*3da0*/  FFMA.FTZ R237, R143, c[0x0][0x29c], -R210.reuse ;  /* 0x0000a7008fed7a23 */ /* 0x100fe200000108d2 */
[----:B------:R-:W-:Y:S01]  /*3db0*/  FSEL R148, R51, -INF , P0 ;  /* 0xff80000033947808 */ /* 0x000fe20000000000 */
[--C-:B------:R-:W-:Y:S01]  /*3dc0*/  FFMA.FTZ R236, R142, c[0x0][0x29c], -R210.reuse ;  /* 0x0000a7008eec7a23 */ /* 0x100fe200000108d2 */
[C---:B------:R-:W-:Y:S01]  /*3dd0*/  ISETP.GT.AND P3, PT, R2.reuse, 0x50, PT ;  /* 0x000000500200780c */ /* 0x040fe20003f64270 */
[--C-:B------:R-:W-:Y:S01]  /*3de0*/  FFMA.FTZ R238, R149, c[0x0][0x29c], -R211.reuse ;  /* 0x0000a70095ee7a23 */ /* 0x100fe200000108d3 */
[----:B------:R-:W-:Y:S01]  /*3df0*/  ISETP.GT.AND P2, PT, R2, 0x51, PT ;  /* 0x000000510200780c */ /* 0x000fe20003f44270 */
[--C-:B------:R-:W-:Y:S01]  /*3e00*/  FFMA.FTZ R247, R148, c[0x0][0x29c], -R211.reuse ;  /* 0x0000a70094f77a23 */ /* 0x100fe200000108d3 */
[C---:B------:R-:W-:Y:S02]  /*3e10*/  ISETP.GT.AND P1, PT, R2.reuse, 0x60, PT ;  /* 0x000000600200780c */ /* 0x040fe40003f24270 */
[----:B------:R-:W-:Y:S02]  /*3e20*/  ISETP.GT.AND P0, PT, R2, 0x61, PT ;  /* 0x000000610200780c */ /* 0x000fe40003f04270 */
[----:B------:R-:W-:Y:S02]  /*3e30*/  FSEL R141, R48, -INF , P3 ;  /* 0xff800000308d7808 */ /* 0x000fe40001800000 */
[----:B------:R-:W-:Y:S02]  /*3e40*/  FSEL R35, R49, -INF , P2 ;  /* 0xff80000031237808 */ /* 0x000fe40001000000 */
[----:B------:R-:W-:Y:S01]  /*3e50*/  IADD3 R4, R3, 0x40, RZ ;  /* 0x0000004003047810 */ /* 0x000fe20007ffe0ff */
[--C-:B------:R-:W-:Y:S01]  /*3e60*/  FFMA.FTZ R235, R141, c[0x0][0x29c], -R210.reuse ;  /* 0x0000a7008deb7a23 */ /* 0x100fe200000108d2 */
[----:B------:R-:W-:Y:S01]  /*3e70*/  FSEL R34, R52, -INF , P1 ;  /* 0xff80000034227808 */ /* 0x000fe20000800000 */
[--C-:B------:R-:W-:Y:S01]  /*3e80*/  FFMA.FTZ R234, R35, c[0x0][0x29c], -R210.reuse ;  /* 0x0000a70023ea7a23 */ /* 0x100fe200000108d2 */
[----:B------:R-:W-:Y:S02]  /*3e90*/  ISETP.GT.AND P1, PT, R132, 0x60, PT ;  /* 0x000000608400780c */ /* 0x000fe40003f24270 */
[----:B------:R-:W-:Y:S01]  /*3ea0*/  FSEL R33, R53, -INF , P0 ;  /* 0xff80000035217808 */ /* 0x000fe20000000000 */
[--C-:B------:R-:W-:Y:S01]  /*3eb0*/  FFMA.FTZ R233, R34, c[0x0][0x29c], -R210.reuse ;  /* 0x0000a70022e97a23 */ /* 0x100fe200000108d2 */
[----:B------:R-:W-:Y:S02]  /*3ec0*/  ISETP.GT.AND P0, PT, R132, 0x61, PT ;  /* 0x000000618400780c */ /* 0x000fe40003f04270 */
[C---:B------:R-:W-:Y:S01]  /*3ed0*/  ISETP.GT.AND P3, PT, R2.reuse, 0x70, PT ;  /* 0x000000700200780c */ /* 0x040fe20003f64270 */
[--C-:B------:R-:W-:Y:S01]  /*3ee0*/  FFMA.FTZ R232, R33, c[0x0][0x29c], -R210.reuse ;  /* 0x0000a70021e87a23 */ /* 0x100fe200000108d2 */
[----:B------:R-:W-:Y:S02]  /*3ef0*/  ISETP.GT.AND P2, PT, R2, 0x71, PT ;  /* 0x000000710200780c */ /* 0x000fe40003f44270 */
[----:B------:R-:W-:Y:S02]  /*3f00*/  IADD3 R2, R3, 0x48, RZ ;  /* 0x0000004803027810 */ /* 0x000fe40007ffe0ff */
[----:B------:R-:W-:Y:S02]  /*3f10*/  FSEL R139, R54, -INF , P1 ;  /* 0xff800000368b7808 */ /* 0x000fe40000800000 */
[----:B------:R-:W-:Y:S02]  /*3f20*/  FSEL R138, R55, -INF , P0 ;  /* 0xff800000378a7808 */ /* 0x000fe40000000000 */
[----:B------:R-:W-:Y:S01]  /*3f30*/  IMNMX R3, R133, R4, PT ;  /* 0x0000000485037217 */ /* 0x000fe20003800200 */
[--C-:B------:R-:W-:Y:S01]  /*3f40*/  FFMA.FTZ R250, R139, c[0x0][0x29c], -R211.reuse ;  /* 0x0000a7008bfa7a23 */ /* 0x100fe200000108d3 */
[-C--:B------:R-:W-:Y:S03]  /*3f50*/  HMMA.16816.F32 R4, R144, R152.reuse, RZ ;  /* 0x000000989004723c */ /* 0x080fe600000018ff */
[----:B------:R-:W-:Y:S01]  /*3f60*/  IMNMX R2, R133, R2, PT ;  /* 0x0000000285027217 */ /* 0x000fe20003800200 */
[--C-:B------:R-:W-:Y:S01]  /*3f70*/  FFMA.FTZ R249, R138, c[0x0][0x29c], -R211.reuse ;  /* 0x0000a7008af97a23 */ /* 0x100fe200000108d3 */
[C---:B------:R-:W-:Y:S02]  /*3f80*/  ISETP.GT.AND P1, PT, R132.reuse, 0x70, PT ;  /* 0x000000708400780c */ /* 0x040fe40003f24270 */
[----:B------:R-:W-:Y:S02]  /*3f90*/  ISETP.GT.AND P0, PT, R132, 0x71, PT ;  /* 0x000000718400780c */ /* 0x000fe40003f04270 */
[----:B------:R-:W-:Y:S02]  /*3fa0*/  FSEL R134, R66, -INF , P1 ;  /* 0xff80000042867808 */ /* 0x000fe40000800000 */
[----:B------:R-:W-:Y:S02]  /*3fb0*/  ISETP.GT.AND P1, PT, R2, RZ, PT ;  /* 0x000000ff0200720c */ /* 0x000fe40003f24270 */
[----:B------:R-:W-:Y:S01]  /*3fc0*/  FSEL R32, R64, -INF , P3 ;  /* 0xff80000040207808 */ /* 0x000fe20001800000 */
[----:B------:R-:W-:Y:S01]  /*3fd0*/  FFMA.FTZ R248, R134, c[0x0][0x29c], -R211 ;  /* 0x0000a70086f87a23 */ /* 0x000fe200000108d3 */
[----:B------:R-:W-:Y:S02]  /*3fe0*/  FSEL R65, R65, -INF , P2 ;  /* 0xff80000041417808 */ /* 0x000fe40001000000 */
[----:B------:R-:W-:Y:S01]  /*3ff0*/  FSEL R39, R67, -INF , P0 ;  /* 0xff80000043277808 */ /* 0x000fe20000000000 */
[----:B------:R-:W-:Y:S01]  /*4000*/  FFMA.FTZ R231, R32, c[0x0][0x29c], -R210 ;  /* 0x0000a70020e77a23 */ /* 0x000fe200000108d2 */
[C---:B------:R-:W-:Y:S02]  /*4010*/  ISETP.GT.AND P3, PT, R3.reuse, RZ, PT ;  /* 0x000000ff0300720c */ /* 0x040fe40003f64270 */
[----:B------:R-:W-:Y:S02]  /*4020*/  ISETP.GT.AND P2, PT, R3, 0x1, PT ;  /* 0x000000010300780c */ /* 0x000fe40003f44270 */
[----:B------:R-:W-:Y:S02]  /*4030*/  ISETP.GT.AND P0, PT, R2, 0x1, PT ;  /* 0x000000010200780c */ /* 0x000fe40003f04270 */
[----:B------:R-:W-:Y:S02]  /*4040*/  FSEL R38, R8, -INF , P3 ;  /* 0xff80000008267808 */ /* 0x000fe40001800000 */
[----:B------:R-:W-:Y:S02]  /*4050*/  FSEL R37, R9, -INF , P2 ;  /* 0xff80000009257808 */ /* 0x000fe40001000000 */
[----:B------:R-:W-:Y:S01]  /*4060*/  FSEL R137, R10, -INF , P1 ;  /* 0xff8000000a897808 */ /* 0x000fe20000800000 */
[--C-:B------:R-:W-:Y:S01]  /*4070*/  FFMA.FTZ R246, R38, c[0x0][0x29c], -R212.reuse ;  /* 0x0000a70026f67a23 */ /* 0x100fe200000108d4 */
[----:B------:R-:W-:Y:S01]  /*4080*/  FSEL R140, R11, -INF , P0 ;  /* 0xff8000000b8c7808 */ /* 0x000fe20000000000 */
[--C-:B------:R-:W-:Y:S01]  /*4090*/  FFMA.FTZ R245, R37, c[0x0][0x29c], -R212.reuse ;  /* 0x0000a70025f57a23 */ /* 0x100fe200000108d4 */
[C---:B------:R-:W-:Y:S02]  /*40a0*/  HMMA.16816.F32 R8, R156.reuse, R152, RZ ;  /* 0x000000989c08723c */ /* 0x040fe400000018ff */
[----:B------:R-:W-:Y:S01]  /*40b0*/  ISETP.GT.AND P2, PT, R3, 0x11, PT ;  /* 0x000000110300780c */ /* 0x000fe20003f44270 */
[--C-:B------:R-:W-:Y:S01]  /*40c0*/  FFMA.FTZ R137, R137, c[0x0][0x29c], -R213.reuse ;  /* 0x0000a70089897a23 */ /* 0x100fe200000108d5 */
[----:B------:R-:W-:Y:S01]  /*40d0*/  ISETP.GT.AND P1, PT, R2, 0x10, PT ;  /* 0x000000100200780c */ /* 0x000fe20003f24270 */
[--C-:B------:R-:W-:Y:S01]  /*40e0*/  FFMA.FTZ R140, R140, c[0x0][0x29c], -R213.reuse ;  /* 0x0000a7008c8c7a23 */ /* 0x100fe200000108d5 */
[----:B------:R-:W-:Y:S02]  /*40f0*/  ISETP.GT.AND P3, PT, R3, 0x10, PT ;  /* 0x000000100300780c */ /* 0x000fe40003f64270 */
[----:B------:R-:W-:Y:S04]  /*4100*/  ISETP.GT.AND P0, PT, R2, 0x11, PT ;  /* 0x000000110200780c */ /* 0x000fe80003f04270 */
[----:B------:R-:W-:Y:S02]  /*4110*/  FSEL R132, R13, -INF , P2 ;  /* 0xff8000000d847808 */ /* 0x000fe40001000000 */
[----:B------:R-:W-:Y:S02]  /*4120*/  FSEL R136, R14, -INF , P1 ;  /* 0xff8000000e887808 */ /* 0x000fe40000800000 */
[----:B------:R-:W-:Y:S01]  /*4130*/  FSEL R36, R12, -INF , P3 ;  /* 0xff8000000c247808 */ /* 0x000fe20001800000 */
[--C-:B------:R-:W-:Y:S01]  /*4140*/  FFMA.FTZ R243, R132, c[0x0][0x29c], -R212.reuse ;  /* 0x0000a70084f37a23 */ /* 0x100fe200000108d4 */
[----:B------:R-:W-:Y:S02]  /*4150*/  FSEL R135, R15, -INF , P0 ;  /* 0xff8000000f877808 */ /* 0x000fe40000000000 */
[-C--:B------:R-:W-:Y:S01]  /*4160*/  HMMA.16816.F32 R12, R156, R154.reuse, RZ ;  /* 0x0000009a9c0c723c */ /* 0x080fe200000018ff */
[----:B------:R-:W-:Y:S01]  /*4170*/  ISETP.GT.AND P1, PT, R2, 0x20, PT ;  /* 0x000000200200780c */ /* 0x000fe20003f24270 */
[--C-:B------:R-:W-:Y:S01]  /*4180*/  FFMA.FTZ R244, R36, c[0x0][0x29c], -R212.reuse ;  /* 0x0000a70024f47a23 */ /* 0x100fe200000108d4 */
[----:B------:R-:W-:Y:S01]  /*4190*/  ISETP.GT.AND P3, PT, R3, 0x20, PT ;  /* 0x000000200300780c */ /* 0x000fe20003f64270 */
[--C-:B------:R-:W-:Y:S01]  /*41a0*/  FFMA.FTZ R135, R135, c[0x0][0x29c], -R213.reuse ;  /* 0x0000a70087877a23 */ /* 0x100fe200000108d5 */
[----:B------:R-:W-:Y:S02]  /*41b0*/  FSEL R133, R26, -INF , P1 ;  /* 0xff8000001a857808 */ /* 0x000fe40000800000 */
[----:B------:R-:W-:Y:S01]  /*41c0*/  FSEL R51, R24, -INF , P3 ;  /* 0xff80000018337808 */ /* 0x000fe20001800000 */
[C---:B------:R-:W-:Y:S02]  /*41d0*/  HMMA.16816.F32 R16, R144.reuse, R154, RZ ;  /* 0x0000009a9010723c */ /* 0x040fe400000018ff */
[----:B------:R-:W-:Y:S02]  /*41e0*/  ISETP.GT.AND P2, PT, R3, 0x21, PT ;  /* 0x000000210300780c */ /* 0x000fe40003f44270 */
[--C-:B------:R-:W-:Y:S01]  /*41f0*/  FFMA.FTZ R152, R133, c[0x0][0x29c], -R213.reuse ;  /* 0x0000a70085987a23 */ /* 0x100fe200000108d5 */
[----:B------:R-:W-:Y:S01]  /*4200*/  ISETP.GT.AND P0, PT, R2, 0x21, PT ;  /* 0x000000210200780c */ /* 0x000fe20003f04270 */
[--C-:B------:R-:W-:Y:S01]  /*4210*/  FFMA.FTZ R242, R51, c[0x0][0x29c], -R212.reuse ;  /* 0x0000a70033f27a23 */ /* 0x100fe200000108d4 */
[----:B------:R-:W-:Y:S01]  /*4220*/  FSEL R50, R25, -INF , P2 ;  /* 0xff80000019327808 */ /* 0x000fe20001000000 */
[-C--:B------:R-:W-:Y:S01]  /*4230*/  HMMA.16816.F32 R20, R144, R160.reuse, RZ ;  /* 0x000000a09014723c */ /* 0x080fe200000018ff */
[----:B------:R-:W-:Y:S02]  /*4240*/  FSEL R67, R27, -INF , P0 ;  /* 0xff8000001b437808 */ /* 0x000fe40000000000 */
[C---:B------:R-:W-:Y:S01]  /*4250*/  ISETP.GT.AND P3, PT, R3.reuse, 0x30, PT ;  /* 0x000000300300780c */ /* 0x040fe20003f64270 */
[--C-:B------:R-:W-:Y:S01]  /*4260*/  FFMA.FTZ R155, R136, c[0x0][0x29c], -R213.reuse ;  /* 0x0000a700889b7a23 */ /* 0x100fe200000108d5 */
[----:B------:R-:W-:Y:S01]  /*4270*/  ISETP.GT.AND P2, PT, R3, 0x31, PT ;  /* 0x000000310300780c */ /* 0x000fe20003f44270 */
[--C-:B------:R-:W-:Y:S01]  /*4280*/  FFMA.FTZ R154, R67, c[0x0][0x29c], -R213.reuse ;  /* 0x0000a700439a7a23 */ /* 0x100fe200000108d5 */
[----:B------:R-:W-:Y:S01]  /*4290*/  FSEL R49, R28, -INF , P3 ;  /* 0xff8000001c317808 */ /* 0x000fe20001800000 */
[C---:B------:R-:W-:Y:S02]  /*42a0*/  HMMA.16816.F32 R24, R156.reuse, R160, RZ ;  /* 0x000000a09c18723c */ /* 0x040fe400000018ff */
[C---:B------:R-:W-:Y:S02]  /*42b0*/  ISETP.GT.AND P1, PT, R2.reuse, 0x30, PT ;  /* 0x000000300200780c */ /* 0x040fe40003f24270 */
[----:B------:R-:W-:Y:S01]  /*42c0*/  ISETP.GT.AND P0, PT, R2, 0x31, PT ;  /* 0x000000310200780c */ /* 0x000fe20003f04270 */
[--C-:B------:R-:W-:Y:S01]  /*42d0*/  FFMA.FTZ R241, R50, c[0x0][0x29c], -R212.reuse ;  /* 0x0000a70032f17a23 */ /* 0x100fe200000108d4 */
[----:B------:R-:W-:Y:S01]  /*42e0*/  FSEL R48, R29, -INF , P2 ;  /* 0xff8000001d307808 */ /* 0x000fe20001000000 */
[----:B------:R-:W-:Y:S01]  /*42f0*/  FFMA.FTZ R240, R49, c[0x0][0x29c], -R212 ;  /* 0x0000a70031f07a23 */ /* 0x000fe200000108d4 */
[----:B------:R-:W-:Y:S01]  /*4300*/  FSEL R66, R30, -INF , P1 ;  /* 0xff8000001e427808 */ /* 0x000fe20000800000 */
[----:B------:R-:W-:Y:S01]  /*4310*/  FFMA.FTZ R160, R151, c[0x0][0x29c], -R210 ;  /* 0x0000a70097a07a23 */ /* 0x000fe200000108d2 */
[----:B------:R-:W-:Y:S02]  /*4320*/  ISETP.GT.AND P1, PT, R2, 0x40, PT ;  /* 0x000000400200780c */ /* 0x000fe40003f24270 */
[----:B------:R-:W-:Y:S01]  /*4330*/  FSEL R64, R31, -INF , P0 ;  /* 0xff8000001f407808 */ /* 0x000fe20000000000 */
[----:B------:R-:W-:Y:S01]  /*4340*/  FFMA.FTZ R239, R48, c[0x0][0x29c], -R212 ;  /* 0x0000a70030ef7a23 */ /* 0x000fe200000108d4 */
[-C--:B------:R-:W-:Y:S01]  /*4350*/  HMMA.16816.F32 R28, R156, R162.reuse, RZ ;  /* 0x000000a29c1c723c */ /* 0x080fe200000018ff */
[----:B------:R-:W-:Y:S01]  /*4360*/  ISETP.GT.AND P0, PT, R2, 0x41, PT ;  /* 0x000000410200780c */ /* 0x000fe20003f04270 */
[--C-:B------:R-:W-:Y:S01]  /*4370*/  FFMA.FTZ R161, R150, c[0x0][0x29c], -R210.reuse ;  /* 0x0000a70096a17a23 */ /* 0x100fe200000108d2 */
[----:B------:R-:W-:Y:S01]  /*4380*/  FSEL R55, R42, -INF , P1 ;  /* 0xff8000002a377808 */ /* 0x000fe20000800000 */
[--C-:B------:R-:W-:Y:S01]  /*4390*/  FFMA.FTZ R150, R66, c[0x0][0x29c], -R213.reuse ;  /* 0x0000a70042967a23 */ /* 0x100fe200000108d5 */
[----:B------:R-:W-:Y:S01]  /*43a0*/  FSEL R54, R43, -INF , P0 ;  /* 0xff8000002b367808 */ /* 0x000fe20000000000 */
[----:B------:R-:W-:Y:S01]  /*43b0*/  MUFU.EX2 R160, R160 ;  /* 0x000000a000a07308 */ /* 0x000fe20000000800 */
[C---:B------:R-:W-:Y:S01]  /*43c0*/  ISETP.GT.AND P1, PT, R2.reuse, 0x50, PT ;  /* 0x000000500200780c */ /* 0x040fe20003f24270 */
[C---:B------:R-:W-:Y:S02]  /*43d0*/  HMMA.16816.F32 R32, R144.reuse, R162, RZ ;  /* 0x000000a29020723c */ /* 0x040fe400000018ff */
[----:B------:R-:W-:Y:S02]  /*43e0*/  ISETP.GT.AND P0, PT, R2, 0x51, PT ;  /* 0x000000510200780c */ /* 0x000fe40003f04270 */
[----:B------:R-:W-:Y:S01]  /*43f0*/  FSEL R53, R46, -INF , P1 ;  /* 0xff8000002e357808 */ /* 0x000fe20000800000 */
[--C-:B------:R-:W-:Y:S01]  /*4400*/  FFMA.FTZ R153, R55, c[0x0][0x29c], -R213.reuse ;  /* 0x0000a70037997a23 */ /* 0x100fe200000108d5 */
[----:B------:R-:W-:Y:S01]  /*4410*/  FSEL R52, R47, -INF , P0 ;  /* 0xff8000002f347808 */ /* 0x000fe20000000000 */
[--C-:B------:R-:W-:Y:S01]  /*4420*/  FFMA.FTZ R143, R54, c[0x0][0x29c], -R213.reuse ;  /* 0x0000a700368f7a23 */ /* 0x100fe200000108d5 */
[C---:B------:R-:W-:Y:S01]  /*4430*/  ISETP.GT.AND P1, PT, R2.reuse, 0x60, PT ;  /* 0x000000600200780c */ /* 0x040fe20003f24270 */
[--C-:B------:R-:W-:Y:S01]  /*4440*/  FFMA.FTZ R163, R53, c[0x0][0x29c], -R213.reuse ;  /* 0x0000a70035a37a23 */ /* 0x100fe200000108d5 */
[----:B------:R-:W-:Y:S02]  /*4450*/  ISETP.GT.AND P0, PT, R2, 0x61, PT ;  /* 0x000000610200780c */ /* 0x000fe40003f04270 */
[C---:B------:R-:W-:Y:S01]  /*4460*/  ISETP.GT.AND P3, PT, R3.reuse, 0x40, PT ;  /* 0x000000400300780c */ /* 0x040fe20003f64270 */
[--C-:B------:R-:W-:Y:S01]  /*4470*/  FFMA.FTZ R151, R52, c[0x0][0x29c], -R213.reuse ;  /* 0x0000a70034977a23 */ /* 0x100fe200000108d5 */
[----:B------:R-:W-:Y:S02]  /*4480*/  ISETP.GT.AND P2, PT, R3, 0x41, PT ;  /* 0x000000410300780c */ /* 0x000fe40003f44270 */
[----:B------:R-:W-:Y:S02]  /*4490*/  FSEL R58, R58, -INF , P1 ;  /* 0xff8000003a3a7808 */ /* 0x000fe40000800000 */
[----:B------:R-:W-:Y:S02]  /*44a0*/  FSEL R59, R59, -INF , P0 ;  /* 0xff8000003b3b7808 */ /* 0x000fe40000000000 */
[----:B------:R-:W-:Y:S01]  /*44b0*/  ISETP.GT.AND P1, PT, R2, 0x70, PT ;  /* 0x000000700200780c */ /* 0x000fe20003f24270 */
[----:B------:R-:W-:Y:S01]  /*44c0*/  FFMA.FTZ R142, R58, c[0x0][0x29c], -R213 ;  /* 0x0000a7003a8e7a23 */ /* 0x000fe200000108d5 */
[----:B------:R-:W-:Y:S01]  /*44d0*/  ISETP.GT.AND P0, PT, R2, 0x71, PT ;  /* 0x000000710200780c */ /* 0x000fe20003f04270 */
[----:B------:R-:W-:Y:S01]  /*44e0*/  FFMA.FTZ R2, R226, c[0x0][0x29c], -R210 ;  /* 0x0000a700e2027a23 */ /* 0x000fe200000108d2 */
        /* <DEDUP_REMOVED lines=8> */
[----:B------:R-:W-:Y:S01]  /*4570*/  FSEL R44, R44, -INF , P3 ;  /* 0xff8000002c2c7808 */ /* 0x000fe20001800000 */
[--C-:B------:R-:W-:Y:S01]  /*4580*/  FFMA.FTZ R215, R181, c[0x0][0x29c], -R211.reuse ;  /* 0x0000a700b5d77a23 */ /* 0x100fe200000108d3 */
[----:B------:R-:W-:Y:S01]  /*4590*/  FSEL R45, R45, -INF , P2 ;  /* 0xff8000002d2d7808 */ /* 0x000fe20001000000 */
[----:B------:R-:W-:Y:S01]  /*45a0*/  FFMA.FTZ R211, R39, c[0x0][0x29c], -R211 ;  /* 0x0000a70027d37a23 */ /* 0x000fe200000108d3 */
[----:B------:R-:W1:Y:S01]  /*45b0*/  MUFU.EX2 R2, R2 ;  /* 0x0000000200027308 */ /* 0x000e620000000800 */
[-C--:B------:R-:W-:Y:S01]  /*45c0*/  HMMA.16816.F32 R36, R144, R164.reuse, RZ ;  /* 0x000000a49024723c */ /* 0x080fe200000018ff */
[--C-:B------:R-:W-:Y:S01]  /*45d0*/  FFMA.FTZ R251, R40, c[0x0][0x29c], -R212.reuse ;  /* 0x0000a70028fb7a23 */ /* 0x100fe200000108d4 */
[----:B------:R-:W-:Y:S01]  /*45e0*/  ISETP.GT.AND P3, PT, R3, 0x60, PT ;  /* 0x000000600300780c */ /* 0x000fe20003f64270 */
[--C-:B------:R-:W-:Y:S01]  /*45f0*/  FFMA.FTZ R252, R41, c[0x0][0x29c], -R212.reuse ;  /* 0x0000a70029fc7a23 */ /* 0x100fe200000108d4 */
[----:B------:R-:W-:Y:S01]  /*4600*/  FSEL R62, R62, -INF , P1 ;  /* 0xff8000003e3e7808 */ /* 0x000fe20000800000 */
[--C-:B------:R-:W-:Y:S01]  /*4610*/  FFMA.FTZ R148, R44, c[0x0][0x29c], -R212.reuse ;  /* 0x0000a7002c947a23 */ /* 0x100fe200000108d4 */
[----:B------:R-:W-:Y:S01]  /*4620*/  FSEL R56, R56, -INF , P3 ;  /* 0xff80000038387808 */ /* 0x000fe20001800000 */
[----:B------:R-:W-:Y:S01]  /*4630*/  FFMA.FTZ R149, R45, c[0x0][0x29c], -R212 ;  /* 0x0000a7002d957a23 */ /* 0x000fe200000108d4 */
[C---:B------:R-:W-:Y:S01]  /*4640*/  HMMA.16816.F32 R40, R156.reuse, R164, RZ ;  /* 0x000000a49c28723c */ /* 0x040fe200000018ff */
[----:B------:R-:W-:Y:S01]  /*4650*/  MUFU.EX2 R211, R211 ;  /* 0x000000d300d37308 */ /* 0x000fe20000000800 */
[----:B------:R-:W-:Y:S02]  /*4660*/  ISETP.GT.AND P3, PT, R3, 0x70, PT ;  /* 0x000000700300780c */ /* 0x000fe40003f64270 */
[----:B------:R-:W-:Y:S01]  /*4670*/  FFMA.FTZ R210, R65, c[0x0][0x29c], -R210 ;  /* 0x0000a70041d27a23 */ /* 0x000fe200000108d2 */
[----:B------:R-:W-:Y:S01]  /*4680*/  FSEL R63, R63, -INF , P0 ;  /* 0xff8000003f3f7808 */ /* 0x000fe20000000000 */
[--C-:B------:R-:W-:Y:S01]  /*4690*/  FFMA.FTZ R162, R56, c[0x0][0x29c], -R212.reuse ;  /* 0x0000a70038a27a23 */ /* 0x100fe200000108d4 */
[----:B------:R-:W-:Y:S01]  /*46a0*/  FSEL R60, R60, -INF , P3 ;  /* 0xff8000003c3c7808 */ /* 0x000fe20001800000 */
[-C--:B------:R-:W-:Y:S01]  /*46b0*/  HMMA.16816.F32 R44, R156, R166.reuse, RZ ;  /* 0x000000a69c2c723c */ /* 0x080fe200000018ff */
[--C-:B------:R-:W-:Y:S01]  /*46c0*/  FFMA.FTZ R164, R64, c[0x0][0x29c], -R213.reuse ;  /* 0x0000a70040a47a23 */ /* 0x100fe200000108d5 */
[----:B------:R-:W-:Y:S01]  /*46d0*/  ISETP.GT.AND P2, PT, R3, 0x61, PT ;  /* 0x000000610300780c */ /* 0x000fe20003f44270 */
[----:B------:R-:W-:Y:S01]  /*46e0*/  MUFU.EX2 R210, R210 ;  /* 0x000000d200d27308 */ /* 0x000fe20000000800 */
[--C-:B------:R-:W-:Y:S01]  /*46f0*/  FFMA.FTZ R141, R60, c[0x0][0x29c], -R212.reuse ;  /* 0x0000a7003c8d7a23 */ /* 0x100fe200000108d4 */
[----:B------:R-:W-:Y:S01]  /*4700*/  PLOP3.LUT P0, PT, PT, PT, UP0, 0x80, 0x0 ;  /* 0x000000000000781c */ /* 0x000fe20003f0f008 */
[--C-:B------:R-:W-:Y:S01]  /*4710*/  FFMA.FTZ R165, R59, c[0x0][0x29c], -R213.reuse ;  /* 0x0000a7003ba57a23 */ /* 0x100fe200000108d5 */
[----:B------:R-:W-:Y:S01]  /*4720*/  FSEL R57, R57, -INF , P2 ;  /* 0xff80000039397808 */ /* 0x000fe20001000000 */
[C---:B------:R-:W-:Y:S02]  /*4730*/  HMMA.16816.F32 R48, R144.reuse, R166, RZ ;  /* 0x000000a69030723c */ /* 0x040fe400000018ff */
[----:B------:R-:W-:Y:S02]  /*4740*/  ISETP.GT.AND P2, PT, R3, 0x71, PT ;  /* 0x000000710300780c */ /* 0x000fe40003f44270 */
[----:B------:R-:W-:Y:S01]  /*4750*/  FFMA.FTZ R181, R57, c[0x0][0x29c], -R212 ;  /* 0x0000a70039b57a23 */ /* 0x000fe200000108d4 */
[----:B------:R-:W-:Y:S01]  /*4760*/  MUFU.EX2 R166, R183 ;  /* 0x000000b700a67308 */ /* 0x000fe20000000800 */
[----:B------:R-:W-:Y:S01]  /*4770*/  FSEL R61, R61, -INF , P2 ;  /* 0xff8000003d3d7808 */ /* 0x000fe20001000000 */
[----:B------:R-:W-:Y:S01]  /*4780*/  IMAD.MOV.U32 R167, RZ, RZ, R152 ;  /* 0x000000ffffa77224 */ /* 0x000fe200078e0098 */
[-C--:B------:R-:W-:Y:S01]  /*4790*/  HMMA.16816.F32 R52, R144, R168.reuse, RZ ;  /* 0x000000a89034723c */ /* 0x080fe200000018ff */
[--C-:B------:R-:W-:Y:S03]  /*47a0*/  FFMA.FTZ R3, R62, c[0x0][0x29c], -R213.reuse ;  /* 0x0000a7003e037a23 */ /* 0x100fe600000108d5 */
[----:B------:R-:W-:Y:S02]  /*47b0*/  FFMA.FTZ R212, R61, c[0x0][0x29c], -R212 ;  /* 0x0000a7003dd47a23 */ /* 0x000fe400000108d4 */
[----:B------:R-:W-:Y:S01]  /*47c0*/  FFMA.FTZ R213, R63, c[0x0][0x29c], -R213 ;  /* 0x0000a7003fd57a23 */ /* 0x000fe200000108d5 */
[----:B------:R-:W-:Y:S01]  /*47d0*/  MUFU.EX2 R183, R248 ;  /* 0x000000f800b77308 */ /* 0x000fe20000000800 */
[C---:B------:R-:W-:Y:S07]  /*47e0*/  HMMA.16816.F32 R56, R156.reuse, R168, RZ ;  /* 0x000000a89c38723c */ /* 0x040fee00000018ff */
[----:B------:R-:W-:Y:S01]  /*47f0*/  IMAD.MOV.U32 R168, RZ, RZ, R153 ;  /* 0x000000ffffa87224 */ /* 0x000fe200078e0099 */
[-C--:B------:R-:W-:Y:S01]  /*4800*/  HMMA.16816.F32 R60, R156, R170.reuse, RZ ;  /* 0x000000aa9c3c723c */ /* 0x080fe200000018ff */
[----:B------:R2:W-:Y:S07]  /*4810*/  MUFU.EX2 R159, R235 ;  /* 0x000000eb009f7308 */ /* 0x0005ee0000000800 */
[----:B------:R-:W-:Y:S01]  /*4820*/  HMMA.16816.F32 R64, R144, R170, RZ ;  /* 0x000000aa9040723c */ /* 0x000fe200000018ff */
[----:B------:R-:W-:Y:S02]  /*4830*/  LDSM.16.M88.4 R144, [R202+0x5080] ;  /* 0x00508000ca90783b */ /* 0x000fe40000000200 */
[----:B------:R-:W-:Y:S04]  /*4840*/  MUFU.EX2 R156, R161 ;  /* 0x000000a1009c7308 */ /* 0x000fe80000000800 */
[----:B------:R-:W-:Y:S01]  /*4850*/  MOV R171, R141 ;  /* 0x0000008d00ab7202 */ /* 0x000fe20000000f00 */
[-C--:B------:R-:W-:Y:S05]  /*4860*/  HMMA.16816.F32 R4, R172, R176.reuse, R4 ;  /* 0x000000b0ac04723c */ /* 0x080fea0000001804 */
[----:B------:R3:W-:Y:S03]  /*4870*/  MUFU.EX2 R161, R234 ;  /* 0x000000ea00a17308 */ /* 0x0007e60000000800 */
[C---:B------:R-:W-:Y:S04]  /*4880*/  HMMA.16816.F32 R8, R184.reuse, R176, R8 ;  /* 0x000000b0b808723c */ /* 0x040fe80000001808 */
[----:B--2---:R-:W-:Y:S03]  /*4890*/  MOV R235, R168 ;  /* 0x000000a800eb7202 */ /* 0x004fe60000000f00 */
[----:B------:R-:W-:Y:S01]  /*48a0*/  MOV R176, R148 ;  /* 0x0000009400b07202 */ /* 0x000fe20000000f00 */
[-C--:B------:R-:W-:Y:S01]  /*48b0*/  HMMA.16816.F32 R12, R184, R178.reuse, R12 ;  /* 0x000000b2b80c723c */ /* 0x080fe2000000180c */
[----:B------:R2:W-:Y:S03]  /*48c0*/  MUFU.EX2 R158, R237 ;  /* 0x000000ed009e7308 */ /* 0x0005e60000000800 */
[----:B------:R-:W-:Y:S04]  /*48d0*/  MOV R177, R154 ;  /* 0x0000009a00b17202 */ /* 0x000fe80000000f00 */
[C---:B------:R-:W-:Y:S03]  /*48e0*/  HMMA.16816.F32 R16, R172.reuse, R178, R16 ;  /* 0x000000b2ac10723c */ /* 0x040fe60000001810 */
[----:B------:R4:W-:Y:S01]  /*48f0*/  MUFU.EX2 R157, R236 ;  /* 0x000000ec009d7308 */ /* 0x0009e20000000800 */
[----:B---3--:R-:W-:Y:S03]  /*4900*/  IMAD.MOV.U32 R234, RZ, RZ, R164 ;  /* 0x000000ffffea7224 */ /* 0x008fe600078e00a4 */
[----:B------:R-:W-:Y:S01]  /*4910*/  IMAD.MOV.U32 R179, RZ, RZ, R142 ;  /* 0x000000ffffb37224 */ /* 0x000fe200078e008e */
[-C--:B------:R-:W-:Y:S04]  /*4920*/  HMMA.16816.F32 R20, R172, R188.reuse, R20 ;  /* 0x000000bcac14723c */ /* 0x080fe80000001814 */
[----:B------:R-:W-:Y:S01]  /*4930*/  IMAD.MOV.U32 R178, RZ, RZ, R149 ;  /* 0x000000ffffb27224 */ /* 0x000fe200078e0095 */
[----:B------:R-:W-:Y:S03]  /*4940*/  MUFU.EX2 R168, R229 ;  /* 0x000000e500a87308 */ /* 0x000fe60000000800 */
[C---:B------:R-:W-:Y:S04]  /*4950*/  HMMA.16816.F32 R24, R184.reuse, R188, R24 ;  /* 0x000000bcb818723c */ /* 0x040fe80000001818 */
[----:B--2---:R-:W-:Y:S03]  /*4960*/  MOV R237, R163 ;  /* 0x000000a300ed7202 */ /* 0x004fe60000000f00 */
[----:B------:R-:W-:Y:S01]  /*4970*/  IMAD.MOV.U32 R188, RZ, RZ, R143 ;  /* 0x000000ffffbc7224 */ /* 0x000fe200078e008f */
[-C--:B------:R-:W-:Y:S01]  /*4980*/  HMMA.16816.F32 R28, R184, R190.reuse, R28 ;  /* 0x000000beb81c723c */ /* 0x080fe2000000181c */
[----:B------:R2:W-:Y:S03]  /*4990*/  MUFU.EX2 R164, R232 ;  /* 0x000000e800a47308 */ /* 0x0005e60000000800 */
[----:B----4-:R-:W-:Y:S01]  /*49a0*/  MOV R236, R188 ;  /* 0x000000bc00ec7202 */ /* 0x010fe20000000f00 */
[----:B------:R-:W-:Y:S03]  /*49b0*/  IMAD.MOV.U32 R189, RZ, RZ, R162 ;  /* 0x000000ffffbd7224 */ /* 0x000fe600078e00a2 */
[C---:B------:R-:W-:Y:S03]  /*49c0*/  HMMA.16816.F32 R32, R172.reuse, R190, R32 ;  /* 0x000000beac20723c */ /* 0x040fe60000001820 */
[----:B------:R3:W-:Y:S04]  /*49d0*/  MUFU.EX2 R169, R217 ;  /* 0x000000d900a97308 */ /* 0x0007e80000000800 */
[----:B------:R-:W-:Y:S01]  /*49e0*/  MOV R191, R135 ;  /* 0x0000008700bf7202 */ /* 0x000fe20000000f00 */
[-C--:B------:R-:W-:Y:S04]  /*49f0*/  HMMA.16816.F32 R36, R172, R192.reuse, R36 ;  /* 0x000000c0ac24723c */ /* 0x080fe80000001824 */
[----:B------:R-:W-:Y:S01]  /*4a00*/  IMAD.MOV.U32 R190, RZ, RZ, R150 ;  /* 0x000000ffffbe7224 */ /* 0x000fe200078e0096 */
[----:B------:R4:W-:Y:S03]  /*4a10*/  MUFU.EX2 R170, R218 ;  /* 0x000000da00aa7308 */ /* 0x0009e60000000800 */
[C---:B------:R-:W-:Y:S04]  /*4a20*/  HMMA.16816.F32 R40, R184.reuse, R192, R40 ;  /* 0x000000c0b828723c */ /* 0x040fe80000001828 */
[----:B--2---:R-:W-:Y:S03]  /*4a30*/  IMAD.MOV.U32 R232, RZ, RZ, R177 ;  /* 0x000000ffffe87224 */ /* 0x004fe600078e00b1 */
[----:B------:R-:W-:Y:S01]  /*4a40*/  MOV R192, R151 ;  /* 0x0000009700c07202 */ /* 0x000fe20000000f00 */
[-C--:B------:R-:W-:Y:S01]  /*4a50*/  HMMA.16816.F32 R44, R184, R194.reuse, R44 ;  /* 0x000000c2b82c723c */ /* 0x080fe2000000182c */
[----:B------:R-:W-:Y:S01]  /*4a60*/  LDSM.16.M88.4 R148, [R202+0x6080] ;  /* 0x00608000ca94783b */ /* 0x000fe20000000200 */
[----:B------:R2:W-:Y:S02]  /*4a70*/  MUFU.EX2 R177, R227 ;  /* 0x000000e300b17308 */ /* 0x0005e40000000800 */
[----:B------:R-:W-:Y:S01]  /*4a80*/  IMAD.MOV.U32 R193, RZ, RZ, R140 ;  /* 0x000000ffffc17224 */ /* 0x000fe200078e008c */
[----:B---3--:R-:W-:Y:S03]  /*4a90*/  MOV R217, R192 ;  /* 0x000000c000d97202 */ /* 0x008fe60000000f00 */
[C---:B------:R-:W-:Y:S04]  /*4aa0*/  HMMA.16816.F32 R48, R172.reuse, R194, R48 ;  /* 0x000000c2ac30723c */ /* 0x040fe80000001830 */
[----:B------:R3:W-:Y:S01]  /*4ab0*/  MUFU.EX2 R163, R233 ;  /* 0x000000e900a37308 */ /* 0x0007e20000000800 */
[----:B----4-:R-:W-:Y:S02]  /*4ac0*/  IMAD.MOV.U32 R218, RZ, RZ, R179 ;  /* 0x000000ffffda7224 */ /* 0x010fe400078e00b3 */
[----:B------:R-:W-:Y:S01]  /*4ad0*/  IMAD.MOV.U32 R195, RZ, RZ, R3 ;  /* 0x000000ffffc37224 */ /* 0x000fe200078e0003 */
[-C--:B------:R-:W-:Y:S04]  /*4ae0*/  HMMA.16816.F32 R52, R172, R196.reuse, R52 ;  /* 0x000000c4ac34723c */ /* 0x080fe80000001834 */
[----:B------:R-:W-:Y:S02]  /*4af0*/  IMAD.SHL.U32 R3, R208, 0x2, RZ ;  /* 0x00000002d0037824 */ /* 0x000fe400078e00ff */
[----:B------:R-:W-:Y:S01]  /*4b00*/  IMAD.MOV.U32 R194, RZ, RZ, R137 ;  /* 0x000000ffffc27224 */ /* 0x000fe200078e0089 */
[----:B------:R-:W-:Y:S01]  /*4b10*/  MUFU.EX2 R192, R243 ;  /* 0x000000f300c07308 */ /* 0x000fe20000000800 */
[C---:B------:R-:W-:Y:S01]  /*4b20*/  HMMA.16816.F32 R56, R184.reuse, R196, R56 ;  /* 0x000000c4b838723c */ /* 0x040fe20000001838 */
[----:B------:R-:W-:Y:S03]  /*4b30*/  LDSM.16.M88.4 R136, [R202+0x4080] ;  /* 0x00408000ca88783b */ /* 0x000fe60000000200 */
[----:B------:R-:W-:Y:S01]  /*4b40*/  IMAD.IADD R140, R0, 0x1, R3 ;  /* 0x00000001008c7824 */ /* 0x000fe200078e0203 */
[----:B--2---:R-:W-:Y:S02]  /*4b50*/  MOV R227, R194 ;  /* 0x000000c200e37202 */ /* 0x004fe40000000f00 */
[----:B------:R-:W-:Y:S01]  /*4b60*/  MOV R197, R155 ;  /* 0x0000009b00c57202 */ /* 0x000fe20000000f00 */
[-C--:B------:R-:W-:Y:S01]  /*4b70*/  HMMA.16816.F32 R60, R184, R198.reuse, R60 ;  /* 0x000000c6b83c723c */ /* 0x080fe2000000183c */
[----:B------:R-:W2:Y:S01]  /*4b80*/  LDSM.16.M88.4 R132, [R140+0x10080] ;  /* 0x010080008c84783b */ /* 0x000ea20000000200 */
[----:B------:R-:W-:Y:S02]  /*4b90*/  MUFU.EX2 R185, R219 ;  /* 0x000000db00b97308 */ /* 0x000fe40000000800 */
[----:B------:R-:W-:Y:S02]  /*4ba0*/  MOV R229, R197 ;  /* 0x000000c500e57202 */ /* 0x000fe40000000f00 */
[----:B---3--:R-:W-:Y:S02]  /*4bb0*/  MOV R233, R190 ;  /* 0x000000be00e97202 */ /* 0x008fe40000000f00 */
[----:B------:R-:W-:Y:S01]  /*4bc0*/  HMMA.16816.F32 R64, R172, R198, R64 ;  /* 0x000000c6ac40723c */ /* 0x000fe20000001840 */
[----:B------:R-:W3:Y:S03]  /*4bd0*/  LDSM.16.M88.4 R140, [R140+0x12080] ;  /* 0x012080008c8c783b */ /* 0x000ee60000000200 */
[----:B------:R4:W5:Y:S03]  /*4be0*/  MUFU.EX2 R175, R225 ;  /* 0x000000e100af7308 */ /* 0x0009660000000800 */
[----:B------:R-:W-:Y:S02]  /*4bf0*/  IMAD.MOV.U32 R199, RZ, RZ, R195 ;  /* 0x000000ffffc77224 */ /* 0x000fe400078e00c3 */
[----:B------:R-:W1:Y:S05]  /*4c00*/  LDSM.16.M88.4 R152, [R202+0x7080] ;  /* 0x00708000ca98783b */ /* 0x000e6a0000000200 */
[----:B------:R5:W-:Y:S10]  /*4c10*/  MUFU.EX2 R174, R228 ;  /* 0x000000e400ae7308 */ /* 0x000bf40000000800 */
[----:B------:R-:W-:Y:S01]  /*4c20*/  MUFU.EX2 R186, R216 ;  /* 0x000000d800ba7308 */ /* 0x000fe20000000800 */
[----:B----4-:R-:W-:Y:S01]  /*4c30*/  IMAD.MOV.U32 R225, RZ, RZ, R165 ;  /* 0x000000ffffe17224 */ /* 0x010fe200078e00a5 */
[-C--:B--2---:R-:W-:Y:S08]  /*4c40*/  HMMA.16816.F32 R4, R132, R136.reuse, R4 ;  /* 0x000000888404723c */ /* 0x084ff00000001804 */
[----:B------:R2:W-:Y:S01]  /*4c50*/  MUFU.EX2 R165, R231 ;  /* 0x000000e700a57308 */ /* 0x0005e20000000800 */
[----:B-----5:R-:W-:Y:S01]  /*4c60*/  IMAD.MOV.U32 R228, RZ, RZ, R193 ;  /* 0x000000ffffe47224 */ /* 0x020fe200078e00c1 */
[C---:B---3--:R-:W-:Y:S08]  /*4c70*/  HMMA.16816.F32 R8, R140.reuse, R136, R8 ;  /* 0x000000888c08723c */ /* 0x048ff00000001808 */
[----:B------:R3:W-:Y:S01]  /*4c80*/  MUFU.EX2 R179, R226 ;  /* 0x000000e200b37308 */ /* 0x0007e20000000800 */
[-C--:B------:R-:W-:Y:S09]  /*4c90*/  HMMA.16816.F32 R12, R140, R138.reuse, R12 ;  /* 0x0000008a8c0c723c */ /* 0x080ff2000000180c */
[----:B------:R-:W-:Y:S01]  /*4ca0*/  MUFU.EX2 R197, R240 ;  /* 0x000000f000c57308 */ /* 0x000fe20000000800 */
[C---:B------:R-:W-:Y:S04]  /*4cb0*/  HMMA.16816.F32 R16, R132.reuse, R138, R16 ;  /* 0x0000008a8410723c */ /* 0x040fe80000001810 */
[----:B--2---:R-:W-:Y:S05]  /*4cc0*/  IMAD.MOV.U32 R231, RZ, RZ, R167 ;  /* 0x000000ffffe77224 */ /* 0x004fea00078e00a7 */
[----:B------:R2:W-:Y:S01]  /*4cd0*/  MUFU.EX2 R167, R230 ;  /* 0x000000e600a77308 */ /* 0x0005e20000000800 */
[-C--:B------:R-:W-:Y:S03]  /*4ce0*/  HMMA.16816.F32 R20, R132, R144.reuse, R20 ;  /* 0x000000908414723c */ /* 0x080fe60000001814 */
[----:B---3--:R-:W-:Y:S01]  /*4cf0*/  MOV R226, R171 ;  /* 0x000000ab00e27202 */ /* 0x008fe20000000f00 */
[----:B------:R-:W-:Y:S04]  /*4d00*/  IMAD.MOV.U32 R171, RZ, RZ, R181 ;  /* 0x000000ffffab7224 */ /* 0x000fe800078e00b5 */
[C---:B------:R-:W-:Y:S01]  /*4d10*/  HMMA.16816.F32 R24, R140.reuse, R144, R24 ;  /* 0x000000908c18723c */ /* 0x040fe20000001818 */
[----:B------:R-:W-:Y:S07]  /*4d20*/  MUFU.EX2 R198, R239 ;  /* 0x000000ef00c67308 */ /* 0x000fee0000000800 */
[-C--:B------:R-:W-:Y:S03]  /*4d30*/  HMMA.16816.F32 R28, R140, R146.reuse, R28 ;  /* 0x000000928c1c723c */ /* 0x080fe6000000181c */
[----:B------:R-:W-:Y:S01]  /*4d40*/  MUFU.EX2 R187, R246 ;  /* 0x000000f600bb7308 */ /* 0x000fe20000000800 */
[----:B--2---:R-:W-:Y:S04]  /*4d50*/  IMAD.MOV.U32 R230, RZ, RZ, R191 ;  /* 0x000000ffffe67224 */ /* 0x004fe800078e00bf */
[C---:B------:R-:W-:Y:S01]  /*4d60*/  HMMA.16816.F32 R32, R132.reuse, R146, R32 ;  /* 0x000000928420723c */ /* 0x040fe20000001820 */
[----:B------:R-:W-:Y:S04]  /*4d70*/  LDSM.16.M88.4 R144, [R203+0x4080] ;  /* 0x00408000cb90783b */ /* 0x000fe80000000200 */
[----:B------:R-:W2:Y:S03]  /*4d80*/  MUFU.EX2 R191, R244 ;  /* 0x000000f400bf7308 */ /* 0x000ea60000000800 */
[-C--:B------:R-:W-:Y:S07]  /*4d90*/  HMMA.16816.F32 R36, R132, R148.reuse, R36 ;  /* 0x000000948424723c */ /* 0x080fee0000001824 */
[----:B------:R-:W-:Y:S01]  /*4da0*/  MUFU.EX2 R190, R245 ;  /* 0x000000f500be7308 */ /* 0x000fe20000000800 */
[C---:B------:R-:W-:Y:S07]  /*4db0*/  HMMA.16816.F32 R40, R140.reuse, R148, R40 ;  /* 0x000000948c28723c */ /* 0x040fee0000001828 */
[----:B------:R-:W-:Y:S01]  /*4dc0*/  IADD3 R148, R3, R0, R205 ;  /* 0x0000000003947210 */ /* 0x000fe20007ffe0cd */
[-C--:B------:R-:W-:Y:S01]  /*4dd0*/  HMMA.16816.F32 R44, R140, R150.reuse, R44 ;  /* 0x000000968c2c723c */ /* 0x080fe2000000182c */
[----:B------:R-:W-:Y:S01]  /*4de0*/  LDS R0, [R214+0x18480] ;  /* 0x01848000d6007984 */ /* 0x000fe20000000800 */
[----:B------:R3:W4:Y:S03]  /*4df0*/  MUFU.EX2 R162, R182 ;  /* 0x000000b600a27308 */ /* 0x0007260000000800 */
[----:B------:R-:W5:Y:S03]  /*4e00*/  LDSM.16.M88.4 R136, [R148+0x10080] ;  /* 0x010080009488783b */ /* 0x000f660000000200 */
[C---:B------:R-:W-:Y:S04]  /*4e10*/  HMMA.16816.F32 R48, R132.reuse, R150, R48 ;  /* 0x000000968430723c */ /* 0x040fe80000001830 */
[----:B------:R2:W2:Y:S01]  /*4e20*/  MUFU.EX2 R181, R220 ;  /* 0x000000dc00b57308 */ /* 0x0004a20000000800 */
[----:B------:R-:W4:Y:S03]  /*4e30*/  LDSM.16.M88.4 R148, [R148+0x12080] ;  /* 0x012080009494783b */ /* 0x000f260000000200 */
[-C--:B-1----:R-:W-:Y:S06]  /*4e40*/  HMMA.16816.F32 R52, R132, R152.reuse, R52 ;  /* 0x000000988434723c */ /* 0x082fec0000001834 */
[----:B------:R-:W-:Y:S02]  /*4e50*/  MUFU.EX2 R194, R242 ;  /* 0x000000f200c27308 */ /* 0x000fe40000000800 */
[C---:B------:R-:W-:Y:S04]  /*4e60*/  HMMA.16816.F32 R56, R140.reuse, R152, R56 ;  /* 0x000000988c38723c */ /* 0x040fe80000001838 */
[----:B---3--:R-:W-:Y:S04]  /*4e70*/  IMAD.MOV.U32 R182, RZ, RZ, R178 ;  /* 0x000000ffffb67224 */ /* 0x008fe800078e00b2 */
[-C--:B------:R-:W-:Y:S01]  /*4e80*/  HMMA.16816.F32 R60, R140, R154.reuse, R60 ;  /* 0x0000009a8c3c723c */ /* 0x080fe2000000183c */
[----:B------:R-:W-:Y:S01]  /*4e90*/  LDSM.16.M88.4 R140, [R203+0x6080] ;  /* 0x00608000cb8c783b */ /* 0x000fe20000000200 */
[----:B------:R-:W1:Y:S02]  /*4ea0*/  MUFU.EX2 R196, R241 ;  /* 0x000000f100c47308 */ /* 0x000e640000000800 */
[----:B--2---:R-:W-:Y:S02]  /*4eb0*/  MOV R220, R189 ;  /* 0x000000bd00dc7202 */ /* 0x004fe40000000f00 */
[----:B------:R-:W-:Y:S02]  /*4ec0*/  MOV R189, R176 ;  /* 0x000000b000bd7202 */ /* 0x000fe40000000f00 */
[----:B------:R-:W-:Y:S01]  /*4ed0*/  HMMA.16816.F32 R64, R132, R154, R64 ;  /* 0x0000009a8440723c */ /* 0x000fe20000001840 */
[----:B------:R-:W2:Y:S03]  /*4ee0*/  LDSM.16.M88.4 R132, [R203+0x5080] ;  /* 0x00508000cb84783b */ /* 0x000ea60000000200 */
[----:B------:R-:W-:Y:S04]  /*4ef0*/  MUFU.EX2 R188, R215 ;  /* 0x000000d700bc7308 */ /* 0x000fe80000000800 */
[-C--:B-----5:R-:W-:Y:S01]  /*4f00*/  HMMA.16816.F32 R4, R136, R144.reuse, R4 ;  /* 0x000000908804723c */ /* 0x0a0fe20000001804 */
[----:B------:R-:W3:Y:S05]  /*4f10*/  LDSM.16.M88.4 R152, [R203+0x7080] ;  /* 0x00708000cb98783b */ /* 0x000eea0000000200 */
[----:B------:R-:W-:Y:S02]  /*4f20*/  MUFU.EX2 R184, R180 ;  /* 0x000000b400b87308 */ /* 0x000fe40000000800 */
[C---:B----4-:R-:W-:Y:S08]  /*4f30*/  HMMA.16816.F32 R8, R148.reuse, R144, R8 ;  /* 0x000000909408723c */ /* 0x050ff00000001808 */
[-C--:B------:R-:W-:Y:S01]  /*4f40*/  HMMA.16816.F32 R12, R148, R146.reuse, R12 ;  /* 0x00000092940c723c */ /* 0x080fe2000000180c */
[----:B------:R-:W-:Y:S07]  /*4f50*/  MUFU.EX2 R178, R238 ;  /* 0x000000ee00b27308 */ /* 0x000fee0000000800 */
[C---:B------:R-:W-:Y:S03]  /*4f60*/  HMMA.16816.F32 R16, R136.reuse, R146, R16 ;  /* 0x000000928810723c */ /* 0x040fe60000001810 */
[----:B------:R-:W-:Y:S01]  /*4f70*/  MUFU.EX2 R146, R227 ;  /* 0x000000e300927308 */ /* 0x000fe20000000800 */
[--C-:B------:R-:W-:Y:S02]  /*4f80*/  FADD.FTZ R4, R4, -R0.reuse ;  /* 0x8000000004047221 */ /* 0x100fe40000010000 */
[--C-:B------:R-:W-:Y:S02]  /*4f90*/  FADD.FTZ R5, R5, -R0.reuse ;  /* 0x8000000005057221 */ /* 0x100fe40000010000 */
[-C--:B--2---:R-:W-:Y:S05]  /*4fa0*/  HMMA.16816.F32 R20, R136, R132.reuse, R20 ;  /* 0x000000848814723c */ /* 0x084fea0000001814 */
[----:B------:R-:W-:Y:S03]  /*4fb0*/  MUFU.EX2 R172, R247 ;  /* 0x000000f700ac7308 */ /* 0x000fe60000000800 */
[C---:B------:R-:W-:Y:S07]  /*4fc0*/  HMMA.16816.F32 R24, R148.reuse, R132, R24 ;  /* 0x000000849418723c */ /* 0x040fee0000001818 */
[----:B------:R-:W-:Y:S01]  /*4fd0*/  MUFU.EX2 R195, R251 ;  /* 0x000000fb00c37308 */ /* 0x000fe20000000800 */
[----:B------:R-:W-:Y:S01]  /*4fe0*/  FMUL.FTZ R133, R2, R4 ;  /* 0x0000000402857220 */ /* 0x000fe20000410000 */
[-C--:B------:R-:W-:Y:S03]  /*4ff0*/  HMMA.16816.F32 R28, R148, R134.reuse, R28 ;  /* 0x00000086941c723c */ /* 0x080fe6000000181c */
[----:B------:R-:W-:Y:S02]  /*5000*/  FMUL.FTZ R132, R175, R5 ;  /* 0x00000005af847220 */ /* 0x000fe40000410000 */
[--C-:B------:R-:W-:Y:S03]  /*5010*/  FADD.FTZ R16, R16, -R0.reuse ;  /* 0x8000000010107221 */ /* 0x100fe60000010000 */
[C---:B------:R-:W-:Y:S01]  /*5020*/  HMMA.16816.F32 R32, R136.reuse, R134, R32 ;  /* 0x000000868820723c */ /* 0x040fe20000001820 */
[----:B------:R-:W-:Y:S03]  /*5030*/  MUFU.EX2 R193, R252 ;  /* 0x000000fc00c17308 */ /* 0x000fe60000000800 */
[--C-:B------:R-:W-:Y:S02]  /*5040*/  FADD.FTZ R17, R17, -R0.reuse ;  /* 0x8000000011117221 */ /* 0x100fe40000010000 */
[--C-:B------:R-:W-:Y:S02]  /*5050*/  FADD.FTZ R20, R20, -R0.reuse ;  /* 0x8000000014147221 */ /* 0x100fe40000010000 */
[-C--:B------:R-:W-:Y:S03]  /*5060*/  HMMA.16816.F32 R36, R136, R140.reuse, R36 ;  /* 0x0000008c8824723c */ /* 0x080fe60000001824 */
[----:B------:R-:W-:Y:S01]  /*5070*/  MUFU.EX2 R189, R189 ;  /* 0x000000bd00bd7308 */ /* 0x000fe20000000800 */
[--C-:B------:R-:W-:Y:S02]  /*5080*/  FADD.FTZ R21, R21, -R0.reuse ;  /* 0x8000000015157221 */ /* 0x100fe40000010000 */
[----:B------:R-:W-:Y:S02]  /*5090*/  FMUL.FTZ R16, R170, R16 ;  /* 0x00000010aa107220 */ /* 0x000fe40000410000 */
[C---:B------:R-:W-:Y:S04]  /*50a0*/  HMMA.16816.F32 R40, R148.reuse, R140, R40 ;  /* 0x0000008c9428723c */ /* 0x040fe80000001828 */
[----:B------:R-:W-:Y:S01]  /*50b0*/  FMUL.FTZ R17, R169, R17 ;  /* 0x00000011a9117220 */ /* 0x000fe20000410000 */
[----:B------:R-:W2:Y:S01]  /*50c0*/  MUFU.EX2 R182, R182 ;  /* 0x000000b600b67308 */ /* 0x000ea20000000800 */
[----:B------:R-:W-:Y:S01]  /*50d0*/  FMUL.FTZ R20, R166, R20 ;  /* 0x00000014a6147220 */ /* 0x000fe20000410000 */
        /* <DEDUP_REMOVED lines=8> */
[--C-:B------:R-:W-:Y:S02]  /*5160*/  FADD.FTZ R4, R37, -R0.reuse ;  /* 0x8000000025047221 */ /* 0x100fe40000010000 */
[-C--:B---3--:R-:W-:Y:S01]  /*5170*/  HMMA.16816.F32 R52, R136, R152.reuse, R52 ;  /* 0x000000988834723c */ /* 0x088fe20000001834 */
[----:B------:R-:W3:Y:S03]  /*5180*/  MUFU.EX2 R143, R228 ;  /* 0x000000e4008f7308 */ /* 0x000ee60000000800 */
[----:B------:R-:W-:Y:S01]  /*5190*/  FMUL.FTZ R5, R158, R5 ;  /* 0x000000059e057220 */ /* 0x000fe20000410000 */
[C---:B------:R-:W-:Y:S01]  /*51a0*/  F2FP.PACK_AB R158, R157.reuse, R158 ;  /* 0x0000009e9d9e723e */ /* 0x040fe200000000ff */
[----:B------:R-:W-:Y:S02]  /*51b0*/  FMUL.FTZ R4, R157, R4 ;  /* 0x000000049d047220 */ /* 0x000fe40000410000 */
[C---:B------:R-:W-:Y:S03]  /*51c0*/  HMMA.16816.F32 R56, R148.reuse, R152, R56 ;  /* 0x000000989438723c */ /* 0x040fe60000001838 */
[----:B------:R-:W-:Y:S01]  /*51d0*/  MUFU.EX2 R142, R229 ;  /* 0x000000e5008e7308 */ /* 0x000fe20000000800 */
[----:B------:R-:W-:Y:S01]  /*51e0*/  FMUL.FTZ R32, R160, R32 ;  /* 0x00000020a0207220 */ /* 0x000fe20000410000 */
[C---:B------:R-:W-:Y:S01]  /*51f0*/  F2FP.PACK_AB R160, R156.reuse, R160 ;  /* 0x000000a09ca0723e */ /* 0x040fe200000000ff */
[----:B------:R-:W-:Y:S01]  /*5200*/  FMUL.FTZ R33, R156, R33 ;  /* 0x000000219c217220 */ /* 0x000fe20000410000 */
[----:B------:R-:W-:Y:S01]  /*5210*/  F2FP.PACK_AB R153, R175, R2 ;  /* 0x00000002af99723e */ /* 0x000fe200000000ff */
[-C--:B------:R-:W-:Y:S01]  /*5220*/  HMMA.16816.F32 R60, R148, R154.reuse, R60 ;  /* 0x0000009a943c723c */ /* 0x080fe2000000183c */
[----:B------:R-:W4:Y:S03]  /*5230*/  LDS R2, [R214+0x184a0] ;  /* 0x0184a000d6027984 */ /* 0x000f260000000800 */
[----:B------:R-:W-:Y:S01]  /*5240*/  F2FP.PACK_AB R156, R4, R5 ;  /* 0x00000005049c723e */ /* 0x000fe200000000ff */
[--C-:B------:R-:W-:Y:S01]  /*5250*/  FADD.FTZ R48, R48, -R0.reuse ;  /* 0x8000000030307221 */ /* 0x100fe20000010000 */
[----:B------:R-:W-:Y:S01]  /*5260*/  F2FP.PACK_AB R152, R17, R16 ;  /* 0x000000101198723e */ /* 0x000fe200000000ff */
[--C-:B------:R-:W-:Y:S01]  /*5270*/  FADD.FTZ R49, R49, -R0.reuse ;  /* 0x8000000031317221 */ /* 0x100fe20000010000 */
[----:B------:R-:W-:Y:S01]  /*5280*/  HMMA.16816.F32 R64, R136, R154, R64 ;  /* 0x0000009a8840723c */ /* 0x000fe20000001840 */
[----:B------:R-:W-:Y:S03]  /*5290*/  MUFU.EX2 R139, R230 ;  /* 0x000000e6008b7308 */ /* 0x000fe60000000800 */
[--C-:B------:R-:W-:Y:S01]  /*52a0*/  FADD.FTZ R52, R52, -R0.reuse ;  /* 0x8000000034347221 */ /* 0x100fe20000010000 */
[----:B------:R-:W-:Y:S01]  /*52b0*/  F2FP.PACK_AB R151, R169, R170 ;  /* 0x000000aaa997723e */ /* 0x000fe200000000ff */
[--C-:B------:R-:W-:Y:S01]  /*52c0*/  FADD.FTZ R53, R53, -R0.reuse ;  /* 0x8000000035357221 */ /* 0x100fe20000010000 */
[----:B------:R-:W-:Y:S01]  /*52d0*/  F2FP.PACK_AB R155, R33, R32 ;  /* 0x00000020219b723e */ /* 0x000fe200000000ff */
[----:B------:R-:W-:Y:S01]  /*52e0*/  FMUL.FTZ R52, R163, R52 ;  /* 0x00000034a3347220 */ /* 0x000fe20000410000 */
[----:B------:R-:W-:Y:S02]  /*52f0*/  F2FP.PACK_AB R150, R132, R133 ;  /* 0x000000858496723e */ /* 0x000fe400000000ff */
[----:B------:R-:W-:Y:S01]  /*5300*/  MUFU.EX2 R136, R231 ;  /* 0x000000e700887308 */ /* 0x000fe20000000800 */
[----:B------:R-:W-:Y:S01]  /*5310*/  FMUL.FTZ R53, R164, R53 ;  /* 0x00000035a4357220 */ /* 0x000fe20000410000 */
[----:B------:R-:W-:Y:S01]  /*5320*/  F2FP.PACK_AB R17, R192, R191 ;  /* 0x000000bfc011723e */ /* 0x000fe200000000ff */
[----:B------:R-:W-:Y:S01]  /*5330*/  FMUL.FTZ R48, R159, R48 ;  /* 0x000000309f307220 */ /* 0x000fe20000410000 */
[C---:B------:R-:W-:Y:S01]  /*5340*/  F2FP.PACK_AB R149, R162.reuse, R166 ;  /* 0x000000a6a295723e */ /* 0x040fe200000000ff */
[----:B------:R-:W-:Y:S01]  /*5350*/  FMUL.FTZ R49, R161, R49 ;  /* 0x00000031a1317220 */ /* 0x000fe20000410000 */
[----:B------:R-:W-:Y:S01]  /*5360*/  F2FP.PACK_AB R148, R53, R52 ;  /* 0x000000343594723e */ /* 0x000fe200000000ff */
[----:B------:R-:W-:Y:S01]  /*5370*/  FMUL.FTZ R21, R162, R21 ;  /* 0x00000015a2157220 */ /* 0x000fe20000410000 */
[----:B------:R-:W-:Y:S02]  /*5380*/  F2FP.PACK_AB R52, R177, R174 ;  /* 0x000000aeb134723e */ /* 0x000fe400000000ff */
[----:B------:R-:W-:Y:S01]  /*5390*/  MUFU.EX2 R133, R232 ;  /* 0x000000e800857308 */ /* 0x000fe20000000800 */
[----:B------:R-:W-:Y:S02]  /*53a0*/  F2FP.PACK_AB R144, R49, R48 ;  /* 0x000000303190723e */ /* 0x000fe400000000ff */
[--C-:B------:R-:W-:Y:S01]  /*53b0*/  FADD.FTZ R5, R65, -R0.reuse ;  /* 0x8000000041057221 */ /* 0x100fe20000010000 */
[----:B------:R-:W-:Y:S01]  /*53c0*/  F2FP.PACK_AB R65, R168, R167 ;  /* 0x000000a7a841723e */ /* 0x000fe200000000ff */
[----:B------:R-:W-:Y:S01]  /*53d0*/  FADD.FTZ R64, R64, -R0 ;  /* 0x8000000040407221 */ /* 0x000fe20000010000 */
[----:B------:R-:W-:Y:S01]  /*53e0*/  F2FP.PACK_AB R49, R181, R179 ;  /* 0x000000b3b531723e */ /* 0x000fe200000000ff */
[----:B------:R-:W-:Y:S01]  /*53f0*/  FMUL.FTZ R5, R210, R5 ;  /* 0x00000005d2057220 */ /* 0x000fe20000410000 */
[----:B------:R-:W-:Y:S02]  /*5400*/  F2FP.PACK_AB R48, R186, R185 ;  /* 0x000000b9ba30723e */ /* 0x000fe400000000ff */
[----:B------:R-:W-:Y:S01]  /*5410*/  MUFU.EX2 R53, R234 ;  /* 0x000000ea00357308 */ /* 0x000fe20000000800 */
[----:B-1----:R-:W-:Y:S01]  /*5420*/  F2FP.PACK_AB R16, R196, R194 ;  /* 0x000000c2c410723e */ /* 0x002fe200000000ff */
[--C-:B----4-:R-:W-:Y:S01]  /*5430*/  FADD.FTZ R4, R6, -R2.reuse ;  /* 0x8000000206047221 */ /* 0x110fe20000010000 */
[----:B------:R-:W-:Y:S01]  /*5440*/  F2FP.PACK_AB R154, R21, R20 ;  /* 0x00000014159a723e */ /* 0x000fe200000000ff */
[--C-:B------:R-:W-:Y:S01]  /*5450*/  FADD.FTZ R0, R7, -R2.reuse ;  /* 0x8000000207007221 */ /* 0x100fe20000010000 */
[----:B--2---:R-:W-:Y:S01]  /*5460*/  F2FP.PACK_AB R7, R182, R189 ;  /* 0x000000bdb607723e */ /* 0x004fe200000000ff */
[----:B------:R-:W-:Y:S01]  /*5470*/  FMUL.FTZ R4, R167, R4 ;  /* 0x00000004a7047220 */ /* 0x000fe20000410000 */
[----:B------:R-:W-:Y:S01]  /*5480*/  F2FP.PACK_AB R21, R211, R183 ;  /* 0x000000b7d315723e */ /* 0x000fe200000000ff */
[----:B------:R-:W-:Y:S01]  /*5490*/  FMUL.FTZ R0, R168, R0 ;  /* 0x00000000a8007220 */ /* 0x000fe20000410000 */
[----:B------:R-:W-:Y:S01]  /*54a0*/  F2FP.PACK_AB R137, R210, R165 ;  /* 0x000000a5d289723e */ /* 0x000fe200000000ff */
[----:B------:R-:W-:Y:S01]  /*54b0*/  FMUL.FTZ R6, R165, R64 ;  /* 0x00000040a5067220 */ /* 0x000fe20000410000 */
[----:B------:R-:W-:Y:S01]  /*54c0*/  MUFU.EX2 R37, R235 ;  /* 0x000000eb00257308 */ /* 0x000fe20000000800 */
[--C-:B------:R-:W-:Y:S01]  /*54d0*/  FADD.FTZ R22, R22, -R2.reuse ;  /* 0x8000000216167221 */ /* 0x100fe20000010000 */
[----:B------:R-:W-:Y:S01]  /*54e0*/  F2FP.PACK_AB R138, R0, R4 ;  /* 0x00000004008a723e */ /* 0x000fe200000000ff */
[--C-:B------:R-:W-:Y:S01]  /*54f0*/  FADD.FTZ R4, R19, -R2.reuse ;  /* 0x8000000213047221 */ /* 0x100fe20000010000 */
[----:B------:R-:W1:Y:S01]  /*5500*/  LDS R0, [R214+0x18580] ;  /* 0x01858000d6007984 */ /* 0x000e620000000800 */
[----:B------:R-:W-:Y:S01]  /*5510*/  F2FP.PACK_AB R145, R5, R6 ;  /* 0x000000060591723e */ /* 0x000fe200000000ff */
[--C-:B------:R-:W-:Y:S02]  /*5520*/  FADD.FTZ R5, R18, -R2.reuse ;  /* 0x8000000212057221 */ /* 0x100fe40000010000 */
[----:B------:R-:W-:Y:S02]  /*5530*/  FMUL.FTZ R4, R177, R4 ;  /* 0x00000004b1047220 */ /* 0x000fe40000410000 */
[----:B------:R-:W-:Y:S01]  /*5540*/  FMUL.FTZ R5, R174, R5 ;  /* 0x00000005ae057220 */ /* 0x000fe20000410000 */
[----:B------:R-:W-:Y:S01]  /*5550*/  MUFU.EX2 R64, R233 ;  /* 0x000000e900407308 */ /* 0x000fe20000000800 */
[--C-:B------:R-:W-:Y:S02]  /*5560*/  FADD.FTZ R23, R23, -R2.reuse ;  /* 0x8000000217177221 */ /* 0x100fe40000010000 */
[--C-:B------:R-:W-:Y:S01]  /*5570*/  FADD.FTZ R34, R34, -R2.reuse ;  /* 0x8000000222227221 */ /* 0x100fe20000010000 */
[----:B------:R-:W-:Y:S01]  /*5580*/  F2FP.PACK_AB R135, R4, R5 ;  /* 0x000000050487723e */ /* 0x000fe200000000ff */
[--C-:B------:R-:W-:Y:S01]  /*5590*/  FADD.FTZ R4, R35, -R2.reuse ;  /* 0x8000000223047221 */ /* 0x100fe20000010000 */
[----:B------:R-:W-:Y:S01]  /*55a0*/  F2FP.PACK_AB R35, R184, R188 ;  /* 0x000000bcb823723e */ /* 0x000fe200000000ff */
        /* <DEDUP_REMOVED lines=9> */
[----:B------:R-:W-:Y:S02]  /*5640*/  FADD.FTZ R67, R67, -R2 ;  /* 0x8000000243437221 */ /* 0x000fe40000010000 */
[----:B------:R-:W-:Y:S02]  /*5650*/  FMUL.FTZ R34, R185, R34 ;  /* 0x00000022b9227220 */ /* 0x000fe40000410000 */
[----:B------:R-:W-:Y:S02]  /*5660*/  FMUL.FTZ R4, R186, R4 ;  /* 0x00000004ba047220 */ /* 0x000fe40000410000 */
[----:B------:R-:W-:Y:S02]  /*5670*/  FMUL.FTZ R22, R179, R22 ;  /* 0x00000016b3167220 */ /* 0x000fe40000410000 */
[----:B------:R-:W-:Y:S01]  /*5680*/  FMUL.FTZ R23, R181, R23 ;  /* 0x00000017b5177220 */ /* 0x000fe20000410000 */
[----:B------:R-:W-:Y:S01]  /*5690*/  F2FP.PACK_AB R134, R4, R34 ;  /* 0x000000220486723e */ /* 0x000fe200000000ff */
[----:B------:R-:W2:Y:S01]  /*56a0*/  MUFU.EX2 R176, R249 ;  /* 0x000000f900b07308 */ /* 0x000ea20000000800 */
[----:B---3--:R-:W-:Y:S01]  /*56b0*/  F2FP.PACK_AB R4, R143, R146 ;  /* 0x000000928f04723e */ /* 0x008fe200000000ff */
[--C-:B-1----:R-:W-:Y:S01]  /*56c0*/  FADD.FTZ R2, R12, -R0.reuse ;  /* 0x800000000c027221 */ /* 0x102fe20000010000 */
[----:B------:R-:W-:Y:S01]  /*56d0*/  F2FP.PACK_AB R12, R190, R187 ;  /* 0x000000bbbe0c723e */ /* 0x000fe200000000ff */
        /* <DEDUP_REMOVED lines=14> */
[--C-:B------:R-:W-:Y:S01]  /*57c0*/  FADD.FTZ R45, R45, -R0.reuse ;  /* 0x800000002d2d7221 */ /* 0x100fe20000010000 */
[----:B--2---:R-:W-:Y:S01]  /*57d0*/  F2FP.PACK_AB R22, R176, R173 ;  /* 0x000000adb016723e */ /* 0x004fe200000000ff */
[--C-:B------:R-:W-:Y:S02]  /*57e0*/  FADD.FTZ R56, R56, -R0.reuse ;  /* 0x8000000038387221 */ /* 0x100fe40000010000 */
[--C-:B------:R-:W-:Y:S02]  /*57f0*/  FADD.FTZ R57, R57, -R0.reuse ;  /* 0x8000000039397221 */ /* 0x100fe40000010000 */
[--C-:B------:R-:W-:Y:S01]  /*5800*/  FADD.FTZ R60, R60, -R0.reuse ;  /* 0x800000003c3c7221 */ /* 0x100fe20000010000 */
[----:B------:R-:W-:Y:S01]  /*5810*/  MUFU.EX2 R19, R218 ;  /* 0x000000da00137308 */ /* 0x000fe20000000800 */
        /* <DEDUP_REMOVED lines=8> */
[----:B------:R-:W-:Y:S01]  /*58a0*/  F2FP.PACK_AB R32, R13, R2 ;  /* 0x000000020d20723e */ /* 0x000fe200000000ff */
[----:B------:R-:W-:Y:S01]  /*58b0*/  FMUL.FTZ R2, R197, R28 ;  /* 0x0000001cc5027220 */ /* 0x000fe20000410000 */
[----:B------:R-:W-:Y:S01]  /*58c0*/  MUFU.EX2 R180, R220 ;  /* 0x000000dc00b47308 */ /* 0x000fe20000000800 */
[----:B------:R-:W-:Y:S01]  /*58d0*/  STS [R222], R151 ;  /* 0x00000097de007388 */ /* 0x000fe20000000800 */
[----:B------:R-:W-:Y:S02]  /*58e0*/  FMUL.FTZ R13, R198, R29 ;  /* 0x0000001dc60d7220 */ /* 0x000fe40000410000 */
        /* <DEDUP_REMOVED lines=8> */
[----:B------:R-:W2:Y:S01]  /*5970*/  MUFU.EX2 R171, R171 ;  /* 0x000000ab00ab7308 */ /* 0x000ea20000000800 */
        /* <DEDUP_REMOVED lines=9> */
[----:B------:R-:W-:Y:S01]  /*5a10*/  MUFU.EX2 R147, R226 ;  /* 0x000000e200937308 */ /* 0x000fe20000000800 */
[----:B------:R-:W-:Y:S01]  /*5a20*/  F2FP.PACK_AB R8, R193, R195 ;  /* 0x000000c3c108723e */ /* 0x000fe200000000ff */
[----:B------:R-:W-:Y:S01]  /*5a30*/  STS [R224], R149 ;  /* 0x00000095e0007388 */ /* 0x000fe20000000800 */
[----:B------:R-:W-:Y:S01]  /*5a40*/  F2FP.PACK_AB R29, R25, R24 ;  /* 0x00000018191d723e */ /* 0x000fe200000000ff */
[----:B------:R-:W-:Y:S01]  /*5a50*/  FMUL.FTZ R24, R193, R41 ;  /* 0x00000029c1187220 */ /* 0x000fe20000410000 */
[----:B------:R-:W-:Y:S01]  /*5a60*/  F2FP.PACK_AB R38, R39, R38 ;  /* 0x000000262726723e */ /* 0x000fe200000000ff */
[----:B------:R-:W-:Y:S01]  /*5a70*/  STS [R224+0x400], R49 ;  /* 0x00040031e0007388 */ /* 0x000fe20000000800 */
[--C-:B-1----:R-:W-:Y:S02]  /*5a80*/  FADD.FTZ R11, R11, -R0.reuse ;  /* 0x800000000b0b7221 */ /* 0x102fe40000010000 */
[--C-:B------:R-:W-:Y:S01]  /*5a90*/  FADD.FTZ R15, R15, -R0.reuse ;  /* 0x800000000f0f7221 */ /* 0x100fe20000010000 */
[----:B------:R-:W-:Y:S01]  /*5aa0*/  STS [R223], R160 ;  /* 0x000000a0df007388 */ /* 0x000fe20000000800 */
[--C-:B------:R-:W-:Y:S01]  /*5ab0*/  FADD.FTZ R31, R31, -R0.reuse ;  /* 0x800000001f1f7221 */ /* 0x100fe20000010000 */
[----:B------:R-:W-:Y:S01]  /*5ac0*/  F2FP.PACK_AB R24, R24, R40 ;  /* 0x000000281818723e */ /* 0x000fe200000000ff */
[----:B------:R-:W-:Y:S01]  /*5ad0*/  FMUL.FTZ R25, R182, R45 ;  /* 0x0000002db6197220 */ /* 0x000fe20000410000 */
[----:B------:R-:W-:Y:S01]  /*5ae0*/  STS [R223+0x400], R48 ;  /* 0x00040030df007388 */ /* 0x000fe20000000800 */
[----:B---3--:R-:W-:Y:S01]  /*5af0*/  F2FP.PACK_AB R4, R133, R136 ;  /* 0x000000888504723e */ /* 0x008fe200000000ff */
[----:B------:R-:W1:Y:S01]  /*5b00*/  MUFU.EX2 R212, R212 ;  /* 0x000000d400d47308 */ /* 0x000e620000000800 */
[----:B--2---:R-:W-:Y:S01]  /*5b10*/  F2FP.PACK_AB R5, R171, R180 ;  /* 0x000000b4ab05723e */ /* 0x004fe200000000ff */
[----:B------:R-:W-:Y:S01]  /*5b20*/  STS [R224+0x2000], R16 ;  /* 0x00200010e0007388 */ /* 0x000fe20000000800 */
[----:B----4-:R-:W-:Y:S01]  /*5b30*/  F2FP.PACK_AB R2, R53, R64 ;  /* 0x000000403502723e */ /* 0x010fe200000000ff */
[--C-:B------:R-:W-:Y:S01]  /*5b40*/  FADD.FTZ R10, R10, -R0.reuse ;  /* 0x800000000a0a7221 */ /* 0x100fe20000010000 */
[----:B------:R-:W-:Y:S01]  /*5b50*/  F2FP.PACK_AB R25, R25, R44 ;  /* 0x0000002c1919723e */ /* 0x000fe200000000ff */
[----:B------:R2:W-:Y:S01]  /*5b60*/  STS [R224+0x2400], R4 ;  /* 0x00240004e0007388 */ /* 0x0005e20000000800 */
[--C-:B------:R-:W-:Y:S02]  /*5b70*/  FADD.FTZ R26, R26, -R0.reuse ;  /* 0x800000001a1a7221 */ /* 0x100fe40000010000 */
[----:B------:R-:W-:Y:S01]  /*5b80*/  FMUL.FTZ R10, R146, R10 ;  /* 0x0000000a920a7220 */ /* 0x000fe20000410000 */
[----:B------:R3:W-:Y:S01]  /*5b90*/  STS [R223+0x2400], R2 ;  /* 0x00240002df007388 */ /* 0x0007e20000000800 */
[----:B------:R-:W-:Y:S01]  /*5ba0*/  FMUL.FTZ R26, R136, R26 ;  /* 0x0000001a881a7220 */ /* 0x000fe20000410000 */
[----:B------:R-:W-:Y:S01]  /*5bb0*/  MUFU.EX2 R12, R199 ;  /* 0x000000c7000c7308 */ /* 0x000fe20000000800 */
        /* <DEDUP_REMOVED lines=8> */
[----:B------:R-:W4:Y:S01]  /*5c40*/  MUFU.EX2 R213, R213 ;  /* 0x000000d500d57308 */ /* 0x000f220000000800 */
[----:B-1----:R-:W-:Y:S01]  /*5c50*/  F2FP.PACK_AB R6, R212, R147 ;  /* 0x00000093d406723e */ /* 0x002fe200000000ff */
[----:B------:R-:W-:Y:S01]  /*5c60*/  FMUL.FTZ R46, R34, R46 ;  /* 0x0000002e222e7220 */ /* 0x000fe20000410000 */
[----:B------:R-:W-:Y:S01]  /*5c70*/  STS [R222+0x4000], R141 ;  /* 0x0040008dde007388 */ /* 0x000fe20000000800 */
[--C-:B------:R-:W-:Y:S02]  /*5c80*/  FADD.FTZ R58, R58, -R0.reuse ;  /* 0x800000003a3a7221 */ /* 0x100fe40000010000 */
[----:B------:R-:W-:Y:S01]  /*5c90*/  FMUL.FTZ R56, R180, R56 ;  /* 0x00000038b4387220 */ /* 0x000fe20000410000 */
        /* <DEDUP_REMOVED lines=11> */
[----:B------:R-:W-:Y:S01]  /*5d50*/  F2FP.PACK_AB R54, R55, R54 ;  /* 0x000000363736723e */ /* 0x000fe200000000ff */
[----:B------:R-:W-:Y:S02]  /*5d60*/  FMUL.FTZ R28, R171, R57 ;  /* 0x00000039ab1c7220 */ /* 0x000fe40000410000 */
[----:B------:R-:W-:Y:S01]  /*5d70*/  STS [R222+0x6000], R7 ;  /* 0x00600007de007388 */ /* 0x000fe20000000800 */
[--C-:B------:R-:W-:Y:S01]  /*5d80*/  FADD.FTZ R62, R62, -R0.reuse ;  /* 0x800000003e3e7221 */ /* 0x100fe20000010000 */
[----:B------:R-:W-:Y:S01]  /*5d90*/  F2FP.PACK_AB R66, R67, R66 ;  /* 0x000000424342723e */ /* 0x000fe200000000ff */
[--C-:B------:R-:W-:Y:S01]  /*5da0*/  FADD.FTZ R63, R63, -R0.reuse ;  /* 0x800000003f3f7221 */ /* 0x100fe20000010000 */
[----:B------:R-:W-:Y:S01]  /*5db0*/  STS [R224+0x4000], R140 ;  /* 0x0040008ce0007388 */ /* 0x000fe20000000800 */
[----:B------:R-:W-:Y:S01]  /*5dc0*/  FMUL.FTZ R60, R147, R60 ;  /* 0x0000003c933c7220 */ /* 0x000fe20000410000 */
[----:B------:R-:W-:Y:S01]  /*5dd0*/  F2FP.PACK_AB R28, R28, R56 ;  /* 0x000000381c1c723e */ /* 0x000fe200000000ff */
[----:B------:R-:W-:Y:S01]  /*5de0*/  FMUL.FTZ R61, R212, R61 ;  /* 0x0000003dd43d7220 */ /* 0x000fe20000410000 */
[----:B------:R-:W-:Y:S04]  /*5df0*/  STS [R224+0x4400], R22 ;  /* 0x00440016e0007388 */ /* 0x000fe80000000800 */
[----:B------:R-:W-:Y:S01]  /*5e00*/  STS [R223+0x4000], R137 ;  /* 0x00400089df007388 */ /* 0x000fe20000000800 */
[----:B------:R-:W-:Y:S03]  /*5e10*/  F2FP.PACK_AB R61, R61, R60 ;  /* 0x0000003c3d3d723e */ /* 0x000fe600000000ff */
[----:B------:R-:W-:Y:S01]  /*5e20*/  STS [R223+0x4400], R21 ;  /* 0x00440015df007388 */ /* 0x000fe20000000800 */
[--C-:B-1----:R-:W-:Y:S03]  /*5e30*/  FADD.FTZ R4, R14, -R0.reuse ;  /* 0x800000000e047221 */ /* 0x102fe60000010000 */
[----:B------:R1:W-:Y:S01]  /*5e40*/  STS [R224+0x6000], R5 ;  /* 0x00600005e0007388 */ /* 0x0003e20000000800 */
[----:B--2---:R-:W-:Y:S01]  /*5e50*/  F2FP.PACK_AB R2, R18, R19 ;  /* 0x000000131202723e */ /* 0x004fe200000000ff */
[----:B------:R-:W-:Y:S02]  /*5e60*/  FMUL.FTZ R4, R142, R4 ;  /* 0x000000048e047220 */ /* 0x000fe40000410000 */
[----:B------:R-:W-:Y:S02]  /*5e70*/  FMUL.FTZ R19, R19, R58 ;  /* 0x0000003a13137220 */ /* 0x000fe40000410000 */
[----:B------:R4:W-:Y:S04]  /*5e80*/  STS [R224+0x6400], R2 ;  /* 0x00640002e0007388 */ /* 0x0009e80000000800 */
[----:B------:R2:W-:Y:S01]  /*5e90*/  STS [R223+0x6000], R6 ;  /* 0x00600006df007388 */ /* 0x0005e20000000800 */
[----:B-1----:R-:W-:Y:S05]  /*5ea0*/  FMUL.FTZ R5, R143, R11 ;  /* 0x0000000b8f057220 */ /* 0x002fea0000410000 */
[----:B------:R-:W-:Y:S02]  /*5eb0*/  F2FP.PACK_AB R5, R5, R10 ;  /* 0x0000000a0505723e */ /* 0x000fe400000000ff */
[----:B----4-:R-:W-:Y:S01]  /*5ec0*/  F2FP.PACK_AB R2, R213, R12 ;  /* 0x0000000cd502723e */ /* 0x010fe200000000ff */
[----:B------:R-:W-:Y:S02]  /*5ed0*/  FMUL.FTZ R12, R12, R62 ;  /* 0x0000003e0c0c7220 */ /* 0x000fe40000410000 */
[----:B--2---:R-:W-:Y:S02]  /*5ee0*/  FMUL.FTZ R6, R53, R31 ;  /* 0x0000001f35067220 */ /* 0x004fe40000410000 */
[----:B------:R1:W-:Y:S01]  /*5ef0*/  STS [R223+0x6400], R2 ;  /* 0x00640002df007388 */ /* 0x0003e20000000800 */
[----:B------:R-:W-:Y:S02]  /*5f00*/  FMUL.FTZ R213, R213, R63 ;  /* 0x0000003fd5d57220 */ /* 0x000fe40000410000 */
[----:B------:R-:W-:Y:S01]  /*5f10*/  F2FP.PACK_AB R6, R6, R30 ;  /* 0x0000001e0606723e */ /* 0x000fe200000000ff */
        /* <DEDUP_REMOVED lines=18> */
[--C-:B-1----:R-:W-:Y:S03]  /*6040*/  FADD.FTZ R5, R47, -R0.reuse ;  /* 0x800000002f057221 */ /* 0x102fe60000010000 */
[----:B------:R-:W-:Y:S01]  /*6050*/  STS [R224+0xa000], R29 ;  /* 0x00a0001de0007388 */ /* 0x000fe20000000800 */
[--C-:B--2---:R-:W-:Y:S02]  /*6060*/  FADD.FTZ R2, R43, -R0.reuse ;  /* 0x800000002b027221 */ /* 0x104fe40000010000 */
[----:B------:R-:W-:Y:S01]  /*6070*/  FMUL.FTZ R5, R20, R5 ;  /* 0x0000000514057220 */ /* 0x000fe20000410000 */
[----:B------:R1:W-:Y:S01]  /*6080*/  STS [R224+0xa400], R4 ;  /* 0x00a40004e0007388 */ /* 0x0003e20000000800 */
[----:B------:R-:W-:Y:S03]  /*6090*/  FMUL.FTZ R2, R36, R2 ;  /* 0x0000000224027220 */ /* 0x000fe60000410000 */
[----:B------:R-:W-:Y:S01]  /*60a0*/  STS [R223+0xa000], R13 ;  /* 0x00a0000ddf007388 */ /* 0x000fe20000000800 */
[----:B------:R-:W-:Y:S02]  /*60b0*/  F2FP.PACK_AB R5, R5, R46 ;  /* 0x0000002e0505723e */ /* 0x000fe400000000ff */
[----:B------:R-:W-:Y:S01]  /*60c0*/  F2FP.PACK_AB R2, R2, R42 ;  /* 0x0000002a0202723e */ /* 0x000fe200000000ff */
[----:B------:R-:W-:Y:S04]  /*60d0*/  STS [R223+0xa400], R6 ;  /* 0x00a40006df007388 */ /* 0x000fe80000000800 */
[----:B------:R-:W-:Y:S04]  /*60e0*/  STS [R221+0xc000], R156 ;  /* 0x00c0009cdd007388 */ /* 0x000fe80000000800 */
[----:B------:R-:W-:Y:S04]  /*60f0*/  STS [R221+0xc400], R38 ;  /* 0x00c40026dd007388 */ /* 0x000fe80000000800 */
[----:B------:R-:W-:Y:S04]  /*6100*/  STS [R222+0xc000], R144 ;  /* 0x00c00090de007388 */ /* 0x000fe80000000800 */
[----:B------:R-:W-:Y:S01]  /*6110*/  STS [R222+0xc400], R50 ;  /* 0x00c40032de007388 */ /* 0x000fe20000000800 */
[----:B-1----:R-:W-:Y:S02]  /*6120*/  FADD.FTZ R4, R59, -R0 ;  /* 0x800000003b047221 */ /* 0x002fe40000010000 */
[----:B------:R-:W-:Y:S01]  /*6130*/  IMAD.U32 R0, RZ, RZ, UR4 ;  /* 0x00000004ff007e24 */ /* 0x000fe2000f8e00ff */
[----:B------:R1:W-:Y:S01]  /*6140*/  STS [R221+0xe400], R2 ;  /* 0x00e40002dd007388 */ /* 0x0003e20000000800 */
[----:B------:R-:W-:Y:S03]  /*6150*/  FMUL.FTZ R4, R18, R4 ;  /* 0x0000000412047220 */ /* 0x000fe60000410000 */
[----:B------:R-:W-:Y:S01]  /*6160*/  STS [R221+0xe000], R24 ;  /* 0x00e00018dd007388 */ /* 0x000fe20000000800 */
[----:B------:R-:W-:Y:S02]  /*6170*/  LEA R0, R0, R206, 0xd ;  /* 0x000000ce00007211 */ /* 0x000fe400078e68ff */
[----:B------:R-:W-:Y:S01]  /*6180*/  F2FP.PACK_AB R4, R4, R19 ;  /* 0x000000130404723e */ /* 0x000fe200000000ff */
[----:B------:R-:W-:Y:S02]  /*6190*/  STS [R222+0xe000], R25 ;  /* 0x00e00019de007388 */ /* 0x000fe40000000800 */
[----:B------:R-:W-:Y:S02]  /*61a0*/  IMAD.SHL.U32 R141, R0, 0x2, RZ ;  /* 0x00000002008d7824 */ /* 0x000fe400078e00ff */
[----:B------:R-:W-:Y:S03]  /*61b0*/  STS [R222+0xe400], R5 ;  /* 0x00e40005de007388 */ /* 0x000fe60000000800 */
[----:B------:R-:W-:Y:S01]  /*61c0*/  IADD3 R0, R3, R141, RZ ;  /* 0x0000008d03007210 */ /* 0x000fe20007ffe0ff */
        /* <DEDUP_REMOVED lines=120> */
[----:B------:R-:W-:Y:S02]  /*6950*/  ULDC.64 UR6, c[0x0][0x208] ;  /* 0x0000820000067ab9 */ /* 0x000fe40000000a00 */
[----:B------:R-:W-:Y:S01]  /*6960*/  USHF.L.U32 UR19, UR16, 0x7, URZ ;  /* 0x0000000710137899 */ /* 0x000fe2000800063f */
[----:B------:R-:W4:Y:S01]  /*6970*/  LDL.64 R164, [R1+0x20] ;  /* 0x0000200001a47983 */ /* 0x000f220000100a00 */
[----:B------:R-:W-:Y:S02]  /*6980*/  UIMAD.WIDE.U32 UR24, UR16, UR6, URZ ;  /* 0x00000006101872a5 */ /* 0x000fe4000f8e003f */
[----:B------:R-:W-:Y:S01]  /*6990*/  USHF.R.S32.HI UR18, URZ, 0x1f, UR16 ;  /* 0x0000001f3f127899 */ /* 0x000fe20008011410 */
[----:B------:R-:W5:Y:S01]  /*69a0*/  LDL.64 R162, [R1+0x18] ;  /* 0x0000180001a27983 */ /* 0x000f620000100a00 */
[----:B------:R-:W-:Y:S02]  /*69b0*/  IMAD.U32 R10, RZ, RZ, UR19 ;  /* 0x00000013ff0a7e24 */ /* 0x000fe4000f8e00ff */
[----:B------:R-:W-:Y:S01]  /*69c0*/  UIMAD UR18, UR18, UR6, URZ ;  /* 0x00000006121272a4 */ /* 0x000fe2000f8e023f */
[----:B---3--:R-:W3:Y:S01]  /*69d0*/  LDL R60, [R1+0x30] ;  /* 0x00003000013c7983 */ /* 0x008ee20000100800 */
[----:B------:R-:W-:Y:S01]  /*69e0*/  IMAD.U32 R8, RZ, RZ, UR24 ;  /* 0x00000018ff087e24 */ /* 0x000fe2000f8e00ff */
[----:B------:R-:W-:Y:S01]  /*69f0*/  USHF.L.U32 UR6, UR6, 0x6, URZ ;  /* 0x0000000606067899 */ /* 0x000fe2000800063f */
[----:B------:R-:W-:Y:S01]  /*6a00*/  IMAD.U32 R9, RZ, RZ, UR25 ;  /* 0x00000019ff097e24 */ /* 0x000fe2000f8e00ff */
[----:B------:R-:W3:Y:S01]  /*6a10*/  LDL R56, [R1+0x40] ;  /* 0x0000400001387983 */ /* 0x000ee20000100800 */
[----:B------:R-:W-:Y:S03]  /*6a20*/  UIMAD UR18, UR16, UR7, UR18 ;  /* 0x00000007101272a4 */ /* 0x000fe6000f8e0212 */
[----:B------:R-:W3:Y:S01]  /*6a30*/  LDL R57, [R1+0x14] ;  /* 0x0000140001397983 */ /* 0x000ee20000100800 */
[----:B------:R-:W-:Y:S03]  /*6a40*/  UIADD3 UR18, UR25, UR18, URZ ;  /* 0x0000001219127290 */ /* 0x000fe6000fffe03f */
[----:B------:R-:W3:Y:S03]  /*6a50*/  LDL.64 R236, [R1+0x8] ;  /* 0x0000080001ec7983 */ /* 0x000ee60000100a00 */
[----:B------:R-:W-:Y:S01]  /*6a60*/  IMAD.U32 R4, RZ, RZ, UR18 ;  /* 0x00000012ff047e24 */ /* 0x000fe2000f8e00ff */
[----:B--2---:R-:W-:Y:S02]  /*6a70*/  IADD3 R9, -R199, UR10, -R10 ;  /* 0x0000000ac7097c10 */ /* 0x004fe4000fffe90a */
[C---:B----4-:R-:W-:Y:S02]  /*6a80*/  LEA R5, P2, R8.reuse, R164, 0x7 ;  /* 0x000000a408057211 */ /* 0x050fe400078438ff */
[----:B------:R-:W-:Y:S02]  /*6a90*/  ISETP.LT.OR P0, PT, R9, 0x1, P5 ;  /* 0x000000010900780c */ /* 0x000fe40002f01670 */
[----:B-----5:R-:W-:Y:S01]  /*6aa0*/  LEA.HI.X R7, R8, R163, R4, 0x7, P2 ;  /* 0x000000a308077211 */ /* 0x020fe200010f3c04 */
[----:B------:R-:W-:Y:S01]  /*6ab0*/  IMAD.U32 R8, RZ, RZ, UR15 ;  /* 0x0000000fff087e24 */ /* 0x000fe2000f8e00ff */
[C---:B------:R-:W-:Y:S02]  /*6ac0*/  LEA R4, P2, R5.reuse, c[0x0][0x1f0], 0x1 ;  /* 0x00007c0005047a11 */ /* 0x040fe400078408ff */
[----:B---3--:R-:W-:Y:S02]  /*6ad0*/  IADD3 R6, P1, R60, UR19, RZ ;  /* 0x000000133c067c10 */ /* 0x008fe4000ff3e0ff */
[----:B------:R-:W-:Y:S02]  /*6ae0*/  LEA.HI.X R5, R5, c[0x0][0x1f4], R7, 0x1, P2 ;  /* 0x00007d0005057a11 */ /* 0x000fe400010f0c07 */
[C---:B------:R-:W-:Y:S01]  /*6af0*/  ISETP.LT.OR P3, PT, R9.reuse, 0x21, P5 ;  /* 0x000000210900780c */ /* 0x040fe20002f61670 */
[----:B------:R-:W-:Y:S01]  /*6b00*/  IMAD R8, R8, 0x4000, R56 ;  /* 0x0000400008087824 */ /* 0x000fe200078e0238 */
[----:B------:R-:W-:Y:S02]  /*6b10*/  ISETP.LT.OR P2, PT, R9, 0x41, P5 ;  /* 0x000000410900780c */ /* 0x000fe40002f41670 */
[----:B------:R-:W-:Y:S02]  /*6b20*/  LEA.HI.X.SX32 R10, R10, R57, 0x1, P1 ;  /* 0x000000390a0a7211 */ /* 0x000fe400008f0eff */
[----:B------:R-:W-:Y:S01]  /*6b30*/  @!PT LDS RZ, [RZ] ;  /* 0x00000000fffff984 */ /* 0x000fe20000000800 */
[----:B------:R-:W-:Y:S01]  /*6b40*/  @!PT LDS RZ, [RZ] ;  /* 0x00000000fffff984 */ /* 0x000fe20000000800 */
[----:B------:R-:W-:Y:S01]  /*6b50*/  @!PT LDS RZ, [RZ] ;  /* 0x00000000fffff984 */ /* 0x000fe20000000800 */
[----:B------:R2:W-:Y:S01]  /*6b60*/  LDGSTS.E.BYPASS.LTC128B.128 [R8], [R4.64], !P0 ;  /* 0x0000000004087fae */ /* 0x0005e2000c101d54 */
[C---:B------:R-:W-:Y:S04]  /*6b70*/  LEA R12, P1, R6.reuse, c[0x0][0x280], 0x2 ;  /* 0x0000a000060c7a11 */ /* 0x040fe800078210ff */
[----:B------:R-:W-:Y:S02]  /*6b80*/  LEA.HI.X R13, R6, c[0x0][0x284], R10, 0x2, P1 ;  /* 0x0000a100060d7a11 */ /* 0x000fe400008f140a */
[----:B------:R-:W-:Y:S04]  /*6b90*/  IADD3 R6, P1, R4, UR6, RZ ;  /* 0x0000000604067c10 */ /* 0x000fe8000ff3e0ff */
[----:B------:R-:W-:Y:S02]  /*6ba0*/  IADD3.X R7, R5, UR14, RZ, P1, !PT ;  /* 0x0000000e05077c10 */ /* 0x000fe40008ffe4ff */
[----:B------:R-:W-:Y:S01]  /*6bb0*/  ISETP.LT.OR P1, PT, R9, 0x61, P5 ;  /* 0x000000610900780c */ /* 0x000fe20002f21670 */
[----:B------:R-:W-:Y:S02]  /*6bc0*/  IMAD.U32 R9, RZ, RZ, UR15 ;  /* 0x0000000fff097e24 */ /* 0x000fe4000f8e00ff */
[----:B------:R3:W-:Y:S02]  /*6bd0*/  LDGSTS.E.BYPASS.LTC128B.128 [R8+0x1000], [R6.64], !P3 ;  /* 0x0100000006087fae */ /* 0x0007e4000d901d54 */
[----:B------:R-:W-:Y:S01]  /*6be0*/  @!P4 IMAD R9, R9, 0x80, R236 ;  /* 0x000000800909c824 */ /* 0x000fe200078e02ec */
[----:B--2---:R-:W-:Y:S04]  /*6bf0*/  IADD3 R4, P0, R6, UR6, RZ ;  /* 0x0000000606047c10 */ /* 0x004fe8000ff1e0ff */
[----:B------:R-:W-:Y:S02]  /*6c00*/  IADD3.X R5, R7, UR14, RZ, P0, !PT ;  /* 0x0000000e07057c10 */ /* 0x000fe400087fe4ff */
[----:B------:R-:W-:Y:S03]  /*6c10*/  IADD3 R10, P0, R4, UR6, RZ ;  /* 0x00000006040a7c10 */ /* 0x000fe6000ff1e0ff */
[----:B------:R2:W-:Y:S01]  /*6c20*/  LDGSTS.E.BYPASS.LTC128B.128 [R8+0x2000], [R4.64], !P2 ;  /* 0x0200000004087fae */ /* 0x0005e2000d101d54 */
[----:B------:R-:W-:Y:S05]  /*6c30*/  IADD3.X R11, R5, UR14, RZ, P0, !PT ;  /* 0x0000000e050b7c10 */ /* 0x000fea00087fe4ff */
[----:B------:R2:W-:Y:S01]  /*6c40*/  LDGSTS.E.BYPASS.LTC128B.128 [R8+0x3000], [R10.64], !P1 ;  /* 0x030000000a087fae */ /* 0x0005e2000c901d54 */
[----:B---3--:R-:W-:Y:S05]  /*6c50*/  @!P4 IMAD.SHL.U32 R6, R9, 0x4, RZ ;  /* 0x000000040906c824 */ /* 0x008fea00078e00ff */
[----:B------:R2:W-:Y:S02]  /*6c60*/  @!P4 LDGSTS.E.BYPASS.LTC128B.128 [R6+0x18480], [R12.64] ;  /* 0x184800000c06cfae */ /* 0x0005e4000b901d54 */
.L_x_1635:
        /* <DEDUP_REMOVED lines=280> */
.L_x_1631:
[----:B------:R-:W-:Y:S01]  /*7df0*/  USHF.L.U32 UR6, UR13, 0x7, URZ ;  /* 0x000000070d067899 */ /* 0x000fe2000800063f */
[----:B------:R-:W-:Y:S05]  /*7e00*/  @P1 BRA `(.L_x_1637) ;  /* 0x0000132000001947 */ /* 0x000fea0003800000 */
[----:B------:R-:W1:Y:S01]  /*7e10*/  S2R R22, SR_TID.X ;  /* 0x0000000000167919 */ /* 0x000e620000002100 */
[----:B------:R-:W-:Y:S01]  /*7e20*/  F2FP.PACK_AB R68, R69, R68 ;  /* 0x000000444544723e */ /* 0x000fe200000000ff */
[----:B------:R-:W-:Y:S01]  /*7e30*/  ULDC.64 UR4, c[0x0][0x358] ;  /* 0x0000d60000047ab9 */ /* 0x000fe20000000a00 */
[----:B------:R-:W-:Y:S01]  /*7e40*/  F2FP.PACK_AB R70, R71, R70 ;  /* 0x000000464746723e */ /* 0x000fe200000000ff */
[----:B------:R-:W-:Y:S01]  /*7e50*/  UISETP.NE.U32.AND UP1, UPT, URZ, UR4, UPT ;  /* 0x000000043f00728c */ /* 0x000fe2000bf25070 */
[----:B------:R-:W-:Y:S01]  /*7e60*/  F2FP.PACK_AB R80, R81, R80 ;  /* 0x000000505150723e */ /* 0x000fe200000000ff */
[----:B------:R-:W-:Y:S01]  /*7e70*/  UMOV UR7, 0x4 ;  /* 0x0000000400077882 */ /* 0x000fe20000000000 */
[----:B------:R-:W-:Y:S01]  /*7e80*/  F2FP.PACK_AB R82, R83, R82 ;  /* 0x000000525352723e */ /* 0x000fe200000000ff */
[----:B------:R-:W-:Y:S01]  /*7e90*/  UISETP.NE.AND.EX UP1, UPT, URZ, UR5, UPT, UP1 ;  /* 0x000000053f00728c */ /* 0x000fe2000bf25310 */
[----:B------:R-:W-:-:S02]  /*7ea0*/  F2FP.PACK_AB R72, R73, R72 ;  /* 0x000000484948723e */ /* 0x000fc400000000ff */
[----:B------:R-:W-:Y:S01]  /*7eb0*/  F2FP.PACK_AB R74, R75, R74 ;  /* 0x0000004a4b4a723e */ /* 0x000fe200000000ff */
[----:B------:R-:W-:Y:S01]  /*7ec0*/  ULDC.64 UR4, c[0x0][0x358] ;  /* 0x0000d60000047ab9 */ /* 0x000fe20000000a00 */
[----:B------:R-:W-:Y:S01]  /*7ed0*/  F2FP.PACK_AB R76, R77, R76 ;  /* 0x0000004c4d4c723e */ /* 0x000fe200000000ff */
[----:B------:R-:W-:Y:S01]  /*7ee0*/  UIMAD.WIDE UR4, UR11, UR7, UR4 ;  /* 0x000000070b0472a5 */ /* 0x000fe2000f8e0204 */
[----:B------:R-:W-:Y:S02]  /*7ef0*/  F2FP.PACK_AB R78, R79, R78 ;  /* 0x0000004e4f4e723e */ /* 0x000fe400000000ff */
[----:B------:R-:W-:Y:S02]  /*7f00*/  F2FP.PACK_AB R84, R85, R84 ;  /* 0x000000545554723e */ /* 0x000fe400000000ff */
[----:B------:R-:W-:Y:S02]  /*7f10*/  F2FP.PACK_AB R86, R87, R86 ;  /* 0x000000565756723e */ /* 0x000fe400000000ff */
[----:B------:R-:W-:-:S02]  /*7f20*/  F2FP.PACK_AB R96, R97, R96 ;  /* 0x000000606160723e */ /* 0x000fc400000000ff */
[----:B------:R-:W-:Y:S02]  /*7f30*/  F2FP.PACK_AB R98, R99, R98 ;  /* 0x000000626362723e */ /* 0x000fe400000000ff */
[----:B-1----:R-:W-:Y:S02]  /*7f40*/  SHF.R.S32.HI R21, RZ, 0x1f, R22 ;  /* 0x0000001fff157819 */ /* 0x002fe40000011416 */
[----:B------:R-:W-:Y:S02]  /*7f50*/  F2FP.PACK_AB R88, R89, R88 ;  /* 0x000000585958723e */ /* 0x000fe400000000ff */
[CC--:B------:R-:W-:Y:S02]  /*7f60*/  LEA.HI R5, R21.reuse, R22.reuse, RZ, 0x2 ;  /* 0x0000001615057211 */ /* 0x0c0fe400078f10ff */
[----:B----4-:R-:W-:Y:S02]  /*7f70*/  LEA.HI R3, R21, R22, RZ, 0x5 ;  /* 0x0000001615037211 */ /* 0x010fe400078f28ff */
[----:B------:R-:W-:-:S02]  /*7f80*/  SHF.R.S32.HI R7, RZ, 0x2, R5 ;  /* 0x00000002ff077819 */ /* 0x000fc40000011405 */
[----:B--2---:R-:W-:Y:S02]  /*7f90*/  SHF.R.S32.HI R0, RZ, 0x1f, R5 ;  /* 0x0000001fff007819 */ /* 0x004fe40000011405 */
        /* <DEDUP_REMOVED lines=40> */
[----:B-----5:R-:W-:-:S02]  /*8220*/  F2FP.PACK_AB R11, R119, R118 ;  /* 0x00000076770b723e */ /* 0x020fc400000000ff */
        /* <DEDUP_REMOVED lines=9> */
[----:B------:R-:W-:Y:S01]  /*82c0*/  PLOP3.LUT P1, PT, PT, PT, UP1, 0x80, 0x0 ;  /* 0x000000000000781c */ /* 0x000fe20003f2f018 */
        /* <DEDUP_REMOVED lines=25> */
[----:B------:R2:W-:Y:S04]  /*8460*/  STS [R2+0x2080], R10 ;  /* 0x0020800a02007388 */ /* 0x0005e80000000800 */
[----:B------:R3:W-:Y:S04]  /*8470*/  STS [R2+0x2480], R9 ;  /* 0x0024800902007388 */ /* 0x0007e80000000800 */
[----:B------:R-:W-:Y:S04]  /*8480*/  STS [R3+0x2080], R6 ;  /* 0x0020800603007388 */ /* 0x000fe80000000800 */
[----:B------:R4:W-:Y:S01]  /*8490*/  STS [R3+0x2480], R5 ;  /* 0x0024800503007388 */ /* 0x0009e20000000800 */
[----:B-1----:R-:W-:-:S02]  /*84a0*/  IMAD.U32 R11, RZ, RZ, UR5 ;  /* 0x00000005ff0b7e24 */ /* 0x002fc4000f8e00ff */
[----:B--2---:R-:W-:Y:S01]  /*84b0*/  IMAD.U32 R10, RZ, RZ, UR4 ;  /* 0x00000004ff0a7e24 */ /* 0x004fe2000f8e00ff */
[----:B------:R-:W-:Y:S06]  /*84c0*/  BAR.SYNC.DEFER_BLOCKING 0x1, 0x100 ;  /* 0x0044000000007b1d */ /* 0x000fec0000010000 */
[----:B------:R-:W-:Y:S02]  /*84d0*/  ULDC.64 UR4, c[0x0][0x360] ;  /* 0x0000d80000047ab9 */ /* 0x000fe40000000a00 */
[----:B------:R-:W-:Y:S01]  /*84e0*/  UISETP.NE.U32.AND UP0, UPT, URZ, UR4, UPT ;  /* 0x000000043f00728c */ /* 0x000fe2000bf05070 */
[----:B------:R-:W2:Y:S03]  /*84f0*/  @P1 LDG.E R0, [R10.64] ;  /* 0x000000140a001981 */ /* 0x000ea6000c1e1900 */
[----:B------:R-:W-:Y:S01]  /*8500*/  UISETP.NE.AND.EX UP0, UPT, URZ, UR5, UPT, UP0 ;  /* 0x000000053f00728c */ /* 0x000fe2000bf05300 */
[----:B------:R-:W-:-:S02]  /*8510*/  IMAD.MOV.U32 R4, RZ, RZ, c[0x0][0x2f0] ;  /* 0x0000bc00ff047624 */ /* 0x000fc400078e00ff */
[----:B------:R-:W-:-:S03]  /*8520*/  ULDC.64 UR4, c[0x0][0x360] ;  /* 0x0000d80000047ab9 */ /* 0x000fc60000000a00 */
[----:B------:R-:W-:-:S05]  /*8530*/  PLOP3.LUT P0, PT, PT, PT, UP0, 0x80, 0x0 ;  /* 0x000000000000781c */ /* 0x000fca0003f0f008 */
[----:B------:R-:W-:-:S06]  /*8540*/  @UP0 UIMAD.WIDE UR4, UR11, UR7, UR4 ;  /* 0x000000070b0402a5 */ /* 0x000fcc000f8e0204 */
[----:B---3--:R-:W-:Y:S02]  /*8550*/  IMAD.U32 R2, RZ, RZ, UR4 ;  /* 0x00000004ff027e24 */ /* 0x008fe4000f8e00ff */
[----:B----4-:R-:W-:-:S05]  /*8560*/  IMAD.U32 R3, RZ, RZ, UR5 ;  /* 0x00000005ff037e24 */ /* 0x010fca000f8e00ff */
[----:B------:R1:W5:Y:S01]  /*8570*/  @P0 LDG.E R4, [R2.64] ;  /* 0x0000001402040981 */ /* 0x000362000c1e1900 */
[----:B------:R-:W-:Y:S02]  /*8580*/  UMOV UR8, URZ ;  /* 0x0000003f00087c82 */ /* 0x000fe40008000000 */
[----:B------:R-:W-:Y:S01]  /*8590*/  UMOV UR9, URZ ;  /* 0x0000003f00097c82 */ /* 0x000fe20008000000 */
[----:B--2---:R-:W2:Y:S02]  /*85a0*/  @P1 R2UR UR5, R0 ;  /* 0x00000000000513c2 */ /* 0x004ea400000e0000 */
[----:B--2---:R-:W-:Y:S02]  /*85b0*/  @UP1 USHF.R.S32.HI UR4, URZ, 0x1f, UR5 ;  /* 0x0000001f3f041899 */ /* 0x004fe40008011405 */
[----:B------:R-:W-:-:S05]  /*85c0*/  @UP1 UMOV UR8, UR5 ;  /* 0x0000000500081c82 */ /* 0x000fca0008000000 */
[----:B------:R-:W-:Y:S01]  /*85d0*/  @UP1 UMOV UR9, UR4 ;  /* 0x0000000400091c82 */ /* 0x000fe20008000000 */
[----:B------:R-:W-:Y:S05]  /*85e0*/  @P0 BRA `(.L_x_1638) ;  /* 0x0000004000000947 */ /* 0x000fea0003800000 */
[----:B-1----:R-:W-:Y:S05]  /*85f0*/  @!P1 BRA `(.L_x_1638) ;  /* 0x0000003000009947 */ /* 0x002fea0003800000 */
[----:B------:R-:W2:Y:S04]  /*8600*/  LDG.E R0, [R10.64] ;  /* 0x000000140a007981 */ /* 0x000ea8000c1e1900 */
[----:B------:R-:W2:Y:S02]  /*8610*/  LDG.E R2, [R10.64+0x4] ;  /* 0x000004140a027981 */ /* 0x000ea4000c1e1900 */
[----:B--2--5:R-:W-:Y:S02]  /*8620*/  IADD3 R4, -R0, R2, RZ ;  /* 0x0000000200047210 */ /* 0x024fe40007ffe1ff */
.L_x_1638:
[CC--:B-1----:R-:W-:Y:S01]  /*8630*/  LEA.HI R2, R21.reuse, R22.reuse, RZ, 0x3 ;  /* 0x0000001615027211 */ /* 0x0c2fe200078f18ff */
[----:B------:R-:W-:Y:S01]  /*8640*/  USHF.R.S32.HI UR7, URZ, 0x1f, UR12 ;  /* 0x0000001f3f077899 */ /* 0x000fe2000801140c */
[----:B-----5:R-:W-:Y:S01]  /*8650*/  IADD3 R4, R4, -UR6, RZ ;  /* 0x8000000604047c10 */ /* 0x020fe2000fffe0ff */
[----:B------:R-:W-:Y:S01]  /*8660*/  ULDC.64 UR4, c[0x0][0x338] ;  /* 0x0000ce0000047ab9 */ /* 0x000fe20000000a00 */
[----:B------:R-:W-:Y:S01]  /*8670*/  LOP3.LUT R0, R2, 0x1ffffff8, RZ, 0xc0, !PT ;  /* 0x1ffffff802007812 */ /* 0x000fe200078ec0ff */
[----:B------:R-:W-:Y:S01]  /*8680*/  UIMAD UR4, UR7, UR4, URZ ;  /* 0x00000004070472a4 */ /* 0x000fe2000f8e023f */
[----:B------:R-:W-:Y:S01]  /*8690*/  SHF.R.S32.HI R14, RZ, 0x3, R2 ;  /* 0x00000003ff0e7819 */ /* 0x000fe20000011402 */
[----:B------:R-:W-:Y:S01]  /*86a0*/  IMAD.U32 R6, RZ, RZ, UR13 ;  /* 0x0000000dff067e24 */ /* 0x000fe2000f8e00ff */
[----:B------:R-:W-:Y:S01]  /*86b0*/  IMNMX R15, R4, 0x80, PT ;  /* 0x00000080040f7817 */ /* 0x000fe20003800200 */
[----:B------:R-:W-:Y:S01]  /*86c0*/  IMAD.IADD R0, R22, 0x1, -R0 ;  /* 0x0000000116007824 */ /* 0x000fe200078e0a00 */
[----:B------:R-:W-:Y:S01]  /*86d0*/  UIMAD UR5, UR12, UR5, UR4 ;  /* 0x000000050c0572a4 */ /* 0x000fe2000f8e0204 */
[----:B------:R-:W-:Y:S01]  /*86e0*/  IMAD.SHL.U32 R2, R14, 0x40, RZ ;  /* 0x000000400e027824 */ /* 0x000fe200078e00ff */
[----:B------:R-:W-:Y:S01]  /*86f0*/  USHF.R.S32.HI UR4, URZ, 0x1f, UR11 ;  /* 0x0000001f3f047899 */ /* 0x000fe2000801140b */
[----:B------:R-:W-:Y:S01]  /*8700*/  IMAD.SHL.U32 R12, R0, 0x8, RZ ;  /* 0x00000008000c7824 */ /* 0x000fe200078e00ff */
[----:B------:R-:W-:Y:S01]  /*8710*/  IADD3 R4, P0, R14, UR8, RZ ;  /* 0x000000080e047c10 */ /* 0x000fe2000ff1e0ff */
[----:B------:R-:W-:Y:S01]  /*8720*/  USEL UR11, UR11, URZ, !UP1 ;  /* 0x0000003f0b0b7287 */ /* 0x000fe2000c800000 */
[----:B------:R-:W-:Y:S01]  /*8730*/  LOP3.LUT R0, R2, 0x1c0, RZ, 0xc0, !PT ;  /* 0x000001c002007812 */ /* 0x000fe200078ec0ff */
[----:B------:R-:W-:Y:S01]  /*8740*/  USEL UR6, UR4, URZ, !UP1 ;  /* 0x0000003f04067287 */ /* 0x000fe2000c800000 */
[----:B------:R-:W-:Y:S01]  /*8750*/  LEA.HI R2, R21, R22, RZ, 0x6 ;  /* 0x0000001615027211 */ /* 0x000fe200078f30ff */
[----:B------:R-:W-:Y:S01]  /*8760*/  BSSY B0, `(.L_x_1639) ;  /* 0x0000026000007945 */ /* 0x000fe20003800000 */
[----:B------:R-:W-:Y:S01]  /*8770*/  LOP3.LUT R3, R0, 0x38, R12, 0xf8, !PT ;  /* 0x0000003800037812 */ /* 0x000fe200078ef80c */
[----:B------:R-:W-:Y:S01]  /*8780*/  IMAD.U32 R28, RZ, RZ, UR11 ;  /* 0x0000000bff1c7e24 */ /* 0x000fe2000f8e00ff */
[----:B------:R-:W-:Y:S01]  /*8790*/  SHF.R.U32.HI R0, RZ, 0x3, R0 ;  /* 0x00000003ff007819 */ /* 0x000fe20000011600 */
[----:B------:R-:W-:Y:S01]  /*87a0*/  IMAD.SHL.U32 R2, R2, 0x8, RZ ;  /* 0x0000000802027824 */ /* 0x000fe200078e00ff */
[----:B------:R-:W-:-:S02]  /*87b0*/  SHF.R.S32.HI R13, RZ, 0x1f, R12 ;  /* 0x0000001fff0d7819 */ /* 0x000fc4000001140c */
[----:B------:R-:W-:Y:S02]  /*87c0*/  LOP3.LUT R0, R3, R0, RZ, 0x3c, !PT ;  /* 0x0000000003007212 */ /* 0x000fe400078e3cff */
[----:B------:R-:W-:Y:S02]  /*87d0*/  ISETP.GE.AND P3, PT, R14, R15, PT ;  /* 0x0000000f0e00720c */ /* 0x000fe40003f66270 */
[----:B------:R-:W-:Y:S01]  /*87e0*/  LOP3.LUT R0, R0, 0x7ffffe00, R2, 0xf8, !PT ;  /* 0x7ffffe0000007812 */ /* 0x000fe200078ef802 */
[----:B------:R-:W-:Y:S01]  /*87f0*/  IMAD.U32 R2, RZ, RZ, UR12 ;  /* 0x0000000cff027e24 */ /* 0x000fe2000f8e00ff */
[----:B------:R-:W-:Y:S02]  /*8800*/  LEA.HI.X.SX32 R5, R14, UR9, 0x1, P0 ;  /* 0x000000090e057c11 */ /* 0x000fe400080f0eff */
[----:B------:R-:W-:Y:S01]  /*8810*/  ISETP.GE.OR P0, PT, R12, c[0x0][0x324], P3 ;  /* 0x0000c9000c007a0c */ /* 0x000fe20001f06670 */
[----:B------:R-:W-:Y:S02]  /*8820*/  IMAD.SHL.U32 R0, R0, 0x2, RZ ;  /* 0x0000000200007824 */ /* 0x000fe400078e00ff */
[----:B------:R-:W-:-:S03]  /*8830*/  IMAD.WIDE.U32 R2, R2, c[0x0][0x338], R12 ;  /* 0x0000ce0002027a25 */ /* 0x000fc600078e000c */
[----:B------:R1:W2:Y:S02]  /*8840*/  LDS.128 R20, [R0+0x5080] ;  /* 0x0050800000147984 */ /* 0x0002a40000000c00 */
[----:B------:R-:W-:Y:S01]  /*8850*/  IADD3 R3, R3, UR5, RZ ;  /* 0x0000000503037c10 */ /* 0x000fe2000fffe0ff */
[----:B------:R-:W-:Y:S01]  /*8860*/  ULDC.64 UR4, c[0x0][0x340] ;  /* 0x0000d00000047ab9 */ /* 0x000fe20000000a00 */
[----:B------:R1:W3:Y:S01]  /*8870*/  LDS.128 R24, [R0+0x6080] ;  /* 0x0060800000187984 */ /* 0x0002e20000000c00 */
[----:B------:R-:W-:Y:S02]  /*8880*/  UIMAD UR4, UR6, UR4, URZ ;  /* 0x00000004060472a4 */ /* 0x000fe4000f8e023f */
        /* <DEDUP_REMOVED lines=19> */
.L_x_1640:
[----:B------:R-:W-:Y:S05]  /*89c0*/  BSYNC B0 ;  /* 0x0000000000007941 */ /* 0x000fea0003800000 */
.L_x_1639:
        /* <DEDUP_REMOVED lines=16> */
.L_x_1642:
[----:B------:R-:W-:Y:S05]  /*8ad0*/  BSYNC B0 ;  /* 0x0000000000007941 */ /* 0x000fea0003800000 */
.L_x_1641:
        /* <DEDUP_REMOVED lines=16> */
.L_x_1644:
[----:B------:R-:W-:Y:S05]  /*8be0*/  BSYNC B0 ;  /* 0x0000000000007941 */ /* 0x000fea0003800000 */
.L_x_1643:
        /* <DEDUP_REMOVED lines=15> */
[----:B----4-:R1:W-:Y:S02]  /*8ce0*/  STG.E.128 [R4.64], R32 ;  /* 0x0000002004007986 */ /* 0x0103e4000c101d14 */
.L_x_1646:
[----:B------:R-:W-:Y:S05]  /*8cf0*/  BSYNC B0 ;  /* 0x0000000000007941 */ /* 0x000fea0003800000 */
.L_x_1645:
[----:B------:R-:W-:Y:S01]  /*8d00*/  ULDC.64 UR4, c[0x0][0x308] ;  /* 0x0000c20000047ab9 */ /* 0x000fe20000000a00 */
[----:B------:R-:W-:Y:S01]  /*8d10*/  MOV R0, UR12 ;  /* 0x0000000c00007c02 */ /* 0x000fe20008000f00 */
[----:B------:R-:W-:Y:S01]  /*8d20*/  UIMAD UR4, UR7, UR4, URZ ;  /* 0x00000004070472a4 */ /* 0x000fe2000f8e023f */
[----:B------:R-:W-:Y:S01]  /*8d30*/  ISETP.GE.OR P3, PT, R12, c[0x0][0x2f4], P3 ;  /* 0x0000bd000c007a0c */ /* 0x000fe20001f66670 */
[----:B------:R-:W-:Y:S02]  /*8d40*/  BSSY B0, `(.L_x_1647) ;  /* 0x0000012000007945 */ /* 0x000fe40003800000 */
[----:B------:R-:W-:Y:S01]  /*8d50*/  UIMAD UR12, UR12, UR5, UR4 ;  /* 0x000000050c0c72a4 */ /* 0x000fe2000f8e0204 */
[----:B-1----:R-:W-:Y:S02]  /*8d60*/  IMAD.WIDE.U32 R6, R0, c[0x0][0x308], R12 ;  /* 0x0000c20000067a25 */ /* 0x002fe400078e000c */
[----:B------:R-:W-:Y:S02]  /*8d70*/  ULDC.64 UR4, c[0x0][0x310] ;  /* 0x0000c40000047ab9 */ /* 0x000fe40000000a00 */
[----:B------:R-:W-:Y:S01]  /*8d80*/  UIMAD UR4, UR6, UR4, URZ ;  /* 0x00000004060472a4 */ /* 0x000fe2000f8e023f */
[----:B------:R-:W-:-:S03]  /*8d90*/  IADD3 R7, R7, UR12, RZ ;  /* 0x0000000c07077c10 */ /* 0x000fc6000fffe0ff */
[----:B------:R-:W-:Y:S02]  /*8da0*/  UIMAD UR4, UR11, UR5, UR4 ;  /* 0x000000050b0472a4 */ /* 0x000fe4000f8e0204 */
[----:B------:R-:W-:-:S05]  /*8db0*/  IMAD.WIDE.U32 R6, R28, c[0x0][0x310], R6 ;  /* 0x0000c4001c067a25 */ /* 0x000fca00078e0006 */
        /* <DEDUP_REMOVED lines=10> */
.L_x_1648:
[----:B------:R-:W-:Y:S05]  /*8e60*/  BSYNC B0 ;  /* 0x0000000000007941 */ /* 0x000fea0003800000 */
.L_x_1647:
        /* <DEDUP_REMOVED lines=14> */
.L_x_1650:
[----:B------:R-:W-:Y:S05]  /*8f50*/  BSYNC B0 ;  /* 0x0000000000007941 */ /* 0x000fea0003800000 */
.L_x_1649:
        /* <DEDUP_REMOVED lines=14> */
.L_x_1652:
[----:B------:R-:W-:Y:S05]  /*9040*/  BSYNC B0 ;  /* 0x0000000000007941 */ /* 0x000fea0003800000 */
.L_x_1651:
        /* <DEDUP_REMOVED lines=14> */
.L_x_1637:
[----:B------:R-:W-:Y:S02]  /*9130*/  ULDC.64 UR4, c[0x0][0x358] ;  /* 0x0000d60000047ab9 */ /* 0x000fe40000000a00 */
[----:B------:R-:W-:Y:S02]  /*9140*/  UISETP.NE.U32.AND UP1, UPT, URZ, UR4, UPT ;  /* 0x000000043f00728c */ /* 0x000fe4000bf25070 */
[----:B------:R-:W-:Y:S02]  /*9150*/  UMOV UR7, 0x4 ;  /* 0x0000000400077882 */ /* 0x000fe40000000000 */
[----:B------:R-:W-:-:S03]  /*9160*/  UISETP.NE.AND.EX UP1, UPT, URZ, UR5, UPT, UP1 ;  /* 0x000000053f00728c */ /* 0x000fc6000bf25310 */
[----:B------:R-:W-:Y:S02]  /*9170*/  ULDC.64 UR4, c[0x0][0x358] ;  /* 0x0000d60000047ab9 */ /* 0x000fe40000000a00 */
[----:B------:R-:W-:Y:S01]  /*9180*/  UIMAD.WIDE UR4, UR11, UR7, UR4 ;  /* 0x000000070b0472a5 */ /* 0x000fe2000f8e0204 */
[----:B------:R-:W-:-:S05]  /*9190*/  PLOP3.LUT P1, PT, PT, PT, UP1, 0x80, 0x0 ;  /* 0x000000000000781c */ /* 0x000fca0003f2f018 */
[----:B------:R-:W-:Y:S01]  /*91a0*/  IMAD.U32 R4, RZ, RZ, UR4 ;  /* 0x00000004ff047e24 */ /* 0x000fe2000f8e00ff */
[----:B------:R-:W-:Y:S01]  /*91b0*/  MOV R5, UR5 ;  /* 0x0000000500057c02 */ /* 0x000fe20008000f00 */
[----:B------:R-:W-:-:S06]  /*91c0*/  ULDC.64 UR4, c[0x0][0x360] ;  /* 0x0000d80000047ab9 */ /* 0x000fcc0000000a00 */
[----:B--2-4-:R-:W2:Y:S01]  /*91d0*/  @P1 LDG.E R0, [R4.64] ;  /* 0x0000001404001981 */ /* 0x014ea2000c1e1900 */
[----:B------:R-:W-:Y:S01]  /*91e0*/  UISETP.NE.U32.AND UP0, UPT, URZ, UR4, UPT ;  /* 0x000000043f00728c */ /* 0x000fe2000bf05070 */
[----:B------:R-:W-:-:S03]  /*91f0*/  IMAD.MOV.U32 R6, RZ, RZ, c[0x0][0x2f0] ;  /* 0x0000bc00ff067624 */ /* 0x000fc600078e00ff */
[----:B------:R-:W-:-:S03]  /*9200*/  UISETP.NE.AND.EX UP0, UPT, URZ, UR5, UPT, UP0 ;  /* 0x000000053f00728c */ /* 0x000fc6000bf05300 */
[----:B------:R-:W-:-:S03]  /*9210*/  ULDC.64 UR4, c[0x0][0x360] ;  /* 0x0000d80000047ab9 */ /* 0x000fc60000000a00 */
[----:B------:R-:W-:-:S05]  /*9220*/  PLOP3.LUT P0, PT, PT, PT, UP0, 0x80, 0x0 ;  /* 0x000000000000781c */ /* 0x000fca0003f0f008 */
[----:B------:R-:W-:-:S06]  /*9230*/  @UP0 UIMAD.WIDE UR4, UR11, UR7, UR4 ;  /* 0x000000070b0402a5 */ /* 0x000fcc000f8e0204 */
[----:B------:R-:W-:Y:S01]  /*9240*/  MOV R2, UR4 ;  /* 0x0000000400027c02 */ /* 0x000fe20008000f00 */
[----:B------:R-:W-:-:S05]  /*9250*/  IMAD.U32 R3, RZ, RZ, UR5 ;  /* 0x00000005ff037e24 */ /* 0x000fca000f8e00ff */
        /* <DEDUP_REMOVED lines=12> */
.L_x_1653:
[----:B-1----:R-:W1:Y:S01]  /*9320*/  S2R R2, SR_TID.X ;  /* 0x0000000000027919 */ /* 0x002e620000002100 */
[----:B------:R-:W-:Y:S01]  /*9330*/  USHF.R.S32.HI UR7, URZ, 0x1f, UR12 ;  /* 0x0000001f3f077899 */ /* 0x000fe2000801140c */
[----:B-----5:R-:W-:Y:S01]  /*9340*/  IADD3 R14, R6, -UR6, RZ ;  /* 0x80000006060e7c10 */ /* 0x020fe2000fffe0ff */
[----:B------:R-:W-:Y:S01]  /*9350*/  ULDC.64 UR4, c[0x0][0x308] ;  /* 0x0000c20000047ab9 */ /* 0x000fe20000000a00 */
[----:B------:R-:W-:Y:S01]  /*9360*/  IMAD.U32 R6, RZ, RZ, UR13 ;  /* 0x0000000dff067e24 */ /* 0x000fe2000f8e00ff */
[----:B------:R-:W-:Y:S01]  /*9370*/  UIMAD UR4, UR7, UR4, URZ ;  /* 0x00000004070472a4 */ /* 0x000fe2000f8e023f */
[----:B------:R-:W-:Y:S01]  /*9380*/  BSSY B0, `(.L_x_1654) ;  /* 0x0000023000007945 */ /* 0x000fe20003800000 */
[----:B------:R-:W-:-:S02]  /*9390*/  USHF.R.S32.HI UR8, URZ, 0x1f, UR11 ;  /* 0x0000001f3f087899 */ /* 0x000fc4000801140b */
[----:B------:R-:W-:Y:S02]  /*93a0*/  UIMAD UR5, UR12, UR5, UR4 ;  /* 0x000000050c0572a4 */ /* 0x000fe4000f8e0204 */
[----:B------:R-:W-:Y:S02]  /*93b0*/  USEL UR11, UR11, URZ, !UP1 ;  /* 0x0000003f0b0b7287 */ /* 0x000fe4000c800000 */
[----:B------:R-:W-:-:S04]  /*93c0*/  USEL UR8, UR8, URZ, !UP1 ;  /* 0x0000003f08087287 */ /* 0x000fc8000c800000 */
[----:B------:R-:W-:Y:S01]  /*93d0*/  IMAD.U32 R15, RZ, RZ, UR11 ;  /* 0x0000000bff0f7e24 */ /* 0x000fe2000f8e00ff */
[----:B-1----:R-:W-:-:S04]  /*93e0*/  SHF.R.S32.HI R4, RZ, 0x1f, R2 ;  /* 0x0000001fff047819 */ /* 0x002fc80000011402 */
[----:B------:R-:W-:-:S04]  /*93f0*/  LEA.HI R4, R4, R2, RZ, 0x3 ;  /* 0x0000000204047211 */ /* 0x000fc800078f18ff */
[----:B------:R-:W-:-:S05]  /*9400*/  LOP3.LUT R0, R4, 0x1ffffff8, RZ, 0xc0, !PT ;  /* 0x1ffffff804007812 */ /* 0x000fca00078ec0ff */
[----:B------:R-:W-:Y:S02]  /*9410*/  IMAD.IADD R0, R2, 0x1, -R0 ;  /* 0x0000000102007824 */ /* 0x000fe400078e0a00 */
[----:B------:R-:W-:Y:S02]  /*9420*/  IMAD.U32 R2, RZ, RZ, UR12 ;  /* 0x0000000cff027e24 */ /* 0x000fe4000f8e00ff */
[----:B------:R-:W-:Y:S01]  /*9430*/  IMAD.SHL.U32 R10, R0, 0x8, RZ ;  /* 0x00000008000a7824 */ /* 0x000fe200078e00ff */
[----:B------:R-:W-:-:S04]  /*9440*/  SHF.R.S32.HI R0, RZ, 0x3, R4 ;  /* 0x00000003ff007819 */ /* 0x000fc80000011404 */
[--C-:B------:R-:W-:Y:S02]  /*9450*/  SHF.R.S32.HI R11, RZ, 0x1f, R10.reuse ;  /* 0x0000001fff0b7819 */ /* 0x100fe4000001140a */
[C---:B------:R-:W-:Y:S02]  /*9460*/  IADD3 R4, P0, R0.reuse, UR14, RZ ;  /* 0x0000000e00047c10 */ /* 0x040fe4000ff1e0ff */
[----:B------:R-:W-:Y:S01]  /*9470*/  ISETP.GE.AND P3, PT, R0, R14, PT ;  /* 0x0000000e0000720c */ /* 0x000fe20003f66270 */
[----:B------:R-:W-:Y:S01]  /*9480*/  IMAD.WIDE.U32 R2, R2, c[0x0][0x308], R10 ;  /* 0x0000c20002027a25 */ /* 0x000fe200078e000a */
[----:B------:R-:W-:Y:S02]  /*9490*/  LEA.HI.X.SX32 R5, R0, UR15, 0x1, P0 ;  /* 0x0000000f00057c11 */ /* 0x000fe400080f0eff */
[----:B------:R-:W-:Y:S02]  /*94a0*/  ISETP.GE.OR P0, PT, R10, c[0x0][0x2f4], P3 ;  /* 0x0000bd000a007a0c */ /* 0x000fe40001f06670 */
[----:B------:R-:W-:Y:S01]  /*94b0*/  IADD3 R3, R3, UR5, RZ ;  /* 0x0000000503037c10 */ /* 0x000fe2000fffe0ff */
[----:B------:R-:W-:-:S02]  /*94c0*/  ULDC.64 UR4, c[0x0][0x310] ;  /* 0x0000c40000047ab9 */ /* 0x000fc40000000a00 */
        /* <DEDUP_REMOVED lines=9> */
[----:B------:R-:W-:-:S05]  /*9560*/  IMAD R12, R2, c[0x0][0x304], R12 ;  /* 0x0000c100020c7a24 */ /* 0x000fca00078e020c */
[----:B------:R-:W-:Y:S02]  /*9570*/  IADD3 R7, R7, R12, RZ ;  /* 0x0000000c07077210 */ /* 0x000fe40007ffe0ff */
[----:B------:R-:W-:-:S04]  /*9580*/  LEA R12, P0, R6, c[0x0][0x2e8], 0x1 ;  /* 0x0000ba00060c7a11 */ /* 0x000fc800078008ff */
[----:B------:R-:W-:-:S05]  /*9590*/  LEA.HI.X R13, R6, c[0x0][0x2ec], R7, 0x1, P0 ;  /* 0x0000bb00060d7a11 */ /* 0x000fca00000f0c07 */
[----:B------:R1:W-:Y:S04]  /*95a0*/  STG.E.128 [R12.64], RZ ;  /* 0x000000ff0c007986 */ /* 0x0003e8000c101d14 */
.L_x_1655:
[----:B------:R-:W-:Y:S05]  /*95b0*/  BSYNC B0 ;  /* 0x0000000000007941 */ /* 0x000fea0003800000 */
.L_x_1654:
[----:B------:R-:W-:Y:S01]  /*95c0*/  IADD3 R6, R0, 0x20, RZ ;  /* 0x0000002000067810 */ /* 0x000fe20007ffe0ff */
[----:B------:R-:W-:Y:S03]  /*95d0*/  BSSY B0, `(.L_x_1656) ;  /* 0x000000f000007945 */ /* 0x000fe60003800000 */
[----:B------:R-:W-:-:S04]  /*95e0*/  ISETP.GE.AND P2, PT, R6, R14, PT ;  /* 0x0000000e0600720c */ /* 0x000fc80003f46270 */
[----:B------:R-:W-:-:S13]  /*95f0*/  ISETP.GE.OR P0, PT, R10, c[0x0][0x2f4], P2 ;  /* 0x0000bd000a007a0c */ /* 0x000fda0001706670 */
[----:B------:R-:W-:Y:S05]  /*9600*/  @P0 BRA `(.L_x_1657) ;  /* 0x000000b000000947 */ /* 0x000fea0003800000 */
[----:B-1----:R-:W-:Y:S02]  /*9610*/  IADD3 R12, P0, R2, 0x20, RZ ;  /* 0x00000020020c7810 */ /* 0x002fe40007f1e0ff */
[----:B------:R-:W-:-:S03]  /*9620*/  MOV R7, R5 ;  /* 0x0000000500077202 */ /* 0x000fc60000000f00 */
[----:B------:R-:W-:-:S04]  /*9630*/  IMAD.X R6, RZ, RZ, R3, P0 ;  /* 0x000000ffff067224 */ /* 0x000fc800000e0603 */
[----:B------:R-:W-:Y:S02]  /*9640*/  IMAD R13, R6, c[0x0][0x300], RZ ;  /* 0x0000c000060d7a24 */ /* 0x000fe400078e02ff */
[----:B------:R-:W-:Y:S02]  /*9650*/  IMAD.MOV.U32 R6, RZ, RZ, R8 ;  /* 0x000000ffff067224 */ /* 0x000fe400078e0008 */
[C---:B------:R-:W-:Y:S02]  /*9660*/  IMAD R13, R12.reuse, c[0x0][0x304], R13 ;  /* 0x0000c1000c0d7a24 */ /* 0x040fe400078e020d */
[----:B------:R-:W-:-:S05]  /*9670*/  IMAD.WIDE.U32 R6, R12, c[0x0][0x300], R6 ;  /* 0x0000c0000c067a25 */ /* 0x000fca00078e0006 */
[----:B------:R-:W-:Y:S02]  /*9680*/  LEA R12, P0, R6, c[0x0][0x2e8], 0x1 ;  /* 0x0000ba00060c7a11 */ /* 0x000fe400078008ff */
[----:B------:R-:W-:-:S04]  /*9690*/  IADD3 R7, R7, R13, RZ ;  /* 0x0000000d07077210 */ /* 0x000fc80007ffe0ff */
[----:B------:R-:W-:-:S05]  /*96a0*/  LEA.HI.X R13, R6, c[0x0][0x2ec], R7, 0x1, P0 ;  /* 0x0000bb00060d7a11 */ /* 0x000fca00000f0c07 */
[----:B------:R1:W-:Y:S02]  /*96b0*/  STG.E.128 [R12.64], RZ ;  /* 0x000000ff0c007986 */ /* 0x0003e4000c101d14 */
.L_x_1657:
[----:B------:R-:W-:Y:S05]  /*96c0*/  BSYNC B0 ;  /* 0x0000000000007941 */ /* 0x000fea0003800000 */
.L_x_1656:
        /* <DEDUP_REMOVED lines=16> */
.L_x_1659:
[----:B------:R-:W-:Y:S05]  /*97d0*/  BSYNC B0 ;  /* 0x0000000000007941 */ /* 0x000fea0003800000 */
.L_x_1658:
        /* <DEDUP_REMOVED lines=15> */
.L_x_1661:
[----:B------:R-:W-:Y:S05]  /*98d0*/  BSYNC B0 ;  /* 0x0000000000007941 */ /* 0x000fea0003800000 */
.L_x_1660:
[----:B------:R-:W-:Y:S01]  /*98e0*/  ULDC.64 UR4, c[0x0][0x338] ;  /* 0x0000ce0000047ab9 */ /* 0x000fe20000000a00 */
[----:B------:R-:W-:Y:S01]  /*98f0*/  MOV R6, UR12 ;  /* 0x0000000c00067c02 */ /* 0x000fe20008000f00 */
[----:B------:R-:W-:Y:S01]  /*9900*/  UIMAD UR4, UR7, UR4, URZ ;  /* 0x00000004070472a4 */ /* 0x000fe2000f8e023f */
[----:B------:R-:W-:Y:S01]  /*9910*/  ISETP.GE.OR P3, PT, R10, c[0x0][0x324], P3 ;  /* 0x0000c9000a007a0c */ /* 0x000fe20001f66670 */
[----:B------:R-:W-:Y:S02]  /*9920*/  BSSY B0, `(.L_x_1662) ;  /* 0x0000012000007945 */ /* 0x000fe40003800000 */
[----:B------:R-:W-:Y:S01]  /*9930*/  UIMAD UR12, UR12, UR5, UR4 ;  /* 0x000000050c0c72a4 */ /* 0x000fe2000f8e0204 */
[----:B------:R-:W-:Y:S02]  /*9940*/  IMAD.WIDE.U32 R6, R6, c[0x0][0x338], R10 ;  /* 0x0000ce0006067a25 */ /* 0x000fe400078e000a */
        /* <DEDUP_REMOVED lines=15> */
.L_x_1663:
[----:B------:R-:W-:Y:S05]  /*9a40*/  BSYNC B0 ;  /* 0x0000000000007941 */ /* 0x000fea0003800000 */
.L_x_1662:
        /* <DEDUP_REMOVED lines=14> */
.L_x_1665:
[----:B------:R-:W-:Y:S05]  /*9b30*/  BSYNC B0 ;  /* 0x0000000000007941 */ /* 0x000fea0003800000 */
.L_x_1664:
        /* <DEDUP_REMOVED lines=14> */
.L_x_1667:
[----:B------:R-:W-:Y:S05]  /*9c20*/  BSYNC B0 ;  /* 0x0000000000007941 */ /* 0x000fea0003800000 */
.L_x_1666:
        /* <DEDUP_REMOVED lines=13> */
.L_x_1668:
        /* <DEDUP_REMOVED lines=16> */
.L_x_1851:


//--------------------- .text._ZN7cutlass13device_kernelIN5flash19enable_sm80_to_sm89INS1_16FlashAttnBwdSm80INS1_25CollectiveMainloopBwdSm80ILi2ELi2EN4cute5tupleIJNS5_1CILi128EEES8_NS7_ILi64EEEEEENS_6half_tEfNS_4arch4Sm80ELb1ELb0ELb0ELb1ELb1ELb0ELb0ELb0ELi2ELi4ELi4ELi4ELb0EEENS1_21CollectiveEpilogueBwdISA_SB_SD_Li256ELb1ELb0ELi2EEENS1_25SingleTileBwdLPTSchedulerILb1ELi128ELb1EEEEEEEEEvNT_6ParamsE --------------------------
	.section	.text._ZN7cutlass13device_kernelIN5flash19enable_sm80_to_sm89INS1_16FlashAttnBwdSm80INS1_25CollectiveMainloopBwdSm80ILi2ELi2EN4cute5tupleIJNS5_1CILi128EEES8_NS7_ILi64EEEEEENS_6half_tEfNS_4arch4Sm80ELb1ELb0ELb0ELb1ELb1ELb0ELb0ELb0ELi2ELi4ELi4ELi4ELb0EEENS1_21CollectiveEpilogueBwdISA_SB_SD_Li256ELb1ELb0ELi2EEENS1_25SingleTileBwdLPTSchedulerILb1ELi128ELb1EEEEEEEEEvNT_6ParamsE,"ax",@progbits
	.sectioninfo	@"SHI_REGISTERS=255"
	.align	128
.text._ZN7cutlass13device_kernelIN5flash19enable_sm80_to_sm89INS1_16FlashAttnBwdSm80INS1_25CollectiveMainloopBwdSm80ILi2ELi2EN4cute5tupleIJNS5_1CILi128EEES8_NS7_ILi64EEEEEENS_6half_tEfNS_4arch4Sm80ELb1ELb0ELb0ELb1ELb1ELb0ELb0ELb0ELi2ELi4ELi4ELi4ELb0EEENS1_21CollectiveEpilogueBwdISA_SB_SD_Li256ELb1ELb0ELi2EEENS1_25SingleTileBwdLPTSchedulerILb1ELi128ELb1EEEEEEEEEvNT_6ParamsE:
        .type           _ZN7cutlass13device_kernelIN5flash19enable_sm80_to_sm89INS1_16FlashAttnBwdSm80INS1_25CollectiveMainloopBwdSm80ILi2ELi2EN4cute5tupleIJNS5_1CILi128EEES8_NS7_ILi64EEEEEENS_6half_tEfNS_4arch4Sm80ELb1ELb0ELb0ELb1ELb1ELb0ELb0ELb0ELi2ELi4ELi4ELi4ELb0EEENS1_21CollectiveEpilogueBwdISA_SB_SD_Li256ELb1ELb0ELi2EEENS1_25SingleTileBwdLPTSchedulerILb1ELi128ELb1EEEEEEEEEvNT_6ParamsE,@function
        .size           _ZN7cutlass13device_kernelIN5flash19enable_sm80_to_sm89INS1_16FlashAttnBwdSm80INS1_25CollectiveMainloopBwdSm80ILi2ELi2EN4cute5tupleIJNS5_1CILi128EEES8_NS7_ILi64EEEEEENS_6half_tEfNS_4arch4Sm80ELb1ELb0ELb0ELb1ELb1ELb0ELb0ELb0ELi2ELi4ELi4ELi4ELb0EEENS1_21CollectiveEpilogueBwdISA_SB_SD_Li256ELb1ELb0ELi2EEENS1_25SingleTileBwdLPTSchedulerILb1ELi128ELb1EEEEEEEEEvNT_6ParamsE,(.L_x_1852 - _ZN7cutlass13device_kernelIN5flash19enable_sm80_to_sm89INS1_16FlashAttnBwdSm80INS1_25CollectiveMainloopBwdSm80ILi2ELi2EN4cute5tupleIJNS5_1CILi128EEES8_NS7_ILi64EEEEEENS_6half_tEfNS_4arch4Sm80ELb1ELb0ELb0ELb1ELb1ELb0ELb0ELb0ELi2ELi4ELi4ELi4ELb0EEENS1_21CollectiveEpilogueBwdISA_SB_SD_Li256ELb1ELb0ELi2EEENS1_25SingleTileBwdLPTSchedulerILb1ELi128ELb1EEEEEEEEEvNT_6ParamsE)
        .other          _ZN7cutlass13device_kernelIN5flash19enable_sm80_to_sm89INS1_16FlashAttnBwdSm80INS1_25CollectiveMainloopBwdSm80ILi2ELi2EN4cute5tupleIJNS5_1CILi128EEES8_NS7_ILi64EEEEEENS_6half_tEfNS_4arch4Sm80ELb1ELb0ELb0ELb1ELb1ELb0ELb0ELb0ELi2ELi4ELi4ELi4ELb0EEENS1_21CollectiveEpilogueBwdISA_SB_SD_Li256ELb1ELb0ELi2EEENS1_25SingleTileBwdLPTSchedulerILb1ELi128ELb1EEEEEEEEEvNT_6ParamsE,@"STO_CUDA_ENTRY STV_DEFAULT"
_ZN7cutlass13device_kernelIN5flash19enable_sm80_to_sm89INS1_16FlashAttnBwdSm80INS1_25CollectiveMainloopBwdSm80ILi2ELi2EN4cute5tupleIJNS5_1CILi128EEES8_NS7_ILi64EEEEEENS_6half_tEfNS_4arch4Sm80ELb1ELb0ELb0ELb1ELb1ELb0ELb0ELb0ELi2ELi4ELi4ELi4ELb0EEENS1_21CollectiveEpilogueBwdISA_SB_SD_Li256ELb1ELb0ELi2EEENS1_25SingleTileBwdLPTSchedulerILb1ELi128ELb1EEEEEEEEEvNT_6ParamsE:
        /* <DEDUP_REMOVED lines=30> */
.L_x_1670:
[----:B------:R-:W-:Y:S02]  /*01e0*/  ULDC UR7, c[0x0][0x3ac] ;  /* 0x0000eb0000077ab9 */ /* 0x000fe40000000800 */
[----:B------:R-:W-:Y:S02]  /*01f0*/  UISETP.NE.AND UP0, UPT, UR7, 0x1, UPT ;  /* 0x000000010700788c */ /* 0x000fe4000bf05270 */
[----:B------:R-:W-:Y:S02]  /*0200*/  ULDC.64 UR4, c[0x0][0x3b0] ;  /* 0x0000ec0000047ab9 */ /* 0x000fe40000000a00 */
[----:B------:R-:W-:Y:S02]  /*0210*/  UIMAD.WIDE.U32 UR10, UR6, UR4, URZ ;  /* 0x00000004060a72a5 */ /* 0x000fe4000f8e003f */
[----:B------:R-:W-:-:S05]  /*0220*/  UMOV UR9, UR6 ;  /* 0x0000000600097c82 */ /* 0x000fca0008000000 */
[----:B------:R-:W-:-:S04]  /*0230*/  @UP0 USHF.R.U32.HI UR9, URZ, UR5, UR11 ;  /* 0x000000053f090299 */ /* 0x000fc8000801160b */
[----:B------:R-:W-:-:S04]  /*0240*/  UIMAD UR7, UR9, UR7, URZ ;  /* 0x00000007090772a4 */ /* 0x000fc8000f8e023f */
.L_x_1671:
        /* <DEDUP_REMOVED lines=12> */
[----:B------:R-:W-:-:S06]  /*0310*/  UIMAD UR4, UR4, UR6, UR5 ;  /* 0x00000006040472a4 */ /* 0x000fcc000f8e0205 */
[----:B------:R-:W-:-:S05]  /*0320*/  IMAD.U32 R0, RZ, RZ, UR4 ;  /* 0x00000004ff007e24 */ /* 0x000fca000f8e00ff */
[----:B------:R1:W-:Y:S01]  /*0330*/  STL [R1+0x14], R0 ;  /* 0x0000140001007387 */ /* 0x0003e20000100800 */
[----:B------:R-:W-:Y:S05]  /*0340*/  @!P0 BRA `(.L_x_1672) ;  /* 0x0000008000008947 */ /* 0x000fea0003800000 */
[----:B------:R-:W-:Y:S02]  /*0350*/  UMOV UR4, 0x4 ;  /* 0x0000000400047882 */ /* 0x000fe40000000000 */
[----:B------:R-:W-:Y:S02]  /*0360*/  ULDC.64 UR6, c[0x0][0x3e0] ;  /* 0x0000f80000067ab9 */ /* 0x000fe40000000a00 */
[----:B------:R-:W-:-:S06]  /*0370*/  UIMAD.WIDE UR4, UR11, UR4, UR6 ;  /* 0x000000040b0472a5 */ /* 0x000fcc000f8e0206 */
[----:B------:R-:W-:Y:S02]  /*0380*/  MOV R2, UR4 ;  /* 0x0000000400027c02 */ /* 0x000fe40008000f00 */
[----:B------:R-:W-:-:S05]  /*0390*/  MOV R3, UR5 ;  /* 0x0000000500037c02 */ /* 0x000fca0008000f00 */
[----:B-1----:R-:W2:Y:S02]  /*03a0*/  LDG.E R0, [R2.64] ;  /* 0x0000001002007981 */ /* 0x002ea4000c1e1900 */
[----:B--2---:R1:W2:Y:S02]  /*03b0*/  R2UR UR5, R0 ;  /* 0x00000000000573c2 */ /* 0x0042a400000e0000 */
[----:B-12---:R-:W-:Y:S05]  /*03c0*/  BRA `(.L_x_1673) ;  /* 0x000000f000007947 */ /* 0x006fea0003800000 */
.L_x_1672:
        /* <DEDUP_REMOVED lines=9> */
[----:B-1----:R-:W3:Y:S01]  /*0460*/  LDG.E R0, [R2.64+0x4] ;  /* 0x0000041002007981 */ /* 0x002ee2000c1e1900 */
[----:B--2---:R-:W1:Y:S08]  /*0470*/  R2UR UR5, R4 ;  /* 0x00000000040573c2 */ /* 0x004e7000000e0000 */
[----:B---3--:R-:W1:Y:S02]  /*0480*/  R2UR UR4, R0 ;  /* 0x00000000000473c2 */ /* 0x008e6400000e0000 */
[----:B-1----:R-:W-:Y:S01]  /*0490*/  UIADD3 UR5, -UR5, UR4, URZ ;  /* 0x0000000405057290 */ /* 0x002fe2000fffe13f */
[----:B------:R-:W-:Y:S05]  /*04a0*/  BRA `(.L_x_1673) ;  /* 0x0000001000007947 */ /* 0x000fea0003800000 */
.L_x_1674:
[----:B------:R-:W-:Y:S02]  /*04b0*/  ULDC UR5, c[0x0][0x3d4] ;  /* 0x0000f50000057ab9 */ /* 0x000fe40000000800 */
.L_x_1673:
[----:B------:R-:W-:Y:S02]  /*04c0*/  UIADD3 UR5, UR5, 0x7f, URZ ;  /* 0x0000007f05057890 */ /* 0x000fe4000fffe03f */
[----:B------:R-:W-:-:S02]  /*04d0*/  ULOP3.LUT UR12, URZ, UR9, URZ, 0x33, !UPT ;  /* 0x000000093f0c7292 */ /* 0x000fc4000f8e333f */
[----:B------:R-:W-:-:S04]  /*04e0*/  USHF.R.S32.HI UR4, URZ, 0x1f, UR5 ;  /* 0x0000001f3f047899 */ /* 0x000fc80008011405 */
[----:B------:R-:W-:-:S04]  /*04f0*/  ULEA.HI UR4, UR4, UR5, URZ, 0x7 ;  /* 0x0000000504047291 */ /* 0x000fc8000f8f383f */
[----:B------:R-:W-:-:S04]  /*0500*/  USHF.R.S32.HI UR4, URZ, 0x7, UR4 ;  /* 0x000000073f047899 */ /* 0x000fc80008011404 */
[----:B------:R-:W-:Y:S02]  /*0510*/  UISETP.GT.AND UP0, UPT, UR4, UR9, UPT ;  /* 0x000000090400728c */ /* 0x000fe4000bf04270 */
[----:B------:R-:W-:Y:S02]  /*0520*/  UIADD3 UR12, UR4, UR12, URZ ;  /* 0x0000000c040c7290 */ /* 0x000fe4000fffe03f */
[----:B------:R-:W-:Y:S01]  /*0530*/  USEL UR11, UR11, 0xffffffff, UP0 ;  /* 0xffffffff0b0b7887 */ /* 0x000fe20008000000 */
[----:B------:R-:W-:Y:S05]  /*0540*/  BRA `(.L_x_1675) ;  /* 0x000004b000007947 */ /* 0x000fea0003800000 */
.L_x_1669:
[----:B------:R-:W-:Y:S02]  /*0550*/  ULDC.64 UR6, c[0x0][0x3b8] ;  /* 0x0000ee0000067ab9 */ /* 0x000fe40000000a00 */
[----:B------:R-:W-:Y:S02]  /*0560*/  UISETP.NE.AND UP0, UPT, UR6, 0x1, UPT ;  /* 0x000000010600788c */ /* 0x000fe4000bf05270 */
[----:B------:R-:W-:Y:S02]  /*0570*/  UIMAD.WIDE.U32 UR10, UR4, UR7, URZ ;  /* 0x00000007040a72a5 */ /* 0x000fe4000f8e003f */
[----:B------:R-:W-:-:S02]  /*0580*/  ULDC UR5, c[0x0][0x3c0] ;  /* 0x0000f00000057ab9 */ /* 0x000fc40000000800 */
        /* <DEDUP_REMOVED lines=17> */
.L_x_1676:
[----:B------:R-:W-:Y:S02]  /*06a0*/  ULDC UR7, c[0x0][0x3ac] ;  /* 0x0000eb0000077ab9 */ /* 0x000fe40000000800 */
[----:B------:R-:W-:Y:S02]  /*06b0*/  UISETP.NE.AND UP0, UPT, UR7, 0x1, UPT ;  /* 0x000000010700788c */ /* 0x000fe4000bf05270 */
[----:B------:R-:W-:Y:S02]  /*06c0*/  ULDC.64 UR4, c[0x0][0x3b0] ;  /* 0x0000ec0000047ab9 */ /* 0x000fe40000000a00 */
[----:B------:R-:W-:Y:S02]  /*06d0*/  UIMAD.WIDE.U32 UR10, UR6, UR4, URZ ;  /* 0x00000004060a72a5 */ /* 0x000fe4000f8e003f */
[----:B------:R-:W-:-:S05]  /*06e0*/  UMOV UR9, UR6 ;  /* 0x0000000600097c82 */ /* 0x000fca0008000000 */
[----:B------:R-:W-:-:S04]  /*06f0*/  @UP0 USHF.R.U32.HI UR9, URZ, UR5, UR11 ;  /* 0x000000053f090299 */ /* 0x000fc8000801160b */
[----:B------:R-:W-:-:S04]  /*0700*/  UIMAD UR7, UR9, UR7, URZ ;  /* 0x00000007090772a4 */ /* 0x000fc8000f8e023f */
.L_x_1677:
        /* <DEDUP_REMOVED lines=24> */
.L_x_1678:
        /* <DEDUP_REMOVED lines=14> */
.L_x_1680:
[----:B------:R-:W-:Y:S02]  /*0970*/  ULDC UR5, c[0x0][0x3d4] ;  /* 0x0000f50000057ab9 */ /* 0x000fe40000000800 */
.L_x_1679:
[----:B------:R-:W-:Y:S02]  /*0980*/  UIADD3 UR5, UR5, 0x7f, URZ ;  /* 0x0000007f05057890 */ /* 0x000fe4000fffe03f */
[----:B------:R-:W-:-:S02]  /*0990*/  ULOP3.LUT UR12, URZ, UR9, URZ, 0x33, !UPT ;  /* 0x000000093f0c7292 */ /* 0x000fc4000f8e333f */
[----:B------:R-:W-:-:S04]  /*09a0*/  USHF.R.S32.HI UR4, URZ, 0x1f, UR5 ;  /* 0x0000001f3f047899 */ /* 0x000fc80008011405 */
[----:B------:R-:W-:-:S04]  /*09b0*/  ULEA.HI UR4, UR4, UR5, URZ, 0x7 ;  /* 0x0000000504047291 */ /* 0x000fc8000f8f383f */
[----:B------:R-:W-:-:S04]  /*09c0*/  USHF.R.S32.HI UR4, URZ, 0x7, UR4 ;  /* 0x000000073f047899 */ /* 0x000fc80008011404 */
[----:B------:R-:W-:Y:S02]  /*09d0*/  UISETP.GT.AND UP0, UPT, UR4, UR9, UPT ;  /* 0x000000090400728c */ /* 0x000fe4000bf04270 */
[----:B------:R-:W-:Y:S02]  /*09e0*/  UIADD3 UR12, UR4, UR12, URZ ;  /* 0x0000000c040c7290 */ /* 0x000fe4000fffe03f */
[----:B------:R-:W-:-:S06]  /*09f0*/  USEL UR11, UR11, 0xffffffff, UP0 ;  /* 0xffffffff0b0b7887 */ /* 0x000fcc0008000000 */
.L_x_1675:
        /* <DEDUP_REMOVED lines=23> */
[----:B-1----:R1:W3:Y:S02]  /*0b70*/  @P0 LDG.E R0, [R2.64] ;  /* 0x0000001002000981 */ /* 0x0022e4000c1e1900 */
        /* <DEDUP_REMOVED lines=24> */
.L_x_1681:
        /* <DEDUP_REMOVED lines=10> */
.L_x_1682:
[----:B------:R-:W-:Y:S05]  /*0da0*/  @!P1 BRA `(.L_x_1683) ;  /* 0x0000005000009947 */ /* 0x000fea0003800000 */
[----:B----4-:R2:W3:Y:S04]  /*0db0*/  LDG.E R0, [R2.64] ;  /* 0x0000001002007981 */ /* 0x0104e8000c1e1900 */
[----:B--2---:R-:W2:Y:S01]  /*0dc0*/  LDG.E R2, [R2.64+0x4] ;  /* 0x0000041002027981 */ /* 0x004ea2000c1e1900 */
[----:B---3--:R-:W3:Y:S08]  /*0dd0*/  R2UR UR9, R0 ;  /* 0x00000000000973c2 */ /* 0x008ef000000e0000 */
[----:B--2---:R-:W3:Y:S02]  /*0de0*/  R2UR UR4, R2 ;  /* 0x00000000020473c2 */ /* 0x004ee400000e0000 */
[----:B---3--:R-:W-:-:S06]  /*0df0*/  UIADD3 UR9, -UR9, UR4, URZ ;  /* 0x0000000409097290 */ /* 0x008fcc000fffe13f */
.L_x_1683:
        /* <DEDUP_REMOVED lines=35> */
[----:B------:R-:W-:Y:S01]  /*1030*/  MOV R20, RZ ;  /* 0x000000ff00147202 */ /* 0x000fe20000000f00 */
[----:B------:R-:W-:Y:S01]  /*1040*/  IMAD.MOV.U32 R100, RZ, RZ, RZ ;  /* 0x000000ffff647224 */ /* 0x000fe200078e00ff */
        /* <DEDUP_REMOVED lines=18> */
[----:B------:R-:W3:Y:S01]  /*1170*/  LDL R21, [R1+0x14] ;  /* 0x0000140001157983 */ /* 0x000ee20000100800 */
[----:B--2-4-:R-:W-:Y:S01]  /*1180*/  IMAD.MOV.U32 R0, RZ, RZ, c[0x0][0x248] ;  /* 0x00009200ff007624 */ /* 0x014fe200078e00ff */
[--C-:B------:R-:W-:Y:S01]  /*1190*/  SHF.R.S32.HI R28, RZ, 0x1f, R22.reuse ;  /* 0x0000001fff1c7819 */ /* 0x100fe20000011416 */
[----:B------:R-:W-:Y:S01]  /*11a0*/  UIADD3 UR4, -UR4, UR9, URZ ;  /* 0x0000000904047290 */ /* 0x000fe2000fffe13f */
[----:B------:R-:W-:Y:S01]  /*11b0*/  SHF.R.S32.HI R23, RZ, 0x1f, R22 ;  /* 0x0000001fff177819 */ /* 0x000fe20000011416 */
[----:B------:R-:W-:Y:S01]  /*11c0*/  IMAD.SHL.U32 R12, R22, 0x4, RZ ;  /* 0x00000004160c7824 */ /* 0x000fe200078e00ff */
[----:B------:R-:W-:Y:S01]  /*11d0*/  ISETP.NE.AND P0, PT, R0, 0x1, PT ;  /* 0x000000010000780c */ /* 0x000fe20003f05270 */
[----:B------:R-:W-:Y:S01]  /*11e0*/  USHF.R.S32.HI UR19, URZ, 0x1f, UR11 ;  /* 0x0000001f3f137899 */ /* 0x000fe2000801140b */
[----:B------:R-:W-:Y:S01]  /*11f0*/  LEA.HI R5, R28, R22, RZ, 0x3 ;  /* 0x000000161c057211 */ /* 0x000fe200078f18ff */
[----:B------:R-:W-:Y:S01]  /*1200*/  USEL UR14, UR11, URZ, !UP2 ;  /* 0x0000003f0b0e7287 */ /* 0x000fe2000d000000 */
[----:B------:R-:W-:Y:S01]  /*1210*/  SHF.R.S32.HI R13, RZ, 0x1f, R12 ;  /* 0x0000001fff0d7819 */ /* 0x000fe2000001140c */
[----:B------:R-:W-:Y:S01]  /*1220*/  USEL UR13, UR19, URZ, !UP2 ;  /* 0x0000003f130d7287 */ /* 0x000fe2000d000000 */
[----:B------:R-:W-:Y:S01]  /*1230*/  SHF.R.S32.HI R32, RZ, 0x3, R5 ;  /* 0x00000003ff207819 */ /* 0x000fe20000011405 */
[----:B------:R-:W-:-:S02]  /*1240*/  USHF.R.S32.HI UR18, URZ, 0x1f, UR15 ;  /* 0x0000001f3f127899 */ /* 0x000fc4000801140f */
[----:B------:R-:W-:Y:S01]  /*1250*/  IMAD.U32 R29, RZ, RZ, UR14 ;  /* 0x0000000eff1d7e24 */ /* 0x000fe2000f8e00ff */
[----:B------:R-:W-:Y:S01]  /*1260*/  SHF.R.S32.HI R4, RZ, 0x1f, R32 ;  /* 0x0000001fff047819 */ /* 0x000fe20000011420 */
[----:B------:R-:W-:Y:S01]  /*1270*/  USEL UR21, UR11, URZ, !UP1 ;  /* 0x0000003f0b157287 */ /* 0x000fe2000c800000 */
[----:B-----5:R-:W-:Y:S01]  /*1280*/  IADD3 R19, P1, R32, R8, RZ ;  /* 0x0000000820137210 */ /* 0x020fe20007f3e0ff */
[----:B------:R-:W-:Y:S01]  /*1290*/  USEL UR19, UR19, URZ, !UP1 ;  /* 0x0000003f13137287 */ /* 0x000fe2000c800000 */
[----:B------:R-:W-:Y:S01]  /*12a0*/  STL [R1], R32 ;  /* 0x0000002001007387 */ /* 0x000fe20000100800 */
[----:B------:R-:W-:Y:S01]  /*12b0*/  ULDC.64 UR6, c[0x0][0x1e8] ;  /* 0x00007a0000067ab9 */ /* 0x000fe20000000a00 */
[----:B------:R-:W-:Y:S01]  /*12c0*/  LEA.HI.X.SX32 R30, R8, R4, 0x1, P1 ;  /* 0x00000004081e7211 */ /* 0x000fe200008f0eff */
[----:B------:R-:W-:Y:S01]  /*12d0*/  UIMAD UR6, UR19, UR6, URZ ;  /* 0x00000006130672a4 */ /* 0x000fe2000f8e023f */
[----:B------:R1:W-:Y:S03]  /*12e0*/  STL.64 [R1+0x8], R12 ;  /* 0x0000080c01007387 */ /* 0x0003e60000100a00 */
[----:B------:R-:W-:-:S03]  /*12f0*/  UIMAD UR24, UR21, UR7, UR6 ;  /* 0x00000007151872a4 */ /* 0x000fc6000f8e0206 */
[----:B------:R-:W-:Y:S02]  /*1300*/  ULDC.64 UR6, c[0x0][0x188] ;  /* 0x0000620000067ab9 */ /* 0x000fe40000000a00 */
[----:B------:R-:W-:Y:S01]  /*1310*/  UIMAD UR6, UR13, UR6, URZ ;  /* 0x000000060d0672a4 */ /* 0x000fe2000f8e023f */
[----:B---3--:R-:W-:Y:S01]  /*1320*/  @P0 IMAD.HI.U32 R0, R21, c[0x0][0x24c], RZ ;  /* 0x0000930015000a27 */ /* 0x008fe200078e00ff */
[----:B------:R-:W-:-:S03]  /*1330*/  SHF.R.S32.HI R20, RZ, 0x1f, R21 ;  /* 0x0000001fff147819 */ /* 0x000fc60000011415 */
[----:B------:R-:W-:Y:S01]  /*1340*/  IMAD.MOV.U32 R7, RZ, RZ, R21 ;  /* 0x000000ffff077224 */ /* 0x000fe200078e0015 */
[----:B------:R-:W-:Y:S01]  /*1350*/  @P0 SHF.R.U32.HI R7, RZ, c[0x0][0x250], R0 ;  /* 0x00009400ff070a19 */ /* 0x000fe20000011600 */
[----:B------:R-:W-:Y:S01]  /*1360*/  IMAD R0, R20, c[0x0][0x238], RZ ;  /* 0x00008e0014007a24 */ /* 0x000fe200078e02ff */
[----:B------:R-:W-:Y:S01]  /*1370*/  IADD3 R14, P0, R32, R9, RZ ;  /* 0x00000009200e7210 */ /* 0x000fe20007f1e0ff */
[----:B------:R-:W-:-:S03]  /*1380*/  IMAD.WIDE.U32 R2, R21, c[0x0][0x238], R22 ;  /* 0x00008e0015027a25 */ /* 0x000fc600078e0016 */
[----:B------:R-:W-:Y:S01]  /*1390*/  LEA.HI.X.SX32 R15, R9, R4, 0x1, P0 ;  /* 0x00000004090f7211 */ /* 0x000fe200000f0eff */
[----:B------:R-:W-:Y:S01]  /*13a0*/  IMAD R6, R21, c[0x0][0x23c], R0 ;  /* 0x00008f0015067a24 */ /* 0x000fe200078e0200 */
[----:B------:R-:W-:Y:S01]  /*13b0*/  IADD3 R0, -R32, UR4, RZ ;  /* 0x0000000420007c10 */ /* 0x000fe2000fffe1ff */
[----:B------:R-:W-:Y:S01]  /*13c0*/  IMAD.MOV.U32 R26, RZ, RZ, R2 ;  /* 0x000000ffff1a7224 */ /* 0x000fe200078e0002 */
[----:B------:R-:W-:Y:S01]  /*13d0*/  LOP3.LUT R4, R5, 0xfffffff8, RZ, 0xc0, !PT ;  /* 0xfffffff805047812 */ /* 0x000fe200078ec0ff */
[----:B------:R-:W-:Y:S01]  /*13e0*/  IMAD.IADD R27, R3, 0x1, R6 ;  /* 0x00000001031b7824 */ /* 0x000fe200078e0206 */
[C---:B------:R-:W-:Y:S01]  /*13f0*/  ISETP.GE.AND P5, PT, R0.reuse, 0x1, PT ;  /* 0x000000010000780c */ /* 0x040fe20003fa6270 */
[----:B------:R-:W-:Y:S01]  /*1400*/  IMAD.WIDE.U32 R2, R21, c[0x0][0x270], R12 ;  /* 0x00009c0015027a25 */ /* 0x000fe200078e000c */
[C---:B------:R-:W-:Y:S01]  /*1410*/  ISETP.GE.AND P4, PT, R0.reuse, 0x21, PT ;  /* 0x000000210000780c */ /* 0x040fe20003f86270 */
[----:B------:R-:W-:Y:S01]  /*1420*/  ULDC.64 UR4, c[0x0][0x278] ;  /* 0x00009e0000047ab9 */ /* 0x000fe20000000a00 */
[----:B------:R-:W-:Y:S01]  /*1430*/  ISETP.GE.AND P3, PT, R0, 0x41, PT ;  /* 0x000000410000780c */ /* 0x000fe20003f66270 */
[----:B------:R-:W-:Y:S01]  /*1440*/  IMAD R8, R20, c[0x0][0x288], RZ ;  /* 0x0000a20014087a24 */ /* 0x000fe200078e02ff */
[----:B------:R-:W-:Y:S01]  /*1450*/  ISETP.GE.AND P2, PT, R0, 0x61, PT ;  /* 0x000000610000780c */ /* 0x000fe20003f46270 */
[----:B------:R-:W-:Y:S01]  /*1460*/  IMAD R0, R20, c[0x0][0x270], RZ ;  /* 0x00009c0014007a24 */ /* 0x000fe200078e02ff */
[----:B------:R-:W-:Y:S01]  /*1470*/  UIMAD UR4, UR13, UR4, URZ ;  /* 0x000000040d0472a4 */ /* 0x000fe2000f8e023f */
[----:B------:R-:W-:-:S02]  /*1480*/  IMAD.IADD R31, R22, 0x1, -R4 ;  /* 0x00000001161f7824 */ /* 0x000fc400078e0a04 */
[----:B------:R-:W-:Y:S01]  /*1490*/  IMAD R0, R21, c[0x0][0x274], R0 ;  /* 0x00009d0015007a24 */ /* 0x000fe200078e0200 */
[----:B------:R-:W-:Y:S01]  /*14a0*/  UIMAD UR5, UR14, UR5, UR4 ;  /* 0x000000050e0572a4 */ /* 0x000fe2000f8e0204 */
[----:B------:R-:W-:Y:S02]  /*14b0*/  IMAD.SHL.U32 R6, R32, 0x40, RZ ;  /* 0x0000004020067824 */ /* 0x000fe400078e00ff */
[----:B------:R-:W-:Y:S02]  /*14c0*/  IMAD.IADD R3, R3, 0x1, R0 ;  /* 0x0000000103037824 */ /* 0x000fe400078e0200 */
[C---:B------:R-:W-:Y:S01]  /*14d0*/  IMAD R8, R21.reuse, c[0x0][0x28c], R8 ;  /* 0x0000a30015087a24 */ /* 0x040fe200078e0208 */
[----:B------:R-:W-:Y:S01]  /*14e0*/  LOP3.LUT R0, R6, 0x1c0, RZ, 0xc0, !PT ;  /* 0x000001c006007812 */ /* 0x000fe200078ec0ff */
[----:B------:R-:W-:-:S04]  /*14f0*/  IMAD.WIDE.U32 R4, R21, c[0x0][0x288], R12 ;  /* 0x0000a20015047a25 */ /* 0x000fc800078e000c */
[----:B------:R-:W-:Y:S02]  /*1500*/  IMAD.SHL.U32 R10, R31, 0x8, RZ ;  /* 0x000000081f0a7824 */ /* 0x000fe400078e00ff */
[----:B------:R-:W-:Y:S02]  /*1510*/  IMAD.IADD R25, R5, 0x1, R8 ;  /* 0x0000000105197824 */ /* 0x000fe400078e0208 */
[----:B------:R-:W-:Y:S01]  /*1520*/  IMAD.WIDE.U32 R2, R29, c[0x0][0x278], R2 ;  /* 0x00009e001d027a25 */ /* 0x000fe200078e0002 */
[----:B------:R-:W-:Y:S02]  /*1530*/  LOP3.LUT R5, R0, 0x38, R10, 0xf8, !PT ;  /* 0x0000003800057812 */ /* 0x000fe400078ef80a */
[----:B------:R-:W-:Y:S01]  /*1540*/  SHF.R.U32.HI R0, RZ, 0x3, R0 ;  /* 0x00000003ff007819 */ /* 0x000fe20000011600 */
[----:B------:R-:W-:Y:S01]  /*1550*/  IMAD.MOV.U32 R24, RZ, RZ, R4 ;  /* 0x000000ffff187224 */ /* 0x000fe200078e0004 */
[----:B------:R-:W-:Y:S01]  /*1560*/  IADD3 R37, P0, R2, UR15, RZ ;  /* 0x0000000f02257c10 */ /* 0x000fe2000ff1e0ff */
[----:B------:R-:W-:Y:S01]  /*1570*/  IMAD R2, R20, c[0x0][0x180], RZ ;  /* 0x0000600014027a24 */ /* 0x000fe200078e02ff */
[----:B------:R-:W-:Y:S01]  /*1580*/  LOP3.LUT R5, R5, R0, RZ, 0x3c, !PT ;  /* 0x0000000005057212 */ /* 0x000fe200078e3cff */
[----:B-1----:R-:W-:Y:S01]  /*1590*/  IMAD.U32 R12, RZ, RZ, UR12 ;  /* 0x0000000cff0c7e24 */ /* 0x002fe2000f8e00ff */
[----:B------:R-:W-:Y:S01]  /*15a0*/  LEA.HI R0, R28, R22, RZ, 0x6 ;  /* 0x000000161c007211 */ /* 0x000fe200078f30ff */
[----:B------:R-:W-:Y:S01]  /*15b0*/  IMAD R9, R21, c[0x0][0x184], R2 ;  /* 0x0000610015097a24 */ /* 0x000fe200078e0202 */
[----:B------:R-:W-:Y:S01]  /*15c0*/  SHF.R.S32.HI R11, RZ, 0x1f, R10 ;  /* 0x0000001fff0b7819 */ /* 0x000fe2000001140a */
[----:B------:R-:W-:Y:S01]  /*15d0*/  IMAD R20, R20, c[0x0][0x210], RZ ;  /* 0x0000840014147a24 */ /* 0x000fe200078e02ff */
[----:B------:R-:W-:Y:S01]  /*15e0*/  ISETP.GE.OR P1, PT, R10, c[0x0][0x1cc], !P5 ;  /* 0x000073000a007a0c */ /* 0x000fe20006f26670 */
[----:B------:R-:W-:Y:S01]  /*15f0*/  IMAD.SHL.U32 R4, R0, 0x8, RZ ;  /* 0x0000000800047824 */ /* 0x000fe200078e00ff */
[----:B------:R-:W-:Y:S01]  /*1600*/  ISETP.GE.OR P6, PT, R10, c[0x0][0x1cc], !P4 ;  /* 0x000073000a007a0c */ /* 0x000fe200067c6670 */
[----:B------:R-:W-:Y:S01]  /*1610*/  IMAD.U32 R0, RZ, RZ, UR5 ;  /* 0x00000005ff007e24 */ /* 0x000fe2000f8e00ff */
[----:B------:R-:W-:Y:S01]  /*1620*/  ULDC.64 UR4, c[0x0][0x1b8] ;  /* 0x00006e0000047ab9 */ /* 0x000fe20000000a00 */
[----:B------:R-:W-:Y:S01]  /*1630*/  IMAD.WIDE R12, R12, 0x80, R14 ;  /* 0x000000800c0c7825 */ /* 0x000fe200078e020e */
[----:B------:R-:W-:Y:S01]  /*1640*/  LOP3.LUT R18, R5, 0xfffffe00, R4, 0xf8, !PT ;  /* 0xfffffe0005127812 */ /* 0x000fe200078ef804 */
[----:B------:R-:W-:Y:S01]  /*1650*/  UIMAD UR4, UR19, UR4, URZ ;  /* 0x00000004130472a4 */ /* 0x000fe2000f8e023f */
[----:B------:R-:W-:Y:S01]  /*1660*/  IADD3.X R36, R3, UR18, R0, P0, !PT ;  /* 0x0000001203247c10 */ /* 0x000fe200087fe400 */
[----:B------:R-:W-:Y:S01]  /*1670*/  IMAD.WIDE.U32 R4, R21, c[0x0][0x180], R10 ;  /* 0x0000600015047a25 */ /* 0x000fe200078e000a */
[----:B------:R-:W-:Y:S01]  /*1680*/  SHF.R.S32.HI R0, RZ, 0x1f, R7 ;  /* 0x0000001fff007819 */ /* 0x000fe20000011407 */
[----:B------:R-:W-:Y:S01]  /*1690*/  UIMAD UR23, UR21, UR5, UR4 ;  /* 0x00000005151772a4 */ /* 0x000fe2000f8e0204 */
[----:B------:R-:W-:Y:S01]  /*16a0*/  ISETP.GE.OR P5, PT, R10, c[0x0][0x19c], !P5 ;  /* 0x000067000a007a0c */ /* 0x000fe20006fa6670 */
[----:B------:R-:W-:Y:S01]  /*16b0*/  IMAD.IADD R9, R5, 0x1, R9 ;  /* 0x0000000105097824 */ /* 0x000fe200078e0209 */
[----:B------:R-:W-:Y:S01]  /*16c0*/  UMOV UR19, 0x6 ;  /* 0x0000000600137882 */ /* 0x000fe20000000000 */
[C---:B------:R-:W-:Y:S01]  /*16d0*/  IMAD R2, R0.reuse, c[0x0][0x1e0], RZ ;  /* 0x0000780000027a24 */ /* 0x040fe200078e02ff */
[----:B------:R-:W-:Y:S01]  /*16e0*/  ULDC.64 UR4, c[0x0][0x1d8] ;  /* 0x0000760000047ab9 */ /* 0x000fe20000000a00 */
[----:B------:R-:W-:Y:S01]  /*16f0*/  IMAD R0, R0, c[0x0][0x1b0], RZ ;  /* 0x00006c0000007a24 */ /* 0x000fe200078e02ff */
[----:B------:R-:W-:Y:S01]  /*1700*/  USHF.L.U32 UR22, UR4, 0x6, URZ ;  /* 0x0000000604167899 */ /* 0x000fe2000800063f */
[C---:B------:R-:W-:Y:S01]  /*1710*/  IMAD R8, R7.reuse, c[0x0][0x1e4], R2 ;  /* 0x0000790007087a24 */ /* 0x040fe200078e0202 */
[----:B------:R-:W-:Y:S01]  /*1720*/  ISETP.GE.OR P4, PT, R10, c[0x0][0x19c], !P4 ;  /* 0x000067000a007a0c */ /* 0x000fe20006786670 */
[C---:B------:R-:W-:Y:S01]  /*1730*/  IMAD.WIDE.U32 R2, R7.reuse, c[0x0][0x1e0], R10 ;  /* 0x0000780007027a25 */ /* 0x040fe200078e000a */
[----:B------:R-:W-:Y:S03]  /*1740*/  STL [R1+0x54], R37 ;  /* 0x0000542501007387 */ /* 0x000fe60000100800 */
[C---:B------:R-:W-:Y:S01]  /*1750*/  IMAD R0, R7.reuse, c[0x0][0x1b4], R0 ;  /* 0x00006d0007007a24 */ /* 0x040fe200078e0200 */
[----:B------:R-:W-:Y:S01]  /*1760*/  STL [R1+0x4c], R36 ;  /* 0x00004c2401007387 */ /* 0x000fe20000100800 */
[----:B------:R-:W-:-:S04]  /*1770*/  IMAD.WIDE.U32 R6, R7, c[0x0][0x1b0], R10 ;  /* 0x00006c0007067a25 */ /* 0x000fc800078e000a */
[----:B------:R-:W-:Y:S02]  /*1780*/  IMAD.IADD R5, R3, 0x1, R8 ;  /* 0x0000000103057824 */ /* 0x000fe400078e0208 */
[----:B------:R-:W-:Y:S02]  /*1790*/  IMAD.IADD R3, R7, 0x1, R0 ;  /* 0x0000000107037824 */ /* 0x000fe400078e0200 */
[----:B------:R-:W-:Y:S02]  /*17a0*/  IMAD.MOV.U32 R8, RZ, RZ, R4 ;  /* 0x000000ffff087224 */ /* 0x000fe400078e0004 */
[----:B------:R-:W-:Y:S02]  /*17b0*/  IMAD.MOV.U32 R4, RZ, RZ, R2 ;  /* 0x000000ffff047224 */ /* 0x000fe400078e0002 */
[----:B------:R-:W-:Y:S01]  /*17c0*/  IMAD.U32 R0, RZ, RZ, UR21 ;  /* 0x00000015ff007e24 */ /* 0x000fe2000f8e00ff */
[----:B------:R-:W-:Y:S01]  /*17d0*/  USHF.L.U64.HI UR21, UR4, UR19, UR5 ;  /* 0x0000001304157299 */ /* 0x000fe20008010205 */
[----:B------:R-:W-:-:S02]  /*17e0*/  IMAD.MOV.U32 R2, RZ, RZ, R6 ;  /* 0x000000ffff027224 */ /* 0x000fc400078e0006 */
[----:B------:R-:W-:Y:S01]  /*17f0*/  IMAD.WIDE.U32 R4, R0, c[0x0][0x1e8], R4 ;  /* 0x00007a0000047a25 */ /* 0x000fe200078e0004 */
[----:B------:R-:W-:-:S03]  /*1800*/  ULDC.64 UR4, c[0x0][0x290] ;  /* 0x0000a40000047ab9 */ /* 0x000fc60000000a00 */
[----:B------:R-:W-:Y:S01]  /*1810*/  IMAD R20, R21, c[0x0][0x214], R20 ;  /* 0x0000850015147a24 */ /* 0x000fe200078e0214 */
[----:B------:R-:W-:Y:S01]  /*1820*/  IADD3 R5, R5, UR24, RZ ;  /* 0x0000001805057c10 */ /* 0x000fe2000fffe0ff */
[----:B------:R-:W-:Y:S01]  /*1830*/  IMAD.WIDE.U32 R6, R21, c[0x0][0x210], R10 ;  /* 0x0000840015067a25 */ /* 0x000fe200078e000a */
[----:B------:R-:W-:Y:S02]  /*1840*/  UIMAD UR24, UR13, UR4, URZ ;  /* 0x000000040d1872a4 */ /* 0x000fe4000f8e023f */
[----:B------:R-:W-:Y:S01]  /*1850*/  UIMAD UR4, UR14, UR7, UR6 ;  /* 0x000000070e0472a4 */ /* 0x000fe2000f8e0206 */
[----:B------:R-:W-:Y:S01]  /*1860*/  IMAD.WIDE.U32 R2, R0, c[0x0][0x1b8], R2 ;  /* 0x00006e0000027a25 */ /* 0x000fe200078e0002 */
[----:B------:R-:W-:Y:S02]  /*1870*/  UIMAD UR24, UR14, UR5, UR24 ;  /* 0x000000050e1872a4 */ /* 0x000fe4000f8e0218 */
[----:B------:R-:W-:Y:S01]  /*1880*/  ULDC.64 UR6, c[0x0][0x218] ;  /* 0x0000860000067ab9 */ /* 0x000fe20000000a00 */
[----:B------:R-:W-:Y:S01]  /*1890*/  IMAD R0, R13, c[0x0][0x1d8], RZ ;  /* 0x000076000d007a24 */ /* 0x000fe200078e02ff */
[----:B------:R-:W-:Y:S01]  /*18a0*/  IADD3 R3, R3, UR23, RZ ;  /* 0x0000001703037c10 */ /* 0x000fe2000fffe0ff */
[----:B------:R-:W-:Y:S01]  /*18b0*/  IMAD.IADD R21, R7, 0x1, R20 ;  /* 0x0000000107157824 */ /* 0x000fe200078e0214 */
[----:B------:R-:W-:Y:S01]  /*18c0*/  USHF.R.S32.HI UR23, URZ, 0x1f, UR20 ;  /* 0x0000001f3f177899 */ /* 0x000fe20008011414 */
[----:B------:R-:W-:Y:S01]  /*18d0*/  IMAD.MOV.U32 R20, RZ, RZ, R6 ;  /* 0x000000ffff147224 */ /* 0x000fe200078e0006 */
[----:B------:R-:W-:Y:S01]  /*18e0*/  UIMAD UR6, UR13, UR6, URZ ;  /* 0x000000060d0672a4 */ /* 0x000fe2000f8e023f */
[----:B------:R-:W-:-:S03]  /*18f0*/  IMAD.WIDE.U32 R6, R29, c[0x0][0x188], R8 ;  /* 0x000062001d067a25 */ /* 0x000fc600078e0008 */
[----:B------:R-:W-:Y:S01]  /*1900*/  UIMAD UR6, UR14, UR7, UR6 ;  /* 0x000000070e0672a4 */ /* 0x000fe2000f8e0206 */
[C---:B------:R-:W-:Y:S01]  /*1910*/  IMAD R0, R12.reuse, c[0x0][0x1dc], R0 ;  /* 0x000077000c007a24 */ /* 0x040fe200078e0200 */
[----:B------:R-:W-:Y:S01]  /*1920*/  IADD3 R7, R7, UR4, RZ ;  /* 0x0000000407077c10 */ /* 0x000fe2000fffe0ff */
[C---:B------:R-:W-:Y:S01]  /*1930*/  IMAD.WIDE.U32 R8, R12.reuse, c[0x0][0x1d8], R4 ;  /* 0x000076000c087a25 */ /* 0x040fe200078e0004 */
[----:B------:R-:W-:Y:S02]  /*1940*/  ULDC.64 UR4, c[0x0][0x178] ;  /* 0x00005e0000047ab9 */ /* 0x000fe40000000a00 */
[----:B------:R-:W-:Y:S01]  /*1950*/  UIMAD UR25, UR23, UR4, URZ ;  /* 0x00000004171972a4 */ /* 0x000fe2000f8e023f */
[----:B------:R-:W-:Y:S01]  /*1960*/  IMAD R11, R13, c[0x0][0x1a8], RZ ;  /* 0x00006a000d0b7a24 */ /* 0x000fe200078e02ff */
[----:B------:R-:W-:Y:S01]  /*1970*/  UIMAD.WIDE.U32 UR26, UR20, UR4, URZ ;  /* 0x00000004141a72a5 */ /* 0x000fe2000f8e003f */
[----:B------:R-:W-:Y:S01]  /*1980*/  IMAD.WIDE.U32 R4, R12, c[0x0][0x1a8], R2 ;  /* 0x00006a000c047a25 */ /* 0x000fe200078e0002 */
[----:B------:R-:W-:Y:S01]  /*1990*/  LEA R2, P0, R8, c[0x0][0x1c0], 0x1 ;  /* 0x0000700008027a11 */ /* 0x000fe200078008ff */
[----:B------:R-:W-:-:S02]  /*19a0*/  UIMAD UR25, UR20, UR5, UR25 ;  /* 0x00000005141972a4 */ /* 0x000fc4000f8e0219 */
[----:B------:R-:W-:Y:S02]  /*19b0*/  IMAD.IADD R0, R9, 0x1, R0 ;  /* 0x0000000109007824 */ /* 0x000fe400078e0200 */
[----:B------:R-:W-:Y:S01]  /*19c0*/  IMAD R11, R12, c[0x0][0x1ac], R11 ;  /* 0x00006b000c0b7a24 */ /* 0x000fe200078e020b */
[----:B------:R-:W-:Y:S01]  /*19d0*/  UIADD3 UR25, UR27, UR25, URZ ;  /* 0x000000191b197290 */ /* 0x000fe2000fffe03f */
[----:B------:R-:W-:Y:S01]  /*19e0*/  IMAD.SHL.U32 R18, R18, 0x2, RZ ;  /* 0x0000000212127824 */ /* 0x000fe200078e00ff */
[----:B------:R-:W-:Y:S01]  /*19f0*/  LEA.HI.X R3, R8, c[0x0][0x1c4], R0, 0x1, P0 ;  /* 0x0000710008037a11 */ /* 0x000fe200000f0c00 */
[----:B------:R-:W-:Y:S01]  /*1a00*/  IMAD.IADD R0, R5, 0x1, R11 ;  /* 0x0000000105007824 */ /* 0x000fe200078e020b */
[C---:B------:R-:W-:Y:S01]  /*1a10*/  LEA R14, P0, R4.reuse, c[0x0][0x190], 0x1 ;  /* 0x00006400040e7a11 */ /* 0x040fe200078008ff */
[----:B------:R-:W-:Y:S02]  /*1a20*/  IMAD.WIDE.U32 R12, R29, c[0x0][0x290], R24 ;  /* 0x0000a4001d0c7a25 */ /* 0x000fe400078e0018 */
[----:B------:R-:W-:Y:S01]  /*1a30*/  @!PT LDS RZ, [RZ] ;  /* 0x00000000fffff984 */ /* 0x000fe20000000800 */
[----:B------:R-:W-:Y:S01]  /*1a40*/  @!PT LDS RZ, [RZ] ;  /* 0x00000000fffff984 */ /* 0x000fe20000000800 */
[----:B------:R-:W-:Y:S01]  /*1a50*/  @!PT LDS RZ, [RZ] ;  /* 0x00000000fffff984 */ /* 0x000fe20000000800 */
[----:B------:R1:W-:Y:S01]  /*1a60*/  LDGSTS.E.BYPASS.LTC128B.128 [R18+0x4080], [R2.64], !P1 ;  /* 0x0408000002127fae */ /* 0x0003e2000c901d50 */
[----:B------:R-:W-:Y:S01]  /*1a70*/  LEA.HI.X R15, R4, c[0x0][0x194], R0, 0x1, P0 ;  /* 0x00006500040f7a11 */ /* 0x000fe200000f0c00 */
[----:B------:R-:W-:Y:S01]  /*1a80*/  IMAD R0, R30, c[0x0][0x178], RZ ;  /* 0x00005e001e007a24 */ /* 0x000fe200078e02ff */
[----:B------:R-:W-:Y:S01]  /*1a90*/  IADD3 R4, P0, R2, UR22, RZ ;  /* 0x0000001602047c10 */ /* 0x000fe2000ff1e0ff */
[----:B------:R-:W-:Y:S01]  /*1aa0*/  IMAD.U32 R17, RZ, RZ, UR27 ;  /* 0x0000001bff117e24 */ /* 0x000fe2000f8e00ff */
[----:B------:R-:W-:Y:S01]  /*1ab0*/  IADD3 R33, P1, R12, UR15, RZ ;  /* 0x0000000f0c217c10 */ /* 0x000fe2000ff3e0ff */
[----:B------:R-:W-:Y:S01]  /*1ac0*/  IMAD.U32 R16, RZ, RZ, UR26 ;  /* 0x0000001aff107e24 */ /* 0x000fe2000f8e00ff */
[----:B------:R-:W-:Y:S01]  /*1ad0*/  IADD3.X R5, R3, UR21, RZ, P0, !PT ;  /* 0x0000001503057c10 */ /* 0x000fe200087fe4ff */
[----:B------:R-:W-:Y:S01]  /*1ae0*/  IMAD.U32 R17, RZ, RZ, UR24 ;  /* 0x00000018ff117e24 */ /* 0x000fe2000f8e00ff */
[----:B------:R-:W-:Y:S01]  /*1af0*/  USHF.L.U32 UR15, UR15, 0x6, URZ ;  /* 0x000000060f0f7899 */ /* 0x000fe2000800063f */
[----:B------:R-:W-:-:S02]  /*1b00*/  IMAD R11, R19, c[0x0][0x17c], R0 ;  /* 0x00005f00130b7a24 */ /* 0x000fc400078e0200 */
[----:B------:R-:W-:Y:S01]  /*1b10*/  IMAD.WIDE.U32 R38, R19, c[0x0][0x178], R6 ;  /* 0x00005e0013267a25 */ /* 0x000fe200078e0006 */
[----:B------:R-:W-:Y:S01]  /*1b20*/  IADD3.X R24, R13, UR18, R17, P1, !PT ;  /* 0x000000120d187c10 */ /* 0x000fe20008ffe411 */
[----:B------:R2:W-:Y:S01]  /*1b30*/  LDGSTS.E.BYPASS.LTC128B.128 [R18+0x5080], [R4.64], !P6 ;  /* 0x0508000004127fae */ /* 0x0005e2000f101d50 */
[----:B------:R-:W-:Y:S01]  /*1b40*/  ISETP.GE.OR P6, PT, R10, c[0x0][0x1cc], !P2 ;  /* 0x000073000a007a0c */ /* 0x000fe200057c6670 */
[----:B------:R-:W-:Y:S01]  /*1b50*/  IMAD.U32 R0, RZ, RZ, UR25 ;  /* 0x00000019ff007e24 */ /* 0x000fe2000f8e00ff */
[----:B------:R-:W-:Y:S01]  /*1b60*/  LEA R7, P0, R16, R38, 0x7 ;  /* 0x0000002610077211 */ /* 0x000fe200078038ff */
[----:B------:R-:W-:Y:S01]  /*1b70*/  IMAD.IADD R35, R39, 0x1, R11 ;  /* 0x0000000127237824 */ /* 0x000fe200078e020b */
[----:B------:R-:W-:Y:S01]  /*1b80*/  ISETP.GE.OR P2, PT, R10, c[0x0][0x19c], !P2 ;  /* 0x000067000a007a0c */ /* 0x000fe20005746670 */
[----:B------:R-:W-:Y:S01]  /*1b90*/  IMAD.WIDE.U32 R8, R29, c[0x0][0x218], R20 ;  /* 0x000086001d087a25 */ /* 0x000fe200078e0014 */
[----:B------:R-:W-:Y:S01]  /*1ba0*/  USHF.L.U64.HI UR18, UR4, UR19, UR5 ;  /* 0x0000001304127299 */ /* 0x000fe20008010205 */
[----:B------:R-:W-:Y:S01]  /*1bb0*/  STL.64 [R1+0x28], R38 ;  /* 0x0000282601007387 */ /* 0x000fe20000100a00 */
[----:B------:R-:W-:Y:S01]  /*1bc0*/  LEA.HI.X R16, R16, R35, R0, 0x7, P0 ;  /* 0x0000002310107211 */ /* 0x000fe200000f3c00 */
[----:B------:R-:W-:Y:S01]  /*1bd0*/  IMAD R0, R30, c[0x0][0x208], RZ ;  /* 0x000082001e007a24 */ /* 0x000fe200078e02ff */
[----:B------:R-:W-:Y:S01]  /*1be0*/  IADD3 R9, R9, UR6, RZ ;  /* 0x0000000609097c10 */ /* 0x000fe2000fffe0ff */
[----:B------:R-:W-:Y:S01]  /*1bf0*/  ULDC.64 UR6, c[0x0][0x1a8] ;  /* 0x00006a0000067ab9 */ /* 0x000fe20000000a00 */
[----:B-1----:R-:W-:Y:S01]  /*1c00*/  IADD3 R2, P1, R4, UR22, RZ ;  /* 0x0000001604027c10 */ /* 0x002fe2000ff3e0ff */
[C---:B------:R-:W-:Y:S01]  /*1c10*/  IMAD R0, R19.reuse, c[0x0][0x20c], R0 ;  /* 0x0000830013007a24 */ /* 0x040fe200078e0200 */
[----:B------:R-:W-:Y:S01]  /*1c20*/  STL [R1+0x34], R33 ;  /* 0x0000342101007387 */ /* 0x000fe20000100800 */
[----:B------:R-:W-:Y:S01]  /*1c30*/  IMAD.WIDE.U32 R20, R19, c[0x0][0x208], R8 ;  /* 0x0000820013147a25 */ /* 0x000fe200078e0008 */
[----:B------:R-:W-:-:S02]  /*1c40*/  IADD3.X R3, R5, UR21, RZ, P1, !PT ;  /* 0x0000001505037c10 */ /* 0x000fc40008ffe4ff */
[----:B------:R-:W-:Y:S01]  /*1c50*/  IADD3 R12, P0, R2, UR22, RZ ;  /* 0x00000016020c7c10 */ /* 0x000fe2000ff1e0ff */
[----:B------:R-:W-:Y:S01]  /*1c60*/  USHF.L.U32 UR22, UR4, 0x6, URZ ;  /* 0x0000000604167899 */ /* 0x000fe2000800063f */
[C---:B------:R-:W-:Y:S01]  /*1c70*/  ISETP.GE.OR P1, PT, R10.reuse, c[0x0][0x1cc], !P3 ;  /* 0x000073000a007a0c */ /* 0x040fe20005f26670 */
[----:B------:R1:W-:Y:S01]  /*1c80*/  STL [R1+0x3c], R35 ;  /* 0x00003c2301007387 */ /* 0x0003e20000100800 */
[----:B------:R-:W-:Y:S01]  /*1c90*/  IADD3.X R13, R3, UR21, RZ, P0, !PT ;  /* 0x00000015030d7c10 */ /* 0x000fe200087fe4ff */
[----:B------:R-:W-:Y:S01]  /*1ca0*/  USHF.L.U64.HI UR21, UR6, UR19, UR7 ;  /* 0x0000001306157299 */ /* 0x000fe20008010207 */
[C---:B------:R-:W-:Y:S01]  /*1cb0*/  LEA R6, P0, R7.reuse, c[0x0][0x160], 0x1 ;  /* 0x0000580007067a11 */ /* 0x040fe200078008ff */
[----:B------:R-:W-:Y:S01]  /*1cc0*/  USHF.L.U32 UR7, UR20, 0x7, URZ ;  /* 0x0000000714077899 */ /* 0x000fe2000800063f */
[----:B------:R-:W-:Y:S01]  /*1cd0*/  ISETP.GE.OR P3, PT, R10, c[0x0][0x19c], !P3 ;  /* 0x000067000a007a0c */ /* 0x000fe20005f66670 */
[----:B------:R-:W-:Y:S01]  /*1ce0*/  USHF.L.U32 UR6, UR6, 0x6, URZ ;  /* 0x0000000606067899 */ /* 0x000fe2000800063f */
[----:B------:R-:W-:Y:S01]  /*1cf0*/  LEA.HI.X R7, R7, c[0x0][0x164], R16, 0x1, P0 ;  /* 0x0000590007077a11 */ /* 0x000fe200000f0c10 */
[----:B------:R-:W-:Y:S01]  /*1d00*/  ULDC.64 UR4, c[0x0][0x208] ;  /* 0x0000820000047ab9 */ /* 0x000fe20000000a00 */
[----:B------:R-:W-:Y:S01]  /*1d10*/  IMAD.MOV.U32 R34, RZ, RZ, R20 ;  /* 0x000000ffff227224 */ /* 0x000fe200078e0014 */
[----:B------:R-:W-:Y:S01]  /*1d20*/  LEA.HI R17, R28, R22, RZ, 0x5 ;  /* 0x000000161c117211 */ /* 0x000fe200078f28ff */
[----:B------:R-:W-:Y:S01]  /*1d30*/  IMAD.U32 R11, RZ, RZ, UR7 ;  /* 0x00000007ff0b7e24 */ /* 0x000fe2000f8e00ff */
[----:B--2---:R-:W-:Y:S01]  /*1d40*/  IADD3 R4, P0, R14, UR6, RZ ;  /* 0x000000060e047c10 */ /* 0x004fe2000ff1e0ff */
[----:B------:R2:W-:Y:S03]  /*1d50*/  LDGSTS.E.BYPASS.LTC128B.128 [R18+0x6080], [R2.64], !P1 ;  /* 0x0608000002127fae */ /* 0x0005e6000c901d50 */
[----:B------:R-:W-:Y:S01]  /*1d60*/  IADD3 R11, -R32, UR10, -R11 ;  /* 0x0000000a200b7c10 */ /* 0x000fe2000fffe90b */
[----:B------:R3:W-:Y:S01]  /*1d70*/  LDGSTS.E.BYPASS.LTC128B.128 [R18+0x7080], [R12.64], !P6 ;  /* 0x070800000c127fae */ /* 0x0007e2000f101d50 */
[----:B------:R-:W-:-:S02]  /*1d80*/  IADD3.X R5, R15, UR21, RZ, P0, !PT ;  /* 0x000000150f057c10 */ /* 0x000fc400087fe4ff */
[----:B------:R-:W-:Y:S01]  /*1d90*/  ISETP.GE.AND P6, PT, R10, c[0x0][0x16c], PT ;  /* 0x00005b000a007a0c */ /* 0x000fe20003fc6270 */
[----:B------:R4:W-:Y:S03]  /*1da0*/  LDGSTS.E.BYPASS.LTC128B.128 [R18+0x80], [R14.64], !P5 ;  /* 0x000800000e127fae */ /* 0x0009e6000e901d50 */
[----:B------:R-:W-:Y:S01]  /*1db0*/  ISETP.LT.OR P1, PT, R11, 0x1, P6 ;  /* 0x000000010b00780c */ /* 0x000fe20003721670 */
[----:B------:R3:W-:Y:S01]  /*1dc0*/  LDGSTS.E.BYPASS.LTC128B.128 [R18+0x1080], [R4.64], !P4 ;  /* 0x0108000004127fae */ /* 0x0007e2000e101d50 */
[----:B------:R-:W-:Y:S01]  /*1dd0*/  ISETP.GT.AND P4, PT, R22, 0x1f, PT ;  /* 0x0000001f1600780c */ /* 0x000fe20003f84270 */
[----:B-1----:R-:W-:Y:S02]  /*1de0*/  IMAD.IADD R35, R21, 0x1, R0 ;  /* 0x0000000115237824 */ /* 0x002fe400078e0200 */
[----:B------:R-:W-:Y:S04]  /*1df0*/  STL [R1+0x30], R24 ;  /* 0x0000301801007387 */ /* 0x000fe80000100800 */
[----:B------:R1:W-:Y:S04]  /*1e00*/  STL.64 [R1+0x20], R20 ;  /* 0x0000201401007387 */ /* 0x0003e80000100a00 */
[----:B------:R-:W-:Y:S01]  /*1e10*/  STL.64 [R1+0x18], R34 ;  /* 0x0000182201007387 */ /* 0x000fe20000100a00 */
[----:B--2---:R-:W-:-:S04]  /*1e20*/  IADD3 R2, P0, R4, UR6, RZ ;  /* 0x0000000604027c10 */ /* 0x004fc8000ff1e0ff */
[----:B------:R-:W-:Y:S02]  /*1e30*/  IADD3.X R3, R5, UR21, RZ, P0, !PT ;  /* 0x0000001505037c10 */ /* 0x000fe400087fe4ff */
[----:B------:R-:W-:Y:S01]  /*1e40*/  IADD3 R8, P0, R2, UR6, RZ ;  /* 0x0000000602087c10 */ /* 0x000fe2000ff1e0ff */
[----:B------:R-:W-:Y:S02]  /*1e50*/  UMOV UR6, 0x7 ;  /* 0x0000000700067882 */ /* 0x000fe40000000000 */
[----:B------:R2:W-:Y:S01]  /*1e60*/  LDGSTS.E.BYPASS.LTC128B.128 [R18+0x2080], [R2.64], !P3 ;  /* 0x0208000002127fae */ /* 0x0005e2000d901d50 */
[----:B------:R-:W-:Y:S01]  /*1e70*/  IADD3.X R9, R3, UR21, RZ, P0, !PT ;  /* 0x0000001503097c10 */ /* 0x000fe200087fe4ff */
[----:B------:R-:W-:Y:S01]  /*1e80*/  USHF.L.U32 UR21, UR4, 0x7, URZ ;  /* 0x0000000704157899 */ /* 0x000fe2000800063f */
[C---:B------:R-:W-:Y:S01]  /*1e90*/  ISETP.LT.OR P3, PT, R11.reuse, 0x21, P6 ;  /* 0x000000210b00780c */ /* 0x040fe20003761670 */
[----:B------:R-:W-:Y:S02]  /*1ea0*/  USHF.L.U64.HI UR6, UR4, UR6, UR5 ;  /* 0x0000000604067299 */ /* 0x000fe40008010205 */
[----:B------:R2:W-:Y:S01]  /*1eb0*/  LDGSTS.E.BYPASS.LTC128B.128 [R18+0x3080], [R8.64], !P2 ;  /* 0x0308000008127fae */ /* 0x0005e2000d101d50 */
[----:B------:R-:W-:Y:S01]  /*1ec0*/  USHF.R.S32.HI UR5, URZ, 0x1f, UR7 ;  /* 0x0000001f3f057899 */ /* 0x000fe20008011407 */
[----:B------:R-:W-:Y:S01]  /*1ed0*/  IMAD.U32 R19, RZ, RZ, UR21 ;  /* 0x00000015ff137e24 */ /* 0x000fe2000f8e00ff */
[----:B------:R-:W-:Y:S01]  /*1ee0*/  UIMAD UR24, UR6, UR20, URZ ;  /* 0x00000014061872a4 */ /* 0x000fe2000f8e023f */
[----:B------:R-:W0:Y:S01]  /*1ef0*/  LDGDEPBAR ;  /* 0x00000000000079af */ /* 0x000e220000000000 */
[----:B------:R-:W-:Y:S01]  /*1f00*/  ISETP.LT.OR P2, PT, R11, 0x41, P6 ;  /* 0x000000410b00780c */ /* 0x000fe20003741670 */
[----:B-1----:R-:W-:Y:S01]  /*1f10*/  IMAD.WIDE.U32 R20, R29, c[0x0][0x240], R26 ;  /* 0x000090001d147a25 */ /* 0x002fe200078e001a */
[----:B------:R-:W-:Y:S01]  /*1f20*/  UIMAD UR24, UR23, UR21, UR24 ;  /* 0x00000015171872a4 */ /* 0x000fe2000f8e0218 */
[----:B------:R1:W-:Y:S02]  /*1f30*/  LDGSTS.E.BYPASS.LTC128B.128 [R18+0x8080], [R6.64], !P1 ;  /* 0x0808000006127fae */ /* 0x0003e4000c901d50 */
[----:B------:R-:W-:-:S02]  /*1f40*/  ULDC UR23, c[0x0][0x20c] ;  /* 0x0000830000177ab9 */ /* 0x000fc40000000800 */
[----:B------:R-:W-:Y:S01]  /*1f50*/  USHF.L.U64.HI UR19, UR4, UR19, UR23 ;  /* 0x0000001304137299 */ /* 0x000fe20008010217 */
[----:B--2---:R-:W-:-:S05]  /*1f60*/  IMAD.WIDE.U32 R8, R19, UR20, R34 ;  /* 0x0000001413087c25 */ /* 0x004fca000f8e0022 */
[----:B------:R-:W-:Y:S02]  /*1f70*/  IADD3 R9, R9, UR24, RZ ;  /* 0x0000001809097c10 */ /* 0x000fe4000fffe0ff */
[----:B-1----:R-:W-:-:S04]  /*1f80*/  IADD3 R6, P0, R6, UR22, RZ ;  /* 0x0000001606067c10 */ /* 0x002fc8000ff1e0ff */
[----:B------:R-:W-:Y:S02]  /*1f90*/  IADD3.X R7, R7, UR18, RZ, P0, !PT ;  /* 0x0000001207077c10 */ /* 0x000fe400087fe4ff */
[----:B---3--:R-:W-:Y:S02]  /*1fa0*/  IADD3 R4, P1, R6, UR22, RZ ;  /* 0x0000001606047c10 */ /* 0x008fe4000ff3e0ff */
[----:B------:R-:W-:Y:S01]  /*1fb0*/  @!P4 IADD3 R0, P0, R37, UR7, RZ ;  /* 0x000000072500cc10 */ /* 0x000fe2000ff1e0ff */
[----:B------:R1:W-:Y:S01]  /*1fc0*/  LDGSTS.E.BYPASS.LTC128B.128 [R18+0x9080], [R6.64], !P3 ;  /* 0x0908000006127fae */ /* 0x0003e2000d901d50 */
[----:B------:R-:W-:Y:S02]  /*1fd0*/  IADD3.X R5, R7, UR18, RZ, P1, !PT ;  /* 0x0000001207057c10 */ /* 0x000fe40008ffe4ff */
[----:B------:R-:W-:Y:S01]  /*1fe0*/  IADD3 R12, P5, R4, UR22, RZ ;  /* 0x00000016040c7c10 */ /* 0x000fe2000ffbe0ff */
[----:B------:R-:W-:Y:S01]  /*1ff0*/  USHF.L.U32 UR22, UR4, 0x6, URZ ;  /* 0x0000000604167899 */ /* 0x000fe2000800063f */
[----:B------:R-:W-:Y:S01]  /*2000*/  @!P4 IADD3.X R3, R36, UR5, RZ, P0, !PT ;  /* 0x000000052403cc10 */ /* 0x000fe200087fe4ff */
[----:B------:R2:W-:Y:S01]  /*2010*/  LDGSTS.E.BYPASS.LTC128B.128 [R18+0xa080], [R4.64], !P2 ;  /* 0x0a08000004127fae */ /* 0x0005e2000d101d50 */
[----:B------:R-:W-:-:S02]  /*2020*/  IADD3.X R13, R5, UR18, RZ, P5, !PT ;  /* 0x00000012050d7c10 */ /* 0x000fc4000affe4ff */
[----:B----4-:R-:W-:Y:S02]  /*2030*/  @!P4 LEA R14, P5, R0, c[0x0][0x258], 0x2 ;  /* 0x00009600000eca11 */ /* 0x010fe400078a10ff */
[----:B------:R-:W-:Y:S02]  /*2040*/  ISETP.LT.OR P1, PT, R11, 0x61, P6 ;  /* 0x000000610b00780c */ /* 0x000fe40003721670 */
[----:B------:R-:W-:Y:S02]  /*2050*/  LEA R2, P0, R8, c[0x0][0x1f0], 0x1 ;  /* 0x00007c0008027a11 */ /* 0x000fe400078008ff */
[----:B------:R-:W-:Y:S01]  /*2060*/  @!P4 LEA.HI.X R15, R0, c[0x0][0x25c], R3, 0x2, P5 ;  /* 0x00009700000fca11 */ /* 0x000fe200028f1403 */
[----:B------:R-:W-:Y:S01]  /*2070*/  @!P4 IMAD.SHL.U32 R0, R22, 0x10, RZ ;  /* 0x000000101600c824 */ /* 0x000fe200078e00ff */
[----:B------:R-:W-:Y:S02]  /*2080*/  ISETP.GE.AND P5, PT, R10, c[0x0][0x1fc], PT ;  /* 0x00007f000a007a0c */ /* 0x000fe40003fa6270 */
[----:B------:R-:W-:-:S02]  /*2090*/  LEA.HI.X R3, R8, c[0x0][0x1f4], R9, 0x1, P0 ;  /* 0x00007d0008037a11 */ /* 0x000fc400000f0c09 */
[C---:B------:R-:W-:Y:S02]  /*20a0*/  ISETP.LT.OR P0, PT, R11.reuse, 0x1, P5 ;  /* 0x000000010b00780c */ /* 0x040fe40002f01670 */
[C---:B------:R-:W-:Y:S01]  /*20b0*/  ISETP.LT.OR P3, PT, R11.reuse, 0x21, P5 ;  /* 0x000000210b00780c */ /* 0x040fe20002f61670 */
[----:B------:R3:W-:Y:S01]  /*20c0*/  LDGSTS.E.BYPASS.LTC128B.128 [R18+0xb080], [R12.64], !P1 ;  /* 0x0b0800000c127fae */ /* 0x0007e2000c901d50 */
[C---:B------:R-:W-:Y:S02]  /*20d0*/  ISETP.LT.OR P2, PT, R11.reuse, 0x41, P5 ;  /* 0x000000410b00780c */ /* 0x040fe40002f41670 */
[--C-:B------:R-:W-:Y:S01]  /*20e0*/  SHF.R.S32.HI R10, RZ, 0x5, R17.reuse ;  /* 0x00000005ff0a7819 */ /* 0x100fe20000011411 */
[----:B------:R4:W-:Y:S01]  /*20f0*/  @!P4 LDGSTS.E.BYPASS.LTC128B.128 [R0+0x18080], [R14.64] ;  /* 0x180800000e00cfae */ /* 0x0009e2000b901d50 */
[----:B------:R-:W-:Y:S02]  /*2100*/  SHF.R.S32.HI R8, RZ, 0x1f, R17 ;  /* 0x0000001fff087819 */ /* 0x000fe40000011411 */
[----:B------:R-:W-:Y:S01]  /*2110*/  ISETP.LT.OR P1, PT, R11, 0x61, P5 ;  /* 0x000000610b00780c */ /* 0x000fe20002f21670 */
[----:B------:R-:W0:Y:S01]  /*2120*/  LDGDEPBAR ;  /* 0x00000000000079af */ /* 0x000e220000000000 */
[----:B------:R-:W-:-:S03]  /*2130*/  LEA.HI R8, R8, R10, RZ, 0x2 ;  /* 0x0000000a08087211 */ /* 0x000fc600078f10ff */
        /* <DEDUP_REMOVED lines=98> */
.L_x_1686:
[----:B---3--:R-:W-:Y:S05]  /*2760*/  BSYNC B0 ;  /* 0x0000000000007941 */ /* 0x008fea0003800000 */
.L_x_1685:
        /* <DEDUP_REMOVED lines=103> */
.L_x_1689:
        /* <DEDUP_REMOVED lines=174> */
.L_x_1687:
        /* <DEDUP_REMOVED lines=817> */
.L_x_1688:
        /* <DEDUP_REMOVED lines=280> */
.L_x_1684:
        /* <DEDUP_REMOVED lines=68> */
[----:B-----5:R-:W-:Y:S01]  /*8190*/  F2FP.PACK_AB R8, R129, R128 ;  /* 0x000000808108723e */ /* 0x020fe200000000ff */
        /* <DEDUP_REMOVED lines=63> */
.L_x_1691:
[----:B-1----:R-:W2:Y:S01]  /*8590*/  LDL R30, [R1+0x14] ;  /* 0x00001400011e7983 */ /* 0x002ea20000100800 */
[----:B------:R-:W-:Y:S01]  /*85a0*/  LEA.HI R2, R21, R22, RZ, 0x3 ;  /* 0x0000001615027211 */ /* 0x000fe200078f18ff */
[----:B------:R-:W-:Y:S01]  /*85b0*/  USHF.R.S32.HI UR4, URZ, 0x1f, UR11 ;  /* 0x0000001f3f047899 */ /* 0x000fe2000801140b */
[----:B------:R-:W-:Y:S01]  /*85c0*/  BSSY B0, `(.L_x_1692) ;  /* 0x0000035000007945 */ /* 0x000fe20003800000 */
[----:B------:R-:W-:Y:S01]  /*85d0*/  USEL UR11, UR11, URZ, !UP1 ;  /* 0x0000003f0b0b7287 */ /* 0x000fe2000c800000 */
[----:B------:R-:W-:-:S02]  /*85e0*/  LOP3.LUT R0, R2, 0x1ffffff8, RZ, 0xc0, !PT ;  /* 0x1ffffff802007812 */ /* 0x000fc400078ec0ff */
[----:B------:R-:W-:-:S03]  /*85f0*/  SHF.R.S32.HI R14, RZ, 0x3, R2 ;  /* 0x00000003ff0e7819 */ /* 0x000fc60000011402 */
[----:B------:R-:W-:Y:S02]  /*8600*/  IMAD.IADD R0, R22, 0x1, -R0 ;  /* 0x0000000116007824 */ /* 0x000fe400078e0a00 */
[----:B------:R-:W-:Y:S02]  /*8610*/  IMAD.SHL.U32 R2, R14, 0x40, RZ ;  /* 0x000000400e027824 */ /* 0x000fe400078e00ff */
[----:B------:R-:W-:Y:S02]  /*8620*/  IMAD.SHL.U32 R12, R0, 0x8, RZ ;  /* 0x00000008000c7824 */ /* 0x000fe400078e00ff */
[----:B------:R-:W-:Y:S01]  /*8630*/  IMAD.U32 R29, RZ, RZ, UR11 ;  /* 0x0000000bff1d7e24 */ /* 0x000fe2000f8e00ff */
[----:B------:R-:W-:Y:S02]  /*8640*/  LOP3.LUT R0, R2, 0x1c0, RZ, 0xc0, !PT ;  /* 0x000001c002007812 */ /* 0x000fe400078ec0ff */
[----:B------:R-:W-:Y:S02]  /*8650*/  LEA.HI R2, R21, R22, RZ, 0x6 ;  /* 0x0000001615027211 */ /* 0x000fe400078f30ff */
[----:B------:R-:W-:-:S02]  /*8660*/  LOP3.LUT R3, R0, 0x38, R12, 0xf8, !PT ;  /* 0x0000003800037812 */ /* 0x000fc400078ef80c */
[----:B------:R-:W-:Y:S01]  /*8670*/  SHF.R.U32.HI R0, RZ, 0x3, R0 ;  /* 0x00000003ff007819 */ /* 0x000fe20000011600 */
[----:B------:R-:W-:Y:S01]  /*8680*/  IMAD.SHL.U32 R2, R2, 0x8, RZ ;  /* 0x0000000802027824 */ /* 0x000fe200078e00ff */
[----:B------:R-:W-:Y:S02]  /*8690*/  SHF.R.S32.HI R13, RZ, 0x1f, R12 ;  /* 0x0000001fff0d7819 */ /* 0x000fe4000001140c */
[----:B------:R-:W-:-:S04]  /*86a0*/  LOP3.LUT R0, R3, R0, RZ, 0x3c, !PT ;  /* 0x0000000003007212 */ /* 0x000fc800078e3cff */
[----:B------:R-:W-:-:S05]  /*86b0*/  LOP3.LUT R0, R0, 0x7ffffe00, R2, 0xf8, !PT ;  /* 0x7ffffe0000007812 */ /* 0x000fca00078ef802 */
[----:B------:R-:W-:-:S05]  /*86c0*/  IMAD.SHL.U32 R6, R0, 0x2, RZ ;  /* 0x0000000200067824 */ /* 0x000fca00078e00ff */
[----:B------:R1:W3:Y:S04]  /*86d0*/  LDS.128 R20, [R6+0x5080] ;  /* 0x0050800006147984 */ /* 0x0002e80000000c00 */
[----:B------:R1:W4:Y:S04]  /*86e0*/  LDS.128 R24, [R6+0x6080] ;  /* 0x0060800006187984 */ /* 0x0003280000000c00 */
[----:B------:R1:W1:Y:S04]  /*86f0*/  LDS.128 R32, [R6+0x7080] ;  /* 0x0070800006207984 */ /* 0x0002680000000c00 */
[----:B------:R1:W1:Y:S04]  /*8700*/  LDS.128 R36, [R6+0x80] ;  /* 0x0000800006247984 */ /* 0x0002680000000c00 */
[----:B------:R1:W1:Y:S04]  /*8710*/  LDS.128 R40, [R6+0x1080] ;  /* 0x0010800006287984 */ /* 0x0002680000000c00 */
[----:B------:R1:W1:Y:S04]  /*8720*/  LDS.128 R44, [R6+0x2080] ;  /* 0x00208000062c7984 */ /* 0x0002680000000c00 */
[----:B------:R1:W1:Y:S01]  /*8730*/  LDS.128 R48, [R6+0x3080] ;  /* 0x0030800006307984 */ /* 0x0002620000000c00 */
[----:B--2---:R-:W-:Y:S01]  /*8740*/  SHF.R.S32.HI R28, RZ, 0x1f, R30 ;  /* 0x0000001fff1c7819 */ /* 0x004fe2000001141e */
[----:B------:R-:W-:-:S04]  /*8750*/  IMAD.WIDE.U32 R2, R30, c[0x0][0x338], R12 ;  /* 0x0000ce001e027a25 */ /* 0x000fc800078e000c */
[----:B------:R-:W-:-:S04]  /*8760*/  IMAD R0, R28, c[0x0][0x338], RZ ;  /* 0x0000ce001c007a24 */ /* 0x000fc800078e02ff */
[----:B------:R-:W-:-:S04]  /*8770*/  IMAD R0, R30, c[0x0][0x33c], R0 ;  /* 0x0000cf001e007a24 */ /* 0x000fc800078e0200 */
[----:B------:R-:W-:Y:S01]  /*8780*/  IMAD.IADD R3, R3, 0x1, R0 ;  /* 0x0000000103037824 */ /* 0x000fe200078e0200 */
[----:B-----5:R-:W-:Y:S01]  /*8790*/  IADD3 R0, R4, -UR6, RZ ;  /* 0x8000000604007c10 */ /* 0x020fe2000fffe0ff */
[----:B------:R-:W-:Y:S01]  /*87a0*/  USEL UR6, UR4, URZ, !UP1 ;  /* 0x0000003f04067287 */ /* 0x000fe2000c800000 */
[----:B------:R-:W-:Y:S01]  /*87b0*/  IADD3 R4, P0, R14, UR8, RZ ;  /* 0x000000080e047c10 */ /* 0x000fe2000ff1e0ff */
[----:B------:R-:W-:Y:S01]  /*87c0*/  IMAD.WIDE.U32 R10, R29, c[0x0][0x340], R2 ;  /* 0x0000d0001d0a7a25 */ /* 0x000fe200078e0002 */
[----:B------:R-:W-:Y:S01]  /*87d0*/  IMNMX R15, R0, 0x80, PT ;  /* 0x00000080000f7817 */ /* 0x000fe20003800200 */
[----:B------:R-:W-:Y:S01]  /*87e0*/  ULDC.64 UR4, c[0x0][0x340] ;  /* 0x0000d00000047ab9 */ /* 0x000fe20000000a00 */
[C---:B------:R-:W-:Y:S01]  /*87f0*/  LEA.HI.X.SX32 R5, R14.reuse, UR9, 0x1, P0 ;  /* 0x000000090e057c11 */ /* 0x040fe200080f0eff */
[----:B------:R-:W-:Y:S01]  /*8800*/  UIMAD UR4, UR6, UR4, URZ ;  /* 0x00000004060472a4 */ /* 0x000fe2000f8e023f */
[----:B------:R-:W-:Y:S01]  /*8810*/  ISETP.GE.AND P3, PT, R14, R15, PT ;  /* 0x0000000f0e00720c */ /* 0x000fe20003f66270 */
[----:B------:R-:W-:-:S02]  /*8820*/  IMAD.U32 R0, RZ, RZ, UR12 ;  /* 0x0000000cff007e24 */ /* 0x000fc4000f8e00ff */
[----:B------:R-:W-:Y:S01]  /*8830*/  UIMAD UR4, UR11, UR5, UR4 ;  /* 0x000000050b0472a4 */ /* 0x000fe2000f8e0204 */
[----:B------:R-:W-:Y:S01]  /*8840*/  ISETP.GE.OR P0, PT, R12, c[0x0][0x324], P3 ;  /* 0x0000c9000c007a0c */ /* 0x000fe20001f06670 */
[----:B------:R-:W-:-:S04]  /*8850*/  IMAD.WIDE R2, R0, 0x80, R4 ;  /* 0x0000008000027825 */ /* 0x000fc800078e0204 */
[----:B------:R-:W-:-:S08]  /*8860*/  IADD3 R9, R11, UR4, RZ ;  /* 0x000000040b097c10 */ /* 0x000fd0000fffe0ff */
[----:B------:R-:W-:Y:S05]  /*8870*/  @P0 BRA `(.L_x_1693) ;  /* 0x0000009000000947 */ /* 0x000fea0003800000 */
[----:B-1-34-:R1:W2:Y:S01]  /*8880*/  LDS.128 R16, [R6+0x4080] ;  /* 0x0040800006107984 */ /* 0x01a2a20000000c00 */
[----:B------:R-:W-:Y:S01]  /*8890*/  MOV R8, R10 ;  /* 0x0000000a00087202 */ /* 0x000fe20000000f00 */
[----:B------:R-:W-:-:S04]  /*88a0*/  IMAD R0, R3, c[0x0][0x330], RZ ;  /* 0x0000cc0003007a24 */ /* 0x000fc800078e02ff */
[----:B------:R-:W-:-:S04]  /*88b0*/  IMAD.WIDE.U32 R4, R2, c[0x0][0x330], R8 ;  /* 0x0000cc0002047a25 */ /* 0x000fc800078e0008 */
[----:B------:R-:W-:-:S05]  /*88c0*/  IMAD R0, R2, c[0x0][0x334], R0 ;  /* 0x0000cd0002007a24 */ /* 0x000fca00078e0200 */
[----:B------:R-:W-:Y:S02]  /*88d0*/  IADD3 R0, R5, R0, RZ ;  /* 0x0000000005007210 */ /* 0x000fe40007ffe0ff */
[----:B-1----:R-:W-:-:S04]  /*88e0*/  LEA R6, P0, R4, c[0x0][0x318], 0x1 ;  /* 0x0000c60004067a11 */ /* 0x002fc800078008ff */
[----:B------:R-:W-:-:S05]  /*88f0*/  LEA.HI.X R7, R4, c[0x0][0x31c], R0, 0x1, P0 ;  /* 0x0000c70004077a11 */ /* 0x000fca00000f0c00 */
[----:B--2---:R1:W-:Y:S04]  /*8900*/  STG.E.128 [R6.64], R16 ;  /* 0x0000001006007986 */ /* 0x0043e8000c101d10 */
.L_x_1693:
[----:B-1-34-:R-:W-:Y:S05]  /*8910*/  BSYNC B0 ;  /* 0x0000000000007941 */ /* 0x01afea0003800000 */
.L_x_1692:
        /* <DEDUP_REMOVED lines=15> */
[----:B------:R1:W-:Y:S02]  /*8a10*/  STG.E.128 [R6.64], R20 ;  /* 0x0000001406007986 */ /* 0x0003e4000c101d10 */
.L_x_1695:
[----:B------:R-:W-:Y:S05]  /*8a20*/  BSYNC B0 ;  /* 0x0000000000007941 */ /* 0x000fea0003800000 */
.L_x_1694:
        /* <DEDUP_REMOVED lines=16> */
.L_x_1697:
[----:B------:R-:W-:Y:S05]  /*8b30*/  BSYNC B0 ;  /* 0x0000000000007941 */ /* 0x000fea0003800000 */
.L_x_1696:
        /* <DEDUP_REMOVED lines=15> */
[----:B------:R1:W-:Y:S02]  /*8c30*/  STG.E.128 [R4.64], R32 ;  /* 0x0000002004007986 */ /* 0x0003e4000c101d10 */
.L_x_1699:
[----:B------:R-:W-:Y:S05]  /*8c40*/  BSYNC B0 ;  /* 0x0000000000007941 */ /* 0x000fea0003800000 */
.L_x_1698:
[----:B------:R-:W-:Y:S01]  /*8c50*/  IMAD R0, R28, c[0x0][0x308], RZ ;  /* 0x0000c2001c007a24 */ /* 0x000fe200078e02ff */
[----:B------:R-:W-:Y:S01]  /*8c60*/  ULDC.64 UR4, c[0x0][0x310] ;  /* 0x0000c40000047ab9 */ /* 0x000fe20000000a00 */
[----:B-1----:R-:W-:Y:S01]  /*8c70*/  IMAD.WIDE.U32 R6, R30, c[0x0][0x308], R12 ;  /* 0x0000c2001e067a25 */ /* 0x002fe200078e000c */
[----:B------:R-:W-:Y:S01]  /*8c80*/  ISETP.GE.OR P3, PT, R12, c[0x0][0x2f4], P3 ;  /* 0x0000bd000c007a0c */ /* 0x000fe20001f66670 */
[----:B------:R-:W-:Y:S01]  /*8c90*/  UIMAD UR4, UR6, UR4, URZ ;  /* 0x00000004060472a4 */ /* 0x000fe2000f8e023f */
[----:B------:R-:W-:Y:S01]  /*8ca0*/  BSSY B0, `(.L_x_1700) ;  /* 0x000000f000007945 */ /* 0x000fe20003800000 */
[----:B------:R-:W-:Y:S02]  /*8cb0*/  IMAD R0, R30, c[0x0][0x30c], R0 ;  /* 0x0000c3001e007a24 */ /* 0x000fe400078e0200 */
[----:B------:R-:W-:-:S03]  /*8cc0*/  UIMAD UR4, UR11, UR5, UR4 ;  /* 0x000000050b0472a4 */ /* 0x000fc6000f8e0204 */
[----:B------:R-:W-:-:S05]  /*8cd0*/  IADD3 R7, R7, R0, RZ ;  /* 0x0000000007077210 */ /* 0x000fca0007ffe0ff */
        /* <DEDUP_REMOVED lines=11> */
.L_x_1701:
[----:B------:R-:W-:Y:S05]  /*8d90*/  BSYNC B0 ;  /* 0x0000000000007941 */ /* 0x000fea0003800000 */
.L_x_1700:
        /* <DEDUP_REMOVED lines=14> */
.L_x_1703:
[----:B------:R-:W-:Y:S05]  /*8e80*/  BSYNC B0 ;  /* 0x0000000000007941 */ /* 0x000fea0003800000 */
.L_x_1702:
        /* <DEDUP_REMOVED lines=14> */
.L_x_1705:
[----:B------:R-:W-:Y:S05]  /*8f70*/  BSYNC B0 ;  /* 0x0000000000007941 */ /* 0x000fea0003800000 */
.L_x_1704:
        /* <DEDUP_REMOVED lines=14> */
.L_x_1690:
        /* <DEDUP_REMOVED lines=30> */
[----:B--2--5:R-:W-:-:S03]  /*9240*/  IADD3 R6, -R0, R2, RZ ;  /* 0x0000000200067210 */ /* 0x024fc60007ffe1ff */
.L_x_1706:
[----:B-1----:R-:W2:Y:S01]  /*9250*/  LDL R17, [R1+0x14] ;  /* 0x0000140001117983 */ /* 0x002ea20000100800 */
[----:B-----5:R-:W-:Y:S01]  /*9260*/  IADD3 R14, R6, -UR6, RZ ;  /* 0x80000006060e7c10 */ /* 0x020fe2000fffe0ff */
[----:B------:R-:W-:Y:S01]  /*9270*/  USHF.R.S32.HI UR7, URZ, 0x1f, UR11 ;  /* 0x0000001f3f077899 */ /* 0x000fe2000801140b */
[----:B------:R-:W-:Y:S01]  /*9280*/  IMAD.U32 R6, RZ, RZ, UR12 ;  /* 0x0000000cff067e24 */ /* 0x000fe2000f8e00ff */
[----:B------:R-:W1:Y:S01]  /*9290*/  S2R R2, SR_TID.X ;  /* 0x0000000000027919 */ /* 0x000e620000002100 */
[----:B------:R-:W-:Y:S01]  /*92a0*/  USEL UR11, UR11, URZ, !UP1 ;  /* 0x0000003f0b0b7287 */ /* 0x000fe2000c800000 */
[----:B------:R-:W-:Y:S01]  /*92b0*/  BSSY B0, `(.L_x_1707) ;  /* 0x0000022000007945 */ /* 0x000fe20003800000 */
[----:B------:R-:W-:-:S02]  /*92c0*/  USEL UR7, UR7, URZ, !UP1 ;  /* 0x0000003f07077287 */ /* 0x000fc4000c800000 */
[----:B------:R-:W-:Y:S02]  /*92d0*/  ULDC.64 UR4, c[0x0][0x310] ;  /* 0x0000c40000047ab9 */ /* 0x000fe40000000a00 */
[----:B------:R-:W-:Y:S01]  /*92e0*/  UIMAD UR4, UR7, UR4, URZ ;  /* 0x00000004070472a4 */ /* 0x000fe2000f8e023f */
[----:B------:R-:W-:-:S03]  /*92f0*/  IMAD.U32 R16, RZ, RZ, UR11 ;  /* 0x0000000bff107e24 */ /* 0x000fc6000f8e00ff */
[----:B------:R-:W-:Y:S01]  /*9300*/  UIMAD UR4, UR11, UR5, UR4 ;  /* 0x000000050b0472a4 */ /* 0x000fe2000f8e0204 */
[----:B-1----:R-:W-:-:S04]  /*9310*/  SHF.R.S32.HI R4, RZ, 0x1f, R2 ;  /* 0x0000001fff047819 */ /* 0x002fc80000011402 */
[----:B------:R-:W-:-:S04]  /*9320*/  LEA.HI R4, R4, R2, RZ, 0x3 ;  /* 0x0000000204047211 */ /* 0x000fc800078f18ff */
[----:B------:R-:W-:-:S05]  /*9330*/  LOP3.LUT R0, R4, 0x1ffffff8, RZ, 0xc0, !PT ;  /* 0x1ffffff804007812 */ /* 0x000fca00078ec0ff */
[----:B------:R-:W-:-:S04]  /*9340*/  IMAD.IADD R0, R2, 0x1, -R0 ;  /* 0x0000000102007824 */ /* 0x000fc800078e0a00 */
[----:B------:R-:W-:-:S05]  /*9350*/  IMAD.SHL.U32 R10, R0, 0x8, RZ ;  /* 0x00000008000a7824 */ /* 0x000fca00078e00ff */
[----:B------:R-:W-:Y:S02]  /*9360*/  SHF.R.S32.HI R11, RZ, 0x1f, R10 ;  /* 0x0000001fff0b7819 */ /* 0x000fe4000001140a */
[----:B--2---:R-:W-:-:S03]  /*9370*/  SHF.R.S32.HI R15, RZ, 0x1f, R17 ;  /* 0x0000001fff0f7819 */ /* 0x004fc60000011411 */
[----:B------:R-:W-:-:S04]  /*9380*/  IMAD.WIDE.U32 R2, R17, c[0x0][0x308], R10 ;  /* 0x0000c20011027a25 */ /* 0x000fc800078e000a */
[----:B------:R-:W-:-:S04]  /*9390*/  IMAD R0, R15, c[0x0][0x308], RZ ;  /* 0x0000c2000f007a24 */ /* 0x000fc800078e02ff */
[----:B------:R-:W-:-:S04]  /*93a0*/  IMAD R0, R17, c[0x0][0x30c], R0 ;  /* 0x0000c30011007a24 */ /* 0x000fc800078e0200 */
[----:B------:R-:W-:Y:S01]  /*93b0*/  IMAD.IADD R3, R3, 0x1, R0 ;  /* 0x0000000103037824 */ /* 0x000fe200078e0200 */
[----:B------:R-:W-:-:S03]  /*93c0*/  SHF.R.S32.HI R0, RZ, 0x3, R4 ;  /* 0x00000003ff007819 */ /* 0x000fc60000011404 */
[----:B------:R-:W-:Y:S01]  /*93d0*/  IMAD.WIDE.U32 R8, R16, c[0x0][0x310], R2 ;  /* 0x0000c40010087a25 */ /* 0x000fe200078e0002 */
[C---:B------:R-:W-:Y:S02]  /*93e0*/  IADD3 R4, P0, R0.reuse, UR8, RZ ;  /* 0x0000000800047c10 */ /* 0x040fe4000ff1e0ff */
[C---:B------:R-:W-:Y:S02]  /*93f0*/  ISETP.GE.AND P3, PT, R0.reuse, R14, PT ;  /* 0x0000000e0000720c */ /* 0x040fe40003f66270 */
[----:B------:R-:W-:Y:S02]  /*9400*/  LEA.HI.X.SX32 R5, R0, UR9, 0x1, P0 ;  /* 0x0000000900057c11 */ /* 0x000fe400080f0eff */
[----:B------:R-:W-:-:S03]  /*9410*/  ISETP.GE.OR P0, PT, R10, c[0x0][0x2f4], P3 ;  /* 0x0000bd000a007a0c */ /* 0x000fc60001f06670 */
[----:B------:R-:W-:Y:S01]  /*9420*/  IMAD.WIDE R2, R6, 0x80, R4 ;  /* 0x0000008006027825 */ /* 0x000fe200078e0204 */
[----:B------:R-:W-:-:S09]  /*9430*/  IADD3 R5, R9, UR4, RZ ;  /* 0x0000000409057c10 */ /* 0x000fd2000fffe0ff */
        /* <DEDUP_REMOVED lines=9> */
.L_x_1708:
[----:B------:R-:W-:Y:S05]  /*94d0*/  BSYNC B0 ;  /* 0x0000000000007941 */ /* 0x000fea0003800000 */
.L_x_1707:
        /* <DEDUP_REMOVED lines=16> */
.L_x_1710:
[----:B------:R-:W-:Y:S05]  /*95e0*/  BSYNC B0 ;  /* 0x0000000000007941 */ /* 0x000fea0003800000 */
.L_x_1709:
        /* <DEDUP_REMOVED lines=16> */
.L_x_1712:
[----:B------:R-:W-:Y:S05]  /*96f0*/  BSYNC B0 ;  /* 0x0000000000007941 */ /* 0x000fea0003800000 */
.L_x_1711:
        /* <DEDUP_REMOVED lines=15> */
.L_x_1714:
[----:B------:R-:W-:Y:S05]  /*97f0*/  BSYNC B0 ;  /* 0x0000000000007941 */ /* 0x000fea0003800000 */
.L_x_1713:
[----:B------:R-:W-:Y:S01]  /*9800*/  IMAD R0, R15, c[0x0][0x338], RZ ;  /* 0x0000ce000f007a24 */ /* 0x000fe200078e02ff */
[----:B------:R-:W-:Y:S01]  /*9810*/  ULDC.64 UR4, c[0x0][0x340] ;  /* 0x0000d00000047ab9 */ /* 0x000fe20000000a00 */
[C---:B------:R-:W-:Y:S01]  /*9820*/  IMAD.WIDE.U32 R6, R17.reuse, c[0x0][0x338], R10 ;  /* 0x0000ce0011067a25 */ /* 0x040fe200078e000a */
[----:B------:R-:W-:Y:S01]  /*9830*/  ISETP.GE.OR P3, PT, R10, c[0x0][0x324], P3 ;  /* 0x0000c9000a007a0c */ /* 0x000fe20001f66670 */
[----:B------:R-:W-:Y:S01]  /*9840*/  UIMAD UR4, UR7, UR4, URZ ;  /* 0x00000004070472a4 */ /* 0x000fe2000f8e023f */
[----:B------:R-:W-:Y:S01]  /*9850*/  BSSY B0, `(.L_x_1715) ;  /* 0x000000f000007945 */ /* 0x000fe20003800000 */
[----:B------:R-:W-:Y:S02]  /*9860*/  IMAD R0, R17, c[0x0][0x33c], R0 ;  /* 0x0000cf0011007a24 */ /* 0x000fe400078e0200 */
[----:B------:R-:W-:-:S03]  /*9870*/  UIMAD UR4, UR11, UR5, UR4 ;  /* 0x000000050b0472a4 */ /* 0x000fc6000f8e0204 */
[----:B------:R-:W-:-:S05]  /*9880*/  IADD3 R7, R7, R0, RZ ;  /* 0x0000000007077210 */ /* 0x000fca0007ffe0ff */
        /* <DEDUP_REMOVED lines=11> */
.L_x_1716:
[----:B------:R-:W-:Y:S05]  /*9940*/  BSYNC B0 ;  /* 0x0000000000007941 */ /* 0x000fea0003800000 */
.L_x_1715:
        /* <DEDUP_REMOVED lines=14> */
.L_x_1718:
[----:B------:R-:W-:Y:S05]  /*9a30*/  BSYNC B0 ;  /* 0x0000000000007941 */ /* 0x000fea0003800000 */
.L_x_1717:
        /* <DEDUP_REMOVED lines=14> */
.L_x_1720:
[----:B------:R-:W-:Y:S05]  /*9b20*/  BSYNC B0 ;  /* 0x0000000000007941 */ /* 0x000fea0003800000 */
.L_x_1719:
        /* <DEDUP_REMOVED lines=13> */
.L_x_1721:
        /* <DEDUP_REMOVED lines=16> */
.L_x_1852:


//--------------------- .text._ZN7cutlass13device_kernelIN5flash19enable_sm80_to_sm89INS1_16FlashAttnBwdSm80INS1_25CollectiveMainloopBwdSm80ILi2ELi2EN4cute5tupleIJNS5_1CILi128EEES8_NS7_ILi64EEEEEENS_6half_tEfNS_4arch4Sm80ELb1ELb0ELb0ELb1ELb0ELb0ELb0ELb0ELi2ELi4ELi4ELi4ELb0EEENS1_24CollectiveEpilogueBwdGQAISA_fSD_Li256ELb1ELb0EEENS1_25SingleTileBwdLPTSchedulerILb1ELi128ELb0EEEEEEEEEvNT_6ParamsE --------------------------
	.section	.text._ZN7cutlass13device_kernelIN5flash19enable_sm80_to_sm89INS1_16FlashAttnBwdSm80INS1_25CollectiveMainloopBwdSm80ILi2ELi2EN4cute5tupleIJNS5_1CILi128EEES8_NS7_ILi64EEEEEENS_6half_tEfNS_4arch4Sm80ELb1ELb0ELb0ELb1ELb0ELb0ELb0ELb0ELi2ELi4ELi4ELi4ELb0EEENS1_24CollectiveEpilogueBwdGQAISA_fSD_Li256ELb1ELb0EEENS1_25SingleTileBwdLPTSchedulerILb1ELi128ELb0EEEEEEEEEvNT_6ParamsE,"ax",@progbits
	.sectioninfo	@"SHI_REGISTERS=255"
	.align	128
.text._ZN7cutlass13device_kernelIN5flash19enable_sm80_to_sm89INS1_16FlashAttnBwdSm80INS1_25CollectiveMainloopBwdSm80ILi2ELi2EN4cute5tupleIJNS5_1CILi128EEES8_NS7_ILi64EEEEEENS_6half_tEfNS_4arch4Sm80ELb1ELb0ELb0ELb1ELb0ELb0ELb0ELb0ELi2ELi4ELi4ELi4ELb0EEENS1_24CollectiveEpilogueBwdGQAISA_fSD_Li256ELb1ELb0EEENS1_25SingleTileBwdLPTSchedulerILb1ELi128ELb0EEEEEEEEEvNT_6ParamsE:
        .type           _ZN7cutlass13device_kernelIN5flash19enable_sm80_to_sm89INS1_16FlashAttnBwdSm80INS1_25CollectiveMainloopBwdSm80ILi2ELi2EN4cute5tupleIJNS5_1CILi128EEES8_NS7_ILi64EEEEEENS_6half_tEfNS_4arch4Sm80ELb1ELb0ELb0ELb1ELb0ELb0ELb0ELb0ELi2ELi4ELi4ELi4ELb0EEENS1_24CollectiveEpilogueBwdGQAISA_fSD_Li256ELb1ELb0EEENS1_25SingleTileBwdLPTSchedulerILb1ELi128ELb0EEEEEEEEEvNT_6ParamsE,@function
        .size           _ZN7cutlass13device_kernelIN5flash19enable_sm80_to_sm89INS1_16FlashAttnBwdSm80INS1_25CollectiveMainloopBwdSm80ILi2ELi2EN4cute5tupleIJNS5_1CILi128EEES8_NS7_ILi64EEEEEENS_6half_tEfNS_4arch4Sm80ELb1ELb0ELb0ELb1ELb0ELb0ELb0ELb0ELi2ELi4ELi4ELi4ELb0EEENS1_24CollectiveEpilogueBwdGQAISA_fSD_Li256ELb1ELb0EEENS1_25SingleTileBwdLPTSchedulerILb1ELi128ELb0EEEEEEEEEvNT_6ParamsE,(.L_x_1853 - _ZN7cutlass13device_kernelIN5flash19enable_sm80_to_sm89INS1_16FlashAttnBwdSm80INS1_25CollectiveMainloopBwdSm80ILi2ELi2EN4cute5tupleIJNS5_1CILi128EEES8_NS7_ILi64EEEEEENS_6half_tEfNS_4arch4Sm80ELb1ELb0ELb0ELb1ELb0ELb0ELb0ELb0ELi2ELi4ELi4ELi4ELb0EEENS1_24CollectiveEpilogueBwdGQAISA_fSD_Li256ELb1ELb0EEENS1_25SingleTileBwdLPTSchedulerILb1ELi128ELb0EEEEEEEEEvNT_6ParamsE)
        .other          _ZN7cutlass13device_kernelIN5flash19enable_sm80_to_sm89INS1_16FlashAttnBwdSm80INS1_25CollectiveMainloopBwdSm80ILi2ELi2EN4cute5tupleIJNS5_1CILi128EEES8_NS7_ILi64EEEEEENS_6half_tEfNS_4arch4Sm80ELb1ELb0ELb0ELb1ELb0ELb0ELb0ELb0ELi2ELi4ELi4ELi4ELb0EEENS1_24CollectiveEpilogueBwdGQAISA_fSD_Li256ELb1ELb0EEENS1_25SingleTileBwdLPTSchedulerILb1ELi128ELb0EEEEEEEEEvNT_6ParamsE,@"STO_CUDA_ENTRY STV_DEFAULT"
_ZN7cutlass13device_kernelIN5flash19enable_sm80_to_sm89INS1_16FlashAttnBwdSm80INS1_25CollectiveMainloopBwdSm80ILi2ELi2EN4cute5tupleIJNS5_1CILi128EEES8_NS7_ILi64EEEEEENS_6half_tEfNS_4arch4Sm80ELb1ELb0ELb0ELb1ELb0ELb0ELb0ELb0ELi2ELi4ELi4ELi4ELb0EEENS1_24CollectiveEpilogueBwdGQAISA_fSD_Li256ELb1ELb0EEENS1_25SingleTileBwdLPTSchedulerILb1ELi128ELb0EEEEEEEEEvNT_6ParamsE:
        /* <DEDUP_REMOVED lines=31> */
.L_x_1723:
        /* <DEDUP_REMOVED lines=8> */
.L_x_1724:
        /* <DEDUP_REMOVED lines=8> */
[----:B------:R-:W-:Y:S02]  /*02f0*/  UMOV UR7, UR5 ;  /* 0x0000000500077c82 */ /* 0x000fe40008000000 */
        /* <DEDUP_REMOVED lines=12> */
.L_x_1725:
        /* <DEDUP_REMOVED lines=14> */
.L_x_1727:
[----:B------:R-:W-:Y:S02]  /*04a0*/  ULDC UR5, c[0x0][0x3dc] ;  /* 0x0000f70000057ab9 */ /* 0x000fe40000000800 */
.L_x_1726:
[----:B------:R-:W-:-:S04]  /*04b0*/  UIADD3 UR5, UR5, 0x7f, URZ ;  /* 0x0000007f05057890 */ /* 0x000fc8000fffe03f */
[----:B------:R-:W-:-:S04]  /*04c0*/  USHF.R.S32.HI UR4, URZ, 0x1f, UR5 ;  /* 0x0000001f3f047899 */ /* 0x000fc80008011405 */
[----:B------:R-:W-:-:S04]  /*04d0*/  ULEA.HI UR4, UR4, UR5, URZ, 0x7 ;  /* 0x0000000504047291 */ /* 0x000fc8000f8f383f */
[----:B------:R-:W-:-:S04]  /*04e0*/  USHF.R.S32.HI UR4, URZ, 0x7, UR4 ;  /* 0x000000073f047899 */ /* 0x000fc80008011404 */
[----:B------:R-:W-:-:S04]  /*04f0*/  UISETP.GE.AND UP0, UPT, UR12, UR4, UPT ;  /* 0x000000040c00728c */ /* 0x000fc8000bf06270 */
[----:B------:R-:W-:-:S06]  /*0500*/  USEL UR7, UR7, 0xffffffff, !UP0 ;  /* 0xffffffff07077887 */ /* 0x000fcc000c000000 */
[----:B------:R-:W-:-:S05]  /*0510*/  MOV R0, UR7 ;  /* 0x0000000700007c02 */ /* 0x000fca0008000f00 */
[----:B------:R1:W-:Y:S01]  /*0520*/  STL [R1+0x58], R0 ;  /* 0x0000580001007387 */ /* 0x0003e20000100800 */
[----:B------:R-:W-:Y:S05]  /*0530*/  BRA `(.L_x_1728) ;  /* 0x000004a000007947 */ /* 0x000fea0003800000 */
.L_x_1722:
        /* <DEDUP_REMOVED lines=22> */
.L_x_1729:
        /* <DEDUP_REMOVED lines=8> */
.L_x_1730:
        /* <DEDUP_REMOVED lines=21> */
.L_x_1731:
        /* <DEDUP_REMOVED lines=14> */
.L_x_1733:
[----:B------:R-:W-:Y:S02]  /*0950*/  ULDC UR5, c[0x0][0x3dc] ;  /* 0x0000f70000057ab9 */ /* 0x000fe40000000800 */
.L_x_1732:
[----:B------:R-:W-:-:S04]  /*0960*/  UIADD3 UR5, UR5, 0x7f, URZ ;  /* 0x0000007f05057890 */ /* 0x000fc8000fffe03f */
[----:B------:R-:W-:-:S04]  /*0970*/  USHF.R.S32.HI UR4, URZ, 0x1f, UR5 ;  /* 0x0000001f3f047899 */ /* 0x000fc80008011405 */
[----:B------:R-:W-:-:S04]  /*0980*/  ULEA.HI UR4, UR4, UR5, URZ, 0x7 ;  /* 0x0000000504047291 */ /* 0x000fc8000f8f383f */
[----:B------:R-:W-:-:S04]  /*0990*/  USHF.R.S32.HI UR4, URZ, 0x7, UR4 ;  /* 0x000000073f047899 */ /* 0x000fc80008011404 */
[----:B------:R-:W-:-:S04]  /*09a0*/  UISETP.GE.AND UP0, UPT, UR12, UR4, UPT ;  /* 0x000000040c00728c */ /* 0x000fc8000bf06270 */
[----:B------:R-:W-:-:S06]  /*09b0*/  USEL UR7, UR7, 0xffffffff, !UP0 ;  /* 0xffffffff07077887 */ /* 0x000fcc000c000000 */
[----:B------:R-:W-:-:S05]  /*09c0*/  MOV R0, UR7 ;  /* 0x0000000700007c02 */ /* 0x000fca0008000f00 */
[----:B------:R1:W-:Y:S02]  /*09d0*/  STL [R1+0x58], R0 ;  /* 0x0000580001007387 */ /* 0x0003e40000100800 */
.L_x_1728:
[----:B------:R-:W2:Y:S02]  /*09e0*/  LDL R36, [R1+0x58] ;  /* 0x0000580001247983 */ /* 0x000ea40000100800 */
[----:B--2---:R-:W-:-:S13]  /*09f0*/  ISETP.GE.AND P0, PT, R36, RZ, PT ;  /* 0x000000ff2400720c */ /* 0x004fda0003f06270 */
        /* <DEDUP_REMOVED lines=17> */
[----:B------:R-:W-:Y:S01]  /*0b10*/  ULDC UR9, c[0x0][0x198] ;  /* 0x0000660000097ab9 */ /* 0x000fe20000000800 */
[----:B------:R-:W-:Y:S01]  /*0b20*/  CS2R R14, SRZ ;  /* 0x00000000000e7805 */ /* 0x000fe2000001ff00 */
[----:B------:R-:W-:Y:S02]  /*0b30*/  IMAD.MOV.U32 R29, RZ, RZ, RZ ;  /* 0x000000ffff1d7224 */ /* 0x000fe400078e00ff */
[----:B--2---:R-:W-:Y:S01]  /*0b40*/  @P0 IMAD R0, R36, 0x80, R0 ;  /* 0x0000008024000824 */ /* 0x004fe200078e0200 */
[----:B---3--:R1:W2:Y:S01]  /*0b50*/  @P1 R2UR UR10, R8 ;  /* 0x00000000080a13c2 */ /* 0x0082a200000e0000 */
[--C-:B----4-:R-:W-:Y:S01]  /*0b60*/  @P0 SHF.R.S32.HI R13, RZ, 0x1f, R7.reuse ;  /* 0x0000001fff0d0819 */ /* 0x110fe20000011407 */
[----:B------:R-:W-:-:S02]  /*0b70*/  @P0 IMAD.MOV.U32 R12, RZ, RZ, R7 ;  /* 0x000000ffff0c0224 */ /* 0x000fc400078e0007 */
[----:B-1----:R-:W-:-:S04]  /*0b80*/  @P0 SHF.R.S32.HI R8, RZ, 0x1f, R0 ;  /* 0x0000001fff080819 */ /* 0x002fc80000011400 */
[----:B------:R-:W-:Y:S02]  /*0b90*/  @P0 LEA.HI R0, R8, R0, RZ, 0x7 ;  /* 0x0000000008000211 */ /* 0x000fe400078f38ff */
[--C-:B-----5:R-:W-:Y:S01]  /*0ba0*/  @P5 SHF.R.S32.HI R15, RZ, 0x1f, R6.reuse ;  /* 0x0000001fff0f5819 */ /* 0x120fe20000011406 */
        /* <DEDUP_REMOVED lines=9> */
.L_x_1734:
[----:B--2---:R-:W-:-:S04]  /*0c40*/  ISETP.NE.U32.AND P1, PT, RZ, c[0x0][0x2e0], PT ;  /* 0x0000b800ff007a0c */ /* 0x004fc80003f25070 */
[----:B------:R-:W-:-:S13]  /*0c50*/  ISETP.NE.AND.EX P1, PT, RZ, c[0x0][0x2e4], PT, P1 ;  /* 0x0000b900ff007a0c */ /* 0x000fda0003f25310 */
[----:B------:R-:W-:Y:S05]  /*0c60*/  @!P1 BRA `(.L_x_1735) ;  /* 0x0000004000009947 */ /* 0x000fea0003800000 */
[----:B------:R-:W-:-:S05]  /*0c70*/  IMAD.WIDE R2, R36, R9, c[0x0][0x2e0] ;  /* 0x0000b80024027625 */ /* 0x000fca00078e0209 */
[----:B------:R-:W2:Y:S02]  /*0c80*/  LDG.E R0, [R2.64] ;  /* 0x0000000e02007981 */ /* 0x000ea4000c1e1900 */
[----:B--2---:R1:W2:Y:S01]  /*0c90*/  R2UR UR9, R0 ;  /* 0x00000000000973c2 */ /* 0x0042a200000e0000 */
[----:B------:R-:W-:Y:S05]  /*0ca0*/  BRA `(.L_x_1736) ;  /* 0x0000006000007947 */ /* 0x000fea0003800000 */
.L_x_1735:
[----:B------:R-:W-:Y:S05]  /*0cb0*/  @!P5 BRA `(.L_x_1736) ;  /* 0x000000500000d947 */ /* 0x000fea0003800000 */
[----:B------:R1:W2:Y:S04]  /*0cc0*/  LDG.E R0, [R2.64] ;  /* 0x0000000e02007981 */ /* 0x0002a8000c1e1900 */
[----:B-1----:R-:W3:Y:S01]  /*0cd0*/  LDG.E R2, [R2.64+0x4] ;  /* 0x0000040e02027981 */ /* 0x002ee2000c1e1900 */
[----:B--2---:R-:W1:Y:S08]  /*0ce0*/  R2UR UR9, R0 ;  /* 0x00000000000973c2 */ /* 0x004e7000000e0000 */
[----:B---3--:R-:W1:Y:S02]  /*0cf0*/  R2UR UR4, R2 ;  /* 0x00000000020473c2 */ /* 0x008e6400000e0000 */
[----:B-1----:R-:W-:-:S06]  /*0d00*/  UIADD3 UR9, -UR9, UR4, URZ ;  /* 0x0000000409097290 */ /* 0x002fcc000fffe13f */
.L_x_1736:
[----:B------:R-:W-:Y:S01]  /*0d10*/  USHF.L.U32 UR17, UR12, 0x7, URZ ;  /* 0x000000070c117899 */ /* 0x000fe2000800063f */
[----:B------:R-:W-:Y:S01]  /*0d20*/  PLOP3.LUT P2, PT, PT, PT, PT, 0x80, 0x0 ;  /* 0x000000000000781c */ /* 0x000fe20003f4f070 */
[----:B------:R-:W-:Y:S01]  /*0d30*/  ULDC UR4, c[0x0][0x2a4] ;  /* 0x0000a90000047ab9 */ /* 0x000fe20000000800 */
[----:B------:R-:W-:Y:S01]  /*0d40*/  CS2R R126, SRZ ;  /* 0x00000000007e7805 */ /* 0x000fe2000001ff00 */
[----:B--2---:R-:W-:Y:S01]  /*0d50*/  UIADD3 UR4, UR17, -UR4, -UR9 ;  /* 0x8000000411047290 */ /* 0x004fe2000fffe809 */
[----:B------:R-:W-:Y:S01]  /*0d60*/  CS2R R124, SRZ ;  /* 0x00000000007c7805 */ /* 0x000fe2000001ff00 */
[----:B------:R-:W-:Y:S01]  /*0d70*/  UIADD3 UR5, UR10, 0x7f, URZ ;  /* 0x0000007f0a057890 */ /* 0x000fe2000fffe03f */
        /* <DEDUP_REMOVED lines=40> */
[----:B------:R-:W-:-:S04]  /*1000*/  CS2R R68, SRZ ;  /* 0x0000000000447805 */ /* 0x000fc8000001ff00 */
[----:B------:R-:W-:Y:S05]  /*1010*/  @!P1 BRA `(.L_x_1737) ;  /* 0x00006c2000009947 */ /* 0x000fea0003800000 */
[----:B------:R-:W-:Y:S01]  /*1020*/  USHF.R.S32.HI UR13, URZ, 0x1f, UR11 ;  /* 0x0000001f3f0d7899 */ /* 0x000fe2000801140b */
[----:B------:R-:W-:Y:S01]  /*1030*/  SHF.R.S32.HI R28, RZ, 0x1f, R20 ;  /* 0x0000001fff1c7819 */ /* 0x000fe20000011414 */
[----:B------:R-:W-:Y:S01]  /*1040*/  ULDC.64 UR4, c[0x0][0x238] ;  /* 0x00008e0000047ab9 */ /* 0x000fe20000000a00 */
[----:B------:R-:W-:Y:S01]  /*1050*/  IMAD.SHL.U32 R16, R20, 0x4, RZ ;  /* 0x0000000414107824 */ /* 0x000fe200078e00ff */
[----:B------:R-:W-:Y:S01]  /*1060*/  UIMAD UR4, UR13, UR4, URZ ;  /* 0x000000040d0472a4 */ /* 0x000fe2000f8e023f */
[----:B------:R-:W-:Y:S01]  /*1070*/  LEA.HI R10, R28, R20, RZ, 0x3 ;  /* 0x000000141c0a7211 */ /* 0x000fe200078f18ff */
[----:B------:R-:W-:Y:S01]  /*1080*/  ULDC.64 UR6, c[0x0][0x270] ;  /* 0x00009c0000067ab9 */ /* 0x000fe20000000a00 */
[----:B------:R-:W-:Y:S01]  /*1090*/  IMAD.U32 R4, RZ, RZ, UR11 ;  /* 0x0000000bff047e24 */ /* 0x000fe2000f8e00ff */
[----:B------:R-:W-:Y:S01]  /*10a0*/  UIMAD UR18, UR11, UR5, UR4 ;  /* 0x000000050b1272a4 */ /* 0x000fe2000f8e0204 */
[----:B------:R-:W-:Y:S01]  /*10b0*/  SHF.R.S32.HI R17, RZ, 0x1f, R16 ;  /* 0x0000001fff117819 */ /* 0x000fe20000011410 */
[----:B------:R-:W-:Y:S01]  /*10c0*/  UIMAD UR6, UR13, UR6, URZ ;  /* 0x000000060d0672a4 */ /* 0x000fe2000f8e023f */
[----:B------:R-:W-:Y:S01]  /*10d0*/  IMAD.U32 R8, RZ, RZ, UR11 ;  /* 0x0000000bff087e24 */ /* 0x000fe2000f8e00ff */
[----:B------:R-:W-:Y:S01]  /*10e0*/  ULDC.64 UR4, c[0x0][0x288] ;  /* 0x0000a20000047ab9 */ /* 0x000fe20000000a00 */
[----:B------:R-:W-:Y:S01]  /*10f0*/  SHF.R.S32.HI R32, RZ, 0x3, R10 ;  /* 0x00000003ff207819 */ /* 0x000fe2000001140a */
[----:B------:R-:W-:Y:S01]  /*1100*/  UIMAD UR4, UR13, UR4, URZ ;  /* 0x000000040d0472a4 */ /* 0x000fe2000f8e023f */
[----:B------:R-:W-:Y:S01]  /*1110*/  SHF.R.S32.HI R21, RZ, 0x1f, R20 ;  /* 0x0000001fff157819 */ /* 0x000fe20000011414 */
[----:B------:R-:W-:Y:S01]  /*1120*/  UIADD3 UR17, -UR17, UR9, URZ ;  /* 0x0000000911117290 */ /* 0x000fe2000fffe13f */
[----:B-1----:R-:W-:Y:S01]  /*1130*/  IMAD.U32 R0, RZ, RZ, UR11 ;  /* 0x0000000bff007e24 */ /* 0x002fe2000f8e00ff */
[----:B------:R-:W-:Y:S01]  /*1140*/  UIMAD UR6, UR11, UR7, UR6 ;  /* 0x000000070b0672a4 */ /* 0x000fe2000f8e0206 */
[----:B------:R-:W-:Y:S01]  /*1150*/  IMAD.WIDE.U32 R4, R4, c[0x0][0x270], R16 ;  /* 0x00009c0004047a25 */ /* 0x000fe200078e0010 */
[----:B------:R-:W-:Y:S01]  /*1160*/  UIMAD UR4, UR11, UR5, UR4 ;  /* 0x000000050b0472a4 */ /* 0x000fe2000f8e0204 */
[----:B------:R-:W-:Y:S01]  /*1170*/  SHF.R.S32.HI R6, RZ, 0x1f, R32 ;  /* 0x0000001fff067819 */ /* 0x000fe20000011420 */
[----:B------:R-:W-:Y:S01]  /*1180*/  UMOV UR7, UR11 ;  /* 0x0000000b00077c82 */ /* 0x000fe20008000000 */
[----:B------:R-:W-:Y:S01]  /*1190*/  IADD3 R27, P2, R32, R12, RZ ;  /* 0x0000000c201b7210 */ /* 0x000fe20007f5e0ff */
[----:B------:R-:W-:Y:S01]  /*11a0*/  IMAD.WIDE.U32 R8, R8, c[0x0][0x288], R16 ;  /* 0x0000a20008087a25 */ /* 0x000fe200078e0010 */
[----:B------:R-:W-:Y:S01]  /*11b0*/  IADD3 R12, P1, R32, R14, RZ ;  /* 0x0000000e200c7210 */ /* 0x000fe20007f3e0ff */
[----:B------:R1:W-:Y:S01]  /*11c0*/  STL.64 [R1+0x8], R16 ;  /* 0x0000081001007387 */ /* 0x0003e20000100a00 */
[----:B------:R-:W-:Y:S01]  /*11d0*/  LOP3.LUT R10, R10, 0xfffffff8, RZ, 0xc0, !PT ;  /* 0xfffffff80a0a7812 */ /* 0x000fe200078ec0ff */
[----:B------:R-:W-:Y:S01]  /*11e0*/  IMAD.WIDE.U32 R2, R0, c[0x0][0x238], R20 ;  /* 0x00008e0000027a25 */ /* 0x000fe200078e0014 */
[----:B------:R-:W-:Y:S01]  /*11f0*/  IADD3 R0, -R32, UR17, RZ ;  /* 0x0000001120007c10 */ /* 0x000fe2000fffe1ff */
[----:B------:R-:W-:Y:S01]  /*1200*/  STL [R1], R32 ;  /* 0x0000002001007387 */ /* 0x000fe20000100800 */
[----:B------:R-:W-:Y:S01]  /*1210*/  IADD3 R7, R5, UR6, RZ ;  /* 0x0000000605077c10 */ /* 0x000fe2000fffe0ff */
[C---:B------:R-:W-:Y:S01]  /*1220*/  IMAD.X R31, R6.reuse, 0x1, R13, P2 ;  /* 0x00000001061f7824 */ /* 0x040fe200010e060d */
[----:B------:R-:W-:Y:S01]  /*1230*/  IADD3 R5, R9, UR4, RZ ;  /* 0x0000000409057c10 */ /* 0x000fe2000fffe0ff */
[----:B------:R-:W-:Y:S01]  /*1240*/  IMAD.X R13, R6, 0x1, R15, P1 ;  /* 0x00000001060d7824 */ /* 0x000fe200008e060f */
[----:B------:R-:W-:Y:S01]  /*1250*/  ULDC.64 UR4, c[0x0][0x248] ;  /* 0x0000920000047ab9 */ /* 0x000fe20000000a00 */
[----:B------:R-:W-:Y:S01]  /*1260*/  ISETP.GE.AND P4, PT, R0, 0x1, PT ;  /* 0x000000010000780c */ /* 0x000fe20003f86270 */
[----:B------:R-:W-:Y:S01]  /*1270*/  IMAD.IADD R30, R20, 0x1, -R10 ;  /* 0x00000001141e7824 */ /* 0x000fe200078e0a0a */
[C---:B------:R-:W-:Y:S01]  /*1280*/  ISETP.GE.AND P3, PT, R0.reuse, 0x21, PT ;  /* 0x000000210000780c */ /* 0x040fe20003f66270 */
[----:B------:R-:W-:Y:S01]  /*1290*/  UISETP.NE.AND UP0, UPT, UR4, 0x1, UPT ;  /* 0x000000010400788c */ /* 0x000fe2000bf05270 */
[C---:B------:R-:W-:Y:S01]  /*12a0*/  ISETP.GE.AND P2, PT, R0.reuse, 0x41, PT ;  /* 0x000000410000780c */ /* 0x040fe20003f46270 */
[----:B------:R-:W-:Y:S01]  /*12b0*/  IMAD.MOV.U32 R18, RZ, RZ, R2 ;  /* 0x000000ffff127224 */ /* 0x000fe200078e0002 */
[----:B------:R-:W-:Y:S01]  /*12c0*/  ISETP.GE.AND P1, PT, R0, 0x61, PT ;  /* 0x000000610000780c */ /* 0x000fe20003f26270 */
[----:B------:R-:W-:Y:S01]  /*12d0*/  IMAD.SHL.U32 R0, R32, 0x40, RZ ;  /* 0x0000004020007824 */ /* 0x000fe200078e00ff */
[----:B------:R-:W-:Y:S01]  /*12e0*/  IADD3 R19, R3, UR18, RZ ;  /* 0x0000001203137c10 */ /* 0x000fe2000fffe0ff */
[----:B------:R-:W-:Y:S01]  /*12f0*/  IMAD.SHL.U32 R2, R30, 0x8, RZ ;  /* 0x000000081e027824 */ /* 0x000fe200078e00ff */
[----:B------:R-:W-:Y:S01]  /*1300*/  UIMAD.WIDE.U32 UR18, UR11, UR5, URZ ;  /* 0x000000050b1272a5 */ /* 0x000fe2000f8e003f */
[----:B------:R-:W-:Y:S01]  /*1310*/  IMAD.MOV.U32 R6, RZ, RZ, R4 ;  /* 0x000000ffff067224 */ /* 0x000fe200078e0004 */
[----:B------:R-:W-:Y:S01]  /*1320*/  LOP3.LUT R0, R0, 0x1c0, RZ, 0xc0, !PT ;  /* 0x000001c000007812 */ /* 0x000fe200078ec0ff */
[----:B------:R-:W-:Y:S01]  /*1330*/  IMAD.MOV.U32 R4, RZ, RZ, R8 ;  /* 0x000000ffff047224 */ /* 0x000fe200078e0008 */
[----:B------:R-:W-:Y:S01]  /*1340*/  ULDC UR4, c[0x0][0x250] ;  /* 0x0000940000047ab9 */ /* 0x000fe20000000800 */
[----:B------:R-:W-:Y:S01]  /*1350*/  SHF.R.S32.HI R22, RZ, 0x1f, R36 ;  /* 0x0000001fff167819 */ /* 0x000fe20000011424 */
[----:B------:R-:W-:Y:S01]  /*1360*/  IMAD.U32 R3, RZ, RZ, UR12 ;  /* 0x0000000cff037e24 */ /* 0x000fe2000f8e00ff */
[----:B------:R-:W-:Y:S01]  /*1370*/  LOP3.LUT R8, R0, 0x38, R2, 0xf8, !PT ;  /* 0x0000003800087812 */ /* 0x000fe200078ef802 */
[----:B------:R-:W-:Y:S01]  /*1380*/  @UP0 UMOV UR5, UR19 ;  /* 0x0000001300050c82 */ /* 0x000fe20008000000 */
[----:B------:R-:W-:Y:S01]  /*1390*/  SHF.R.U32.HI R0, RZ, 0x3, R0 ;  /* 0x00000003ff007819 */ /* 0x000fe20000011600 */
[----:B------:R-:W-:Y:S01]  /*13a0*/  @UP0 USHF.R.U32.HI UR7, URZ, UR4, UR5 ;  /* 0x000000043f070299 */ /* 0x000fe20008011605 */
[----:B------:R-:W-:Y:S01]  /*13b0*/  SEL R25, R36, RZ, !P0 ;  /* 0x000000ff24197207 */ /* 0x000fe20004000000 */
[----:B------:R-:W-:Y:S01]  /*13c0*/  IMAD.WIDE R12, R3, 0x80, R12 ;  /* 0x00000080030c7825 */ /* 0x000fe200078e020c */
[----:B------:R-:W-:Y:S01]  /*13d0*/  LOP3.LUT R26, R8, R0, RZ, 0x3c, !PT ;  /* 0x00000000081a7212 */ /* 0x000fe200078e3cff */
[----:B------:R-:W-:Y:S01]  /*13e0*/  USHF.R.S32.HI UR6, URZ, 0x1f, UR7 ;  /* 0x0000001f3f067899 */ /* 0x000fe20008011407 */
[----:B------:R-:W-:Y:S01]  /*13f0*/  SEL R0, R22, RZ, !P0 ;  /* 0x000000ff16007207 */ /* 0x000fe20004000000 */
[----:B------:R-:W-:Y:S01]  /*1400*/  IMAD.U32 R10, RZ, RZ, UR7 ;  /* 0x00000007ff0a7e24 */ /* 0x000fe2000f8e00ff */
[----:B------:R-:W-:Y:S01]  /*1410*/  SHF.R.S32.HI R3, RZ, 0x1f, R2 ;  /* 0x0000001fff037819 */ /* 0x000fe20000011402 */
[----:B------:R-:W-:Y:S01]  /*1420*/  IMAD.WIDE.U32 R6, R25, c[0x0][0x278], R6 ;  /* 0x00009e0019067a25 */ /* 0x000fe200078e0006 */
[----:B------:R-:W-:Y:S01]  /*1430*/  ULDC.64 UR4, c[0x0][0x1e0] ;  /* 0x0000780000047ab9 */ /* 0x000fe20000000a00 */
[----:B------:R-:W-:Y:S01]  /*1440*/  LEA.HI R24, R28, R20, RZ, 0x6 ;  /* 0x000000141c187211 */ /* 0x000fe200078f30ff */
[----:B------:R-:W-:Y:S01]  /*1450*/  UIMAD UR4, UR6, UR4, URZ ;  /* 0x00000004060472a4 */ /* 0x000fe2000f8e023f */
[----:B------:R-:W-:Y:S01]  /*1460*/  IMAD.U32 R14, RZ, RZ, UR11 ;  /* 0x0000000bff0e7e24 */ /* 0x000fe2000f8e00ff */
[----:B------:R-:W-:Y:S01]  /*1470*/  IADD3 R38, P0, R29, R6, RZ ;  /* 0x000000061d267210 */ /* 0x000fe20007f1e0ff */
[----:B-1----:R-:W-:Y:S01]  /*1480*/  IMAD.U32 R16, RZ, RZ, UR11 ;  /* 0x0000000bff107e24 */ /* 0x002fe2000f8e00ff */
[----:B------:R-:W-:Y:S01]  /*1490*/  UIMAD UR17, UR7, UR5, UR4 ;  /* 0x00000005071172a4 */ /* 0x000fe2000f8e0204 */
[----:B------:R-:W-:Y:S01]  /*14a0*/  IMAD R23, R0, c[0x0][0x278], RZ ;  /* 0x00009e0000177a24 */ /* 0x000fe200078e02ff */
[----:B------:R-:W-:Y:S01]  /*14b0*/  ISETP.GE.OR P6, PT, R2, c[0x0][0x1cc], !P4 ;  /* 0x0000730002007a0c */ /* 0x000fe200067c6670 */
[--C-:B------:R-:W-:Y:S01]  /*14c0*/  IMAD.WIDE.U32 R8, R10, c[0x0][0x1e0], R2.reuse ;  /* 0x000078000a087a25 */ /* 0x100fe200078e0002 */
[----:B------:R-:W-:Y:S01]  /*14d0*/  ULDC.64 UR4, c[0x0][0x1b0] ;  /* 0x00006c0000047ab9 */ /* 0x000fe20000000a00 */
[----:B------:R-:W-:Y:S01]  /*14e0*/  ISETP.GE.OR P4, PT, R2, c[0x0][0x19c], !P4 ;  /* 0x0000670002007a0c */ /* 0x000fe20006786670 */
[----:B------:R-:W-:Y:S01]  /*14f0*/  UIMAD UR4, UR6, UR4, URZ ;  /* 0x00000004060472a4 */ /* 0x000fe2000f8e023f */
[--C-:B------:R-:W-:Y:S01]  /*1500*/  IMAD.WIDE.U32 R10, R10, c[0x0][0x1b0], R2.reuse ;  /* 0x00006c000a0a7a25 */ /* 0x100fe200078e0002 */
[----:B------:R-:W-:Y:S02]  /*1510*/  STL [R1+0x50], R38 ;  /* 0x0000502601007387 */ /* 0x000fe40000100800 */
[----:B------:R-:W-:Y:S01]  /*1520*/  UIMAD UR18, UR7, UR5, UR4 ;  /* 0x00000005071272a4 */ /* 0x000fe2000f8e0204 */
[----:B------:R-:W-:-:S02]  /*1530*/  IMAD.WIDE.U32 R14, R14, c[0x0][0x180], R2 ;  /* 0x000060000e0e7a25 */ /* 0x000fc400078e0002 */
[----:B------:R-:W-:Y:S02]  /*1540*/  ULDC.64 UR6, c[0x0][0x180] ;  /* 0x0000600000067ab9 */ /* 0x000fe40000000a00 */
[----:B------:R-:W-:Y:S01]  /*1550*/  IMAD.WIDE.U32 R16, R16, c[0x0][0x210], R2 ;  /* 0x0000840010107a25 */ /* 0x000fe200078e0002 */
[----:B------:R-:W-:Y:S01]  /*1560*/  SHF.R.S32.HI R3, RZ, 0x1f, R29 ;  /* 0x0000001fff037819 */ /* 0x000fe2000001141d */
[----:B------:R-:W-:Y:S02]  /*1570*/  UIMAD UR6, UR13, UR6, URZ ;  /* 0x000000060d0672a4 */ /* 0x000fe4000f8e023f */
[C---:B------:R-:W-:Y:S01]  /*1580*/  IMAD R23, R25.reuse, c[0x0][0x27c], R23 ;  /* 0x00009f0019177a24 */ /* 0x040fe200078e0217 */
[----:B------:R-:W-:Y:S01]  /*1590*/  ULDC.64 UR4, c[0x0][0x210] ;  /* 0x0000840000047ab9 */ /* 0x000fe20000000a00 */
[----:B------:R-:W-:Y:S01]  /*15a0*/  IMAD R6, R0, c[0x0][0x290], RZ ;  /* 0x0000a40000067a24 */ /* 0x000fe200078e02ff */
[----:B------:R-:W-:Y:S01]  /*15b0*/  UIMAD UR6, UR11, UR7, UR6 ;  /* 0x000000070b0672a4 */ /* 0x000fe2000f8e0206 */
[----:B------:R-:W-:Y:S01]  /*15c0*/  IMAD.WIDE.U32 R4, R25, c[0x0][0x290], R4 ;  /* 0x0000a40019047a25 */ /* 0x000fe200078e0004 */
[----:B------:R-:W-:Y:S01]  /*15d0*/  IADD3.X R35, R3, R7, R23, P0, !PT ;  /* 0x0000000703237210 */ /* 0x000fe200007fe417 */
[----:B------:R-:W-:-:S02]  /*15e0*/  UIMAD UR4, UR13, UR4, URZ ;  /* 0x000000040d0472a4 */ /* 0x000fc4000f8e023f */
[----:B------:R-:W-:Y:S01]  /*15f0*/  IMAD R6, R25, c[0x0][0x294], R6 ;  /* 0x0000a50019067a24 */ /* 0x000fe200078e0206 */
[----:B------:R-:W-:Y:S01]  /*1600*/  IADD3 R34, P0, R29, R4, RZ ;  /* 0x000000041d227210 */ /* 0x000fe20007f1e0ff */
[----:B------:R-:W-:Y:S01]  /*1610*/  IMAD.MOV.U32 R4, RZ, RZ, R8 ;  /* 0x000000ffff047224 */ /* 0x000fe200078e0008 */
[----:B------:R-:W-:Y:S01]  /*1620*/  UIMAD UR4, UR11, UR5, UR4 ;  /* 0x000000050b0472a4 */ /* 0x000fe2000f8e0204 */
[----:B------:R-:W-:Y:S01]  /*1630*/  IMAD.SHL.U32 R7, R24, 0x8, RZ ;  /* 0x0000000818077824 */ /* 0x000fe200078e00ff */
[----:B------:R-:W-:Y:S01]  /*1640*/  IADD3.X R33, R3, R5, R6, P0, !PT ;  /* 0x0000000503217210 */ /* 0x000fe200007fe406 */
[----:B------:R-:W-:Y:S01]  /*1650*/  UMOV UR13, 0x6 ;  /* 0x00000006000d7882 */ /* 0x000fe20000000000 */
[----:B------:R-:W-:Y:S01]  /*1660*/  SEL R3, R22, RZ, !P5 ;  /* 0x000000ff16037207 */ /* 0x000fe20006800000 */
[----:B------:R-:W-:Y:S01]  /*1670*/  STL [R1+0x4c], R35 ;  /* 0x00004c2301007387 */ /* 0x000fe20000100800 */
[----:B------:R-:W-:Y:S01]  /*1680*/  IADD3 R5, R9, UR17, RZ ;  /* 0x0000001109057c10 */ /* 0x000fe2000fffe0ff */
[----:B------:R-:W-:Y:S01]  /*1690*/  IMAD.WIDE.U32 R18, R25, c[0x0][0x240], R18 ;  /* 0x0000900019127a25 */ /* 0x000fe200078e0012 */
[----:B------:R-:W-:Y:S01]  /*16a0*/  SEL R22, R36, RZ, !P5 ;  /* 0x000000ff24167207 */ /* 0x000fe20006800000 */
[----:B------:R-:W-:Y:S01]  /*16b0*/  STL [R1+0x34], R34 ;  /* 0x0000342201007387 */ /* 0x000fe20000100800 */
[----:B------:R-:W-:Y:S01]  /*16c0*/  LOP3.LUT R26, R26, 0xfffffe00, R7, 0xf8, !PT ;  /* 0xfffffe001a1a7812 */ /* 0x000fe200078ef807 */
[----:B------:R-:W-:Y:S01]  /*16d0*/  IMAD R6, R3, c[0x0][0x1e8], RZ ;  /* 0x00007a0003067a24 */ /* 0x000fe200078e02ff */
[----:B------:R-:W-:Y:S01]  /*16e0*/  IADD3 R7, R11, UR18, RZ ;  /* 0x000000120b077c10 */ /* 0x000fe2000fffe0ff */
[C---:B------:R-:W-:Y:S01]  /*16f0*/  IMAD.WIDE.U32 R4, R22.reuse, c[0x0][0x1e8], R4 ;  /* 0x00007a0016047a25 */ /* 0x040fe200078e0004 */
[----:B------:R-:W-:Y:S01]  /*1700*/  IADD3 R11, R15, UR6, RZ ;  /* 0x000000060f0b7c10 */ /* 0x000fe2000fffe0ff */
[----:B------:R-:W-:Y:S01]  /*1710*/  ULDC.64 UR6, c[0x0][0x1a8] ;  /* 0x00006a0000067ab9 */ /* 0x000fe20000000a00 */
[----:B------:R-:W-:Y:S01]  /*1720*/  IADD3 R9, R17, UR4, RZ ;  /* 0x0000000411097c10 */ /* 0x000fe2000fffe0ff */
[----:B------:R-:W-:Y:S01]  /*1730*/  IMAD R8, R22, c[0x0][0x1ec], R6 ;  /* 0x00007b0016087a24 */ /* 0x000fe200078e0206 */
[----:B------:R-:W-:Y:S01]  /*1740*/  ULDC.64 UR4, c[0x0][0x1d8] ;  /* 0x0000760000047ab9 */ /* 0x000fe20000000a00 */
[----:B------:R-:W-:Y:S01]  /*1750*/  IMAD R3, R3, c[0x0][0x1b8], RZ ;  /* 0x00006e0003037a24 */ /* 0x000fe200078e02ff */
[----:B------:R-:W-:Y:S01]  /*1760*/  USHF.L.U32 UR17, UR4, 0x6, URZ ;  /* 0x0000000604117899 */ /* 0x000fe2000800063f */
[----:B------:R-:W-:Y:S01]  /*1770*/  IMAD.IADD R5, R5, 0x1, R8 ;  /* 0x0000000105057824 */ /* 0x000fe200078e0208 */
[----:B------:R-:W-:Y:S01]  /*1780*/  ISETP.GE.OR P5, PT, R2, c[0x0][0x1cc], !P3 ;  /* 0x0000730002007a0c */ /* 0x000fe20005fa6670 */
[----:B------:R-:W-:Y:S01]  /*1790*/  IMAD.MOV.U32 R6, RZ, RZ, R10 ;  /* 0x000000ffff067224 */ /* 0x000fe200078e000a */
[----:B------:R-:W-:Y:S01]  /*17a0*/  USHF.L.U64.HI UR18, UR4, UR13, UR5 ;  /* 0x0000000d04127299 */ /* 0x000fe20008010205 */
[----:B------:R-:W-:Y:S01]  /*17b0*/  IMAD.MOV.U32 R8, RZ, RZ, R16 ;  /* 0x000000ffff087224 */ /* 0x000fe200078e0010 */
[----:B------:R-:W-:Y:S01]  /*17c0*/  USHF.L.U32 UR19, UR6, 0x6, URZ ;  /* 0x0000000606137899 */ /* 0x000fe2000800063f */
[----:B------:R-:W-:Y:S01]  /*17d0*/  IMAD.MOV.U32 R10, RZ, RZ, R14 ;  /* 0x000000ffff0a7224 */ /* 0x000fe200078e000e */
[----:B------:R-:W-:Y:S01]  /*17e0*/  ULDC.64 UR4, c[0x0][0x178] ;  /* 0x00005e0000047ab9 */ /* 0x000fe20000000a00 */
[----:B------:R-:W-:Y:S01]  /*17f0*/  IMAD R16, R22, c[0x0][0x1bc], R3 ;  /* 0x00006f0016107a24 */ /* 0x000fe200078e0203 */
[----:B------:R-:W-:Y:S01]  /*1800*/  UIMAD.WIDE.U32 UR20, UR16, UR4, URZ ;  /* 0x00000004101472a5 */ /* 0x000fe2000f8e003f */
[----:B------:R-:W-:Y:S01]  /*1810*/  IMAD R15, R0, c[0x0][0x188], RZ ;  /* 0x00006200000f7a24 */ /* 0x000fe200078e02ff */
[----:B------:R-:W-:Y:S01]  /*1820*/  ISETP.GE.OR P3, PT, R2, c[0x0][0x19c], !P3 ;  /* 0x0000670002007a0c */ /* 0x000fe20005f66670 */
[C---:B------:R-:W-:Y:S01]  /*1830*/  IMAD R14, R0.reuse, c[0x0][0x218], RZ ;  /* 0x00008600000e7a24 */ /* 0x040fe200078e02ff */
[----:B------:R-:W-:Y:S01]  /*1840*/  STL [R1+0x30], R33 ;  /* 0x0000302101007387 */ /* 0x000fe20000100800 */
[----:B------:R-:W-:-:S02]  /*1850*/  IMAD R3, R0, c[0x0][0x240], RZ ;  /* 0x0000900000037a24 */ /* 0x000fc400078e02ff */
[----:B------:R-:W-:Y:S02]  /*1860*/  IMAD R0, R13, c[0x0][0x1d8], RZ ;  /* 0x000076000d007a24 */ /* 0x000fe400078e02ff */
[----:B------:R-:W-:-:S04]  /*1870*/  IMAD.WIDE.U32 R6, R22, c[0x0][0x1b8], R6 ;  /* 0x00006e0016067a25 */ /* 0x000fc800078e0006 */
[C---:B------:R-:W-:Y:S02]  /*1880*/  IMAD R0, R12.reuse, c[0x0][0x1dc], R0 ;  /* 0x000077000c007a24 */ /* 0x040fe400078e0200 */
[----:B------:R-:W-:-:S04]  /*1890*/  IMAD.WIDE.U32 R4, R12, c[0x0][0x1d8], R4 ;  /* 0x000076000c047a25 */ /* 0x000fc800078e0004 */
[C---:B------:R-:W-:Y:S02]  /*18a0*/  IMAD R22, R25.reuse, c[0x0][0x18c], R15 ;  /* 0x0000630019167a24 */ /* 0x040fe400078e020f */
[C---:B------:R-:W-:Y:S02]  /*18b0*/  IMAD R23, R25.reuse, c[0x0][0x21c], R14 ;  /* 0x0000870019177a24 */ /* 0x040fe400078e020e */
[----:B------:R-:W-:-:S04]  /*18c0*/  IMAD.WIDE.U32 R14, R25, c[0x0][0x188], R10 ;  /* 0x00006200190e7a25 */ /* 0x000fc800078e000a */
[----:B------:R-:W-:Y:S02]  /*18d0*/  IMAD.IADD R11, R7, 0x1, R16 ;  /* 0x00000001070b7824 */ /* 0x000fe400078e0210 */
[----:B------:R-:W-:Y:S01]  /*18e0*/  IMAD.WIDE.U32 R16, R25, c[0x0][0x218], R8 ;  /* 0x0000860019107a25 */ /* 0x000fe200078e0008 */
[----:B------:R-:W-:-:S03]  /*18f0*/  LEA R8, P0, R4, c[0x0][0x1c0], 0x1 ;  /* 0x0000700004087a11 */ /* 0x000fc600078008ff */
[----:B------:R-:W-:Y:S02]  /*1900*/  IMAD.IADD R0, R5, 0x1, R0 ;  /* 0x0000000105007824 */ /* 0x000fe400078e0200 */
[----:B------:R-:W-:Y:S02]  /*1910*/  IMAD.MOV.U32 R10, RZ, RZ, R6 ;  /* 0x000000ffff0a7224 */ /* 0x000fe400078e0006 */
[----:B------:R-:W-:Y:S01]  /*1920*/  IMAD.SHL.U32 R26, R26, 0x2, RZ ;  /* 0x000000021a1a7824 */ /* 0x000fe200078e00ff */
[----:B------:R-:W-:Y:S01]  /*1930*/  LEA.HI.X R9, R4, c[0x0][0x1c4], R0, 0x1, P0 ;  /* 0x0000710004097a11 */ /* 0x000fe200000f0c00 */
[----:B------:R-:W-:Y:S01]  /*1940*/  IMAD R0, R13, c[0x0][0x1a8], RZ ;  /* 0x00006a000d007a24 */ /* 0x000fe200078e02ff */
[----:B------:R-:W-:Y:S01]  /*1950*/  IADD3 R6, P0, R8, UR17, RZ ;  /* 0x0000001108067c10 */ /* 0x000fe2000ff1e0ff */
[C---:B------:R-:W-:Y:S02]  /*1960*/  IMAD.WIDE.U32 R10, R12.reuse, c[0x0][0x1a8], R10 ;  /* 0x00006a000c0a7a25 */ /* 0x040fe400078e000a */
[----:B------:R-:W-:Y:S01]  /*1970*/  @!PT LDS RZ, [RZ] ;  /* 0x00000000fffff984 */ /* 0x000fe20000000800 */
[----:B------:R-:W-:Y:S01]  /*1980*/  @!PT LDS RZ, [RZ] ;  /* 0x00000000fffff984 */ /* 0x000fe20000000800 */
[----:B------:R-:W-:Y:S01]  /*1990*/  @!PT LDS RZ, [RZ] ;  /* 0x00000000fffff984 */ /* 0x000fe20000000800 */
[----:B------:R1:W-:Y:S01]  /*19a0*/  LDGSTS.E.BYPASS.LTC128B.128 [R26+0x4080], [R8.64], !P6 ;  /* 0x04080000081a7fae */ /* 0x0003e2000f101d4e */
[----:B------:R-:W-:Y:S01]  /*19b0*/  IADD3.X R7, R9, UR18, RZ, P0, !PT ;  /* 0x0000001209077c10 */ /* 0x000fe200087fe4ff */
[----:B------:R-:W-:Y:S01]  /*19c0*/  IMAD R0, R12, c[0x0][0x1ac], R0 ;  /* 0x00006b000c007a24 */ /* 0x000fe200078e0200 */
[----:B------:R-:W-:Y:S01]  /*19d0*/  IADD3 R4, P0, R6, UR17, RZ ;  /* 0x0000001106047c10 */ /* 0x000fe2000ff1e0ff */
[----:B------:R-:W-:Y:S01]  /*19e0*/  IMAD R24, R25, c[0x0][0x244], R3 ;  /* 0x0000910019187a24 */ /* 0x000fe200078e0203 */
[C---:B------:R-:W-:Y:S01]  /*19f0*/  ISETP.GE.OR P6, PT, R2.reuse, c[0x0][0x1cc], !P2 ;  /* 0x0000730002007a0c */ /* 0x040fe200057c6670 */
[----:B------:R2:W-:Y:S01]  /*1a00*/  LDGSTS.E.BYPASS.LTC128B.128 [R26+0x5080], [R6.64], !P5 ;  /* 0x05080000061a7fae */ /* 0x0005e2000e901d4e */
[----:B------:R-:W-:Y:S01]  /*1a10*/  IADD3.X R5, R7, UR18, RZ, P0, !PT ;  /* 0x0000001207057c10 */ /* 0x000fe200087fe4ff */
[----:B------:R-:W-:Y:S01]  /*1a20*/  IMAD.IADD R0, R11, 0x1, R0 ;  /* 0x000000010b007824 */ /* 0x000fe200078e0200 */
[----:B------:R-:W-:-:S02]  /*1a30*/  ISETP.GE.OR P5, PT, R2, c[0x0][0x1cc], !P1 ;  /* 0x0000730002007a0c */ /* 0x000fc40004fa6670 */
[C---:B------:R-:W-:Y:S02]  /*1a40*/  ISETP.GE.OR P2, PT, R2.reuse, c[0x0][0x19c], !P2 ;  /* 0x0000670002007a0c */ /* 0x040fe40005746670 */
[----:B------:R-:W-:-:S05]  /*1a50*/  ISETP.GE.OR P1, PT, R2, c[0x0][0x19c], !P1 ;  /* 0x0000670002007a0c */ /* 0x000fca0004f26670 */
[----:B------:R3:W-:Y:S01]  /*1a60*/  LDGSTS.E.BYPASS.LTC128B.128 [R26+0x6080], [R4.64], !P6 ;  /* 0x06080000041a7fae */ /* 0x0007e2000f101d4e */
[----:B------:R-:W-:Y:S02]  /*1a70*/  ISETP.GE.AND P6, PT, R2, c[0x0][0x16c], PT ;  /* 0x00005b0002007a0c */ /* 0x000fe40003fc6270 */
[----:B-1----:R-:W-:-:S04]  /*1a80*/  IADD3 R8, P0, R4, UR17, RZ ;  /* 0x0000001104087c10 */ /* 0x002fc8000ff1e0ff */
[----:B------:R-:W-:Y:S01]  /*1a90*/  IADD3.X R9, R5, UR18, RZ, P0, !PT ;  /* 0x0000001205097c10 */ /* 0x000fe200087fe4ff */
[----:B------:R-:W-:Y:S01]  /*1aa0*/  USHF.L.U64.HI UR18, UR6, UR13, UR7 ;  /* 0x0000000d06127299 */ /* 0x000fe20008010207 */
[----:B--2---:R-:W-:Y:S01]  /*1ab0*/  IMAD.MOV.U32 R6, RZ, RZ, R14 ;  /* 0x000000ffff067224 */ /* 0x004fe200078e000e */
[----:B------:R-:W-:Y:S01]  /*1ac0*/  LEA.HI R14, R28, R20, RZ, 0x4 ;  /* 0x000000141c0e7211 */ /* 0x000fe200078f20ff */
[----:B------:R-:W-:Y:S01]  /*1ad0*/  USHF.R.S32.HI UR7, URZ, 0x1f, UR16 ;  /* 0x0000001f3f077899 */ /* 0x000fe20008011410 */
[C---:B------:R-:W-:Y:S01]  /*1ae0*/  LEA R12, P0, R10.reuse, c[0x0][0x190], 0x1 ;  /* 0x000064000a0c7a11 */ /* 0x040fe200078008ff */
[----:B------:R-:W-:Y:S01]  /*1af0*/  IMAD.IADD R7, R15, 0x1, R22 ;  /* 0x000000010f077824 */ /* 0x000fe200078e0216 */
[----:B------:R-:W-:Y:S01]  /*1b00*/  SHF.R.S32.HI R3, RZ, 0x4, R14 ;  /* 0x00000004ff037819 */ /* 0x000fe2000001140e */
[----:B------:R-:W-:Y:S01]  /*1b10*/  UIMAD UR17, UR7, UR4, URZ ;  /* 0x00000004071172a4 */ /* 0x000fe2000f8e023f */
[----:B------:R-:W-:Y:S01]  /*1b20*/  LEA.HI.X R13, R10, c[0x0][0x194], R0, 0x1, P0 ;  /* 0x000065000a0d7a11 */ /* 0x000fe200000f0c00 */
[----:B------:R-:W-:Y:S01]  /*1b30*/  IMAD.WIDE.U32 R40, R27, c[0x0][0x178], R6 ;  /* 0x00005e001b287a25 */ /* 0x000fe200078e0006 */
[----:B------:R-:W-:Y:S01]  /*1b40*/  LEA.HI R0, R14, R3, RZ, 0x1 ;  /* 0x000000030e007211 */ /* 0x000fe200078f08ff */
[----:B------:R-:W-:Y:S01]  /*1b50*/  UIMAD UR17, UR16, UR5, UR17 ;  /* 0x00000005101172a4 */ /* 0x000fe2000f8e0211 */
[----:B------:R1:W-:Y:S01]  /*1b60*/  LDGSTS.E.BYPASS.LTC128B.128 [R26+0x7080], [R8.64], !P5 ;  /* 0x07080000081a7fae */ /* 0x0003e2000e901d4e */
[----:B---3--:R-:W-:Y:S01]  /*1b70*/  IMAD.U32 R5, RZ, RZ, UR21 ;  /* 0x00000015ff057e24 */ /* 0x008fe2000f8e00ff */
[----:B------:R-:W-:Y:S01]  /*1b80*/  LOP3.LUT R5, R0, 0xfffffffe, RZ, 0xc0, !PT ;  /* 0xfffffffe00057812 */ /* 0x000fe200078ec0ff */
[----:B------:R-:W-:Y:S01]  /*1b90*/  IMAD R0, R31, c[0x0][0x178], RZ ;  /* 0x00005e001f007a24 */ /* 0x000fe200078e02ff */
[----:B------:R-:W-:Y:S01]  /*1ba0*/  UIADD3 UR17, UR21, UR17, URZ ;  /* 0x0000001115117290 */ /* 0x000fe2000fffe03f */
[----:B------:R-:W-:Y:S01]  /*1bb0*/  IMAD.U32 R4, RZ, RZ, UR20 ;  /* 0x00000014ff047e24 */ /* 0x000fe2000f8e00ff */
[----:B------:R-:W-:Y:S01]  /*1bc0*/  USHF.L.U32 UR6, UR16, 0x7, URZ ;  /* 0x0000000710067899 */ /* 0x000fe2000800063f */
[----:B------:R-:W-:Y:S01]  /*1bd0*/  IMAD R0, R27, c[0x0][0x17c], R0 ;  /* 0x00005f001b007a24 */ /* 0x000fe200078e0200 */
[----:B------:R-:W-:Y:S01]  /*1be0*/  STL.64 [R1+0x28], R40 ;  /* 0x0000282801007387 */ /* 0x000fe20000100a00 */
[----:B------:R-:W-:Y:S01]  /*1bf0*/  IMAD.IADD R200, R3, 0x1, -R5 ;  /* 0x0000000103c87824 */ /* 0x000fe200078e0a05 */
[----:B------:R-:W-:Y:S01]  /*1c00*/  USHF.L.U32 UR20, UR4, 0x6, URZ ;  /* 0x0000000604147899 */ /* 0x000fe2000800063f */
[----:B------:R-:W-:Y:S01]  /*1c10*/  IMAD.U32 R6, RZ, RZ, UR17 ;  /* 0x00000011ff067e24 */ /* 0x000fe2000f8e00ff */
[----:B------:R2:W-:Y:S01]  /*1c20*/  LDGSTS.E.BYPASS.LTC128B.128 [R26+0x80], [R12.64], !P4 ;  /* 0x000800000c1a7fae */ /* 0x0005e2000e101d4e */
[----:B------:R-:W-:Y:S01]  /*1c30*/  IMAD.IADD R36, R41, 0x1, R0 ;  /* 0x0000000129247824 */ /* 0x000fe200078e0200 */
[C---:B------:R-:W-:Y:S01]  /*1c40*/  LEA R0, P0, R4.reuse, R40, 0x7 ;  /* 0x0000002804007211 */ /* 0x040fe200078038ff */
[----:B------:R-:W-:Y:S01]  /*1c50*/  IMAD R5, R31, c[0x0][0x208], RZ ;  /* 0x000082001f057a24 */ /* 0x000fe200078e02ff */
[----:B------:R-:W-:Y:S01]  /*1c60*/  USHF.L.U64.HI UR17, UR4, UR13, UR5 ;  /* 0x0000000d04117299 */ /* 0x000fe20008010205 */
[----:B------:R-:W-:Y:S01]  /*1c70*/  IMAD.IADD R3, R17, 0x1, R23 ;  /* 0x0000000111037824 */ /* 0x000fe200078e0217 */
[----:B------:R-:W-:Y:S01]  /*1c80*/  LEA.HI.X R6, R4, R36, R6, 0x7, P0 ;  /* 0x0000002404067211 */ /* 0x000fe200000f3c06 */
[----:B------:R-:W-:Y:S01]  /*1c90*/  IMAD R10, R27, c[0x0][0x20c], R5 ;  /* 0x000083001b0a7a24 */ /* 0x000fe200078e0205 */
[----:B------:R-:W-:Y:S01]  /*1ca0*/  LEA R4, P0, R0, c[0x0][0x160], 0x1 ;  /* 0x0000580000047a11 */ /* 0x000fe200078008ff */
[----:B------:R3:W-:Y:S01]  /*1cb0*/  STL [R1+0x3c], R36 ;  /* 0x00003c2401007387 */ /* 0x0007e20000100800 */
[----:B------:R-:W-:Y:S01]  /*1cc0*/  LEA.HI R15, R28, R20, RZ, 0x5 ;  /* 0x000000141c0f7211 */ /* 0x000fe200078f28ff */
[----:B------:R-:W-:Y:S01]  /*1cd0*/  ULDC.64 UR4, c[0x0][0x208] ;  /* 0x0000820000047ab9 */ /* 0x000fe20000000a00 */
[----:B------:R-:W-:Y:S01]  /*1ce0*/  LEA.HI.X R5, R0, c[0x0][0x164], R6, 0x1, P0 ;  /* 0x0000590000057a11 */ /* 0x000fe200000f0c06 */
[----:B------:R-:W-:Y:S01]  /*1cf0*/  IMAD.U32 R0, RZ, RZ, UR6 ;  /* 0x00000006ff007e24 */ /* 0x000fe2000f8e00ff */
[----:B------:R-:W-:-:S02]  /*1d00*/  ISETP.GT.AND P4, PT, R20, 0x1f, PT ;  /* 0x0000001f1400780c */ /* 0x000fc40003f84270 */
[----:B-1----:R-:W-:-:S04]  /*1d10*/  IADD3 R8, P5, R12, UR19, RZ ;  /* 0x000000130c087c10 */ /* 0x002fc8000ffbe0ff */
[----:B------:R-:W-:Y:S02]  /*1d20*/  IADD3.X R9, R13, UR18, RZ, P5, !PT ;  /* 0x000000120d097c10 */ /* 0x000fe4000affe4ff */
[----:B------:R-:W-:Y:S01]  /*1d30*/  ISETP.GE.AND P5, PT, R2, c[0x0][0x1fc], PT ;  /* 0x00007f0002007a0c */ /* 0x000fe20003fa6270 */
[----:B------:R-:W-:Y:S02]  /*1d40*/  IMAD.MOV.U32 R2, RZ, RZ, R16 ;  /* 0x000000ffff027224 */ /* 0x000fe400078e0010 */
[----:B------:R1:W-:Y:S01]  /*1d50*/  LDGSTS.E.BYPASS.LTC128B.128 [R26+0x1080], [R8.64], !P3 ;  /* 0x01080000081a7fae */ /* 0x0003e2000d901d4e */
[----:B--2---:R-:W-:Y:S01]  /*1d60*/  IADD3 R12, -R32, UR10, -R0 ;  /* 0x0000000a200c7c10 */ /* 0x004fe2000fffe900 */
[----:B------:R-:W-:Y:S01]  /*1d70*/  IMAD.IADD R13, R19, 0x1, R24 ;  /* 0x00000001130d7824 */ /* 0x000fe200078e0218 */
[----:B------:R-:W-:Y:S02]  /*1d80*/  SHF.R.S32.HI R0, RZ, 0x1f, R15 ;  /* 0x0000001fff007819 */ /* 0x000fe4000001140f */
[----:B------:R-:W-:Y:S01]  /*1d90*/  ISETP.LT.OR P3, PT, R12, 0x1, P6 ;  /* 0x000000010c00780c */ /* 0x000fe20003761670 */
[----:B---3--:R-:W-:Y:S01]  /*1da0*/  IMAD.WIDE.U32 R36, R27, c[0x0][0x208], R2 ;  /* 0x000082001b247a25 */ /* 0x008fe200078e0002 */
[----:B------:R-:W-:-:S03]  /*1db0*/  IADD3 R2, P0, R8, UR19, RZ ;  /* 0x0000001308027c10 */ /* 0x000fc6000ff1e0ff */
[----:B------:R-:W-:Y:S01]  /*1dc0*/  IMAD.IADD R23, R37, 0x1, R10 ;  /* 0x0000000125177824 */ /* 0x000fe200078e020a */
[----:B------:R-:W-:Y:S01]  /*1dd0*/  IADD3.X R3, R9, UR18, RZ, P0, !PT ;  /* 0x0000001209037c10 */ /* 0x000fe200087fe4ff */
[----:B------:R-:W-:Y:S01]  /*1de0*/  IMAD.MOV.U32 R22, RZ, RZ, R36 ;  /* 0x000000ffff167224 */ /* 0x000fe200078e0024 */
[----:B------:R-:W-:Y:S01]  /*1df0*/  IADD3 R6, P0, R2, UR19, RZ ;  /* 0x0000001302067c10 */ /* 0x000fe2000ff1e0ff */
[----:B------:R-:W-:Y:S01]  /*1e00*/  USHF.L.U32 UR19, UR4, 0x7, URZ ;  /* 0x0000000704137899 */ /* 0x000fe2000800063f */
[----:B------:R-:W-:Y:S02]  /*1e10*/  STL.64 [R1+0x20], R36 ;  /* 0x0000202401007387 */ /* 0x000fe40000100a00 */
[----:B------:R-:W-:Y:S01]  /*1e20*/  IADD3.X R7, R3, UR18, RZ, P0, !PT ;  /* 0x0000001203077c10 */ /* 0x000fe200087fe4ff */
[----:B------:R-:W-:Y:S01]  /*1e30*/  UMOV UR18, 0x7 ;  /* 0x0000000700127882 */ /* 0x000fe20000000000 */
[----:B------:R2:W-:Y:S01]  /*1e40*/  LDGSTS.E.BYPASS.LTC128B.128 [R26+0x2080], [R2.64], !P2 ;  /* 0x02080000021a7fae */ /* 0x0005e2000d101d4e */
[C---:B------:R-:W-:Y:S01]  /*1e50*/  ISETP.LT.OR P0, PT, R12.reuse, 0x21, P6 ;  /* 0x000000210c00780c */ /* 0x040fe20003701670 */
[----:B------:R-:W-:Y:S01]  /*1e60*/  USHF.L.U64.HI UR18, UR4, UR18, UR5 ;  /* 0x0000001204127299 */ /* 0x000fe20008010205 */
[C---:B------:R-:W-:Y:S01]  /*1e70*/  ISETP.LT.OR P2, PT, R12.reuse, 0x61, P6 ;  /* 0x000000610c00780c */ /* 0x040fe20003741670 */
[----:B------:R3:W-:Y:S01]  /*1e80*/  LDGSTS.E.BYPASS.LTC128B.128 [R26+0x3080], [R6.64], !P1 ;  /* 0x03080000061a7fae */ /* 0x0007e2000c901d4e */
[----:B------:R-:W-:Y:S01]  /*1e90*/  USHF.R.S32.HI UR5, URZ, 0x1f, UR6 ;  /* 0x0000001f3f057899 */ /* 0x000fe20008011406 */
[----:B------:R-:W-:Y:S01]  /*1ea0*/  IMAD.U32 R17, RZ, RZ, UR19 ;  /* 0x00000013ff117e24 */ /* 0x000fe2000f8e00ff */
[----:B------:R-:W-:Y:S01]  /*1eb0*/  UIMAD UR21, UR18, UR16, URZ ;  /* 0x00000010121572a4 */ /* 0x000fe2000f8e023f */
[----:B------:R-:W0:Y:S03]  /*1ec0*/  LDGDEPBAR ;  /* 0x00000000000079af */ /* 0x000e260000000000 */
[----:B------:R-:W-:Y:S01]  /*1ed0*/  UIMAD UR21, UR7, UR19, UR21 ;  /* 0x00000013071572a4 */ /* 0x000fe2000f8e0215 */
[----:B------:R4:W-:Y:S01]  /*1ee0*/  LDGSTS.E.BYPASS.LTC128B.128 [R26+0x8080], [R4.64], !P3 ;  /* 0x08080000041a7fae */ /* 0x0009e2000d901d4e */
[----:B------:R-:W-:Y:S01]  /*1ef0*/  ISETP.LT.OR P3, PT, R12, 0x41, P6 ;  /* 0x000000410c00780c */ /* 0x000fe20003761670 */
[----:B------:R-:W-:-:S02]  /*1f00*/  USHF.L.U32 UR7, UR4, 0x6, URZ ;  /* 0x0000000604077899 */ /* 0x000fc4000800063f */
[----:B------:R-:W-:Y:S01]  /*1f10*/  STL.64 [R1+0x18], R22 ;  /* 0x0000181601007387 */ /* 0x000fe20000100a00 */
[----:B--2---:R-:W-:-:S04]  /*1f20*/  IADD3 R2, P1, R4, UR20, RZ ;  /* 0x0000001404027c10 */ /* 0x004fc8000ff3e0ff */
[----:B------:R-:W-:Y:S01]  /*1f30*/  IADD3.X R3, R5, UR17, RZ, P1, !PT ;  /* 0x0000001105037c10 */ /* 0x000fe20008ffe4ff */
[----:B---3--:R-:W-:-:S04]  /*1f40*/  IMAD.WIDE.U32 R6, R17, UR16, R22 ;  /* 0x0000001011067c25 */ /* 0x008fc8000f8e0016 */
[----:B------:R2:W-:Y:S01]  /*1f50*/  LDGSTS.E.BYPASS.LTC128B.128 [R26+0x9080], [R2.64], !P0 ;  /* 0x09080000021a7fae */ /* 0x0005e2000c101d4e */
[----:B------:R-:W-:Y:S02]  /*1f60*/  IADD3 R7, R7, UR21, RZ ;  /* 0x0000001507077c10 */ /* 0x000fe4000fffe0ff */
[----:B----4-:R-:W-:-:S04]  /*1f70*/  SHF.R.S32.HI R5, RZ, 0x5, R15 ;  /* 0x00000005ff057819 */ /* 0x010fc8000001140f */
[----:B------:R-:W-:-:S04]  /*1f80*/  LEA.HI R0, R0, R5, RZ, 0x2 ;  /* 0x0000000500007211 */ /* 0x000fc800078f10ff */
[----:B-1----:R-:W-:Y:S02]  /*1f90*/  LOP3.LUT R9, R0, 0xfffffffc, RZ, 0xc0, !PT ;  /* 0xfffffffc00097812 */ /* 0x002fe400078ec0ff */
[----:B------:R-:W-:-:S03]  /*1fa0*/  @!P4 IADD3 R0, P1, R38, UR6, RZ ;  /* 0x000000062600cc10 */ /* 0x000fc6000ff3e0ff */
[----:B------:R-:W-:Y:S01]  /*1fb0*/  IMAD.IADD R16, R5, 0x1, -R9 ;  /* 0x0000000105107824 */ /* 0x000fe200078e0a09 */
[----:B------:R-:W-:Y:S02]  /*1fc0*/  @!P4 IADD3.X R8, R35, UR5, RZ, P1, !PT ;  /* 0x000000052308cc10 */ /* 0x000fe40008ffe4ff */
[----:B------:R-:W-:-:S04]  /*1fd0*/  @!P4 LEA R10, P1, R0, c[0x0][0x258], 0x2 ;  /* 0x00009600000aca11 */ /* 0x000fc800078210ff */
        /* <DEDUP_REMOVED lines=105> */
.L_x_1739:
[----:B---3--:R-:W-:Y:S05]  /*2670*/  BSYNC B0 ;  /* 0x0000000000007941 */ /* 0x008fea0003800000 */
.L_x_1738:
[----:B-1-3--:R-:W-:Y:S01]  /*2680*/  LEA.HI R2, R28, R20, RZ, 0x2 ;  /* 0x000000141c027211 */ /* 0x00afe200078f10ff */
        /* <DEDUP_REMOVED lines=36> */
[----:B------:R-:W-:Y:S01]  /*28d0*/  IMAD R201, R200, 0x2, R201 ;  /* 0x00000002c8c97824 */ /* 0x000fe200078e02c9 */
[----:B------:R-:W-:Y:S01]  /*28e0*/  LEA.HI R0, R2, R11, RZ, 0x2 ;  /* 0x0000000b02007211 */ /* 0x000fe200078f10ff */
[----:B------:R-:W-:Y:S01]  /*28f0*/  IMAD R200, R200, 0x200, R6 ;  /* 0x00000200c8c87824 */ /* 0x000fe200078e0206 */
[----:B------:R-:W-:Y:S01]  /*2900*/  LOP3.LUT R2, R3, 0x1c0, RZ, 0xc0, !PT ;  /* 0x000001c003027812 */ /* 0x000fe200078ec0ff */
[----:B------:R-:W-:Y:S01]  /*2910*/  IMAD.U32 R201, R201, 0x200, R7 ;  /* 0x00000200c9c97824 */ /* 0x000fe200078e0007 */
[C---:B------:R-:W-:Y:S01]  /*2920*/  LEA.HI.SX32 R6, R0.reuse, R8, 0x1e ;  /* 0x0000000800067211 */ /* 0x040fe200078ff2ff */
[----:B------:R-:W-:Y:S01]  /*2930*/  CS2R R118, SRZ ;  /* 0x0000000000767805 */ /* 0x000fe2000001ff00 */
[----:B------:R-:W-:Y:S01]  /*2940*/  LOP3.LUT R0, R0, 0x7ffffffc, RZ, 0xc0, !PT ;  /* 0x7ffffffc00007812 */ /* 0x000fe200078ec0ff */
[----:B------:R-:W-:Y:S01]  /*2950*/  IMAD.SHL.U32 R201, R201, 0x2, RZ ;  /* 0x00000002c9c97824 */ /* 0x000fe200078e00ff */
        /* <DEDUP_REMOVED lines=13> */
[----:B------:R-:W-:Y:S01]  /*2a30*/  IMAD.IADD R202, R201, 0x1, R202 ;  /* 0x00000001c9ca7824 */ /* 0x000fe200078e02ca */
[----:B------:R-:W-:Y:S01]  /*2a40*/  LEA R221, R2, 0x18880, 0x1 ;  /* 0x0001888002dd7811 */ /* 0x000fe200078e08ff */
[----:B------:R1:W-:Y:S01]  /*2a50*/  STL [R1+0x38], R3 ;  /* 0x0000380301007387 */ /* 0x0003e20000100800 */
[----:B------:R-:W-:Y:S01]  /*2a60*/  SEL R172, R223, 0xffffffc0, !P3 ;  /* 0xffffffc0dfac7807 */ /* 0x000fe20005800000 */
[----:B------:R-:W-:Y:S01]  /*2a70*/  IMAD.IADD R204, R201, 0x1, R203 ;  /* 0x00000001c9cc7824 */ /* 0x000fe200078e02cb */
[----:B------:R-:W-:Y:S01]  /*2a80*/  IADD3 R222, R221, 0x20, RZ ;  /* 0x00000020ddde7810 */ /* 0x000fe20007ffe0ff */
[----:B------:R1:W-:Y:S01]  /*2a90*/  STL [R1+0x10], R0 ;  /* 0x0000100001007387 */ /* 0x0003e20000100800 */
[----:B------:R-:W-:Y:S01]  /*2aa0*/  SEL R223, R223, 0xffffffc0, !P2 ;  /* 0xffffffc0dfdf7807 */ /* 0x000fe20005000000 */
[----:B------:R-:W-:Y:S01]  /*2ab0*/  CS2R R116, SRZ ;  /* 0x0000000000747805 */ /* 0x000fe2000001ff00 */
        /* <DEDUP_REMOVED lines=35> */
.L_x_1742:
        /* <DEDUP_REMOVED lines=174> */
.L_x_1740:
        /* <DEDUP_REMOVED lines=71> */
[----:B------:R-:W-:Y:S01]  /*3c40*/  ISETP.GT.AND P3, PT, R2, 0x50, PT ;  /* 0x000000500200780c */ /* 0x000fe20003f64270 */
[--C-:B------:R-:W-:Y:S01]  /*3c50*/  FFMA.FTZ R235, R142, c[0x0][0x29c], -R210.reuse ;  /* 0x0000a7008eeb7a23 */ /* 0x100fe200000108d2 */
[C---:B------:R-:W-:Y:S01]  /*3c60*/  ISETP.GT.AND P2, PT, R2.reuse, 0x51, PT ;  /* 0x000000510200780c */ /* 0x040fe20003f44270 */
[--C-:B------:R-:W-:Y:S01]  /*3c70*/  FFMA.FTZ R237, R149, c[0x0][0x29c], -R211.reuse ;  /* 0x0000a70095ed7a23 */ /* 0x100fe200000108d3 */
[C---:B------:R-:W-:Y:S02]  /*3c80*/  ISETP.GT.AND P1, PT, R2.reuse, 0x60, PT ;  /* 0x000000600200780c */ /* 0x040fe40003f24270 */
[----:B------:R-:W-:Y:S02]  /*3c90*/  ISETP.GT.AND P0, PT, R2, 0x61, PT ;  /* 0x000000610200780c */ /* 0x000fe40003f04270 */
[----:B------:R-:W-:Y:S02]  /*3ca0*/  FSEL R141, R48, -INF , P3 ;  /* 0xff800000308d7808 */ /* 0x000fe40001800000 */
[----:B------:R-:W-:Y:S02]  /*3cb0*/  FSEL R35, R49, -INF , P2 ;  /* 0xff80000031237808 */ /* 0x000fe40001000000 */
[----:B------:R-:W-:Y:S01]  /*3cc0*/  IADD3 R4, R3, 0x40, RZ ;  /* 0x0000004003047810 */ /* 0x000fe20007ffe0ff */
[--C-:B------:R-:W-:Y:S01]  /*3cd0*/  FFMA.FTZ R234, R141, c[0x0][0x29c], -R210.reuse ;  /* 0x0000a7008dea7a23 */ /* 0x100fe200000108d2 */
[----:B------:R-:W-:Y:S02]  /*3ce0*/  FSEL R34, R52, -INF , P1 ;  /* 0xff80000034227808 */ /* 0x000fe40000800000 */
        /* <DEDUP_REMOVED lines=38> */
[C---:B------:R-:W-:Y:S02]  /*3f50*/  ISETP.GT.AND P1, PT, R2.reuse, 0x10, PT ;  /* 0x000000100200780c */ /* 0x040fe40003f24270 */
[----:B------:R-:W-:Y:S04]  /*3f60*/  ISETP.GT.AND P0, PT, R2, 0x11, PT ;  /* 0x000000110200780c */ /* 0x000fe80003f04270 */
[----:B------:R-:W-:Y:S02]  /*3f70*/  FSEL R132, R13, -INF , P2 ;  /* 0xff8000000d847808 */ /* 0x000fe40001000000 */
[----:B------:R-:W-:Y:S02]  /*3f80*/  FSEL R36, R12, -INF , P3 ;  /* 0xff8000000c247808 */ /* 0x000fe40001800000 */
[----:B------:R-:W-:Y:S01]  /*3f90*/  FSEL R136, R14, -INF , P1 ;  /* 0xff8000000e887808 */ /* 0x000fe20000800000 */
[--C-:B------:R-:W-:Y:S01]  /*3fa0*/  FFMA.FTZ R242, R132, c[0x0][0x29c], -R212.reuse ;  /* 0x0000a70084f27a23 */ /* 0x100fe200000108d4 */
[----:B------:R-:W-:Y:S01]  /*3fb0*/  FSEL R135, R15, -INF , P0 ;  /* 0xff8000000f877808 */ /* 0x000fe20000000000 */
[--C-:B------:R-:W-:Y:S01]  /*3fc0*/  FFMA.FTZ R243, R36, c[0x0][0x29c], -R212.reuse ;  /* 0x0000a70024f37a23 */ /* 0x100fe200000108d4 */
[-C--:B------:R-:W-:Y:S01]  /*3fd0*/  HMMA.16816.F32 R12, R156, R154.reuse, RZ ;  /* 0x0000009a9c0c723c */ /* 0x080fe200000018ff */
[--C-:B------:R-:W-:Y:S01]  /*3fe0*/  FFMA.FTZ R136, R136, c[0x0][0x29c], -R213.reuse ;  /* 0x0000a70088887a23 */ /* 0x100fe200000108d5 */
[----:B------:R-:W-:Y:S01]  /*3ff0*/  ISETP.GT.AND P1, PT, R2, 0x20, PT ;  /* 0x000000200200780c */ /* 0x000fe20003f24270 */
[--C-:B------:R-:W-:Y:S01]  /*4000*/  FFMA.FTZ R135, R135, c[0x0][0x29c], -R213.reuse ;  /* 0x0000a70087877a23 */ /* 0x100fe200000108d5 */
[C---:B------:R-:W-:Y:S02]  /*4010*/  ISETP.GT.AND P3, PT, R3.reuse, 0x20, PT ;  /* 0x000000200300780c */ /* 0x040fe40003f64270 */
[----:B------:R-:W-:Y:S02]  /*4020*/  FSEL R133, R26, -INF , P1 ;  /* 0xff8000001a857808 */ /* 0x000fe40000800000 */
[C---:B------:R-:W-:Y:S02]  /*4030*/  HMMA.16816.F32 R16, R144.reuse, R154, RZ ;  /* 0x0000009a9010723c */ /* 0x040fe400000018ff */
[----:B------:R-:W-:Y:S02]  /*4040*/  ISETP.GT.AND P2, PT, R3, 0x21, PT ;  /* 0x000000210300780c */ /* 0x000fe40003f44270 */
[--C-:B------:R-:W-:Y:S01]  /*4050*/  FFMA.FTZ R152, R133, c[0x0][0x29c], -R213.reuse ;  /* 0x0000a70085987a23 */ /* 0x100fe200000108d5 */
[----:B------:R-:W-:Y:S02]  /*4060*/  FSEL R51, R24, -INF , P3 ;  /* 0xff80000018337808 */ /* 0x000fe40001800000 */
[----:B------:R-:W-:Y:S01]  /*4070*/  FSEL R50, R25, -INF , P2 ;  /* 0xff80000019327808 */ /* 0x000fe20001000000 */
[-C--:B------:R-:W-:Y:S01]  /*4080*/  HMMA.16816.F32 R20, R144, R160.reuse, RZ ;  /* 0x000000a09014723c */ /* 0x080fe200000018ff */
[----:B------:R-:W-:Y:S02]  /*4090*/  ISETP.GT.AND P0, PT, R2, 0x21, PT ;  /* 0x000000210200780c */ /* 0x000fe40003f04270 */
[----:B------:R-:W-:Y:S01]  /*40a0*/  ISETP.GT.AND P3, PT, R3, 0x30, PT ;  /* 0x000000300300780c */ /* 0x000fe20003f64270 */
[--C-:B------:R-:W-:Y:S01]  /*40b0*/  FFMA.FTZ R241, R51, c[0x0][0x29c], -R212.reuse ;  /* 0x0000a70033f17a23 */ /* 0x100fe200000108d4 */
[----:B------:R-:W-:Y:S01]  /*40c0*/  FSEL R67, R27, -INF , P0 ;  /* 0xff8000001b437808 */ /* 0x000fe20000000000 */
[--C-:B------:R-:W-:Y:S01]  /*40d0*/  FFMA.FTZ R240, R50, c[0x0][0x29c], -R212.reuse ;  /* 0x0000a70032f07a23 */ /* 0x100fe200000108d4 */
[----:B------:R-:W-:Y:S01]  /*40e0*/  FSEL R49, R28, -INF , P3 ;  /* 0xff8000001c317808 */ /* 0x000fe20001800000 */
[C---:B------:R-:W-:Y:S02]  /*40f0*/  HMMA.16816.F32 R24, R156.reuse, R160, RZ ;  /* 0x000000a09c18723c */ /* 0x040fe400000018ff */
[----:B------:R-:W-:Y:S02]  /*4100*/  ISETP.GT.AND P2, PT, R3, 0x31, PT ;  /* 0x000000310300780c */ /* 0x000fe40003f44270 */
[C---:B------:R-:W-:Y:S01]  /*4110*/  ISETP.GT.AND P1, PT, R2.reuse, 0x30, PT ;  /* 0x000000300200780c */ /* 0x040fe20003f24270 */
[----:B------:R-:W-:Y:S01]  /*4120*/  FFMA.FTZ R239, R49, c[0x0][0x29c], -R212 ;  /* 0x0000a70031ef7a23 */ /* 0x000fe200000108d4 */
[----:B------:R-:W-:Y:S01]  /*4130*/  ISETP.GT.AND P0, PT, R2, 0x31, PT ;  /* 0x000000310200780c */ /* 0x000fe20003f04270 */
[--C-:B------:R-:W-:Y:S01]  /*4140*/  FFMA.FTZ R161, R35, c[0x0][0x29c], -R210.reuse ;  /* 0x0000a70023a17a23 */ /* 0x100fe200000108d2 */
[----:B------:R-:W-:Y:S01]  /*4150*/  FSEL R48, R29, -INF , P2 ;  /* 0xff8000001d307808 */ /* 0x000fe20001000000 */
[----:B------:R-:W-:Y:S01]  /*4160*/  FFMA.FTZ R160, R151, c[0x0][0x29c], -R210 ;  /* 0x0000a70097a07a23 */ /* 0x000fe200000108d2 */
[----:B------:R-:W-:Y:S02]  /*4170*/  ISETP.GT.AND P3, PT, R3, 0x40, PT ;  /* 0x000000400300780c */ /* 0x000fe40003f64270 */
[----:B------:R-:W-:Y:S01]  /*4180*/  FSEL R66, R30, -INF , P1 ;  /* 0xff8000001e427808 */ /* 0x000fe20000800000 */
[----:B------:R-:W-:Y:S01]  /*4190*/  FFMA.FTZ R238, R48, c[0x0][0x29c], -R212 ;  /* 0x0000a70030ee7a23 */ /* 0x000fe200000108d4 */
[----:B------:R-:W-:Y:S01]  /*41a0*/  FSEL R64, R31, -INF , P0 ;  /* 0xff8000001f407808 */ /* 0x000fe20000000000 */
[--C-:B------:R-:W-:Y:S01]  /*41b0*/  FFMA.FTZ R155, R67, c[0x0][0x29c], -R213.reuse ;  /* 0x0000a700439b7a23 */ /* 0x100fe200000108d5 */
[-C--:B------:R-:W-:Y:S01]  /*41c0*/  HMMA.16816.F32 R28, R156, R162.reuse, RZ ;  /* 0x000000a29c1c723c */ /* 0x080fe200000018ff */
[C---:B------:R-:W-:Y:S01]  /*41d0*/  ISETP.GT.AND P1, PT, R2.reuse, 0x40, PT ;  /* 0x000000400200780c */ /* 0x040fe20003f24270 */
[----:B------:R-:W-:Y:S01]  /*41e0*/  MUFU.EX2 R160, R160 ;  /* 0x000000a000a07308 */ /* 0x000fe20000000800 */
[----:B------:R-:W-:Y:S01]  /*41f0*/  ISETP.GT.AND P0, PT, R2, 0x41, PT ;  /* 0x000000410200780c */ /* 0x000fe20003f04270 */
[--C-:B------:R-:W-:Y:S01]  /*4200*/  FFMA.FTZ R153, R64, c[0x0][0x29c], -R213.reuse ;  /* 0x0000a70040997a23 */ /* 0x100fe200000108d5 */
[----:B------:R-:W-:Y:S02]  /*4210*/  FSEL R55, R42, -INF , P1 ;  /* 0xff8000002a377808 */ /* 0x000fe40000800000 */
[----:B------:R-:W-:Y:S01]  /*4220*/  FSEL R54, R43, -INF , P0 ;  /* 0xff8000002b367808 */ /* 0x000fe20000000000 */
[C---:B------:R-:W-:Y:S02]  /*4230*/  HMMA.16816.F32 R32, R144.reuse, R162, RZ ;  /* 0x000000a29020723c */ /* 0x040fe400000018ff */
[C---:B------:R-:W-:Y:S02]  /*4240*/  ISETP.GT.AND P1, PT, R2.reuse, 0x50, PT ;  /* 0x000000500200780c */ /* 0x040fe40003f24270 */
[----:B------:R-:W-:Y:S01]  /*4250*/  ISETP.GT.AND P0, PT, R2, 0x51, PT ;  /* 0x000000510200780c */ /* 0x000fe20003f04270 */
[--C-:B------:R-:W-:Y:S01]  /*4260*/  FFMA.FTZ R143, R54, c[0x0][0x29c], -R213.reuse ;  /* 0x0000a700368f7a23 */ /* 0x100fe200000108d5 */
[----:B------:R-:W-:Y:S01]  /*4270*/  FSEL R53, R46, -INF , P1 ;  /* 0xff8000002e357808 */ /* 0x000fe20000800000 */
[--C-:B------:R-:W-:Y:S01]  /*4280*/  FFMA.FTZ R163, R55, c[0x0][0x29c], -R213.reuse ;  /* 0x0000a70037a37a23 */ /* 0x100fe200000108d5 */
[----:B------:R-:W-:Y:S01]  /*4290*/  FSEL R52, R47, -INF , P0 ;  /* 0xff8000002f347808 */ /* 0x000fe20000000000 */
[----:B------:R-:W-:Y:S01]  /*42a0*/  MUFU.EX2 R161, R161 ;  /* 0x000000a100a17308 */ /* 0x000fe20000000800 */
[C---:B------:R-:W-:Y:S02]  /*42b0*/  ISETP.GT.AND P1, PT, R2.reuse, 0x60, PT ;  /* 0x000000600200780c */ /* 0x040fe40003f24270 */
[----:B------:R-:W-:Y:S01]  /*42c0*/  ISETP.GT.AND P0, PT, R2, 0x61, PT ;  /* 0x000000610200780c */ /* 0x000fe20003f04270 */
[----:B------:R-:W-:Y:S01]  /*42d0*/  FFMA.FTZ R151, R52, c[0x0][0x29c], -R213 ;  /* 0x0000a70034977a23 */ /* 0x000fe200000108d5 */
[----:B------:R-:W-:Y:S02]  /*42e0*/  ISETP.GT.AND P2, PT, R3, 0x41, PT ;  /* 0x000000410300780c */ /* 0x000fe40003f44270 */
[----:B------:R-:W-:Y:S02]  /*42f0*/  FSEL R58, R58, -INF , P1 ;  /* 0xff8000003a3a7808 */ /* 0x000fe40000800000 */
[----:B------:R-:W-:Y:S02]  /*4300*/  FSEL R59, R59, -INF , P0 ;  /* 0xff8000003b3b7808 */ /* 0x000fe40000000000 */
[C---:B------:R-:W-:Y:S02]  /*4310*/  ISETP.GT.AND P1, PT, R2.reuse, 0x70, PT ;  /* 0x000000700200780c */ /* 0x040fe40003f24270 */
        /* <DEDUP_REMOVED lines=14> */
[----:B------:R-:W-:Y:S01]  /*4400*/  MUFU.EX2 R2, R2 ;  /* 0x0000000200027308 */ /* 0x000fe20000000800 */
[-C--:B------:R-:W-:Y:S01]  /*4410*/  HMMA.16816.F32 R36, R144, R164.reuse, RZ ;  /* 0x000000a49024723c */ /* 0x080fe200000018ff */
[--C-:B------:R-:W-:Y:S01]  /*4420*/  FFMA.FTZ R250, R40, c[0x0][0x29c], -R212.reuse ;  /* 0x0000a70028fa7a23 */ /* 0x100fe200000108d4 */
[----:B------:R-:W-:Y:S01]  /*4430*/  ISETP.GT.AND P3, PT, R3, 0x60, PT ;  /* 0x000000600300780c */ /* 0x000fe20003f64270 */
[--C-:B------:R-:W-:Y:S01]  /*4440*/  FFMA.FTZ R251, R41, c[0x0][0x29c], -R212.reuse ;  /* 0x0000a70029fb7a23 */ /* 0x100fe200000108d4 */
[----:B------:R-:W-:Y:S01]  /*4450*/  FSEL R62, R62, -INF , P1 ;  /* 0xff8000003e3e7808 */ /* 0x000fe20000800000 */
[--C-:B------:R-:W-:Y:S01]  /*4460*/  FFMA.FTZ R149, R45, c[0x0][0x29c], -R212.reuse ;  /* 0x0000a7002d957a23 */ /* 0x100fe200000108d4 */
[----:B------:R-:W-:Y:S01]  /*4470*/  ISETP.GT.AND P2, PT, R3, 0x61, PT ;  /* 0x000000610300780c */ /* 0x000fe20003f44270 */
[--C-:B------:R-:W-:Y:S01]  /*4480*/  FFMA.FTZ R252, R44, c[0x0][0x29c], -R212.reuse ;  /* 0x0000a7002cfc7a23 */ /* 0x100fe200000108d4 */
[C---:B------:R-:W-:Y:S01]  /*4490*/  HMMA.16816.F32 R40, R156.reuse, R164, RZ ;  /* 0x000000a49c28723c */ /* 0x040fe200000018ff */
[----:B------:R-:W-:Y:S03]  /*44a0*/  MUFU.EX2 R211, R211 ;  /* 0x000000d300d37308 */ /* 0x000fe60000000800 */
[--C-:B------:R-:W-:Y:S01]  /*44b0*/  FFMA.FTZ R154, R62, c[0x0][0x29c], -R213.reuse ;  /* 0x0000a7003e9a7a23 */ /* 0x100fe200000108d5 */
[----:B------:R-:W-:Y:S01]  /*44c0*/  FSEL R57, R57, -INF , P2 ;  /* 0xff80000039397808 */ /* 0x000fe20001000000 */
[--C-:B------:R-:W-:Y:S01]  /*44d0*/  FFMA.FTZ R181, R58, c[0x0][0x29c], -R213.reuse ;  /* 0x0000a7003ab57a23 */ /* 0x100fe200000108d5 */
[----:B------:R-:W-:Y:S01]  /*44e0*/  FSEL R56, R56, -INF , P3 ;  /* 0xff80000038387808 */ /* 0x000fe20001800000 */
[-C--:B------:R-:W-:Y:S01]  /*44f0*/  HMMA.16816.F32 R44, R156, R166.reuse, RZ ;  /* 0x000000a69c2c723c */ /* 0x080fe200000018ff */
[--C-:B------:R-:W-:Y:S01]  /*4500*/  FFMA.FTZ R165, R53, c[0x0][0x29c], -R213.reuse ;  /* 0x0000a70035a57a23 */ /* 0x100fe200000108d5 */
[----:B------:R-:W-:Y:S02]  /*4510*/  ISETP.GT.AND P3, PT, R3, 0x70, PT ;  /* 0x000000700300780c */ /* 0x000fe40003f64270 */
[----:B------:R-:W-:Y:S01]  /*4520*/  FFMA.FTZ R141, R57, c[0x0][0x29c], -R212 ;  /* 0x0000a700398d7a23 */ /* 0x000fe200000108d4 */
[----:B------:R-:W-:Y:S01]  /*4530*/  ISETP.GT.AND P2, PT, R3, 0x71, PT ;  /* 0x000000710300780c */ /* 0x000fe20003f44270 */
[----:B------:R-:W-:Y:S01]  /*4540*/  FFMA.FTZ R3, R150, c[0x0][0x29c], -R210 ;  /* 0x0000a70096037a23 */ /* 0x000fe200000108d2 */
[----:B------:R-:W-:Y:S01]  /*4550*/  FSEL R60, R60, -INF , P3 ;  /* 0xff8000003c3c7808 */ /* 0x000fe20001800000 */
        /* <DEDUP_REMOVED lines=8> */
[----:B------:R-:W-:Y:S01]  /*45e0*/  PLOP3.LUT P0, PT, PT, PT, UP0, 0x80, 0x0 ;  /* 0x000000000000781c */ /* 0x000fe20003f0f008 */
[----:B------:R-:W-:Y:S01]  /*45f0*/  MUFU.EX2 R3, R3 ;  /* 0x0000000300037308 */ /* 0x000fe20000000800 */
[----:B------:R-:W-:Y:S02]  /*4600*/  FFMA.FTZ R164, R59, c[0x0][0x29c], -R213 ;  /* 0x0000a7003ba47a23 */ /* 0x000fe400000108d5 */
[----:B------:R-:W-:Y:S02]  /*4610*/  IMAD.MOV.U32 R167, RZ, RZ, R153 ;  /* 0x000000ffffa77224 */ /* 0x000fe400078e0099 */
[C---:B------:R-:W-:Y:S04]  /*4620*/  HMMA.16816.F32 R56, R156.reuse, R168, RZ ;  /* 0x000000a89c38723c */ /* 0x040fe800000018ff */
[----:B------:R-:W-:Y:S01]  /*4630*/  FFMA.FTZ R212, R61, c[0x0][0x29c], -R212 ;  /* 0x0000a7003dd47a23 */ /* 0x000fe200000108d4 */
[----:B------:R-:W-:Y:S01]  /*4640*/  MUFU.EX2 R169, R217 ;  /* 0x000000d900a97308 */ /* 0x000fe20000000800 */
[----:B------:R-:W-:Y:S02]  /*4650*/  FFMA.FTZ R213, R63, c[0x0][0x29c], -R213 ;  /* 0x0000a7003fd57a23 */ /* 0x000fe400000108d5 */
[-C--:B------:R-:W-:Y:S01]  /*4660*/  HMMA.16816.F32 R60, R156, R170.reuse, RZ ;  /* 0x000000aa9c3c723c */ /* 0x080fe200000018ff */
[----:B------:R-:W-:Y:S03]  /*4670*/  FFMA.FTZ R210, R65, c[0x0][0x29c], -R210 ;  /* 0x0000a70041d27a23 */ /* 0x000fe600000108d2 */
[----:B------:R-:W-:Y:S03]  /*4680*/  IMAD.MOV.U32 R168, RZ, RZ, R152 ;  /* 0x000000ffffa87224 */ /* 0x000fe600078e0098 */
[----:B------:R-:W-:Y:S01]  /*4690*/  SHF.L.U32 R156, R208, 0x1, RZ ;  /* 0x00000001d09c7819 */ /* 0x000fe200000006ff */
[----:B------:R-:W-:Y:S01]  /*46a0*/  HMMA.16816.F32 R64, R144, R170, RZ ;  /* 0x000000aa9040723c */ /* 0x000fe200000018ff */
[----:B------:R-:W-:Y:S01]  /*46b0*/  LDSM.16.M88.4 R144, [R202+0x5080] ;  /* 0x00508000ca90783b */ /* 0x000fe20000000200 */
[----:B------:R1:W-:Y:S05]  /*46c0*/  MUFU.EX2 R159, R234 ;  /* 0x000000ea009f7308 */ /* 0x0003ea0000000800 */
[----:B------:R-:W-:Y:S01]  /*46d0*/  IMAD.MOV.U32 R171, RZ, RZ, R141 ;  /* 0x000000ffffab7224 */ /* 0x000fe200078e008d */
[-C--:B------:R-:W-:Y:S04]  /*46e0*/  HMMA.16816.F32 R4, R172, R176.reuse, R4 ;  /* 0x000000b0ac04723c */ /* 0x080fe80000001804 */
[----:B------:R2:W-:Y:S04]  /*46f0*/  MUFU.EX2 R158, R236 ;  /* 0x000000ec009e7308 */ /* 0x0005e80000000800 */
[C---:B------:R-:W-:Y:S06]  /*4700*/  HMMA.16816.F32 R8, R184.reuse, R176, R8 ;  /* 0x000000b0b808723c */ /* 0x040fec0000001808 */
[----:B------:R-:W-:Y:S01]  /*4710*/  MUFU.EX2 R157, R235 ;  /* 0x000000eb009d7308 */ /* 0x000fe20000000800 */
[----:B------:R-:W-:Y:S01]  /*4720*/  MOV R176, R149 ;  /* 0x0000009500b07202 */ /* 0x000fe20000000f00 */
[-C--:B------:R-:W-:Y:S04]  /*4730*/  HMMA.16816.F32 R12, R184, R178.reuse, R12 ;  /* 0x000000b2b80c723c */ /* 0x080fe8000000180c */
[----:B------:R-:W-:Y:S02]  /*4740*/  IMAD.MOV.U32 R177, RZ, RZ, R155 ;  /* 0x000000ffffb17224 */ /* 0x000fe400078e009b */
[----:B-1----:R-:W-:Y:S02]  /*4750*/  IMAD.MOV.U32 R234, RZ, RZ, R163 ;  /* 0x000000ffffea7224 */ /* 0x002fe400078e00a3 */
[C---:B------:R-:W-:Y:S01]  /*4760*/  HMMA.16816.F32 R16, R172.reuse, R178, R16 ;  /* 0x000000b2ac10723c */ /* 0x040fe20000001810 */
[----:B------:R1:W-:Y:S03]  /*4770*/  MUFU.EX2 R163, R233 ;  /* 0x000000e900a37308 */ /* 0x0003e60000000800 */
[----:B--2---:R-:W-:Y:S03]  /*4780*/  IMAD.MOV.U32 R236, RZ, RZ, R165 ;  /* 0x000000ffffec7224 */ /* 0x004fe600078e00a5 */
[----:B------:R-:W-:Y:S01]  /*4790*/  MOV R179, R136 ;  /* 0x0000008800b37202 */ /* 0x000fe20000000f00 */
[-C--:B------:R-:W-:Y:S03]  /*47a0*/  HMMA.16816.F32 R20, R172, R188.reuse, R20 ;  /* 0x000000bcac14723c */ /* 0x080fe60000001814 */
[----:B------:R2:W-:Y:S01]  /*47b0*/  MUFU.EX2 R165, R231 ;  /* 0x000000e700a57308 */ /* 0x0005e20000000800 */
[----:B------:R-:W-:Y:S04]  /*47c0*/  IMAD.MOV.U32 R178, RZ, RZ, R162 ;  /* 0x000000ffffb27224 */ /* 0x000fe800078e00a2 */
[C---:B------:R-:W-:Y:S05]  /*47d0*/  HMMA.16816.F32 R24, R184.reuse, R188, R24 ;  /* 0x000000bcb818723c */ /* 0x040fea0000001818 */
[----:B------:R-:W-:Y:S02]  /*47e0*/  MUFU.EX2 R210, R210 ;  /* 0x000000d200d27308 */ /* 0x000fe40000000800 */
[----:B------:R-:W-:Y:S01]  /*47f0*/  MOV R189, R142 ;  /* 0x0000008e00bd7202 */ /* 0x000fe20000000f00 */
[-C--:B------:R-:W-:Y:S04]  /*4800*/  HMMA.16816.F32 R28, R184, R190.reuse, R28 ;  /* 0x000000beb81c723c */ /* 0x080fe8000000181c */
[----:B------:R-:W-:Y:S01]  /*4810*/  IMAD.MOV.U32 R188, RZ, RZ, R143 ;  /* 0x000000ffffbc7224 */ /* 0x000fe200078e008f */
[----:B-1----:R-:W-:Y:S02]  /*4820*/  MOV R233, R167 ;  /* 0x000000a700e97202 */ /* 0x002fe40000000f00 */
[----:B------:R1:W-:Y:S01]  /*4830*/  MUFU.EX2 R167, R230 ;  /* 0x000000e600a77308 */ /* 0x0003e20000000800 */
[C---:B------:R-:W-:Y:S04]  /*4840*/  HMMA.16816.F32 R32, R172.reuse, R190, R32 ;  /* 0x000000beac20723c */ /* 0x040fe80000001820 */
[----:B------:R-:W-:Y:S01]  /*4850*/  IMAD.MOV.U32 R235, RZ, RZ, R188 ;  /* 0x000000ffffeb7224 */ /* 0x000fe200078e00bc */
[----:B--2---:R-:W-:Y:S02]  /*4860*/  MOV R231, R177 ;  /* 0x000000b100e77202 */ /* 0x004fe40000000f00 */
[----:B------:R-:W-:Y:S01]  /*4870*/  IMAD.MOV.U32 R191, RZ, RZ, R135 ;  /* 0x000000ffffbf7224 */ /* 0x000fe200078e0087 */
[-C--:B------:R-:W-:Y:S01]  /*4880*/  HMMA.16816.F32 R36, R172, R192.reuse, R36 ;  /* 0x000000c0ac24723c */ /* 0x080fe20000001824 */
[----:B------:R2:W-:Y:S03]  /*4890*/  MUFU.EX2 R177, R227 ;  /* 0x000000e300b17308 */ /* 0x0005e60000000800 */
[----:B------:R-:W-:Y:S04]  /*48a0*/  MOV R190, R150 ;  /* 0x0000009600be7202 */ /* 0x000fe80000000f00 */
[C---:B------:R-:W-:Y:S03]  /*48b0*/  HMMA.16816.F32 R40, R184.reuse, R192, R40 ;  /* 0x000000c0b828723c */ /* 0x040fe60000001828 */
[----:B------:R3:W-:Y:S04]  /*48c0*/  MUFU.EX2 R170, R218 ;  /* 0x000000da00aa7308 */ /* 0x0007e80000000800 */
[----:B------:R-:W-:Y:S01]  /*48d0*/  IMAD.MOV.U32 R192, RZ, RZ, R151 ;  /* 0x000000ffffc07224 */ /* 0x000fe200078e0097 */
[-C--:B------:R-:W-:Y:S01]  /*48e0*/  HMMA.16816.F32 R44, R184, R194.reuse, R44 ;  /* 0x000000c2b82c723c */ /* 0x080fe2000000182c */
[----:B------:R-:W-:Y:S03]  /*48f0*/  LDSM.16.M88.4 R148, [R202+0x6080] ;  /* 0x00608000ca94783b */ /* 0x000fe60000000200 */
[----:B------:R-:W-:Y:S01]  /*4900*/  IMAD.MOV.U32 R193, RZ, RZ, R140 ;  /* 0x000000ffffc17224 */ /* 0x000fe200078e008c */
[----:B------:R4:W-:Y:S01]  /*4910*/  MUFU.EX2 R162, R182 ;  /* 0x000000b600a27308 */ /* 0x0009e20000000800 */
[----:B------:R-:W-:Y:S01]  /*4920*/  IMAD.IADD R140, R0, 0x1, R156 ;  /* 0x00000001008c7824 */ /* 0x000fe200078e029c */
[----:B-1----:R-:W-:Y:S01]  /*4930*/  MOV R230, R168 ;  /* 0x000000a800e67202 */ /* 0x002fe20000000f00 */
[C---:B------:R-:W-:Y:S03]  /*4940*/  HMMA.16816.F32 R48, R172.reuse, R194, R48 ;  /* 0x000000c2ac30723c */ /* 0x040fe60000001830 */
[----:B------:R-:W-:Y:S01]  /*4950*/  LDSM.16.M88.4 R132, [R140+0x10080] ;  /* 0x010080008c84783b */ /* 0x000fe20000000200 */
[----:B------:R-:W-:Y:S01]  /*4960*/  IMAD.MOV.U32 R217, RZ, RZ, R192 ;  /* 0x000000ffffd97224 */ /* 0x000fe200078e00c0 */
[----:B--2---:R-:W-:Y:S02]  /*4970*/  MOV R227, R193 ;  /* 0x000000c100e37202 */ /* 0x004fe40000000f00 */
[----:B------:R-:W-:Y:S01]  /*4980*/  IMAD.MOV.U32 R194, RZ, RZ, R137 ;  /* 0x000000ffffc27224 */ /* 0x000fe200078e0089 */
[-C--:B------:R-:W-:Y:S01]  /*4990*/  HMMA.16816.F32 R52, R172, R196.reuse, R52 ;  /* 0x000000c4ac34723c */ /* 0x080fe20000001834 */
[----:B------:R1:W-:Y:S02]  /*49a0*/  MUFU.EX2 R168, R229 ;  /* 0x000000e500a87308 */ /* 0x0003e40000000800 */
[----:B------:R-:W2:Y:S01]  /*49b0*/  LDSM.16.M88.4 R136, [R202+0x4080] ;  /* 0x00408000ca88783b */ /* 0x000ea20000000200 */
[----:B------:R-:W-:Y:S02]  /*49c0*/  MOV R195, R154 ;  /* 0x0000009a00c37202 */ /* 0x000fe40000000f00 */
[----:B---3--:R-:W-:Y:S02]  /*49d0*/  MOV R218, R181 ;  /* 0x000000b500da7202 */ /* 0x008fe40000000f00 */
[C---:B------:R-:W-:Y:S03]  /*49e0*/  HMMA.16816.F32 R56, R184.reuse, R196, R56 ;  /* 0x000000c4b838723c */ /* 0x040fe60000001838 */
[----:B------:R-:W3:Y:S01]  /*49f0*/  LDSM.16.M88.4 R140, [R140+0x12080] ;  /* 0x012080008c8c783b */ /* 0x000ee20000000200 */
[----:B------:R-:W-:Y:S01]  /*4a00*/  MUFU.EX2 R192, R242 ;  /* 0x000000f200c07308 */ /* 0x000fe20000000800 */
[----:B----4-:R-:W-:Y:S03]  /*4a10*/  IMAD.MOV.U32 R182, RZ, RZ, R176 ;  /* 0x000000ffffb67224 */ /* 0x010fe600078e00b0 */
[-C--:B------:R-:W-:Y:S03]  /*4a20*/  HMMA.16816.F32 R60, R184, R198.reuse, R60 ;  /* 0x000000c6b83c723c */ /* 0x080fe6000000183c */
[----:B------:R-:W4:Y:S03]  /*4a30*/  LDSM.16.M88.4 R152, [R202+0x7080] ;  /* 0x00708000ca98783b */ /* 0x000f260000000200 */
[----:B------:R-:W-:Y:S02]  /*4a40*/  MUFU.EX2 R187, R245 ;  /* 0x000000f500bb7308 */ /* 0x000fe40000000800 */
[----:B------:R-:W-:Y:S04]  /*4a50*/  HMMA.16816.F32 R64, R172, R198, R64 ;  /* 0x000000c6ac40723c */ /* 0x000fe80000001840 */
[----:B-1----:R-:W-:Y:S03]  /*4a60*/  MOV R229, R191 ;  /* 0x000000bf00e57202 */ /* 0x002fe60000000f00 */
[----:B------:R-:W-:Y:S01]  /*4a70*/  MOV R199, R195 ;  /* 0x000000c300c77202 */ /* 0x000fe20000000f00 */
[----:B------:R1:W5:Y:S10]  /*4a80*/  MUFU.EX2 R175, R225 ;  /* 0x000000e100af7308 */ /* 0x0003740000000800 */
[----:B------:R4:W-:Y:S01]  /*4a90*/  MUFU.EX2 R174, R228 ;  /* 0x000000e400ae7308 */ /* 0x0009e20000000800 */
[-C--:B--2---:R-:W-:Y:S08]  /*4aa0*/  HMMA.16816.F32 R4, R132, R136.reuse, R4 ;  /* 0x000000888404723c */ /* 0x084ff00000001804 */
[C---:B---3--:R-:W-:Y:S01]  /*4ab0*/  HMMA.16816.F32 R8, R140.reuse, R136, R8 ;  /* 0x000000888c08723c */ /* 0x048fe20000001808 */
[----:B------:R-:W-:Y:S03]  /*4ac0*/  MUFU.EX2 R191, R243 ;  /* 0x000000f300bf7308 */ /* 0x000fe60000000800 */
[----:B-1----:R-:W-:Y:S04]  /*4ad0*/  IMAD.MOV.U32 R225, RZ, RZ, R164 ;  /* 0x000000ffffe17224 */ /* 0x002fe800078e00a4 */
[-C--:B------:R-:W-:Y:S03]  /*4ae0*/  HMMA.16816.F32 R12, R140, R138.reuse, R12 ;  /* 0x0000008a8c0c723c */ /* 0x080fe6000000180c */
[----:B------:R1:W2:Y:S01]  /*4af0*/  MUFU.EX2 R164, R232 ;  /* 0x000000e800a47308 */ /* 0x0002a20000000800 */
[----:B----4-:R-:W-:Y:S04]  /*4b00*/  IMAD.MOV.U32 R228, RZ, RZ, R179 ;  /* 0x000000ffffe47224 */ /* 0x010fe800078e00b3 */
[C---:B------:R-:W-:Y:S05]  /*4b10*/  HMMA.16816.F32 R16, R132.reuse, R138, R16 ;  /* 0x0000008a8410723c */ /* 0x040fea0000001810 */
[----:B------:R3:W-:Y:S03]  /*4b20*/  MUFU.EX2 R179, R226 ;  /* 0x000000e200b37308 */ /* 0x0007e60000000800 */
[-C--:B------:R-:W-:Y:S07]  /*4b30*/  HMMA.16816.F32 R20, R132, R144.reuse, R20 ;  /* 0x000000908414723c */ /* 0x080fee0000001814 */
[----:B------:R4:W-:Y:S01]  /*4b40*/  MUFU.EX2 R185, R219 ;  /* 0x000000db00b97308 */ /* 0x0009e20000000800 */
[C---:B------:R-:W-:Y:S04]  /*4b50*/  HMMA.16816.F32 R24, R140.reuse, R144, R24 ;  /* 0x000000908c18723c */ /* 0x040fe80000001818 */
[----:B-1----:R-:W-:Y:S04]  /*4b60*/  IMAD.MOV.U32 R232, RZ, RZ, R190 ;  /* 0x000000ffffe87224 */ /* 0x002fe800078e00be */
[-C--:B------:R-:W-:Y:S01]  /*4b70*/  HMMA.16816.F32 R28, R140, R146.reuse, R28 ;  /* 0x000000928c1c723c */ /* 0x080fe2000000181c */
[----:B------:R-:W-:Y:S03]  /*4b80*/  MUFU.EX2 R190, R244 ;  /* 0x000000f400be7308 */ /* 0x000fe60000000800 */
[----:B---3--:R-:W-:Y:S04]  /*4b90*/  IMAD.MOV.U32 R226, RZ, RZ, R194 ;  /* 0x000000ffffe27224 */ /* 0x008fe800078e00c2 */
[C---:B------:R-:W-:Y:S01]  /*4ba0*/  HMMA.16816.F32 R32, R132.reuse, R146, R32 ;  /* 0x000000928420723c */ /* 0x040fe20000001820 */
[----:B------:R-:W-:Y:S02]  /*4bb0*/  LDSM.16.M88.4 R144, [R203+0x4080] ;  /* 0x00408000cb90783b */ /* 0x000fe40000000200 */
[----:B------:R-:W-:Y:S01]  /*4bc0*/  MUFU.EX2 R186, R216 ;  /* 0x000000d800ba7308 */ /* 0x000fe20000000800 */
[----:B----4-:R-:W-:Y:S04]  /*4bd0*/  MOV R219, R178 ;  /* 0x000000b200db7202 */ /* 0x010fe80000000f00 */
[-C--:B------:R-:W-:Y:S05]  /*4be0*/  HMMA.16816.F32 R36, R132, R148.reuse, R36 ;  /* 0x000000948424723c */ /* 0x080fea0000001824 */
[----:B------:R-:W-:Y:S03]  /*4bf0*/  MUFU.EX2 R197, R239 ;  /* 0x000000ef00c57308 */ /* 0x000fe60000000800 */
[C---:B------:R-:W-:Y:S07]  /*4c00*/  HMMA.16816.F32 R40, R140.reuse, R148, R40 ;  /* 0x000000948c28723c */ /* 0x040fee0000001828 */
[----:B------:R-:W-:Y:S01]  /*4c10*/  IADD3 R148, R156, R0, R205 ;  /* 0x000000009c947210 */ /* 0x000fe20007ffe0cd */
[-C--:B------:R-:W-:Y:S01]  /*4c20*/  HMMA.16816.F32 R44, R140, R150.reuse, R44 ;  /* 0x000000968c2c723c */ /* 0x080fe2000000182c */
[----:B------:R-:W-:Y:S01]  /*4c30*/  LDS R0, [R214+0x18480] ;  /* 0x01848000d6007984 */ /* 0x000fe20000000800 */
[----:B------:R-:W-:Y:S03]  /*4c40*/  MUFU.EX2 R198, R238 ;  /* 0x000000ee00c67308 */ /* 0x000fe60000000800 */
[----:B------:R-:W1:Y:S03]  /*4c50*/  LDSM.16.M88.4 R136, [R148+0x10080] ;  /* 0x010080009488783b */ /* 0x000e660000000200 */
[C---:B------:R-:W-:Y:S04]  /*4c60*/  HMMA.16816.F32 R48, R132.reuse, R150, R48 ;  /* 0x000000968430723c */ /* 0x040fe80000001830 */
[----:B------:R3:W4:Y:S01]  /*4c70*/  MUFU.EX2 R181, R220 ;  /* 0x000000dc00b57308 */ /* 0x0007220000000800 */
[----:B------:R-:W2:Y:S03]  /*4c80*/  LDSM.16.M88.4 R148, [R148+0x12080] ;  /* 0x012080009494783b */ /* 0x000ea60000000200 */
[-C--:B------:R-:W-:Y:S06]  /*4c90*/  HMMA.16816.F32 R52, R132, R152.reuse, R52 ;  /* 0x000000988434723c */ /* 0x080fec0000001834 */
[----:B------:R-:W-:Y:S02]  /*4ca0*/  MUFU.EX2 R194, R241 ;  /* 0x000000f100c27308 */ /* 0x000fe40000000800 */
[C---:B------:R-:W-:Y:S08]  /*4cb0*/  HMMA.16816.F32 R56, R140.reuse, R152, R56 ;  /* 0x000000988c38723c */ /* 0x040ff00000001838 */
[-C--:B------:R-:W-:Y:S01]  /*4cc0*/  HMMA.16816.F32 R60, R140, R154.reuse, R60 ;  /* 0x0000009a8c3c723c */ /* 0x080fe2000000183c */
[----:B------:R-:W-:Y:S01]  /*4cd0*/  LDSM.16.M88.4 R140, [R203+0x6080] ;  /* 0x00608000cb8c783b */ /* 0x000fe20000000200 */
[----:B------:R-:W-:Y:S02]  /*4ce0*/  MUFU.EX2 R196, R240 ;  /* 0x000000f000c47308 */ /* 0x000fe40000000800 */
[----:B---3--:R-:W-:Y:S04]  /*4cf0*/  IMAD.MOV.U32 R220, RZ, RZ, R189 ;  /* 0x000000ffffdc7224 */ /* 0x008fe800078e00bd */
[----:B------:R-:W-:Y:S01]  /*4d00*/  HMMA.16816.F32 R64, R132, R154, R64 ;  /* 0x0000009a8440723c */ /* 0x000fe20000001840 */
[----:B------:R-:W3:Y:S03]  /*4d10*/  LDSM.16.M88.4 R132, [R203+0x5080] ;  /* 0x00508000cb84783b */ /* 0x000ee60000000200 */
[----:B------:R-:W-:Y:S04]  /*4d20*/  MUFU.EX2 R188, R215 ;  /* 0x000000d700bc7308 */ /* 0x000fe80000000800 */
[-C--:B-1----:R-:W-:Y:S01]  /*4d30*/  HMMA.16816.F32 R4, R136, R144.reuse, R4 ;  /* 0x000000908804723c */ /* 0x082fe20000001804 */
[----:B------:R-:W1:Y:S05]  /*4d40*/  LDSM.16.M88.4 R152, [R203+0x7080] ;  /* 0x00708000cb98783b */ /* 0x000e6a0000000200 */
[----:B------:R-:W-:Y:S02]  /*4d50*/  MUFU.EX2 R184, R180 ;  /* 0x000000b400b87308 */ /* 0x000fe40000000800 */
[C---:B--2---:R-:W-:Y:S08]  /*4d60*/  HMMA.16816.F32 R8, R148.reuse, R144, R8 ;  /* 0x000000909408723c */ /* 0x044ff00000001808 */
[-C--:B------:R-:W-:Y:S01]  /*4d70*/  HMMA.16816.F32 R12, R148, R146.reuse, R12 ;  /* 0x00000092940c723c */ /* 0x080fe2000000180c */
[----:B------:R-:W-:Y:S07]  /*4d80*/  MUFU.EX2 R178, R237 ;  /* 0x000000ed00b27308 */ /* 0x000fee0000000800 */
[C---:B------:R-:W-:Y:S03]  /*4d90*/  HMMA.16816.F32 R16, R136.reuse, R146, R16 ;  /* 0x000000928810723c */ /* 0x040fe60000001810 */
[----:B------:R-:W-:Y:S01]  /*4da0*/  MUFU.EX2 R146, R226 ;  /* 0x000000e200927308 */ /* 0x000fe20000000800 */
[--C-:B------:R-:W-:Y:S02]  /*4db0*/  FADD.FTZ R4, R4, -R0.reuse ;  /* 0x8000000004047221 */ /* 0x100fe40000010000 */
[--C-:B------:R-:W-:Y:S02]  /*4dc0*/  FADD.FTZ R5, R5, -R0.reuse ;  /* 0x8000000005057221 */ /* 0x100fe40000010000 */
[-C--:B---3--:R-:W-:Y:S04]  /*4dd0*/  HMMA.16816.F32 R20, R136, R132.reuse, R20 ;  /* 0x000000848814723c */ /* 0x088fe80000001814 */
[----:B-----5:R-:W-:Y:S01]  /*4de0*/  FMUL.FTZ R5, R175, R5 ;  /* 0x00000005af057220 */ /* 0x020fe20000410000 */
[----:B------:R-:W-:Y:S03]  /*4df0*/  MUFU.EX2 R172, R246 ;  /* 0x000000f600ac7308 */ /* 0x000fe60000000800 */
[C---:B------:R-:W-:Y:S07]  /*4e00*/  HMMA.16816.F32 R24, R148.reuse, R132, R24 ;  /* 0x000000849418723c */ /* 0x040fee0000001818 */
[----:B------:R-:W-:Y:S01]  /*4e10*/  MUFU.EX2 R133, R231 ;  /* 0x000000e700857308 */ /* 0x000fe20000000800 */
[----:B------:R-:W-:Y:S01]  /*4e20*/  FMUL.FTZ R132, R2, R4 ;  /* 0x0000000402847220 */ /* 0x000fe20000410000 */
[-C--:B------:R-:W-:Y:S03]  /*4e30*/  HMMA.16816.F32 R28, R148, R134.reuse, R28 ;  /* 0x00000086941c723c */ /* 0x080fe6000000181c */
[--C-:B------:R-:W-:Y:S02]  /*4e40*/  FADD.FTZ R16, R16, -R0.reuse ;  /* 0x8000000010107221 */ /* 0x100fe40000010000 */
[--C-:B------:R-:W-:Y:S03]  /*4e50*/  FADD.FTZ R17, R17, -R0.reuse ;  /* 0x8000000011117221 */ /* 0x100fe60000010000 */
[C---:B------:R-:W-:Y:S01]  /*4e60*/  HMMA.16816.F32 R32, R136.reuse, R134, R32 ;  /* 0x000000868820723c */ /* 0x040fe20000001820 */
[----:B------:R-:W-:Y:S03]  /*4e70*/  MUFU.EX2 R195, R250 ;  /* 0x000000fa00c37308 */ /* 0x000fe60000000800 */
[--C-:B------:R-:W-:Y:S02]  /*4e80*/  FADD.FTZ R20, R20, -R0.reuse ;  /* 0x8000000014147221 */ /* 0x100fe40000010000 */
[--C-:B------:R-:W-:Y:S02]  /*4e90*/  FADD.FTZ R21, R21, -R0.reuse ;  /* 0x8000000015157221 */ /* 0x100fe40000010000 */
[-C--:B------:R-:W-:Y:S03]  /*4ea0*/  HMMA.16816.F32 R36, R136, R140.reuse, R36 ;  /* 0x0000008c8824723c */ /* 0x080fe60000001824 */
[----:B------:R-:W-:Y:S01]  /*4eb0*/  MUFU.EX2 R193, R251 ;  /* 0x000000fb00c17308 */ /* 0x000fe20000000800 */
[----:B------:R-:W-:Y:S02]  /*4ec0*/  FMUL.FTZ R16, R170, R16 ;  /* 0x00000010aa107220 */ /* 0x000fe40000410000 */
[----:B------:R-:W-:Y:S02]  /*4ed0*/  FMUL.FTZ R17, R169, R17 ;  /* 0x00000011a9117220 */ /* 0x000fe40000410000 */
[C---:B------:R-:W-:Y:S04]  /*4ee0*/  HMMA.16816.F32 R40, R148.reuse, R140, R40 ;  /* 0x0000008c9428723c */ /* 0x040fe80000001828 */
[----:B------:R-:W-:Y:S01]  /*4ef0*/  FMUL.FTZ R20, R166, R20 ;  /* 0x00000014a6147220 */ /* 0x000fe20000410000 */
[----:B------:R-:W-:Y:S01]  /*4f00*/  MUFU.EX2 R189, R252 ;  /* 0x000000fc00bd7308 */ /* 0x000fe20000000800 */
[----:B------:R-:W-:Y:S01]  /*4f10*/  FMUL.FTZ R21, R162, R21 ;  /* 0x00000015a2157220 */ /* 0x000fe20000410000 */
[----:B------:R-:W-:Y:S01]  /*4f20*/  F2FP.PACK_AB R141, R161, R159 ;  /* 0x0000009fa18d723e */ /* 0x000fe200000000ff */
[-C--:B------:R-:W-:Y:S04]  /*4f30*/  HMMA.16816.F32 R44, R148, R142.reuse, R44 ;  /* 0x0000008e942c723c */ /* 0x080fe8000000182c */
[--C-:B------:R-:W-:Y:S01]  /*4f40*/  FADD.FTZ R32, R32, -R0.reuse ;  /* 0x8000000020207221 */ /* 0x100fe20000010000 */
[----:B------:R-:W-:Y:S01]  /*4f50*/  F2FP.PACK_AB R140, R164, R163 ;  /* 0x000000a3a48c723e */ /* 0x000fe200000000ff */
[--C-:B------:R-:W-:Y:S01]  /*4f60*/  FADD.FTZ R33, R33, -R0.reuse ;  /* 0x8000000021217221 */ /* 0x100fe20000010000 */
[----:B------:R-:W2:Y:S01]  /*4f70*/  MUFU.EX2 R182, R182 ;  /* 0x000000b600b67308 */ /* 0x000ea20000000800 */
[C---:B------:R-:W-:Y:S04]  /*4f80*/  HMMA.16816.F32 R48, R136.reuse, R142, R48 ;  /* 0x0000008e8830723c */ /* 0x040fe80000001830 */
[----:B------:R-:W-:Y:S01]  /*4f90*/  FMUL.FTZ R32, R160, R32 ;  /* 0x00000020a0207220 */ /* 0x000fe20000410000 */
[C---:B------:R-:W-:Y:S01]  /*4fa0*/  F2FP.PACK_AB R160, R3.reuse, R160 ;  /* 0x000000a003a0723e */ /* 0x040fe200000000ff */
[--C-:B------:R-:W-:Y:S02]  /*4fb0*/  FADD.FTZ R4, R36, -R0.reuse ;  /* 0x8000000024047221 */ /* 0x100fe40000010000 */
[-C--:B-1----:R-:W-:Y:S01]  /*4fc0*/  HMMA.16816.F32 R52, R136, R152.reuse, R52 ;  /* 0x000000988834723c */ /* 0x082fe20000001834 */
[----:B------:R-:W1:Y:S03]  /*4fd0*/  MUFU.EX2 R143, R227 ;  /* 0x000000e3008f7308 */ /* 0x000e660000000800 */
[----:B------:R-:W-:Y:S02]  /*4fe0*/  FMUL.FTZ R33, R3, R33 ;  /* 0x0000002103217220 */ /* 0x000fe40000410000 */
[--C-:B------:R-:W-:Y:S02]  /*4ff0*/  FADD.FTZ R3, R37, -R0.reuse ;  /* 0x8000000025037221 */ /* 0x100fe40000010000 */
[C---:B------:R-:W-:Y:S03]  /*5000*/  HMMA.16816.F32 R56, R148.reuse, R152, R56 ;  /* 0x000000989438723c */ /* 0x040fe60000001838 */
[----:B------:R-:W-:Y:S01]  /*5010*/  MUFU.EX2 R142, R228 ;  /* 0x000000e4008e7308 */ /* 0x000fe20000000800 */
[----:B------:R-:W-:Y:S01]  /*5020*/  FMUL.FTZ R4, R158, R4 ;  /* 0x000000049e047220 */ /* 0x000fe20000410000 */
[C---:B------:R-:W-:Y:S01]  /*5030*/  F2FP.PACK_AB R158, R157.reuse, R158 ;  /* 0x0000009e9d9e723e */ /* 0x040fe200000000ff */
[----:B------:R-:W-:Y:S01]  /*5040*/  FMUL.FTZ R3, R157, R3 ;  /* 0x000000039d037220 */ /* 0x000fe20000410000 */
[----:B------:R-:W-:Y:S01]  /*5050*/  F2FP.PACK_AB R153, R175, R2 ;  /* 0x00000002af99723e */ /* 0x000fe200000000ff */
[-C--:B------:R-:W-:Y:S01]  /*5060*/  HMMA.16816.F32 R60, R148, R154.reuse, R60 ;  /* 0x0000009a943c723c */ /* 0x080fe2000000183c */
[----:B------:R-:W3:Y:S03]  /*5070*/  LDS R2, [R214+0x184a0] ;  /* 0x0184a000d6027984 */ /* 0x000ee60000000800 */
[----:B------:R-:W-:Y:S01]  /*5080*/  F2FP.PACK_AB R157, R3, R4 ;  /* 0x00000004039d723e */ /* 0x000fe200000000ff */
[--C-:B------:R-:W-:Y:S01]  /*5090*/  FADD.FTZ R48, R48, -R0.reuse ;  /* 0x8000000030307221 */ /* 0x100fe20000010000 */
[----:B------:R-:W-:Y:S01]  /*50a0*/  F2FP.PACK_AB R152, R17, R16 ;  /* 0x000000101198723e */ /* 0x000fe200000000ff */
[--C-:B------:R-:W-:Y:S01]  /*50b0*/  FADD.FTZ R49, R49, -R0.reuse ;  /* 0x8000000031317221 */ /* 0x100fe20000010000 */
[----:B------:R-:W-:Y:S01]  /*50c0*/  HMMA.16816.F32 R64, R136, R154, R64 ;  /* 0x0000009a8840723c */ /* 0x000fe20000001840 */
[----:B------:R-:W-:Y:S03]  /*50d0*/  MUFU.EX2 R139, R229 ;  /* 0x000000e5008b7308 */ /* 0x000fe60000000800 */
[----:B------:R-:W-:Y:S01]  /*50e0*/  F2FP.PACK_AB R150, R5, R132 ;  /* 0x000000840596723e */ /* 0x000fe200000000ff */
[--C-:B------:R-:W-:Y:S01]  /*50f0*/  FADD.FTZ R52, R52, -R0.reuse ;  /* 0x8000000034347221 */ /* 0x100fe20000010000 */
[----:B------:R-:W-:Y:S01]  /*5100*/  F2FP.PACK_AB R151, R169, R170 ;  /* 0x000000aaa997723e */ /* 0x000fe200000000ff */
[--C-:B------:R-:W-:Y:S01]  /*5110*/  FADD.FTZ R53, R53, -R0.reuse ;  /* 0x8000000035357221 */ /* 0x100fe20000010000 */
[----:B------:R-:W-:Y:S01]  /*5120*/  F2FP.PACK_AB R155, R33, R32 ;  /* 0x00000020219b723e */ /* 0x000fe200000000ff */
[----:B------:R-:W-:Y:S02]  /*5130*/  FMUL.FTZ R52, R163, R52 ;  /* 0x00000034a3347220 */ /* 0x000fe40000410000 */
[----:B------:R-:W-:Y:S01]  /*5140*/  MUFU.EX2 R136, R230 ;  /* 0x000000e600887308 */ /* 0x000fe20000000800 */
[----:B------:R-:W-:Y:S01]  /*5150*/  FMUL.FTZ R53, R164, R53 ;  /* 0x00000035a4357220 */ /* 0x000fe20000410000 */
[----:B------:R-:W-:Y:S01]  /*5160*/  F2FP.PACK_AB R16, R192, R191 ;  /* 0x000000bfc010723e */ /* 0x000fe200000000ff */
[----:B------:R-:W-:Y:S01]  /*5170*/  FMUL.FTZ R48, R159, R48 ;  /* 0x000000309f307220 */ /* 0x000fe20000410000 */
[----:B------:R-:W-:Y:S01]  /*5180*/  F2FP.PACK_AB R149, R162, R166 ;  /* 0x000000a6a295723e */ /* 0x000fe200000000ff */
[----:B------:R-:W-:Y:S01]  /*5190*/  FMUL.FTZ R49, R161, R49 ;  /* 0x00000031a1317220 */ /* 0x000fe20000410000 */
[----:B------:R-:W-:Y:S02]  /*51a0*/  F2FP.PACK_AB R148, R53, R52 ;  /* 0x000000343594723e */ /* 0x000fe400000000ff */
[----:B------:R-:W-:Y:S02]  /*51b0*/  F2FP.PACK_AB R52, R177, R174 ;  /* 0x000000aeb134723e */ /* 0x000fe400000000ff */
[----:B------:R-:W-:Y:S01]  /*51c0*/  MUFU.EX2 R53, R233 ;  /* 0x000000e900357308 */ /* 0x000fe20000000800 */
[----:B------:R-:W-:Y:S02]  /*51d0*/  F2FP.PACK_AB R144, R49, R48 ;  /* 0x000000303190723e */ /* 0x000fe400000000ff */
[--C-:B------:R-:W-:Y:S01]  /*51e0*/  FADD.FTZ R4, R65, -R0.reuse ;  /* 0x8000000041047221 */ /* 0x100fe20000010000 */
[----:B------:R-:W-:Y:S01]  /*51f0*/  F2FP.PACK_AB R65, R168, R167 ;  /* 0x000000a7a841723e */ /* 0x000fe200000000ff */
[----:B------:R-:W-:Y:S01]  /*5200*/  FADD.FTZ R5, R64, -R0 ;  /* 0x8000000040057221 */ /* 0x000fe20000010000 */
[----:B----4-:R-:W-:Y:S01]  /*5210*/  F2FP.PACK_AB R49, R181, R179 ;  /* 0x000000b3b531723e */ /* 0x010fe200000000ff */
[----:B------:R-:W-:Y:S01]  /*5220*/  FMUL.FTZ R4, R210, R4 ;  /* 0x00000004d2047220 */ /* 0x000fe20000410000 */
[----:B------:R-:W-:Y:S01]  /*5230*/  F2FP.PACK_AB R48, R186, R185 ;  /* 0x000000b9ba30723e */ /* 0x000fe200000000ff */
[----:B------:R-:W-:Y:S01]  /*5240*/  FMUL.FTZ R5, R165, R5 ;  /* 0x00000005a5057220 */ /* 0x000fe20000410000 */
[----:B------:R-:W-:Y:S01]  /*5250*/  MUFU.EX2 R64, R232 ;  /* 0x000000e800407308 */ /* 0x000fe20000000800 */
[----:B------:R-:W-:Y:S01]  /*5260*/  F2FP.PACK_AB R154, R21, R20 ;  /* 0x00000014159a723e */ /* 0x000fe200000000ff */
[--C-:B---3--:R-:W-:Y:S01]  /*5270*/  FADD.FTZ R3, R6, -R2.reuse ;  /* 0x8000000206037221 */ /* 0x108fe20000010000 */
[----:B--2---:R-:W-:Y:S01]  /*5280*/  F2FP.PACK_AB R6, R182, R189 ;  /* 0x000000bdb606723e */ /* 0x004fe200000000ff */
[--C-:B------:R-:W-:Y:S01]  /*5290*/  FADD.FTZ R0, R7, -R2.reuse ;  /* 0x8000000207007221 */ /* 0x100fe20000010000 */
[----:B------:R-:W-:Y:S01]  /*52a0*/  F2FP.PACK_AB R145, R4, R5 ;  /* 0x000000050491723e */ /* 0x000fe200000000ff */
[----:B------:R-:W-:Y:S01]  /*52b0*/  FMUL.FTZ R3, R167, R3 ;  /* 0x00000003a7037220 */ /* 0x000fe20000410000 */
[----:B------:R-:W-:Y:S01]  /*52c0*/  F2FP.PACK_AB R7, R193, R195 ;  /* 0x000000c3c107723e */ /* 0x000fe200000000ff */
[----:B------:R-:W-:Y:S01]  /*52d0*/  FMUL.FTZ R0, R168, R0 ;  /* 0x00000000a8007220 */ /* 0x000fe20000410000 */
[----:B------:R-:W-:Y:S01]  /*52e0*/  F2FP.PACK_AB R137, R210, R165 ;  /* 0x000000a5d289723e */ /* 0x000fe200000000ff */
[--C-:B------:R-:W-:Y:S01]  /*52f0*/  FADD.FTZ R4, R18, -R2.reuse ;  /* 0x8000000212047221 */ /* 0x100fe20000010000 */
[----:B------:R-:W-:Y:S01]  /*5300*/  MUFU.EX2 R37, R234 ;  /* 0x000000ea00257308 */ /* 0x000fe20000000800 */
[--C-:B------:R-:W-:Y:S01]  /*5310*/  FADD.FTZ R22, R22, -R2.reuse ;  /* 0x8000000216167221 */ /* 0x100fe20000010000 */
[----:B------:R-:W-:Y:S01]  /*5320*/  F2FP.PACK_AB R138, R0, R3 ;  /* 0x00000003008a723e */ /* 0x000fe200000000ff */
[--C-:B------:R-:W-:Y:S01]  /*5330*/  FADD.FTZ R3, R19, -R2.reuse ;  /* 0x8000000213037221 */ /* 0x100fe20000010000 */
[----:B------:R-:W2:Y:S01]  /*5340*/  LDS R0, [R214+0x18580] ;  /* 0x01858000d6007984 */ /* 0x000ea20000000800 */
[----:B------:R-:W-:Y:S02]  /*5350*/  FMUL.FTZ R4, R174, R4 ;  /* 0x00000004ae047220 */ /* 0x000fe40000410000 */
[----:B------:R-:W-:Y:S02]  /*5360*/  FMUL.FTZ R3, R177, R3 ;  /* 0x00000003b1037220 */ /* 0x000fe40000410000 */
[--C-:B------:R-:W-:Y:S01]  /*5370*/  FADD.FTZ R23, R23, -R2.reuse ;  /* 0x8000000217177221 */ /* 0x100fe20000010000 */
[----:B------:R-:W-:Y:S01]  /*5380*/  MUFU.EX2 R36, R235 ;  /* 0x000000eb00247308 */ /* 0x000fe20000000800 */
[--C-:B------:R-:W-:Y:S01]  /*5390*/  FADD.FTZ R34, R34, -R2.reuse ;  /* 0x8000000222227221 */ /* 0x100fe20000010000 */
[----:B------:R-:W-:Y:S01]  /*53a0*/  F2FP.PACK_AB R135, R3, R4 ;  /* 0x000000040387723e */ /* 0x000fe200000000ff */
[--C-:B------:R-:W-:Y:S01]  /*53b0*/  FADD.FTZ R3, R35, -R2.reuse ;  /* 0x8000000223037221 */ /* 0x100fe20000010000 */
[----:B------:R-:W-:Y:S01]  /*53c0*/  F2FP.PACK_AB R35, R184, R188 ;  /* 0x000000bcb823723e */ /* 0x000fe200000000ff */
        /* <DEDUP_REMOVED lines=8> */
[----:B------:R-:W-:Y:S01]  /*5450*/  FADD.FTZ R67, R67, -R2 ;  /* 0x8000000243437221 */ /* 0x000fe20000010000 */
[----:B------:R-:W-:Y:S01]  /*5460*/  MUFU.EX2 R173, R249 ;  /* 0x000000f900ad7308 */ /* 0x000fe20000000800 */
[----:B------:R-:W-:Y:S02]  /*5470*/  FMUL.FTZ R34, R185, R34 ;  /* 0x00000022b9227220 */ /* 0x000fe40000410000 */
[----:B------:R-:W-:Y:S02]  /*5480*/  FMUL.FTZ R3, R186, R3 ;  /* 0x00000003ba037220 */ /* 0x000fe40000410000 */
[----:B------:R-:W-:Y:S02]  /*5490*/  FMUL.FTZ R22, R179, R22 ;  /* 0x00000016b3167220 */ /* 0x000fe40000410000 */
[----:B------:R-:W-:Y:S01]  /*54a0*/  FMUL.FTZ R23, R181, R23 ;  /* 0x00000017b5177220 */ /* 0x000fe20000410000 */
[----:B------:R-:W-:Y:S01]  /*54b0*/  F2FP.PACK_AB R134, R3, R34 ;  /* 0x000000220386723e */ /* 0x000fe200000000ff */
[----:B------:R-:W-:Y:S01]  /*54c0*/  FMUL.FTZ R39, R184, R39 ;  /* 0x00000027b8277220 */ /* 0x000fe20000410000 */
[----:B-1----:R-:W-:Y:S01]  /*54d0*/  F2FP.PACK_AB R3, R143, R146 ;  /* 0x000000928f03723e */ /* 0x002fe200000000ff */
[----:B------:R-:W-:Y:S01]  /*54e0*/  MUFU.EX2 R34, R236 ;  /* 0x000000ec00227308 */ /* 0x000fe20000000800 */
[----:B------:R-:W-:Y:S01]  /*54f0*/  F2FP.PACK_AB R132, R23, R22 ;  /* 0x000000161784723e */ /* 0x000fe200000000ff */
[----:B------:R-:W-:Y:S01]  /*5500*/  FMUL.FTZ R38, R188, R38 ;  /* 0x00000026bc267220 */ /* 0x000fe20000410000 */
[----:B------:R-:W-:Y:S01]  /*5510*/  F2FP.PACK_AB R22, R172, R178 ;  /* 0x000000b2ac16723e */ /* 0x000fe200000000ff */
[--C-:B--2---:R-:W-:Y:S02]  /*5520*/  FADD.FTZ R8, R8, -R0.reuse ;  /* 0x8000000008087221 */ /* 0x104fe40000010000 */
[--C-:B------:R-:W-:Y:S01]  /*5530*/  FADD.FTZ R2, R9, -R0.reuse ;  /* 0x8000000009027221 */ /* 0x100fe20000010000 */
[----:B------:R-:W-:Y:S01]  /*5540*/  F2FP.PACK_AB R9, R190, R187 ;  /* 0x000000bbbe09723e */ /* 0x000fe200000000ff */
[--C-:B------:R-:W-:Y:S01]  /*5550*/  FADD.FTZ R12, R12, -R0.reuse ;  /* 0x800000000c0c7221 */ /* 0x100fe20000010000 */
[----:B------:R-:W-:Y:S01]  /*5560*/  F2FP.PACK_AB R38, R39, R38 ;  /* 0x000000262726723e */ /* 0x000fe200000000ff */
[--C-:B------:R-:W-:Y:S01]  /*5570*/  FADD.FTZ R13, R13, -R0.reuse ;  /* 0x800000000d0d7221 */ /* 0x100fe20000010000 */
[----:B------:R-:W1:Y:S01]  /*5580*/  MUFU.EX2 R176, R248 ;  /* 0x000000f800b07308 */ /* 0x000e620000000800 */
        /* <DEDUP_REMOVED lines=13> */
[----:B------:R-:W-:Y:S01]  /*5660*/  FADD.FTZ R61, R61, -R0 ;  /* 0x800000003d3d7221 */ /* 0x000fe20000010000 */
[----:B-1----:R-:W-:Y:S01]  /*5670*/  F2FP.PACK_AB R21, R176, R173 ;  /* 0x000000adb015723e */ /* 0x002fe200000000ff */
[----:B------:R-:W1:Y:S01]  /*5680*/  LDS R0, [R214+0x185a0] ;  /* 0x0185a000d6007984 */ /* 0x000e620000000800 */
[----:B------:R-:W-:Y:S02]  /*5690*/  FMUL.FTZ R8, R187, R8 ;  /* 0x00000008bb087220 */ /* 0x000fe40000410000 */
[----:B------:R-:W-:Y:S01]  /*56a0*/  FMUL.FTZ R2, R190, R2 ;  /* 0x00000002be027220 */ /* 0x000fe20000410000 */
[----:B------:R-:W-:Y:S01]  /*56b0*/  STS [R221], R153 ;  /* 0x00000099dd007388 */ /* 0x000fe20000000800 */
[----:B------:R-:W-:Y:S01]  /*56c0*/  FMUL.FTZ R12, R191, R12 ;  /* 0x0000000cbf0c7220 */ /* 0x000fe20000410000 */
[----:B------:R-:W-:Y:S01]  /*56d0*/  MUFU.EX2 R18, R218 ;  /* 0x000000da00127308 */ /* 0x000fe20000000800 */
[----:B------:R-:W-:Y:S01]  /*56e0*/  FMUL.FTZ R13, R192, R13 ;  /* 0x0000000dc00d7220 */ /* 0x000fe20000410000 */
[----:B------:R-:W-:Y:S01]  /*56f0*/  STS [R221+0x400], R65 ;  /* 0x00040041dd007388 */ /* 0x000fe20000000800 */
[----:B------:R-:W-:Y:S01]  /*5700*/  F2FP.PACK_AB R33, R2, R8 ;  /* 0x000000080221723e */ /* 0x000fe200000000ff */
[----:B------:R-:W-:Y:S01]  /*5710*/  FMUL.FTZ R2, R197, R28 ;  /* 0x0000001cc5027220 */ /* 0x000fe20000410000 */
[C---:B------:R-:W-:Y:S01]  /*5720*/  F2FP.PACK_AB R8, R198.reuse, R197 ;  /* 0x000000c5c608723e */ /* 0x040fe200000000ff */
[----:B------:R-:W-:Y:S01]  /*5730*/  STS [R222], R151 ;  /* 0x00000097de007388 */ /* 0x000fe20000000800 */
[----:B------:R-:W-:Y:S01]  /*5740*/  F2FP.PACK_AB R32, R13, R12 ;  /* 0x0000000c0d20723e */ /* 0x000fe200000000ff */
[----:B------:R-:W-:Y:S01]  /*5750*/  FMUL.FTZ R12, R198, R29 ;  /* 0x0000001dc60c7220 */ /* 0x000fe20000410000 */
[----:B------:R-:W-:Y:S01]  /*5760*/  F2FP.PACK_AB R13, R196, R194 ;  /* 0x000000c2c40d723e */ /* 0x000fe200000000ff */
[----:B------:R-:W-:Y:S01]  /*5770*/  STS [R222+0x400], R52 ;  /* 0x00040034de007388 */ /* 0x000fe20000000800 */
[----:B--2---:R-:W-:Y:S01]  /*5780*/  F2FP.PACK_AB R20, R211, R183 ;  /* 0x000000b7d314723e */ /* 0x004fe200000000ff */
[----:B------:R-:W-:Y:S01]  /*5790*/  FMUL.FTZ R40, R195, R40 ;  /* 0x00000028c3287220 */ /* 0x000fe20000410000 */
[----:B------:R-:W-:Y:S01]  /*57a0*/  F2FP.PACK_AB R12, R12, R2 ;  /* 0x000000020c0c723e */ /* 0x000fe200000000ff */
[----:B------:R-:W-:Y:S01]  /*57b0*/  STS [R221+0x2000], R9 ;  /* 0x00200009dd007388 */ /* 0x000fe20000000800 */
[----:B------:R-:W-:Y:S01]  /*57c0*/  F2FP.PACK_AB R2, R139, R142 ;  /* 0x0000008e8b02723e */ /* 0x000fe200000000ff */
[----:B------:R-:W-:Y:S01]  /*57d0*/  FMUL.FTZ R23, R193, R41 ;  /* 0x00000029c1177220 */ /* 0x000fe20000410000 */
[----:B------:R-:W-:Y:S01]  /*57e0*/  MUFU.EX2 R180, R219 ;  /* 0x000000db00b47308 */ /* 0x000fe20000000800 */
[----:B------:R2:W-:Y:S01]  /*57f0*/  STS [R221+0x2400], R3 ;  /* 0x00240003dd007388 */ /* 0x0005e20000000800 */
[----:B------:R-:W-:Y:S02]  /*5800*/  FMUL.FTZ R44, R189, R44 ;  /* 0x0000002cbd2c7220 */ /* 0x000fe40000410000 */
[----:B------:R-:W-:Y:S01]  /*5810*/  F2FP.PACK_AB R23, R23, R40 ;  /* 0x000000281717723e */ /* 0x000fe200000000ff */
[----:B------:R3:W-:Y:S01]  /*5820*/  STS [R222+0x2400], R2 ;  /* 0x00240002de007388 */ /* 0x0007e20000000800 */
[----:B------:R-:W-:Y:S02]  /*5830*/  FMUL.FTZ R51, R172, R51 ;  /* 0x00000033ac337220 */ /* 0x000fe40000410000 */
[----:B------:R-:W-:Y:S01]  /*5840*/  FMUL.FTZ R55, R176, R55 ;  /* 0x00000037b0377220 */ /* 0x000fe20000410000 */
[----:B------:R-:W-:Y:S01]  /*5850*/  STS [R222+0x2000], R16 ;  /* 0x00200010de007388 */ /* 0x000fe20000000800 */
[----:B------:R-:W4:Y:S01]  /*5860*/  MUFU.EX2 R171, R171 ;  /* 0x000000ab00ab7308 */ /* 0x000f220000000800 */
[----:B------:R-:W-:Y:S02]  /*5870*/  FMUL.FTZ R24, R194, R24 ;  /* 0x00000018c2187220 */ /* 0x000fe40000410000 */
[----:B------:R-:W-:Y:S01]  /*5880*/  STS [R224], R149 ;  /* 0x00000095e0007388 */ /* 0x000fe20000000800 */
[----:B------:R-:W-:Y:S02]  /*5890*/  FMUL.FTZ R25, R196, R25 ;  /* 0x00000019c4197220 */ /* 0x000fe40000410000 */
[----:B------:R-:W-:Y:S01]  /*58a0*/  FMUL.FTZ R50, R178, R50 ;  /* 0x00000032b2327220 */ /* 0x000fe20000410000 */
[----:B------:R-:W-:Y:S01]  /*58b0*/  STS [R224+0x400], R49 ;  /* 0x00040031e0007388 */ /* 0x000fe20000000800 */
[--C-:B-1----:R-:W-:Y:S01]  /*58c0*/  FADD.FTZ R11, R11, -R0.reuse ;  /* 0x800000000b0b7221 */ /* 0x102fe20000010000 */
[----:B------:R-:W-:Y:S01]  /*58d0*/  F2FP.PACK_AB R28, R25, R24 ;  /* 0x00000018191c723e */ /* 0x000fe200000000ff */
[--C-:B------:R-:W-:Y:S01]  /*58e0*/  FADD.FTZ R15, R15, -R0.reuse ;  /* 0x800000000f0f7221 */ /* 0x100fe20000010000 */
[----:B------:R-:W-:Y:S01]  /*58f0*/  STS [R223], R160 ;  /* 0x000000a0df007388 */ /* 0x000fe20000000800 */
[--C-:B------:R-:W-:Y:S01]  /*5900*/  FADD.FTZ R31, R31, -R0.reuse ;  /* 0x800000001f1f7221 */ /* 0x100fe20000010000 */
[----:B------:R-:W-:Y:S01]  /*5910*/  F2FP.PACK_AB R50, R51, R50 ;  /* 0x000000323332723e */ /* 0x000fe200000000ff */
[----:B------:R-:W-:Y:S01]  /*5920*/  FMUL.FTZ R24, R182, R45 ;  /* 0x0000002db6187220 */ /* 0x000fe20000410000 */
[----:B------:R-:W-:Y:S01]  /*5930*/  STS [R223+0x400], R48 ;  /* 0x00040030df007388 */ /* 0x000fe20000000800 */
[----:B--2---:R-:W-:Y:S01]  /*5940*/  F2FP.PACK_AB R3, R133, R136 ;  /* 0x000000888503723e */ /* 0x004fe200000000ff */
[----:B------:R-:W-:Y:S01]  /*5950*/  MUFU.EX2 R147, R220 ;  /* 0x000000dc00937308 */ /* 0x000fe20000000800 */
[--C-:B------:R-:W-:Y:S01]  /*5960*/  FADD.FTZ R10, R10, -R0.reuse ;  /* 0x800000000a0a7221 */ /* 0x100fe20000010000 */
[----:B------:R-:W-:Y:S01]  /*5970*/  STS [R224+0x2000], R13 ;  /* 0x0020000de0007388 */ /* 0x000fe20000000800 */
[----:B---3--:R-:W-:Y:S01]  /*5980*/  F2FP.PACK_AB R2, R53, R64 ;  /* 0x000000403502723e */ /* 0x008fe200000000ff */
[--C-:B------:R-:W-:Y:S01]  /*5990*/  FADD.FTZ R26, R26, -R0.reuse ;  /* 0x800000001a1a7221 */ /* 0x100fe20000010000 */
[----:B------:R-:W-:Y:S01]  /*59a0*/  F2FP.PACK_AB R24, R24, R44 ;  /* 0x0000002c1818723e */ /* 0x000fe200000000ff */
[----:B------:R1:W-:Y:S01]  /*59b0*/  STS [R224+0x2400], R3 ;  /* 0x00240003e0007388 */ /* 0x0003e20000000800 */
[----:B----4-:R-:W-:Y:S01]  /*59c0*/  F2FP.PACK_AB R4, R171, R180 ;  /* 0x000000b4ab04723e */ /* 0x010fe200000000ff */
[----:B------:R-:W-:Y:S02]  /*59d0*/  FMUL.FTZ R10, R146, R10 ;  /* 0x0000000a920a7220 */ /* 0x000fe40000410000 */
[----:B------:R2:W-:Y:S01]  /*59e0*/  STS [R223+0x2400], R2 ;  /* 0x00240002df007388 */ /* 0x0005e20000000800 */
[----:B------:R-:W-:Y:S01]  /*59f0*/  FMUL.FTZ R26, R136, R26 ;  /* 0x0000001a881a7220 */ /* 0x000fe20000410000 */
[----:B------:R-:W3:Y:S01]  /*5a00*/  MUFU.EX2 R212, R212 ;  /* 0x000000d400d47308 */ /* 0x000ee20000000800 */
        /* <DEDUP_REMOVED lines=8> */
[----:B------:R-:W-:Y:S01]  /*5a90*/  MUFU.EX2 R9, R199 ;  /* 0x000000c700097308 */ /* 0x000fe20000000800 */
[--C-:B------:R-:W-:Y:S02]  /*5aa0*/  FADD.FTZ R58, R58, -R0.reuse ;  /* 0x800000003a3a7221 */ /* 0x100fe40000010000 */
[----:B------:R-:W-:Y:S01]  /*5ab0*/  STS [R222+0x4000], R141 ;  /* 0x0040008dde007388 */ /* 0x000fe20000000800 */
[----:B------:R-:W-:Y:S02]  /*5ac0*/  FMUL.FTZ R46, R34, R46 ;  /* 0x0000002e222e7220 */ /* 0x000fe40000410000 */
[----:B------:R-:W-:Y:S01]  /*5ad0*/  FMUL.FTZ R56, R180, R56 ;  /* 0x00000038b4387220 */ /* 0x000fe20000410000 */
[----:B------:R-:W-:Y:S01]  /*5ae0*/  STS [R222+0x4400], R22 ;  /* 0x00440016de007388 */ /* 0x000fe20000000800 */
[----:B-1----:R-:W-:Y:S01]  /*5af0*/  F2FP.PACK_AB R3, R36, R37 ;  /* 0x000000252403723e */ /* 0x002fe200000000ff */
[----:B------:R-:W-:Y:S01]  /*5b00*/  FMUL.FTZ R54, R173, R54 ;  /* 0x00000036ad367220 */ /* 0x000fe20000410000 */
[----:B------:R-:W1:Y:S01]  /*5b10*/  MUFU.EX2 R213, R213 ;  /* 0x000000d500d57308 */ /* 0x000e620000000800 */
[----:B------:R-:W-:Y:S01]  /*5b20*/  STS [R221+0x6000], R7 ;  /* 0x00600007dd007388 */ /* 0x000fe20000000800 */
[----:B--2---:R-:W-:Y:S01]  /*5b30*/  F2FP.PACK_AB R2, R19, R34 ;  /* 0x000000221302723e */ /* 0x004fe200000000ff */
[----:B------:R-:W-:Y:S01]  /*5b40*/  FMUL.FTZ R66, R183, R66 ;  /* 0x00000042b7427220 */ /* 0x000fe20000410000 */
[----:B---3--:R-:W-:Y:S01]  /*5b50*/  F2FP.PACK_AB R5, R212, R147 ;  /* 0x00000093d405723e */ /* 0x008fe200000000ff */
[----:B------:R2:W-:Y:S01]  /*5b60*/  STS [R221+0x6400], R3 ;  /* 0x00640003dd007388 */ /* 0x0005e20000000800 */
[----:B------:R-:W-:Y:S01]  /*5b70*/  FMUL.FTZ R67, R211, R67 ;  /* 0x00000043d3437220 */ /* 0x000fe20000410000 */
[----:B------:R-:W-:Y:S01]  /*5b80*/  F2FP.PACK_AB R54, R55, R54 ;  /* 0x000000363736723e */ /* 0x000fe200000000ff */
[----:B------:R-:W-:Y:S01]  /*5b90*/  FMUL.FTZ R25, R171, R57 ;  /* 0x00000039ab197220 */ /* 0x000fe20000410000 */
[----:B------:R3:W-:Y:S01]  /*5ba0*/  STS [R222+0x6400], R2 ;  /* 0x00640002de007388 */ /* 0x0007e20000000800 */
        /* <DEDUP_REMOVED lines=10> */
[----:B------:R-:W-:Y:S04]  /*5c50*/  STS [R223+0x4000], R137 ;  /* 0x00400089df007388 */ /* 0x000fe80000000800 */
[----:B------:R-:W-:Y:S01]  /*5c60*/  STS [R223+0x4400], R20 ;  /* 0x00440014df007388 */ /* 0x000fe20000000800 */
[--C-:B--2---:R-:W-:Y:S03]  /*5c70*/  FADD.FTZ R3, R14, -R0.reuse ;  /* 0x800000000e037221 */ /* 0x104fe60000010000 */
[----:B------:R2:W-:Y:S01]  /*5c80*/  STS [R224+0x6000], R4 ;  /* 0x00600004e0007388 */ /* 0x0005e20000000800 */
[----:B---3--:R-:W-:Y:S01]  /*5c90*/  F2FP.PACK_AB R2, R17, R18 ;  /* 0x000000121102723e */ /* 0x008fe200000000ff */
[----:B------:R-:W-:Y:S02]  /*5ca0*/  FMUL.FTZ R3, R142, R3 ;  /* 0x000000038e037220 */ /* 0x000fe40000410000 */
[----:B------:R-:W-:Y:S02]  /*5cb0*/  FMUL.FTZ R18, R18, R58 ;  /* 0x0000003a12127220 */ /* 0x000fe40000410000 */
[----:B------:R1:W-:Y:S04]  /*5cc0*/  STS [R224+0x6400], R2 ;  /* 0x00640002e0007388 */ /* 0x0003e80000000800 */
[----:B------:R3:W-:Y:S01]  /*5cd0*/  STS [R223+0x6000], R5 ;  /* 0x00600005df007388 */ /* 0x0007e20000000800 */
[----:B--2---:R-:W-:Y:S05]  /*5ce0*/  FMUL.FTZ R4, R143, R11 ;  /* 0x0000000b8f047220 */ /* 0x004fea0000410000 */
[----:B------:R-:W-:Y:S02]  /*5cf0*/  F2FP.PACK_AB R4, R4, R10 ;  /* 0x0000000a0404723e */ /* 0x000fe400000000ff */
[----:B-1----:R-:W-:Y:S01]  /*5d00*/  F2FP.PACK_AB R2, R213, R9 ;  /* 0x00000009d502723e */ /* 0x002fe200000000ff */
[----:B------:R-:W-:Y:S02]  /*5d10*/  FMUL.FTZ R9, R9, R62 ;  /* 0x0000003e09097220 */ /* 0x000fe40000410000 */
[----:B---3--:R-:W-:Y:S02]  /*5d20*/  FMUL.FTZ R5, R53, R31 ;  /* 0x0000001f35057220 */ /* 0x008fe40000410000 */
        /* <DEDUP_REMOVED lines=35> */
[----:B-1----:R-:W-:Y:S01]  /*5f60*/  FADD.FTZ R3, R59, -R0 ;  /* 0x800000003b037221 */ /* 0x002fe20000010000 */
[----:B------:R-:W-:Y:S02]  /*5f70*/  MOV R0, UR4 ;  /* 0x0000000400007c02 */ /* 0x000fe40008000f00 */
[----:B------:R1:W-:Y:S01]  /*5f80*/  STS [R221+0xe400], R2 ;  /* 0x00e40002dd007388 */ /* 0x0003e20000000800 */
[----:B------:R-:W-:Y:S02]  /*5f90*/  FMUL.FTZ R3, R17, R3 ;  /* 0x0000000311037220 */ /* 0x000fe40000410000 */
[----:B------:R-:W-:Y:S01]  /*5fa0*/  IMAD R0, R0, 0x2000, R207 ;  /* 0x0000200000007824 */ /* 0x000fe200078e02cf */
[----:B------:R-:W-:Y:S02]  /*5fb0*/  STS [R221+0xe000], R23 ;  /* 0x00e00017dd007388 */ /* 0x000fe40000000800 */
[----:B------:R-:W-:Y:S02]  /*5fc0*/  F2FP.PACK_AB R3, R3, R18 ;  /* 0x000000120303723e */ /* 0x000fe400000000ff */
[----:B------:R-:W-:Y:S01]  /*5fd0*/  STS [R222+0xe000], R24 ;  /* 0x00e00018de007388 */ /* 0x000fe20000000800 */
[----:B------:R-:W-:Y:S03]  /*5fe0*/  SHF.L.U32 R141, R0, 0x1, RZ ;  /* 0x00000001008d7819 */ /* 0x000fe600000006ff */
[----:B------:R-:W-:Y:S02]  /*5ff0*/  STS [R222+0xe400], R4 ;  /* 0x00e40004de007388 */ /* 0x000fe40000000800 */
[----:B------:R-:W-:Y:S02]  /*6000*/  IMAD.IADD R0, R156, 0x1, R141 ;  /* 0x000000019c007824 */ /* 0x000fe400078e028d */
        /* <DEDUP_REMOVED lines=8> */
[----:B------:R2:W-:Y:S04]  /*6090*/  STS [R223+0xe400], R2 ;  /* 0x00e40002df007388 */ /* 0x0005e80000000800 */
[----:B------:R-:W-:Y:S08]  /*60a0*/  LDSM.16.MT88.4 R4, [R200+0x18880] ;  /* 0x01888000c804783b */ /* 0x000ff00000004200 */
[----:B------:R-:W3:Y:S01]  /*60b0*/  LDSM.16.MT88.4 R8, [R141+0x10080] ;  /* 0x010080008d08783b */ /* 0x000ee20000004200 */
[C---:B-1----:R-:W-:Y:S07]  /*60c0*/  IMAD.SHL.U32 R3, R206.reuse, 0x2, RZ ;  /* 0x00000002ce037824 */ /* 0x042fee00078e00ff */
[----:B------:R-:W1:Y:S01]  /*60d0*/  LDSM.16.MT88.4 R12, [R200+0x1c880] ;  /* 0x01c88000c80c783b */ /* 0x000e620000004200 */
[----:B--2---:R-:W-:Y:S07]  /*60e0*/  IMAD.SHL.U32 R2, R206, 0x2, RZ ;  /* 0x00000002ce027824 */ /* 0x004fee00078e00ff */
[----:B------:R-:W2:Y:S01]  /*60f0*/  LDSM.16.MT88.4 R16, [R0+0x10080] ;  /* 0x010080000010783b */ /* 0x000ea20000004200 */
[----:B------:R-:W-:Y:S07]  /*6100*/  IADD3 R140, R205, R2, RZ ;  /* 0x00000002cd8c7210 */ /* 0x000fee0007ffe0ff */
        /* <DEDUP_REMOVED lines=9> */
[----:B------:R-:W5:Y:S01]  /*61a0*/  LDSM.16.MT88.4 R8, [R200+0x19880] ;  /* 0x01988000c808783b */ /* 0x000f620000004200 */
        /* <DEDUP_REMOVED lines=19> */
[-C--:B-----5:R-:W-:Y:S01]  /*62e0*/  HMMA.16816.F32 R68, R8, R36.reuse, R68 ;  /* 0x000000240844723c */ /* 0x0a0fe20000001844 */
[----:B------:R-:W5:Y:S07]  /*62f0*/  LDSM.16.MT88.4 R32, [R141+0x12080] ;  /* 0x012080008d20783b */ /* 0x000f6e0000004200 */
        /* <DEDUP_REMOVED lines=32> */
[----:B------:R-:W5:Y:S07]  /*6500*/  LDSM.16.MT88.4 R4, [R0+0x13080] ;  /* 0x013080000004783b */ /* 0x000f6e0000004200 */
        /* <DEDUP_REMOVED lines=16> */
[-C--:B-----5:R-:W-:Y:S01]  /*6610*/  HMMA.16816.F32 R84, R20, R4.reuse, R84 ;  /* 0x000000041454723c */ /* 0x0a0fe20000001854 */
[----:B------:R-:W-:Y:S07]  /*6620*/  BAR.SYNC.DEFER_BLOCKING 0x0 ;  /* 0x0000000000007b1d */ /* 0x000fee0000010000 */
[C---:B------:R-:W-:Y:S08]  /*6630*/  HMMA.16816.F32 R88, R32.reuse, R4, R88 ;  /* 0x000000042058723c */ /* 0x040ff00000001858 */
[-C--:B------:R-:W-:Y:S04]  /*6640*/  HMMA.16816.F32 R92, R32, R6.reuse, R92 ;  /* 0x00000006205c723c */ /* 0x080fe8000000185c */
[----:B--2---:R-:W-:Y:S04]  /*6650*/  SHF.L.U32 R0, R207, 0x1, RZ ;  /* 0x00000001cf007819 */ /* 0x004fe800000006ff */
[----:B------:R-:W-:Y:S01]  /*6660*/  HMMA.16816.F32 R96, R20, R6, R96 ;  /* 0x000000061460723c */ /* 0x000fe20000001860 */
[----:B------:R2:W4:Y:S03]  /*6670*/  LDSM.16.M88.4 R32, [R3+0x20880] ;  /* 0x020880000320783b */ /* 0x0005260000000200 */
[----:B------:R-:W-:Y:S04]  /*6680*/  IADD3 R52, R0, R156, RZ ;  /* 0x0000009c00347210 */ /* 0x000fe80007ffe0ff */
        /* <DEDUP_REMOVED lines=16> */
[----:B----4-:R-:W4:Y:S01]  /*6790*/  LDL R199, [R1] ;  /* 0x0000000001c77983 */ /* 0x010f220000100800 */
[----:B------:R-:W-:Y:S01]  /*67a0*/  ULDC.64 UR6, c[0x0][0x208] ;  /* 0x0000820000067ab9 */ /* 0x000fe20000000a00 */
[----:B------:R-:W-:Y:S01]  /*67b0*/  IMAD.U32 R7, RZ, RZ, UR18 ;  /* 0x00000012ff077e24 */ /* 0x000fe2000f8e00ff */
[----:B------:R-:W-:Y:S01]  /*67c0*/  USHF.L.U32 UR21, UR19, 0x7, URZ ;  /* 0x0000000713157899 */ /* 0x000fe2000800063f */
[----:B------:R-:W5:Y:S01]  /*67d0*/  LDL.64 R164, [R1+0x20] ;  /* 0x0000200001a47983 */ /* 0x000f620000100a00 */
[----:B------:R-:W-:Y:S02]  /*67e0*/  UIMAD.WIDE.U32 UR22, UR19, UR6, URZ ;  /* 0x00000006131672a5 */ /* 0x000fe4000f8e003f */
[----:B------:R-:W-:Y:S01]  /*67f0*/  USHF.R.S32.HI UR20, URZ, 0x1f, UR19 ;  /* 0x0000001f3f147899 */ /* 0x000fe20008011413 */
[----:B--2---:R-:W2:Y:S01]  /*6800*/  LDL.64 R162, [R1+0x18] ;  /* 0x0000180001a27983 */ /* 0x004ea20000100a00 */
        /* <DEDUP_REMOVED lines=12> */
[----:B----4-:R-:W-:Y:S02]  /*68d0*/  IADD3 R8, -R199, UR10, -R9 ;  /* 0x0000000ac7087c10 */ /* 0x010fe4000fffe909 */
[----:B-----5:R-:W-:Y:S02]  /*68e0*/  LEA R2, P2, R10, R164, 0x7 ;  /* 0x000000a40a027211 */ /* 0x020fe400078438ff */
[----:B------:R-:W-:Y:S02]  /*68f0*/  ISETP.LT.OR P0, PT, R8, 0x1, P5 ;  /* 0x000000010800780c */ /* 0x000fe40002f01670 */
[----:B--2---:R-:W-:Y:S02]  /*6900*/  LEA.HI.X R11, R10, R163, R4, 0x7, P2 ;  /* 0x000000a30a0b7211 */ /* 0x004fe400010f3c04 */
[----:B------:R-:W-:Y:S02]  /*6910*/  LEA R4, P2, R2, c[0x0][0x1f0], 0x1 ;  /* 0x00007c0002047a11 */ /* 0x000fe400078408ff */
        /* <DEDUP_REMOVED lines=11> */
[----:B------:R-:W-:Y:S01]  /*69d0*/  LEA.HI.X R11, R6, c[0x0][0x284], R9, 0x2, P1 ;  /* 0x0000a100060b7a11 */ /* 0x000fe200008f1409 */
[----:B------:R-:W-:Y:S01]  /*69e0*/  IMAD.U32 R9, RZ, RZ, UR18 ;  /* 0x00000012ff097e24 */ /* 0x000fe2000f8e00ff */
[----:B------:R-:W-:Y:S03]  /*69f0*/  IADD3 R6, P1, R4, UR6, RZ ;  /* 0x0000000604067c10 */ /* 0x000fe6000ff3e0ff */
[----:B------:R-:W-:Y:S01]  /*6a00*/  @!P4 IMAD R12, R9, 0x80, R234 ;  /* 0x00000080090cc824 */ /* 0x000fe200078e02ea */
[----:B------:R-:W-:Y:S02]  /*6a10*/  IADD3.X R7, R5, UR13, RZ, P1, !PT ;  /* 0x0000000d05077c10 */ /* 0x000fe40008ffe4ff */
[----:B------:R-:W-:Y:S03]  /*6a20*/  ISETP.LT.OR P1, PT, R8, 0x61, P5 ;  /* 0x000000610800780c */ /* 0x000fe60002f21670 */
[----:B------:R3:W-:Y:S01]  /*6a30*/  LDGSTS.E.BYPASS.LTC128B.128 [R2+0x1000], [R6.64], !P3 ;  /* 0x0100000006027fae */ /* 0x0007e2000d901d4e */
        /* <DEDUP_REMOVED lines=8> */
.L_x_1741:
        /* <DEDUP_REMOVED lines=24> */
[-C--:B---3--:R-:W-:Y:S08]  /*6c40*/  HMMA.16816.F32 R4, R40, R44.reuse, R4 ;  /* 0x0000002c2804723c */ /* 0x088ff00000001804 */
[C---:B------:R-:W-:Y:S08]  /*6c50*/  HMMA.16816.F32 R8, R48.reuse, R44, R8 ;  /* 0x0000002c3008723c */ /* 0x040ff00000001808 */
[-C--:B------:R-:W-:Y:S08]  /*6c60*/  HMMA.16816.F32 R12, R48, R46.reuse, R12 ;  /* 0x0000002e300c723c */ /* 0x080ff0000000180c */
[C---:B------:R-:W-:Y:S01]  /*6c70*/  HMMA.16816.F32 R16, R40.reuse, R46, R16 ;  /* 0x0000002e2810723c */ /* 0x040fe20000001810 */
[----:B------:R-:W-:Y:S07]  /*6c80*/  LDSM.16.MT88.4 R44, [R0+0x1880] ;  /* 0x00188000002c783b */ /* 0x000fee0000004200 */
[-C--:B------:R-:W-:Y:S08]  /*6c90*/  HMMA.16816.F32 R20, R40, R52.reuse, R20 ;  /* 0x000000342814723c */ /* 0x080ff00000001814 */
[C---:B------:R-:W-:Y:S08]  /*6ca0*/  HMMA.16816.F32 R24, R48.reuse, R52, R24 ;  /* 0x000000343018723c */ /* 0x040ff00000001818 */
[-C--:B------:R-:W-:Y:S01]  /*6cb0*/  HMMA.16816.F32 R28, R48, R54.reuse, R28 ;  /* 0x00000036301c723c */ /* 0x080fe2000000181c */
[----:B------:R-:W-:Y:S07]  /*6cc0*/  LDSM.16.M88.4 R48, [R2+0x22880] ;  /* 0x022880000230783b */ /* 0x000fee0000000200 */
[----:B------:R-:W-:Y:S01]  /*6cd0*/  HMMA.16816.F32 R32, R40, R54, R32 ;  /* 0x000000362820723c */ /* 0x000fe20000001820 */
[----:B------:R-:W-:Y:S05]  /*6ce0*/  LDSM.16.M88.4 R40, [R3+0x24880] ;  /* 0x024880000328783b */ /* 0x000fea0000000200 */
[----:B------:R-:W-:Y:S01]  /*6cf0*/  LDSM.16.MT88.4 R52, [R0+0x2080] ;  /* 0x002080000034783b */ /* 0x000fe20000004200 */
[----:B--2---:R-:W-:Y:S02]  /*6d00*/  IMAD.IADD R143, R172, 0x1, R3 ;  /* 0x00000001ac8f7824 */ /* 0x004fe400078e0203 */
[----:B------:R-:W-:Y:S03]  /*6d10*/  IMAD.IADD R142, R0, 0x1, R172 ;  /* 0x00000001008e7824 */ /* 0x000fe600078e02ac */
        /* <DEDUP_REMOVED lines=8> */
[----:B------:R1:W2:Y:S07]  /*6da0*/  LDSM.16.M88.4 R60, [R3+0x26880] ;  /* 0x02688000033c783b */ /* 0x0002ae0000000200 */
[-C--:B---3--:R-:W-:Y:S08]  /*6db0*/  HMMA.16816.F32 R20, R56, R132.reuse, R20 ;  /* 0x000000843814723c */ /* 0x088ff00000001814 */
[C---:B------:R-:W-:Y:S08]  /*6dc0*/  HMMA.16816.F32 R24, R64.reuse, R132, R24 ;  /* 0x000000844018723c */ /* 0x040ff00000001818 */
[-C--:B------:R-:W-:Y:S01]  /*6dd0*/  HMMA.16816.F32 R28, R64, R134.reuse, R28 ;  /* 0x00000086401c723c */ /* 0x080fe2000000181c */
[----:B------:R-:W-:Y:S03]  /*6de0*/  LDSM.16.M88.4 R64, [R140+0x26880] ;  /* 0x026880008c40783b */ /* 0x000fe60000000200 */
[----:B-1----:R-:W-:Y:S04]  /*6df0*/  IMAD.U32 R3, RZ, RZ, UR6 ;  /* 0x00000006ff037e24 */ /* 0x002fe8000f8e00ff */
[----:B------:R-:W-:Y:S01]  /*6e00*/  HMMA.16816.F32 R32, R56, R134, R32 ;  /* 0x000000863820723c */ /* 0x000fe20000001820 */
[----:B------:R-:W1:Y:S05]  /*6e10*/  LDSM.16.MT88.4 R56, [R142+0x2080] ;  /* 0x002080008e38783b */ /* 0x000e6a0000004200 */
        /* <DEDUP_REMOVED lines=14> */
[C---:B--2---:R-:W-:Y:S08]  /*6f00*/  HMMA.16816.F32 R8, R60.reuse, R52, R8 ;  /* 0x000000343c08723c */ /* 0x044ff00000001808 */
[-C--:B------:R-:W-:Y:S08]  /*6f10*/  HMMA.16816.F32 R12, R60, R54.reuse, R12 ;  /* 0x000000363c0c723c */ /* 0x080ff0000000180c */
[C---:B------:R-:W-:Y:S01]  /*6f20*/  HMMA.16816.F32 R16, R40.reuse, R54, R16 ;  /* 0x000000362810723c */ /* 0x040fe20000001810 */
[----:B------:R-:W2:Y:S07]  /*6f30*/  LDSM.16.M88.4 R52, [R143+0x24880] ;  /* 0x024880008f34783b */ /* 0x000eae0000000200 */
[-C--:B-1----:R-:W-:Y:S08]  /*6f40*/  HMMA.16816.F32 R20, R40, R56.reuse, R20 ;  /* 0x000000382814723c */ /* 0x082ff00000001814 */
[C---:B------:R-:W-:Y:S08]  /*6f50*/  HMMA.16816.F32 R24, R60.reuse, R56, R24 ;  /* 0x000000383c18723c */ /* 0x040ff00000001818 */
[-C--:B------:R-:W-:Y:S07]  /*6f60*/  HMMA.16816.F32 R28, R60, R58.reuse, R28 ;  /* 0x0000003a3c1c723c */ /* 0x080fee000000181c */
[----:B------:R-:W-:Y:S01]  /*6f70*/  IMAD.IADD R60, R205, 0x1, R143 ;  /* 0x00000001cd3c7824 */ /* 0x000fe200078e028f */
[----:B------:R-:W-:Y:S01]  /*6f80*/  HMMA.16816.F32 R32, R40, R58, R32 ;  /* 0x0000003a2820723c */ /* 0x000fe20000001820 */
[----:B------:R-:W1:Y:S05]  /*6f90*/  LDSM.16.MT88.4 R40, [R142+0x3080] ;  /* 0x003080008e28783b */ /* 0x000e6a0000004200 */
        /* <DEDUP_REMOVED lines=24> */
[-C--:B--2---:R-:W-:Y:S08]  /*7120*/  HMMA.16816.F32 R4, R52, R132.reuse, R4 ;  /* 0x000000843404723c */ /* 0x084ff00000001804 */
[C---:B------:R-:W-:Y:S08]  /*7130*/  HMMA.16816.F32 R8, R136.reuse, R132, R8 ;  /* 0x000000848808723c */ /* 0x040ff00000001808 */
[-C--:B------:R-:W-:Y:S08]  /*7140*/  HMMA.16816.F32 R12, R136, R134.reuse, R12 ;  /* 0x00000086880c723c */ /* 0x080ff0000000180c */
[C---:B------:R-:W-:Y:S08]  /*7150*/  HMMA.16816.F32 R16, R52.reuse, R134, R16 ;  /* 0x000000863410723c */ /* 0x040ff00000001810 */
[-C--:B-1----:R-:W-:Y:S08]  /*7160*/  HMMA.16816.F32 R20, R52, R40.reuse, R20 ;  /* 0x000000283414723c */ /* 0x082ff00000001814 */
        /* <DEDUP_REMOVED lines=173> */
.L_x_1737:
[----:B------:R-:W-:Y:S05]  /*7c40*/  @P2 EXIT ;  /* 0x000000000000294d */ /* 0x000fea0003800000 */
[----:B------:R-:W2:Y:S01]  /*7c50*/  LDL.LU R7, [R1+0x58] ;  /* 0x0000580001077983 */ /* 0x000ea20000300800 */
[----:B------:R-:W-:Y:S01]  /*7c60*/  ISETP.NE.U32.AND P2, PT, RZ, c[0x0][0x360], PT ;  /* 0x0000d800ff007a0c */ /* 0x000fe20003f45070 */
[----:B------:R-:W-:-:S02]  /*7c70*/  UMOV UR6, 0x1 ;  /* 0x0000000100067882 */ /* 0x000fc40000000000 */
[----:B------:R-:W-:Y:S01]  /*7c80*/  ULDC.64 UR4, c[0x0][0x338] ;  /* 0x0000ce0000047ab9 */ /* 0x000fe20000000a00 */
[----:B------:R-:W-:-:S13]  /*7c90*/  ISETP.NE.AND.EX P2, PT, RZ, c[0x0][0x364], PT, P2 ;  /* 0x0000d900ff007a0c */ /* 0x000fda0003f45320 */
[----:B------:R-:W-:-:S04]  /*7ca0*/  @P2 IMAD.MOV.U32 R2, RZ, RZ, 0x4 ;  /* 0x00000004ff022424 */ /* 0x000fc800078e00ff */
[----:B--2---:R-:W-:-:S05]  /*7cb0*/  @P2 IMAD.WIDE R2, R7, R2, c[0x0][0x360] ;  /* 0x0000d80007022625 */ /* 0x004fca00078e0202 */
[----:B-1----:R-:W2:Y:S01]  /*7cc0*/  @P2 LDG.E R0, [R2.64] ;  /* 0x0000000e02002981 */ /* 0x002ea2000c1e1900 */
[----:B------:R-:W-:Y:S01]  /*7cd0*/  UISETP.NE.AND UP0, UPT, UR6, UR4, UPT ;  /* 0x000000040600728c */ /* 0x000fe2000bf05270 */
[----:B------:R-:W-:Y:S01]  /*7ce0*/  SHF.R.S32.HI R6, RZ, 0x1f, R7 ;  /* 0x0000001fff067819 */ /* 0x000fe20000011407 */
[----:B------:R-:W-:Y:S01]  /*7cf0*/  UIMAD.WIDE.U32 UR6, UR11, UR5, URZ ;  /* 0x000000050b0672a5 */ /* 0x000fe2000f8e003f */
[----:B------:R-:W1:Y:S01]  /*7d00*/  S2R R4, SR_TID.X ;  /* 0x0000000000047919 */ /* 0x000e620000002100 */
[----:B------:R-:W-:-:S07]  /*7d10*/  ULDC UR4, c[0x0][0x340] ;  /* 0x0000d00000047ab9 */ /* 0x000fce0000000800 */
[----:B------:R-:W-:Y:S02]  /*7d20*/  @UP0 UMOV UR5, UR7 ;  /* 0x0000000700050c82 */ /* 0x000fe40008000000 */
[----:B------:R-:W-:-:S03]  /*7d30*/  @UP0 USHF.R.U32.HI UR11, URZ, UR4, UR5 ;  /* 0x000000043f0b0299 */ /* 0x000fc60008011605 */
[----:B------:R-:W-:Y:S02]  /*7d40*/  ULDC.64 UR4, c[0x0][0x328] ;  /* 0x0000ca0000047ab9 */ /* 0x000fe40000000a00 */
[----:B------:R-:W-:-:S04]  /*7d50*/  USHF.R.S32.HI UR6, URZ, 0x1f, UR11 ;  /* 0x0000001f3f067899 */ /* 0x000fc8000801140b */
[----:B------:R-:W-:-:S04]  /*7d60*/  UIMAD UR4, UR6, UR4, URZ ;  /* 0x00000004060472a4 */ /* 0x000fc8000f8e023f */
[----:B------:R-:W-:Y:S02]  /*7d70*/  UIMAD UR7, UR11, UR5, UR4 ;  /* 0x000000050b0772a4 */ /* 0x000fe4000f8e0204 */
[----:B------:R-:W-:-:S04]  /*7d80*/  USHF.L.U32 UR4, UR12, 0xd, URZ ;  /* 0x0000000d0c047899 */ /* 0x000fc8000800063f */
[----:B------:R-:W-:Y:S01]  /*7d90*/  USHF.R.S32.HI UR8, URZ, 0x1f, UR4 ;  /* 0x0000001f3f087899 */ /* 0x000fe20008011404 */
[----:B------:R-:W-:Y:S01]  /*7da0*/  BAR.SYNC.DEFER_BLOCKING 0x1, 0x100 ;  /* 0x0044000000007b1d */ /* 0x000fe20000010000 */
[----:B--2---:R-:W-:-:S05]  /*7db0*/  @P2 IMAD R0, R7, 0x80, R0 ;  /* 0x0000008007002824 */ /* 0x004fca00078e0200 */
[----:B------:R-:W-:-:S04]  /*7dc0*/  @P2 SHF.R.S32.HI R2, RZ, 0x1f, R0 ;  /* 0x0000001fff022819 */ /* 0x000fc80000011400 */
[----:B------:R-:W-:Y:S02]  /*7dd0*/  @P2 LEA.HI R2, R2, R0, RZ, 0x7 ;  /* 0x0000000002022211 */ /* 0x000fe400078f38ff */
[----:B-1----:R-:W-:-:S03]  /*7de0*/  SHF.R.S32.HI R0, RZ, 0x1f, R4 ;  /* 0x0000001fff007819 */ /* 0x002fc60000011404 */
[----:B------:R-:W-:-:S05]  /*7df0*/  @P2 IMAD.SHL.U32 R2, R2, 0x40, RZ ;  /* 0x0000004002022824 */ /* 0x000fca00078e00ff */
[----:B------:R-:W-:-:S04]  /*7e00*/  @P2 LOP3.LUT R2, R2, 0xffffe000, RZ, 0xc0, !PT ;  /* 0xffffe00002022812 */ /* 0x000fc800078ec0ff */
[----:B------:R-:W-:Y:S02]  /*7e10*/  @P2 SHF.R.S32.HI R3, RZ, 0x1f, R2 ;  /* 0x0000001fff032819 */ /* 0x000fe40000011402 */
[----:B------:R-:W-:-:S06]  /*7e20*/  @!P2 CS2R R2, SRZ ;  /* 0x000000000002a805 */ /* 0x000fcc000001ff00 */
[----:B------:R-:W-:Y:S01]  /*7e30*/  IADD3 R2, P1, P0, R2, UR4, R4 ;  /* 0x0000000402027c10 */ /* 0x000fe2000f83e004 */
[----:B------:R-:W-:Y:S01]  /*7e40*/  IMAD.U32 R4, RZ, RZ, UR11 ;  /* 0x0000000bff047e24 */ /* 0x000fe2000f8e00ff */
[----:B------:R-:W-:Y:S02]  /*7e50*/  ULDC.64 UR4, c[0x0][0x300] ;  /* 0x0000c00000047ab9 */ /* 0x000fe40000000a00 */
[----:B------:R-:W-:Y:S01]  /*7e60*/  IADD3.X R3, R3, UR8, R0, P1, P0 ;  /* 0x0000000803037c10 */ /* 0x000fe20008fe0400 */
[----:B------:R-:W-:Y:S01]  /*7e70*/  IMAD.U32 R0, RZ, RZ, UR11 ;  /* 0x0000000bff007e24 */ /* 0x000fe2000f8e00ff */
[----:B------:R-:W-:-:S03]  /*7e80*/  UIMAD UR4, UR6, UR4, URZ ;  /* 0x00000004060472a4 */ /* 0x000fc6000f8e023f */
[----:B------:R-:W-:Y:S01]  /*7e90*/  IMAD.WIDE.U32 R4, R4, c[0x0][0x328], R2 ;  /* 0x0000ca0004047a25 */ /* 0x000fe200078e0002 */
[----:B------:R-:W-:-:S03]  /*7ea0*/  UIMAD UR4, UR11, UR5, UR4 ;  /* 0x000000050b0472a4 */ /* 0x000fc6000f8e0204 */
[----:B------:R-:W-:Y:S01]  /*7eb0*/  IMAD.WIDE.U32 R2, R0, c[0x0][0x300], R2 ;  /* 0x0000c00000027a25 */ /* 0x000fe200078e0002 */
[----:B------:R-:W-:Y:S02]  /*7ec0*/  SEL R0, R6, RZ, !P2 ;  /* 0x000000ff06007207 */ /* 0x000fe40005000000 */
[----:B------:R-:W-:Y:S02]  /*7ed0*/  IADD3 R5, R5, UR7, RZ ;  /* 0x0000000705057c10 */ /* 0x000fe4000fffe0ff */
[----:B------:R-:W-:Y:S01]  /*7ee0*/  SEL R6, R7, RZ, !P2 ;  /* 0x000000ff07067207 */ /* 0x000fe20005000000 */
[C---:B------:R-:W-:Y:S01]  /*7ef0*/  IMAD R10, R0.reuse, c[0x0][0x330], RZ ;  /* 0x0000cc00000a7a24 */ /* 0x040fe200078e02ff */
[----:B------:R-:W-:Y:S01]  /*7f00*/  IADD3 R3, R3, UR4, RZ ;  /* 0x0000000403037c10 */ /* 0x000fe2000fffe0ff */
[----:B------:R-:W-:Y:S02]  /*7f10*/  IMAD R0, R0, c[0x0][0x308], RZ ;  /* 0x0000c20000007a24 */ /* 0x000fe400078e02ff */
[----:B------:R-:W-:-:S02]  /*7f20*/  IMAD R10, R6, c[0x0][0x334], R10 ;  /* 0x0000cd00060a7a24 */ /* 0x000fc400078e020a */
[----:B------:R-:W-:-:S04]  /*7f30*/  IMAD.WIDE.U32 R8, R6, c[0x0][0x330], R4 ;  /* 0x0000cc0006087a25 */ /* 0x000fc800078e0004 */
[----:B------:R-:W-:Y:S01]  /*7f40*/  IMAD R0, R6, c[0x0][0x30c], R0 ;  /* 0x0000c30006007a24 */ /* 0x000fe200078e0200 */
[----:B------:R-:W-:Y:S01]  /*7f50*/  LEA R4, P1, R8, c[0x0][0x310], 0x2 ;  /* 0x0000c40008047a11 */ /* 0x000fe200078210ff */
[----:B------:R-:W-:-:S04]  /*7f60*/  IMAD.WIDE.U32 R6, R6, c[0x0][0x308], R2 ;  /* 0x0000c20006067a25 */ /* 0x000fc800078e0002 */
[----:B------:R-:W-:Y:S01]  /*7f70*/  IMAD.IADD R3, R9, 0x1, R10 ;  /* 0x0000000109037824 */ /* 0x000fe200078e020a */
[----:B------:R-:W-:Y:S01]  /*7f80*/  LEA R2, P0, R6, c[0x0][0x2e8], 0x2 ;  /* 0x0000ba0006027a11 */ /* 0x000fe200078010ff */
[----:B------:R-:W-:-:S03]  /*7f90*/  IMAD.IADD R0, R7, 0x1, R0 ;  /* 0x0000000107007824 */ /* 0x000fc600078e0200 */
        /* <DEDUP_REMOVED lines=67> */
.L_x_1743:
        /* <DEDUP_REMOVED lines=11> */
.L_x_1853:


//--------------------- .text._ZN7cutlass13device_kernelIN5flash32FlashAttnBwdPostprocessConvertdQIN4cute5tupleIJNS3_1CILi128EEENS5_ILi64EEEEEENS_6half_tEfNS_4arch4Sm80ELi256ENS3_8TiledMMAINS3_8MMA_AtomIJNS3_28SM80_16x8x16_F32F16F16F32_TNEEEENS3_6LayoutINS4_IJNS5_ILi4EEENS5_ILi2EEENS5_ILi1EEEEEENS4_IJSJ_SH_NS5_ILi0EEEEEEEENS4_IJS7_NS5_ILi32EEENS5_ILi16EEEEEEEELb0EEEEEvNT_6ParamsE --------------------------
	.section	.text._ZN7cutlass13device_kernelIN5flash32FlashAttnBwdPostprocessConvertdQIN4cute5tupleIJNS3_1CILi128EEENS5_ILi64EEEEEENS_6half_tEfNS_4arch4Sm80ELi256ENS3_8TiledMMAINS3_8MMA_AtomIJNS3_28SM80_16x8x16_F32F16F16F32_TNEEEENS3_6LayoutINS4_IJNS5_ILi4EEENS5_ILi2EEENS5_ILi1EEEEEENS4_IJSJ_SH_NS5_ILi0EEEEEEEENS4_IJS7_NS5_ILi32EEENS5_ILi16EEEEEEEELb0EEEEEvNT_6ParamsE,"ax",@progbits
	.sectioninfo	@"SHI_REGISTERS=56"
	.align	128
.text._ZN7cutlass13device_kernelIN5flash32FlashAttnBwdPostprocessConvertdQIN4cute5tupleIJNS3_1CILi128EEENS5_ILi64EEEEEENS_6half_tEfNS_4arch4Sm80ELi256ENS3_8TiledMMAINS3_8MMA_AtomIJNS3_28SM80_16x8x16_F32F16F16F32_TNEEEENS3_6LayoutINS4_IJNS5_ILi4EEENS5_ILi2EEENS5_ILi1EEEEEENS4_IJSJ_SH_NS5_ILi0EEEEEEEENS4_IJS7_NS5_ILi32EEENS5_ILi16EEEEEEEELb0EEEEEvNT_6ParamsE:
        .type           _ZN7cutlass13device_kernelIN5flash32FlashAttnBwdPostprocessConvertdQIN4cute5tupleIJNS3_1CILi128EEENS5_ILi64EEEEEENS_6half_tEfNS_4arch4Sm80ELi256ENS3_8TiledMMAINS3_8MMA_AtomIJNS3_28SM80_16x8x16_F32F16F16F32_TNEEEENS3_6LayoutINS4_IJNS5_ILi4EEENS5_ILi2EEENS5_ILi1EEEEEENS4_IJSJ_SH_NS5_ILi0EEEEEEEENS4_IJS7_NS5_ILi32EEENS5_ILi16EEEEEEEELb0EEEEEvNT_6ParamsE,@function
        .size           _ZN7cutlass13device_kernelIN5flash32FlashAttnBwdPostprocessConvertdQIN4cute5tupleIJNS3_1CILi128EEENS5_ILi64EEEEEENS_6half_tEfNS_4arch4Sm80ELi256ENS3_8TiledMMAINS3_8MMA_AtomIJNS3_28SM80_16x8x16_F32F16F16F32_TNEEEENS3_6LayoutINS4_IJNS5_ILi4EEENS5_ILi2EEENS5_ILi1EEEEEENS4_IJSJ_SH_NS5_ILi0EEEEEEEENS4_IJS7_NS5_ILi32EEENS5_ILi16EEEEEEEELb0EEEEEvNT_6ParamsE,(.L_x_1854 - _ZN7cutlass13device_kernelIN5flash32FlashAttnBwdPostprocessConvertdQIN4cute5tupleIJNS3_1CILi128EEENS5_ILi64EEEEEENS_6half_tEfNS_4arch4Sm80ELi256ENS3_8TiledMMAINS3_8MMA_AtomIJNS3_28SM80_16x8x16_F32F16F16F32_TNEEEENS3_6LayoutINS4_IJNS5_ILi4EEENS5_ILi2EEENS5_ILi1EEEEEENS4_IJSJ_SH_NS5_ILi0EEEEEEEENS4_IJS7_NS5_ILi32EEENS5_ILi16EEEEEEEELb0EEEEEvNT_6ParamsE)
        .other          _ZN7cutlass13device_kernelIN5flash32FlashAttnBwdPostprocessConvertdQIN4cute5tupleIJNS3_1CILi128EEENS5_ILi64EEEEEENS_6half_tEfNS_4arch4Sm80ELi256ENS3_8TiledMMAINS3_8MMA_AtomIJNS3_28SM80_16x8x16_F32F16F16F32_TNEEEENS3_6LayoutINS4_IJNS5_ILi4EEENS5_ILi2EEENS5_ILi1EEEEEENS4_IJSJ_SH_NS5_ILi0EEEEEEEENS4_IJS7_NS5_ILi32EEENS5_ILi16EEEEEEEELb0EEEEEvNT_6ParamsE,@"STO_CUDA_ENTRY STV_DEFAULT"
_ZN7cutlass13device_kernelIN5flash32FlashAttnBwdPostprocessConvertdQIN4cute5tupleIJNS3_1CILi128EEENS5_ILi64EEEEEENS_6half_tEfNS_4arch4Sm80ELi256ENS3_8TiledMMAINS3_8MMA_AtomIJNS3_28SM80_16x8x16_F32F16F16F32_TNEEEENS3_6LayoutINS4_IJNS5_ILi4EEENS5_ILi2EEENS5_ILi1EEEEEENS4_IJSJ_SH_NS5_ILi0EEEEEEEENS4_IJS7_NS5_ILi32EEENS5_ILi16EEEEEEEELb0EEEEEvNT_6ParamsE:
        /* <DEDUP_REMOVED lines=21> */
.L_x_1744:
[----:B0-----:R-:W-:Y:S01]  /*0150*/  ISETP.NE.AND.EX P0, PT, RZ, c[0x0][0x1c4], PT, P2 ;  /* 0x00007100ff007a0c */ /* 0x001fe20003f05320 */
[----:B-----5:R-:W-:Y:S01]  /*0160*/  @P1 IMAD R2, R11, 0x80, R38 ;  /* 0x000000800b021824 */ /* 0x020fe200078e0226 */
[----:B------:R-:W-:-:S13]  /*0170*/  ISETP.LE.AND P2, PT, R43, R40, PT ;  /* 0x000000282b00720c */ /* 0x000fda0003f43270 */
[----:B------:R-:W-:Y:S05]  /*0180*/  @P0 EXIT P2 ;  /* 0x000000000000094d */ /* 0x000fea0001000000 */
[----:B------:R-:W0:Y:S01]  /*0190*/  S2R R41, SR_TID.X ;  /* 0x0000000000297919 */ /* 0x000e220000002100 */
[----:B------:R-:W-:Y:S01]  /*01a0*/  @P1 SHF.R.S32.HI R5, RZ, 0x1f, R2 ;  /* 0x0000001fff051819 */ /* 0x000fe20000011402 */
[----:B------:R-:W-:Y:S01]  /*01b0*/  IMAD.SHL.U32 R9, R3, 0x2000, RZ ;  /* 0x0000200003097824 */ /* 0x000fe200078e00ff */
[----:B------:R-:W-:Y:S01]  /*01c0*/  SEL R36, R11, RZ, !P0 ;  /* 0x000000ff0b247207 */ /* 0x000fe20004000000 */
[----:B------:R-:W1:Y:S01]  /*01d0*/  S2R R0, SR_CTAID.Y ;  /* 0x0000000000007919 */ /* 0x000e620000002600 */
[----:B------:R-:W-:-:S05]  /*01e0*/  @P1 LEA.HI R5, R5, R2, RZ, 0x7 ;  /* 0x0000000205051211 */ /* 0x000fca00078f38ff */
[----:B------:R-:W-:-:S05]  /*01f0*/  @P1 IMAD.SHL.U32 R5, R5, 0x40, RZ ;  /* 0x0000004005051824 */ /* 0x000fca00078e00ff */
[----:B------:R-:W-:Y:S02]  /*0200*/  @P1 LOP3.LUT R7, R5, 0xffffe000, RZ, 0xc0, !PT ;  /* 0xffffe00005071812 */ /* 0x000fe400078ec0ff */
[----:B------:R-:W-:Y:S02]  /*0210*/  CS2R R4, SRZ ;  /* 0x0000000000047805 */ /* 0x000fe4000001ff00 */
[----:B------:R-:W-:Y:S02]  /*0220*/  @P1 MOV R4, R7 ;  /* 0x0000000700041202 */ /* 0x000fe40000000f00 */
[----:B------:R-:W-:Y:S02]  /*0230*/  @P1 SHF.R.S32.HI R5, RZ, 0x1f, R7 ;  /* 0x0000001fff051819 */ /* 0x000fe40000011407 */
[----:B------:R-:W-:Y:S01]  /*0240*/  SHF.R.S32.HI R7, RZ, 0x1f, R9 ;  /* 0x0000001fff077819 */ /* 0x000fe20000011409 */
[----:B0-----:R-:W-:Y:S01]  /*0250*/  IMAD.SHL.U32 R2, R41, 0x4, RZ ;  /* 0x0000000429027824 */ /* 0x001fe200078e00ff */
[----:B-1----:R-:W-:-:S04]  /*0260*/  SHF.R.S32.HI R37, RZ, 0x1f, R0 ;  /* 0x0000001fff257819 */ /* 0x002fc80000011400 */
[----:B------:R-:W-:Y:S02]  /*0270*/  IADD3 R4, P2, P3, R4, R2, R9 ;  /* 0x0000000204047210 */ /* 0x000fe40007b5e009 */
[----:B------:R-:W-:Y:S01]  /*0280*/  SHF.R.S32.HI R6, RZ, 0x1f, R2 ;  /* 0x0000001fff067819 */ /* 0x000fe20000011402 */
[----:B------:R-:W-:Y:S01]  /*0290*/  IMAD R9, R37, c[0x0][0x178], RZ ;  /* 0x00005e0025097a24 */ /* 0x000fe200078e02ff */
[----:B------:R-:W-:Y:S02]  /*02a0*/  SHF.R.S32.HI R2, RZ, 0x1f, R11 ;  /* 0x0000001fff027819 */ /* 0x000fe4000001140b */
[----:B------:R-:W-:Y:S01]  /*02b0*/  IADD3.X R5, R5, R6, R7, P2, P3 ;  /* 0x0000000605057210 */ /* 0x000fe200017e6407 */
[----:B------:R-:W-:Y:S01]  /*02c0*/  IMAD R9, R0, c[0x0][0x17c], R9 ;  /* 0x00005f0000097a24 */ /* 0x000fe200078e0209 */
[----:B------:R-:W-:-:S03]  /*02d0*/  SEL R2, R2, RZ, !P0 ;  /* 0x000000ff02027207 */ /* 0x000fc60004000000 */
[----:B------:R-:W-:-:S04]  /*02e0*/  IMAD.WIDE.U32 R4, R0, c[0x0][0x178], R4 ;  /* 0x00005e0000047a25 */ /* 0x000fc800078e0004 */
[----:B------:R-:W-:Y:S02]  /*02f0*/  IMAD R7, R2, c[0x0][0x180], RZ ;  /* 0x0000600002077a24 */ /* 0x000fe400078e02ff */
[----:B------:R-:W-:Y:S02]  /*0300*/  IMAD.IADD R5, R5, 0x1, R9 ;  /* 0x0000000105057824 */ /* 0x000fe400078e0209 */
[C---:B------:R-:W-:Y:S02]  /*0310*/  IMAD R7, R36.reuse, c[0x0][0x184], R7 ;  /* 0x0000610024077a24 */ /* 0x040fe400078e0207 */
[----:B------:R-:W-:-:S04]  /*0320*/  IMAD.WIDE.U32 R4, R36, c[0x0][0x180], R4 ;  /* 0x0000600024047a25 */ /* 0x000fc800078e0004 */
[----:B------:R-:W-:Y:S01]  /*0330*/  IMAD.IADD R5, R5, 0x1, R7 ;  /* 0x0000000105057824 */ /* 0x000fe200078e0207 */
[----:B------:R-:W-:-:S04]  /*0340*/  LEA R48, P0, R4, c[0x0][0x160], 0x2 ;  /* 0x0000580004307a11 */ /* 0x000fc800078010ff */
[----:B------:R-:W-:-:S05]  /*0350*/  LEA.HI.X R49, R4, c[0x0][0x164], R5, 0x2, P0 ;  /* 0x0000590004317a11 */ /* 0x000fca00000f1405 */
[----:B------:R0:W2:Y:S04]  /*0360*/  LDG.E.128 R4, [R48.64] ;  /* 0x0000000430047981 */ /* 0x0000a8000c1e1d00 */
[----:B------:R0:W3:Y:S04]  /*0370*/  LDG.E.128 R8, [R48.64+0x1000] ;  /* 0x0010000430087981 */ /* 0x0000e8000c1e1d00 */
[----:B------:R0:W4:Y:S04]  /*0380*/  LDG.E.128 R12, [R48.64+0x2000] ;  /* 0x00200004300c7981 */ /* 0x000128000c1e1d00 */
[----:B------:R0:W5:Y:S04]  /*0390*/  LDG.E.128 R16, [R48.64+0x3000] ;  /* 0x0030000430107981 */ /* 0x000168000c1e1d00 */
[----:B------:R0:W5:Y:S04]  /*03a0*/  LDG.E.128 R20, [R48.64+0x4000] ;  /* 0x0040000430147981 */ /* 0x000168000c1e1d00 */
[----:B------:R0:W5:Y:S04]  /*03b0*/  LDG.E.128 R24, [R48.64+0x5000] ;  /* 0x0050000430187981 */ /* 0x000168000c1e1d00 */
[----:B------:R0:W5:Y:S04]  /*03c0*/  LDG.E.128 R28, [R48.64+0x6000] ;  /* 0x00600004301c7981 */ /* 0x000168000c1e1d00 */
[----:B------:R0:W5:Y:S01]  /*03d0*/  LDG.E.128 R32, [R48.64+0x7000] ;  /* 0x0070000430207981 */ /* 0x000162000c1e1d00 */
[----:B------:R-:W-:Y:S01]  /*03e0*/  SHF.R.S32.HI R42, RZ, 0x1f, R41 ;  /* 0x0000001fff2a7819 */ /* 0x000fe20000011429 */
[----:B------:R-:W-:Y:S01]  /*03f0*/  IMAD R37, R37, c[0x0][0x1a8], RZ ;  /* 0x00006a0025257a24 */ /* 0x000fe200078e02ff */
[----:B------:R-:W-:Y:S01]  /*0400*/  IADD3 R40, -R40, R43, RZ ;  /* 0x0000002b28287210 */ /* 0x000fe20007ffe1ff */
[----:B------:R-:W-:Y:S01]  /*0410*/  BSSY B0, `(.L_x_1745) ;  /* 0x00000c2000007945 */ /* 0x000fe20003800000 */
[-C--:B------:R-:W-:Y:S01]  /*0420*/  LEA.HI R44, R42, R41.reuse, RZ, 0x5 ;  /* 0x000000292a2c7211 */ /* 0x080fe200078f28ff */
[----:B------:R-:W-:Y:S01]  /*0430*/  IMAD R37, R0, c[0x0][0x1ac], R37 ;  /* 0x00006b0000257a24 */ /* 0x000fe200078e0225 */
[----:B------:R-:W-:-:S02]  /*0440*/  LEA.HI R45, R42, R41, RZ, 0x3 ;  /* 0x000000292a2d7211 */ /* 0x000fc400078f18ff */
[--C-:B------:R-:W-:Y:S02]  /*0450*/  SHF.R.S32.HI R51, RZ, 0x1f, R44.reuse ;  /* 0x0000001fff337819 */ /* 0x100fe4000001142c */
[CC--:B------:R-:W-:Y:S02]  /*0460*/  LEA.HI R52, R42.reuse, R41.reuse, RZ, 0x2 ;  /* 0x000000292a347211 */ /* 0x0c0fe400078f10ff */
[----:B------:R-:W-:Y:S02]  /*0470*/  SHF.R.S32.HI R44, RZ, 0x5, R44 ;  /* 0x00000005ff2c7819 */ /* 0x000fe4000001142c */
[--C-:B------:R-:W-:Y:S02]  /*0480*/  SHF.R.S32.HI R39, RZ, 0x3, R45.reuse ;  /* 0x00000003ff277819 */ /* 0x100fe4000001142d */
[----:B------:R-:W-:Y:S02]  /*0490*/  SHF.R.S32.HI R50, RZ, 0x1f, R45 ;  /* 0x0000001fff327819 */ /* 0x000fe4000001142d */
[----:B------:R-:W-:-:S02]  /*04a0*/  LEA.HI R53, R42, R41, RZ, 0x6 ;  /* 0x000000292a357211 */ /* 0x000fc400078f30ff */
[--C-:B------:R-:W-:Y:S02]  /*04b0*/  SHF.R.S32.HI R46, RZ, 0x2, R52.reuse ;  /* 0x00000002ff2e7819 */ /* 0x100fe40000011434 */
[----:B------:R-:W-:Y:S01]  /*04c0*/  SHF.R.S32.HI R47, RZ, 0x1f, R52 ;  /* 0x0000001fff2f7819 */ /* 0x000fe20000011434 */
[----:B0-----:R-:W-:Y:S01]  /*04d0*/  IMAD.SHL.U32 R49, R53, 0x2, RZ ;  /* 0x0000000235317824 */ /* 0x001fe200078e00ff */
[----:B------:R-:W-:Y:S02]  /*04e0*/  LEA.HI R51, R51, R44, RZ, 0x2 ;  /* 0x0000002c33337211 */ /* 0x000fe400078f10ff */
[----:B------:R-:W-:Y:S02]  /*04f0*/  LEA.HI R50, R50, R39, RZ, 0x2 ;  /* 0x0000002732327211 */ /* 0x000fe400078f10ff */
[----:B------:R-:W-:Y:S02]  /*0500*/  LOP3.LUT R52, R52, 0x7ffffffc, RZ, 0xc0, !PT ;  /* 0x7ffffffc34347812 */ /* 0x000fe400078ec0ff */
[----:B------:R-:W-:-:S02]  /*0510*/  LEA.HI R48, R47, R46, RZ, 0x3 ;  /* 0x0000002e2f307211 */ /* 0x000fc400078f18ff */
[----:B------:R-:W-:Y:S01]  /*0520*/  LOP3.LUT R51, R51, 0xfffffc, RZ, 0xc0, !PT ;  /* 0x00fffffc33337812 */ /* 0x000fe200078ec0ff */
[----:B------:R-:W-:Y:S01]  /*0530*/  IMAD.IADD R47, R41, 0x1, -R52 ;  /* 0x00000001292f7824 */ /* 0x000fe200078e0a34 */
[----:B------:R-:W-:Y:S02]  /*0540*/  LOP3.LUT R50, R50, 0xffffffc, RZ, 0xc0, !PT ;  /* 0x0ffffffc32327812 */ /* 0x000fe400078ec0ff */
[----:B------:R-:W-:Y:S01]  /*0550*/  LOP3.LUT R53, R48, 0xfffffff8, RZ, 0xc0, !PT ;  /* 0xfffffff830357812 */ /* 0x000fe200078ec0ff */
[----:B------:R-:W-:Y:S01]  /*0560*/  IMAD.IADD R52, R44, 0x1, -R51 ;  /* 0x000000012c347824 */ /* 0x000fe200078e0a33 */
[----:B------:R-:W-:Y:S01]  /*0570*/  LOP3.LUT R49, R49, 0x7fffff80, RZ, 0xc0, !PT ;  /* 0x7fffff8031317812 */ /* 0x000fe200078ec0ff */
[----:B------:R-:W-:Y:S01]  /*0580*/  IMAD.IADD R50, R39, 0x1, -R50 ;  /* 0x0000000127327824 */ /* 0x000fe200078e0a32 */
[----:B------:R-:W-:Y:S01]  /*0590*/  LEA.HI R42, R42, R41, RZ, 0x7 ;  /* 0x000000292a2a7211 */ /* 0x000fe200078f38ff */
[----:B------:R-:W-:Y:S01]  /*05a0*/  IMAD.IADD R48, R46, 0x1, -R53 ;  /* 0x000000012e307824 */ /* 0x000fe200078e0a35 */
[----:B------:R-:W-:Y:S01]  /*05b0*/  LEA R46, R52, R47, 0x7 ;  /* 0x0000002f342e7211 */ /* 0x000fe200078e38ff */
[----:B------:R-:W-:Y:S01]  /*05c0*/  IMAD R47, R50, 0x10, R49 ;  /* 0x00000010322f7824 */ /* 0x000fe200078e0231 */
[----:B------:R-:W-:Y:S01]  /*05d0*/  LOP3.LUT R50, R45, 0xfffffff8, RZ, 0xc0, !PT ;  /* 0xfffffff82d327812 */ /* 0x000fe200078ec0ff */
[----:B------:R-:W-:Y:S01]  /*05e0*/  IMAD.SHL.U32 R44, R44, 0x40, RZ ;  /* 0x000000402c2c7824 */ /* 0x000fe200078e00ff */
[----:B------:R-:W-:-:S02]  /*05f0*/  SHF.R.U32.HI R42, RZ, 0x4, R42 ;  /* 0x00000004ff2a7819 */ /* 0x000fc4000001162a */
[----:B------:R-:W-:Y:S01]  /*0600*/  IMNMX R40, R40, 0x80, PT ;  /* 0x0000008028287817 */ /* 0x000fe20003800200 */
[----:B------:R-:W-:Y:S01]  /*0610*/  IMAD.IADD R50, R41, 0x1, -R50 ;  /* 0x0000000129327824 */ /* 0x000fe200078e0a32 */
[----:B--2---:R0:W-:Y:S04]  /*0620*/  STS.128 [R41.X16], R4 ;  /* 0x0000000429007388 */ /* 0x0041e8000000cc00 */
[----:B---3--:R1:W-:Y:S04]  /*0630*/  STS.128 [R41.X16+0x1000], R8 ;  /* 0x0010000829007388 */ /* 0x0083e8000000cc00 */
[----:B----4-:R-:W-:Y:S04]  /*0640*/  STS.128 [R41.X16+0x2000], R12 ;  /* 0x0020000c29007388 */ /* 0x010fe8000000cc00 */
[----:B-----5:R-:W-:Y:S04]  /*0650*/  STS.128 [R41.X16+0x3000], R16 ;  /* 0x0030001029007388 */ /* 0x020fe8000000cc00 */
[----:B------:R-:W-:Y:S01]  /*0660*/  STS.128 [R41.X16+0x4000], R20 ;  /* 0x0040001429007388 */ /* 0x000fe2000000cc00 */
[----:B0-----:R-:W-:Y:S01]  /*0670*/  SHF.R.S32.HI R5, RZ, 0x1f, R48 ;  /* 0x0000001fff057819 */ /* 0x001fe20000011430 */
[C---:B------:R-:W-:Y:S01]  /*0680*/  IMAD.SHL.U32 R4, R50.reuse, 0x8, RZ ;  /* 0x0000000832047824 */ /* 0x040fe200078e00ff */
[----:B------:R-:W-:Y:S01]  /*0690*/  LEA.HI R6, R50, R50, RZ, 0x1 ;  /* 0x0000003232067211 */ /* 0x000fe200078f08ff */
[----:B------:R-:W-:Y:S01]  /*06a0*/  STS.128 [R41.X16+0x5000], R24 ;  /* 0x0050001829007388 */ /* 0x000fe2000000cc00 */
[----:B------:R-:W-:-:S02]  /*06b0*/  LOP3.LUT R7, R44, 0x40, RZ, 0xc0, !PT ;  /* 0x000000402c077812 */ /* 0x000fc400078ec0ff */
[----:B------:R-:W-:Y:S01]  /*06c0*/  LEA.HI R5, R5, R48, RZ, 0x2 ;  /* 0x0000003005057211 */ /* 0x000fe200078f10ff */
[----:B------:R-:W-:Y:S01]  /*06d0*/  STS.128 [R41.X16+0x6000], R28 ;  /* 0x0060001c29007388 */ /* 0x000fe2000000cc00 */
[----:B-1----:R-:W-:Y:S01]  /*06e0*/  IMAD.SHL.U32 R8, R6, 0x400, RZ ;  /* 0x0000040006087824 */ /* 0x002fe200078e00ff */
[----:B------:R-:W-:Y:S02]  /*06f0*/  LOP3.LUT R6, R7, 0x8, R4, 0xf8, !PT ;  /* 0x0000000807067812 */ /* 0x000fe400078ef804 */
[----:B------:R-:W-:Y:S01]  /*0700*/  STS.128 [R41.X16+0x7000], R32 ;  /* 0x0070002029007388 */ /* 0x000fe2000000cc00 */
[----:B------:R-:W-:Y:S02]  /*0710*/  SHF.R.U32.HI R9, RZ, 0x3, R7 ;  /* 0x00000003ff097819 */ /* 0x000fe40000011607 */
[C---:B------:R-:W-:Y:S01]  /*0720*/  LOP3.LUT R7, R5.reuse, 0x7fffffc, RZ, 0xc0, !PT ;  /* 0x07fffffc05077812 */ /* 0x040fe200078ec0ff */
[----:B------:R-:W-:Y:S01]  /*0730*/  BAR.SYNC.DEFER_BLOCKING 0x0 ;  /* 0x0000000000007b1d */ /* 0x000fe20000010000 */
[----:B------:R-:W-:Y:S01]  /*0740*/  IMAD.SHL.U32 R5, R5, 0x10, RZ ;  /* 0x0000001005057824 */ /* 0x000fe200078e00ff */
[----:B------:R-:W-:-:S02]  /*0750*/  LOP3.LUT R8, R8, 0x7ffff800, RZ, 0xc0, !PT ;  /* 0x7ffff80008087812 */ /* 0x000fc400078ec0ff */
[----:B------:R-:W-:Y:S01]  /*0760*/  LOP3.LUT R6, R6, R9, RZ, 0x3c, !PT ;  /* 0x0000000906067212 */ /* 0x000fe200078e3cff */
[----:B------:R-:W-:Y:S01]  /*0770*/  IMAD.IADD R7, R48, 0x1, -R7 ;  /* 0x0000000130077824 */ /* 0x000fe200078e0a07 */
[----:B------:R-:W-:Y:S02]  /*0780*/  LOP3.LUT R5, R5, 0x40, RZ, 0xc0, !PT ;  /* 0x0000004005057812 */ /* 0x000fe400078ec0ff */
[----:B------:R-:W-:Y:S01]  /*0790*/  IADD3 R47, R6, R47, R8 ;  /* 0x0000002f062f7210 */ /* 0x000fe20007ffe008 */
[----:B------:R-:W-:Y:S01]  /*07a0*/  IMAD R46, R7, 0x8, R46 ;  /* 0x00000008072e7824 */ /* 0x000fe200078e022e */
[----:B------:R-:W-:Y:S02]  /*07b0*/  LOP3.LUT R42, R5, 0x8, R42, 0xf8, !PT ;  /* 0x00000008052a7812 */ /* 0x000fe400078ef82a */
[----:B------:R-:W-:Y:S02]  /*07c0*/  SHF.R.U32.HI R5, RZ, 0x3, R5 ;  /* 0x00000003ff057819 */ /* 0x000fe40000011605 */
[----:B------:R-:W-:-:S02]  /*07d0*/  ISETP.GE.AND P0, PT, R4, c[0x0][0x194], PT ;  /* 0x0000650004007a0c */ /* 0x000fc40003f06270 */
[----:B------:R-:W-:-:S05]  /*07e0*/  LOP3.LUT R5, R42, R5, RZ, 0x3c, !PT ;  /* 0x000000052a057212 */ /* 0x000fca00078e3cff */
[----:B------:R-:W-:Y:S01]  /*07f0*/  IMAD.U32 R7, R46, 0x2, R5 ;  /* 0x000000022e077824 */ /* 0x000fe200078e0005 */
[----:B------:R-:W0:Y:S04]  /*0800*/  LDS R33, [R41.X4+0x400] ;  /* 0x0004000029217984 */ /* 0x000e280000004800 */
[----:B------:R-:W1:Y:S04]  /*0810*/  LDS R32, [R41.X4+0x800] ;  /* 0x0008000029207984 */ /* 0x000e680000004800 */
[----:B------:R-:W2:Y:S04]  /*0820*/  LDS R31, [R41.X4+0xc00] ;  /* 0x000c0000291f7984 */ /* 0x000ea80000004800 */
[----:B------:R-:W3:Y:S04]  /*0830*/  LDS R34, [R41.X4] ;  /* 0x0000000029227984 */ /* 0x000ee80000004800 */
[----:B------:R-:W4:Y:S04]  /*0840*/  LDS R25, [R41.X4+0x1000] ;  /* 0x0010000029197984 */ /* 0x000f280000004800 */
[----:B------:R-:W5:Y:S04]  /*0850*/  LDS R30, [R41.X4+0x1400] ;  /* 0x00140000291e7984 */ /* 0x000f680000004800 */
        /* <DEDUP_REMOVED lines=10> */
[----:B------:R-:W2:Y:S01]  /*0900*/  LDS R19, [R41.X4+0x4400] ;  /* 0x0044000029137984 */ /* 0x000ea20000004800 */
[----:B---3--:R-:W-:-:S03]  /*0910*/  FMUL.FTZ R34, R34, c[0x0][0x1b8] ;  /* 0x00006e0022227a20 */ /* 0x008fc60000410000 */
[----:B------:R-:W3:Y:S01]  /*0920*/  LDS R11, [R41.X4+0x5000] ;  /* 0x00500000290b7984 */ /* 0x000ee20000004800 */
[----:B----4-:R-:W-:Y:S01]  /*0930*/  FMUL.FTZ R25, R25, c[0x0][0x1b8] ;  /* 0x00006e0019197a20 */ /* 0x010fe20000410000 */
[----:B------:R-:W-:Y:S02]  /*0940*/  F2FP.PACK_AB R34, R35, R34 ;  /* 0x000000222322723e */ /* 0x000fe400000000ff */
[----:B------:R-:W4:Y:S01]  /*0950*/  LDS R10, [R41.X4+0x5800] ;  /* 0x00580000290a7984 */ /* 0x000f220000004800 */
[----:B-----5:R-:W-:Y:S01]  /*0960*/  FMUL.FTZ R30, R30, c[0x0][0x1b8] ;  /* 0x00006e001e1e7a20 */ /* 0x020fe20000410000 */
[----:B------:R-:W-:Y:S02]  /*0970*/  F2FP.PACK_AB R35, R43, R42 ;  /* 0x0000002a2b23723e */ /* 0x000fe400000000ff */
[----:B------:R-:W5:Y:S01]  /*0980*/  LDS R16, [R41.X4+0x5c00] ;  /* 0x005c000029107984 */ /* 0x000f620000004800 */
[----:B------:R-:W-:-:S03]  /*0990*/  FMUL.FTZ R44, R27, c[0x0][0x1b8] ;  /* 0x00006e001b2c7a20 */ /* 0x000fc60000410000 */
[----:B------:R-:W5:Y:S01]  /*09a0*/  LDS R23, [R41.X4+0x1800] ;  /* 0x0018000029177984 */ /* 0x000f620000004800 */
[----:B------:R-:W-:-:S03]  /*09b0*/  FMUL.FTZ R27, R24, c[0x0][0x1b8] ;  /* 0x00006e00181b7a20 */ /* 0x000fc60000410000 */
[----:B------:R-:W5:Y:S01]  /*09c0*/  LDS R29, [R41.X4+0x1c00] ;  /* 0x001c0000291d7984 */ /* 0x000f620000004800 */
[----:B------:R-:W-:-:S03]  /*09d0*/  FMUL.FTZ R26, R26, c[0x0][0x1b8] ;  /* 0x00006e001a1a7a20 */ /* 0x000fc60000410000 */
[----:B------:R-:W5:Y:S01]  /*09e0*/  LDS R22, [R41.X4+0x2000] ;  /* 0x0020000029167984 */ /* 0x000f620000004800 */
[----:B------:R-:W-:Y:S01]  /*09f0*/  FMUL.FTZ R43, R21, c[0x0][0x1b8] ;  /* 0x00006e00152b7a20 */ /* 0x000fe20000410000 */
[----:B------:R-:W-:Y:S02]  /*0a00*/  F2FP.PACK_AB R21, R30, R25 ;  /* 0x000000191e15723e */ /* 0x000fe400000000ff */
[----:B------:R-:W5:Y:S01]  /*0a10*/  LDS R28, [R41.X4+0x2400] ;  /* 0x00240000291c7984 */ /* 0x000f620000004800 */
[----:B------:R-:W-:Y:S01]  /*0a20*/  F2FP.PACK_AB R25, R26, R27 ;  /* 0x0000001b1a19723e */ /* 0x000fe200000000ff */
[----:B------:R-:W-:Y:S01]  /*0a30*/  FMUL.FTZ R27, R18, c[0x0][0x1b8] ;  /* 0x00006e00121b7a20 */ /* 0x000fe20000410000 */
[----:B------:R-:W-:Y:S01]  /*0a40*/  F2FP.PACK_AB R24, R44, R43 ;  /* 0x0000002b2c18723e */ /* 0x000fe200000000ff */
[----:B------:R-:W5:Y:S01]  /*0a50*/  LDS R13, [R41.X4+0x3800] ;  /* 0x00380000290d7984 */ /* 0x000f620000004800 */
[----:B0-----:R-:W-:-:S03]  /*0a60*/  FMUL.FTZ R18, R17, c[0x0][0x1b8] ;  /* 0x00006e0011127a20 */ /* 0x001fc60000410000 */
[----:B------:R-:W0:Y:S01]  /*0a70*/  LDS R20, [R41.X4+0x3c00] ;  /* 0x003c000029147984 */ /* 0x000e220000004800 */
[----:B-1----:R-:W-:-:S03]  /*0a80*/  FMUL.FTZ R8, R8, c[0x0][0x1b8] ;  /* 0x00006e0008087a20 */ /* 0x002fc60000410000 */
[----:B------:R-:W1:Y:S01]  /*0a90*/  LDS R12, [R41.X4+0x4800] ;  /* 0x00480000290c7984 */ /* 0x000e620000004800 */
[----:B--2---:R-:W-:-:S03]  /*0aa0*/  FMUL.FTZ R19, R19, c[0x0][0x1b8] ;  /* 0x00006e0013137a20 */ /* 0x004fc60000410000 */
[----:B------:R-:W2:Y:S01]  /*0ab0*/  LDS R5, [R41.X4+0x6000] ;  /* 0x0060000029057984 */ /* 0x000ea20000004800 */
[----:B---3--:R-:W-:Y:S01]  /*0ac0*/  FMUL.FTZ R11, R11, c[0x0][0x1b8] ;  /* 0x00006e000b0b7a20 */ /* 0x008fe20000410000 */
[----:B------:R-:W-:Y:S02]  /*0ad0*/  F2FP.PACK_AB R19, R19, R8 ;  /* 0x000000081313723e */ /* 0x000fe400000000ff */
[----:B------:R-:W3:Y:S01]  /*0ae0*/  LDS R15, [R41.X4+0x6400] ;  /* 0x00640000290f7984 */ /* 0x000ee20000004800 */
[----:B----4-:R-:W-:Y:S01]  /*0af0*/  FMUL.FTZ R10, R10, c[0x0][0x1b8] ;  /* 0x00006e000a0a7a20 */ /* 0x010fe20000410000 */
[----:B------:R-:W-:Y:S02]  /*0b00*/  F2FP.PACK_AB R18, R18, R11 ;  /* 0x0000000b1212723e */ /* 0x000fe400000000ff */
[----:B------:R-:W4:Y:S01]  /*0b10*/  LDS R6, [R41.X4+0x6800] ;  /* 0x0068000029067984 */ /* 0x000f220000004800 */
[----:B-----5:R-:W-:-:S03]  /*0b20*/  FMUL.FTZ R17, R16, c[0x0][0x1b8] ;  /* 0x00006e0010117a20 */ /* 0x020fc60000410000 */
[----:B------:R-:W5:Y:S01]  /*0b30*/  LDS R14, [R41.X4+0x6c00] ;  /* 0x006c0000290e7984 */ /* 0x000f620000004800 */
[----:B------:R-:W-:Y:S01]  /*0b40*/  FMUL.FTZ R23, R23, c[0x0][0x1b8] ;  /* 0x00006e0017177a20 */ /* 0x000fe20000410000 */
[----:B------:R-:W-:Y:S02]  /*0b50*/  F2FP.PACK_AB R17, R17, R10 ;  /* 0x0000000a1111723e */ /* 0x000fe400000000ff */
[----:B------:R-:W5:Y:S01]  /*0b60*/  LDS R9, [R41.X4+0x7000] ;  /* 0x0070000029097984 */ /* 0x000f620000004800 */
[----:B------:R-:W-:-:S03]  /*0b70*/  FMUL.FTZ R42, R29, c[0x0][0x1b8] ;  /* 0x00006e001d2a7a20 */ /* 0x000fc60000410000 */
[----:B------:R-:W5:Y:S01]  /*0b80*/  LDS R32, [R41.X4+0x7400] ;  /* 0x0074000029207984 */ /* 0x000f620000004800 */
[----:B------:R-:W-:Y:S01]  /*0b90*/  FMUL.FTZ R29, R22, c[0x0][0x1b8] ;  /* 0x00006e00161d7a20 */ /* 0x000fe20000410000 */
[----:B------:R-:W-:Y:S02]  /*0ba0*/  F2FP.PACK_AB R22, R42, R23 ;  /* 0x000000172a16723e */ /* 0x000fe400000000ff */
[----:B------:R-:W5:Y:S01]  /*0bb0*/  LDS R31, [R41.X4+0x7800] ;  /* 0x00780000291f7984 */ /* 0x000f620000004800 */
[----:B------:R-:W-:-:S03]  /*0bc0*/  FMUL.FTZ R28, R28, c[0x0][0x1b8] ;  /* 0x00006e001c1c7a20 */ /* 0x000fc60000410000 */
[----:B------:R-:W5:Y:S01]  /*0bd0*/  LDS R33, [R41.X4+0x7c00] ;  /* 0x007c000029217984 */ /* 0x000f620000004800 */
[----:B------:R-:W-:Y:S01]  /*0be0*/  FMUL.FTZ R13, R13, c[0x0][0x1b8] ;  /* 0x00006e000d0d7a20 */ /* 0x000fe20000410000 */
[----:B------:R-:W-:Y:S01]  /*0bf0*/  F2FP.PACK_AB R23, R28, R29 ;  /* 0x0000001d1c17723e */ /* 0x000fe200000000ff */
[----:B0-----:R-:W-:Y:S02]  /*0c00*/  FMUL.FTZ R20, R20, c[0x0][0x1b8] ;  /* 0x00006e0014147a20 */ /* 0x001fe40000410000 */
[----:B-1----:R-:W-:-:S03]  /*0c10*/  FMUL.FTZ R12, R12, c[0x0][0x1b8] ;  /* 0x00006e000c0c7a20 */ /* 0x002fc60000410000 */
[----:B------:R-:W-:Y:S01]  /*0c20*/  F2FP.PACK_AB R13, R20, R13 ;  /* 0x0000000d140d723e */ /* 0x000fe200000000ff */
[----:B--2---:R-:W-:Y:S01]  /*0c30*/  FMUL.FTZ R5, R5, c[0x0][0x1b8] ;  /* 0x00006e0005057a20 */ /* 0x004fe20000410000 */
[----:B------:R-:W-:Y:S01]  /*0c40*/  F2FP.PACK_AB R12, R27, R12 ;  /* 0x0000000c1b0c723e */ /* 0x000fe200000000ff */
[----:B---3--:R-:W-:Y:S02]  /*0c50*/  FMUL.FTZ R8, R15, c[0x0][0x1b8] ;  /* 0x00006e000f087a20 */ /* 0x008fe40000410000 */
[----:B----4-:R-:W-:-:S03]  /*0c60*/  FMUL.FTZ R6, R6, c[0x0][0x1b8] ;  /* 0x00006e0006067a20 */ /* 0x010fc60000410000 */
[----:B------:R-:W-:Y:S01]  /*0c70*/  F2FP.PACK_AB R5, R8, R5 ;  /* 0x000000050805723e */ /* 0x000fe200000000ff */
[----:B-----5:R-:W-:Y:S02]  /*0c80*/  FMUL.FTZ R11, R14, c[0x0][0x1b8] ;  /* 0x00006e000e0b7a20 */ /* 0x020fe40000410000 */
[----:B------:R-:W-:Y:S02]  /*0c90*/  IMAD.SHL.U32 R14, R7, 0x2, RZ ;  /* 0x00000002070e7824 */ /* 0x000fe400078e00ff */
[----:B------:R-:W-:Y:S01]  /*0ca0*/  FMUL.FTZ R9, R9, c[0x0][0x1b8] ;  /* 0x00006e0009097a20 */ /* 0x000fe20000410000 */
[----:B------:R-:W-:Y:S01]  /*0cb0*/  F2FP.PACK_AB R7, R11, R6 ;  /* 0x000000060b07723e */ /* 0x000fe200000000ff */
[----:B------:R-:W-:Y:S01]  /*0cc0*/  IMAD.SHL.U32 R6, R47, 0x2, RZ ;  /* 0x000000022f067824 */ /* 0x000fe200078e00ff */
[----:B------:R-:W-:Y:S01]  /*0cd0*/  STS [R14+0x8000], R34 ;  /* 0x008000220e007388 */ /* 0x000fe20000000800 */
[----:B------:R-:W-:-:S03]  /*0ce0*/  FMUL.FTZ R32, R32, c[0x0][0x1b8] ;  /* 0x00006e0020207a20 */ /* 0x000fc60000410000 */
[----:B------:R-:W-:Y:S01]  /*0cf0*/  STS [R14+0x8100], R35 ;  /* 0x008100230e007388 */ /* 0x000fe20000000800 */
[----:B------:R-:W-:Y:S01]  /*0d00*/  FMUL.FTZ R31, R31, c[0x0][0x1b8] ;  /* 0x00006e001f1f7a20 */ /* 0x000fe20000410000 */
[----:B------:R-:W-:Y:S02]  /*0d10*/  F2FP.PACK_AB R32, R32, R9 ;  /* 0x000000092020723e */ /* 0x000fe400000000ff */
[----:B------:R-:W-:Y:S01]  /*0d20*/  STS [R14+0x9000], R23 ;  /* 0x009000170e007388 */ /* 0x000fe20000000800 */
[----:B------:R-:W-:-:S03]  /*0d30*/  FMUL.FTZ R10, R33, c[0x0][0x1b8] ;  /* 0x00006e00210a7a20 */ /* 0x000fc60000410000 */
[----:B------:R-:W-:Y:S02]  /*0d40*/  STS [R14+0x9100], R24 ;  /* 0x009100180e007388 */ /* 0x000fe40000000800 */
[----:B------:R-:W-:Y:S02]  /*0d50*/  F2FP.PACK_AB R31, R10, R31 ;  /* 0x0000001f0a1f723e */ /* 0x000fe400000000ff */
[----:B------:R-:W-:Y:S04]  /*0d60*/  STS [R14+0x8800], R21 ;  /* 0x008800150e007388 */ /* 0x000fe80000000800 */
[----:B------:R-:W-:Y:S04]  /*0d70*/  STS [R14+0x8900], R22 ;  /* 0x008900160e007388 */ /* 0x000fe80000000800 */
[----:B------:R-:W-:Y:S04]  /*0d80*/  STS [R14+0x9800], R25 ;  /* 0x009800190e007388 */ /* 0x000fe80000000800 */
[----:B------:R-:W-:Y:S04]  /*0d90*/  STS [R14+0x9900], R13 ;  /* 0x0099000d0e007388 */ /* 0x000fe80000000800 */
[----:B------:R-:W-:Y:S04]  /*0da0*/  STS [R14+0xa000], R19 ;  /* 0x00a000130e007388 */ /* 0x000fe80000000800 */
[----:B------:R0:W-:Y:S04]  /*0db0*/  STS [R14+0xa100], R12 ;  /* 0x00a1000c0e007388 */ /* 0x0001e80000000800 */
[----:B------:R1:W-:Y:S04]  /*0dc0*/  STS [R14+0xb000], R5 ;  /* 0x00b000050e007388 */ /* 0x0003e80000000800 */
[----:B------:R2:W-:Y:S01]  /*0dd0*/  STS [R14+0xb100], R7 ;  /* 0x00b100070e007388 */ /* 0x0005e20000000800 */
[----:B0-----:R-:W-:-:S03]  /*0de0*/  IADD3 R12, R39, 0x20, RZ ;  /* 0x00000020270c7810 */ /* 0x001fc60007ffe0ff */
[----:B------:R-:W-:Y:S01]  /*0df0*/  STS [R14+0xa800], R18 ;  /* 0x00a800120e007388 */ /* 0x000fe20000000800 */
[----:B-1----:R-:W-:-:S03]  /*0e00*/  SHF.R.S32.HI R5, RZ, 0x1f, R4 ;  /* 0x0000001fff057819 */ /* 0x002fc60000011404 */
[----:B------:R-:W-:Y:S01]  /*0e10*/  STS [R14+0xa900], R17 ;  /* 0x00a900110e007388 */ /* 0x000fe20000000800 */
[----:B------:R-:W-:Y:S02]  /*0e20*/  ISETP.GE.OR P2, PT, R12, R40, P0 ;  /* 0x000000280c00720c */ /* 0x000fe40000746670 */
[----:B--2---:R-:W-:Y:S01]  /*0e30*/  IADD3 R7, R39, 0x40, RZ ;  /* 0x0000004027077810 */ /* 0x004fe20007ffe0ff */
[----:B------:R-:W-:Y:S01]  /*0e40*/  STS [R14+0xb800], R32 ;  /* 0x00b800200e007388 */ /* 0x000fe20000000800 */
[----:B------:R-:W-:Y:S02]  /*0e50*/  CS2R R12, SRZ ;  /* 0x00000000000c7805 */ /* 0x000fe4000001ff00 */
[--C-:B------:R-:W-:Y:S01]  /*0e60*/  @P1 SHF.R.S32.HI R13, RZ, 0x1f, R38.reuse ;  /* 0x0000001fff0d1819 */ /* 0x100fe20000011426 */
[----:B------:R0:W-:Y:S01]  /*0e70*/  STS [R14+0xb900], R31 ;  /* 0x00b9001f0e007388 */ /* 0x0001e20000000800 */
[----:B------:R-:W-:-:S03]  /*0e80*/  @P1 IMAD.MOV.U32 R12, RZ, RZ, R38 ;  /* 0x000000ffff0c1224 */ /* 0x000fc600078e0026 */
[----:B------:R-:W-:Y:S01]  /*0e90*/  BAR.SYNC.DEFER_BLOCKING 0x0 ;  /* 0x0000000000007b1d */ /* 0x000fe20000010000 */
[----:B------:R-:W-:Y:S01]  /*0ea0*/  ISETP.GE.OR P3, PT, R7, R40, P0 ;  /* 0x000000280700720c */ /* 0x000fe20000766670 */
[----:B------:R-:W-:Y:S02]  /*0eb0*/  IMAD R7, R2, c[0x0][0x1b0], RZ ;  /* 0x00006c0002077a24 */ /* 0x000fe400078e02ff */
[----:B0-----:R-:W-:Y:S01]  /*0ec0*/  IMAD.WIDE.U32 R14, R0, c[0x0][0x1a8], R4 ;  /* 0x00006a00000e7a25 */ /* 0x001fe200078e0004 */
[C---:B------:R-:W-:Y:S02]  /*0ed0*/  IADD3 R0, R39.reuse, 0x60, RZ ;  /* 0x0000006027007810 */ /* 0x040fe40007ffe0ff */
[----:B------:R-:W-:Y:S01]  /*0ee0*/  IADD3 R4, P4, R39, R12, RZ ;  /* 0x0000000c27047210 */ /* 0x000fe20007f9e0ff */
[----:B------:R-:W-:Y:S01]  /*0ef0*/  IMAD.IADD R15, R15, 0x1, R37 ;  /* 0x000000010f0f7824 */ /* 0x000fe200078e0225 */
[-C--:B------:R-:W-:Y:S01]  /*0f00*/  ISETP.GE.OR P1, PT, R0, R40.reuse, P0 ;  /* 0x000000280000720c */ /* 0x080fe20000726670 */
[C---:B------:R-:W-:Y:S01]  /*0f10*/  IMAD R7, R36.reuse, c[0x0][0x1b4], R7 ;  /* 0x00006d0024077a24 */ /* 0x040fe200078e0207 */
[C---:B------:R-:W-:Y:S01]  /*0f20*/  ISETP.GE.OR P0, PT, R39.reuse, R40, P0 ;  /* 0x000000282700720c */ /* 0x040fe20000706670 */
[----:B------:R-:W-:Y:S01]  /*0f30*/  IMAD.WIDE.U32 R36, R36, c[0x0][0x1b0], R14 ;  /* 0x00006c0024247a25 */ /* 0x000fe200078e000e */
[----:B------:R-:W-:-:S02]  /*0f40*/  LEA.HI.X.SX32 R5, R39, R13, 0x1, P4 ;  /* 0x0000000d27057211 */ /* 0x000fc400020f0eff */
[----:B------:R-:W-:-:S03]  /*0f50*/  LEA R12, R47, 0x8000, 0x1 ;  /* 0x000080002f0c7811 */ /* 0x000fc600078e08ff */
[----:B------:R-:W-:Y:S01]  /*0f60*/  IMAD.WIDE R2, R3, 0x80, R4 ;  /* 0x0000008003027825 */ /* 0x000fe200078e0204 */
[----:B------:R0:W1:Y:S03]  /*0f70*/  LDS.128 R8, [R6+0x8c00] ;  /* 0x008c000006087984 */ /* 0x0000660000000c00 */
[----:B------:R-:W-:Y:S02]  /*0f80*/  IMAD.IADD R5, R37, 0x1, R7 ;  /* 0x0000000125057824 */ /* 0x000fe400078e0207 */
[----:B------:R-:W-:Y:S05]  /*0f90*/  @P0 BRA `(.L_x_1746) ;  /* 0x0000009000000947 */ /* 0x000fea0003800000 */
[----:B------:R-:W2:Y:S01]  /*0fa0*/  LDS.128 R12, [R12] ;  /* 0x000000000c0c7984 */ /* 0x000ea20000000c00 */
[----:B------:R-:W-:Y:S01]  /*0fb0*/  MOV R4, R36 ;  /* 0x0000002400047202 */ /* 0x000fe20000000f00 */
[----:B------:R-:W-:-:S04]  /*0fc0*/  IMAD R7, R3, c[0x0][0x1a0], RZ ;  /* 0x0000680003077a24 */ /* 0x000fc800078e02ff */
[----:B------:R-:W-:-:S04]  /*0fd0*/  IMAD.WIDE.U32 R16, R2, c[0x0][0x1a0], R4 ;  /* 0x0000680002107a25 */ /* 0x000fc800078e0004 */
[----:B------:R-:W-:Y:S01]  /*0fe0*/  IMAD R7, R2, c[0x0][0x1a4], R7 ;  /* 0x0000690002077a24 */ /* 0x000fe200078e0207 */
[----:B------:R-:W-:-:S03]  /*0ff0*/  LEA R18, P0, R16, c[0x0][0x188], 0x1 ;  /* 0x0000620010127a11 */ /* 0x000fc600078008ff */
[----:B------:R-:W-:-:S05]  /*1000*/  IMAD.IADD R7, R17, 0x1, R7 ;  /* 0x0000000111077824 */ /* 0x000fca00078e0207 */
[----:B------:R-:W-:-:S05]  /*1010*/  LEA.HI.X R19, R16, c[0x0][0x18c], R7, 0x1, P0 ;  /* 0x0000630010137a11 */ /* 0x000fca00000f0c07 */
[----:B--2---:R2:W-:Y:S02]  /*1020*/  STG.E.128 [R18.64], R12 ;  /* 0x0000000c12007986 */ /* 0x0045e4000c101d04 */
.L_x_1746:
[----:B------:R-:W-:Y:S05]  /*1030*/  BSYNC B0 ;  /* 0x0000000000007941 */ /* 0x000fea0003800000 */
.L_x_1745:
[----:B--2---:R2:W3:Y:S01]  /*1040*/  LDS.128 R12, [R6+0x8400] ;  /* 0x00840000060c7984 */ /* 0x0044e20000000c00 */
[----:B------:R-:W-:Y:S01]  /*1050*/  BSSY B0, `(.L_x_1747) ;  /* 0x000000d000007945 */ /* 0x000fe20003800000 */
[----:B------:R-:W-:Y:S05]  /*1060*/  @P2 BRA `(.L_x_1748) ;  /* 0x000000b000002947 */ /* 0x000fea0003800000 */
        /* <DEDUP_REMOVED lines=10> */
[----:B---3--:R3:W-:Y:S02]  /*1110*/  STG.E.128 [R18.64], R12 ;  /* 0x0000000c12007986 */ /* 0x0087e4000c101d04 */
.L_x_1748:
[----:B------:R-:W-:Y:S05]  /*1120*/  BSYNC B0 ;  /* 0x0000000000007941 */ /* 0x000fea0003800000 */
.L_x_1747:
[----:B---3--:R3:W4:Y:S01]  /*1130*/  LDS.128 R12, [R6+0x8800] ;  /* 0x00880000060c7984 */ /* 0x0087220000000c00 */
[----:B------:R-:W-:Y:S01]  /*1140*/  BSSY B0, `(.L_x_1749) ;  /* 0x000000d000007945 */ /* 0x000fe20003800000 */
[----:B------:R-:W-:Y:S05]  /*1150*/  @P3 BRA `(.L_x_1750) ;  /* 0x000000b000003947 */ /* 0x000fea0003800000 */
[----:B------:R-:W-:Y:S01]  /*1160*/  IADD3 R17, P0, R2, 0x40, RZ ;  /* 0x0000004002117810 */ /* 0x000fe20007f1e0ff */
[----:B0-23--:R-:W-:Y:S01]  /*1170*/  IMAD.MOV.U32 R6, RZ, RZ, R36 ;  /* 0x000000ffff067224 */ /* 0x00dfe200078e0024 */
[----:B------:R-:W-:-:S03]  /*1180*/  MOV R7, R5 ;  /* 0x0000000500077202 */ /* 0x000fc60000000f00 */
[----:B------:R-:W-:Y:S02]  /*1190*/  IMAD.X R0, RZ, RZ, R3, P0 ;  /* 0x000000ffff007224 */ /* 0x000fe400000e0603 */
[----:B------:R-:W-:-:S04]  /*11a0*/  IMAD.WIDE.U32 R6, R17, c[0x0][0x1a0], R6 ;  /* 0x0000680011067a25 */ /* 0x000fc800078e0006 */
[----:B------:R-:W-:Y:S01]  /*11b0*/  IMAD R0, R0, c[0x0][0x1a0], RZ ;  /* 0x0000680000007a24 */ /* 0x000fe200078e02ff */
[----:B------:R-:W-:-:S03]  /*11c0*/  LEA R16, P0, R6, c[0x0][0x188], 0x1 ;  /* 0x0000620006107a11 */ /* 0x000fc600078008ff */
[----:B------:R-:W-:-:S04]  /*11d0*/  IMAD R17, R17, c[0x0][0x1a4], R0 ;  /* 0x0000690011117a24 */ /* 0x000fc800078e0200 */
[----:B------:R-:W-:-:S05]  /*11e0*/  IMAD.IADD R7, R7, 0x1, R17 ;  /* 0x0000000107077824 */ /* 0x000fca00078e0211 */
[----:B------:R-:W-:-:S05]  /*11f0*/  LEA.HI.X R17, R6, c[0x0][0x18c], R7, 0x1, P0 ;  /* 0x0000630006117a11 */ /* 0x000fca00000f0c07 */
[----:B----4-:R0:W-:Y:S02]  /*1200*/  STG.E.128 [R16.64], R12 ;  /* 0x0000000c10007986 */ /* 0x0101e4000c101d04 */
.L_x_1750:
[----:B------:R-:W-:Y:S05]  /*1210*/  BSYNC B0 ;  /* 0x0000000000007941 */ /* 0x000fea0003800000 */
.L_x_1749:
[----:B------:R-:W-:Y:S05]  /*1220*/  @P1 EXIT ;  /* 0x000000000000194d */ /* 0x000fea0003800000 */
[----:B------:R-:W-:-:S05]  /*1230*/  IADD3 R7, P0, R2, 0x60, RZ ;  /* 0x0000006002077810 */ /* 0x000fca0007f1e0ff */
[----:B------:R-:W-:Y:S02]  /*1240*/  IMAD.X R2, RZ, RZ, R3, P0 ;  /* 0x000000ffff027224 */ /* 0x000fe400000e0603 */
[----:B------:R-:W-:Y:S02]  /*1250*/  IMAD.MOV.U32 R3, RZ, RZ, R5 ;  /* 0x000000ffff037224 */ /* 0x000fe400078e0005 */
[----:B------:R-:W-:Y:S02]  /*1260*/  IMAD R0, R2, c[0x0][0x1a0], RZ ;  /* 0x0000680002007a24 */ /* 0x000fe400078e02ff */
[----:B------:R-:W-:-:S04]  /*1270*/  IMAD.MOV.U32 R2, RZ, RZ, R36 ;  /* 0x000000ffff027224 */ /* 0x000fc800078e0024 */
[----:B------:R-:W-:-:S04]  /*1280*/  IMAD.WIDE.U32 R2, R7, c[0x0][0x1a0], R2 ;  /* 0x0000680007027a25 */ /* 0x000fc800078e0002 */
[----:B------:R-:W-:Y:S01]  /*1290*/  IMAD R7, R7, c[0x0][0x1a4], R0 ;  /* 0x0000690007077a24 */ /* 0x000fe200078e0200 */
[----:B------:R-:W-:-:S03]  /*12a0*/  LEA R4, P0, R2, c[0x0][0x188], 0x1 ;  /* 0x0000620002047a11 */ /* 0x000fc600078008ff */
[----:B------:R-:W-:-:S05]  /*12b0*/  IMAD.IADD R3, R3, 0x1, R7 ;  /* 0x0000000103037824 */ /* 0x000fca00078e0207 */
[----:B------:R-:W-:-:S05]  /*12c0*/  LEA.HI.X R5, R2, c[0x0][0x18c], R3, 0x1, P0 ;  /* 0x0000630002057a11 */ /* 0x000fca00000f0c03 */
[----:B-1----:R-:W-:Y:S01]  /*12d0*/  STG.E.128 [R4.64], R8 ;  /* 0x0000000804007986 */ /* 0x002fe2000c101d04 */
[----:B------:R-:W-:Y:S05]  /*12e0*/  EXIT ;  /* 0x000000000000794d */ /* 0x000fea0003800000 */
.L_x_1751:
        /* <DEDUP_REMOVED lines=9> */
.L_x_1854:


//--------------------- .text._ZN7cutlass13device_kernelIN5flash19enable_sm80_to_sm89INS1_16FlashAttnBwdSm80INS1_25CollectiveMainloopBwdSm80ILi2ELi2EN4cute5tupleIJNS5_1CILi128EEES8_NS7_ILi64EEEEEENS_6half_tEfNS_4arch4Sm80ELb1ELb0ELb0ELb1ELb1ELb0ELb0ELb0ELi2ELi4ELi4ELi4ELb0EEENS1_24CollectiveEpilogueBwdGQAISA_fSD_Li256ELb1ELb1EEENS1_25SingleTileBwdLPTSchedulerILb1ELi128ELb1EEEEEEEEEvNT_6ParamsE --------------------------
	.section	.text._ZN7cutlass13device_kernelIN5flash19enable_sm80_to_sm89INS1_16FlashAttnBwdSm80INS1_25CollectiveMainloopBwdSm80ILi2ELi2EN4cute5tupleIJNS5_1CILi128EEES8_NS7_ILi64EEEEEENS_6half_tEfNS_4arch4Sm80ELb1ELb0ELb0ELb1ELb1ELb0ELb0ELb0ELi2ELi4ELi4ELi4ELb0EEENS1_24CollectiveEpilogueBwdGQAISA_fSD_Li256ELb1ELb1EEENS1_25SingleTileBwdLPTSchedulerILb1ELi128ELb1EEEEEEEEEvNT_6ParamsE,"ax",@progbits
	.sectioninfo	@"SHI_REGISTERS=255"
	.align	128
.text._ZN7cutlass13device_kernelIN5flash19enable_sm80_to_sm89INS1_16FlashAttnBwdSm80INS1_25CollectiveMainloopBwdSm80ILi2ELi2EN4cute5tupleIJNS5_1CILi128EEES8_NS7_ILi64EEEEEENS_6half_tEfNS_4arch4Sm80ELb1ELb0ELb0ELb1ELb1ELb0ELb0ELb0ELi2ELi4ELi4ELi4ELb0EEENS1_24CollectiveEpilogueBwdGQAISA_fSD_Li256ELb1ELb1EEENS1_25SingleTileBwdLPTSchedulerILb1ELi128ELb1EEEEEEEEEvNT_6ParamsE:
        .type           _ZN7cutlass13device_kernelIN5flash19enable_sm80_to_sm89INS1_16FlashAttnBwdSm80INS1_25CollectiveMainloopBwdSm80ILi2ELi2EN4cute5tupleIJNS5_1CILi128EEES8_NS7_ILi64EEEEEENS_6half_tEfNS_4arch4Sm80ELb1ELb0ELb0ELb1ELb1ELb0ELb0ELb0ELi2ELi4ELi4ELi4ELb0EEENS1_24CollectiveEpilogueBwdGQAISA_fSD_Li256ELb1ELb1EEENS1_25SingleTileBwdLPTSchedulerILb1ELi128ELb1EEEEEEEEEvNT_6ParamsE,@function
        .size           _ZN7cutlass13device_kernelIN5flash19enable_sm80_to_sm89INS1_16FlashAttnBwdSm80INS1_25CollectiveMainloopBwdSm80ILi2ELi2EN4cute5tupleIJNS5_1CILi128EEES8_NS7_ILi64EEEEEENS_6half_tEfNS_4arch4Sm80ELb1ELb0ELb0ELb1ELb1ELb0ELb0ELb0ELi2ELi4ELi4ELi4ELb0EEENS1_24CollectiveEpilogueBwdGQAISA_fSD_Li256ELb1ELb1EEENS1_25SingleTileBwdLPTSchedulerILb1ELi128ELb1EEEEEEEEEvNT_6ParamsE,(.L_x_1855 - _ZN7cutlass13device_kernelIN5flash19enable_sm80_to_sm89INS1_16FlashAttnBwdSm80INS1_25CollectiveMainloopBwdSm80ILi2ELi2EN4cute5tupleIJNS5_1CILi128EEES8_NS7_ILi64EEEEEENS_6half_tEfNS_4arch4Sm80ELb1ELb0ELb0ELb1ELb1ELb0ELb0ELb0ELi2ELi4ELi4ELi4ELb0EEENS1_24CollectiveEpilogueBwdGQAISA_fSD_Li256ELb1ELb1EEENS1_25SingleTileBwdLPTSchedulerILb1ELi128ELb1EEEEEEEEEvNT_6ParamsE)
        .other          _ZN7cutlass13device_kernelIN5flash19enable_sm80_to_sm89INS1_16FlashAttnBwdSm80INS1_25CollectiveMainloopBwdSm80ILi2ELi2EN4cute5tupleIJNS5_1CILi128EEES8_NS7_ILi64EEEEEENS_6half_tEfNS_4arch4Sm80ELb1ELb0ELb0ELb1ELb1ELb0ELb0ELb0ELi2ELi4ELi4ELi4ELb0EEENS1_24CollectiveEpilogueBwdGQAISA_fSD_Li256ELb1ELb1EEENS1_25SingleTileBwdLPTSchedulerILb1ELi128ELb1EEEEEEEEEvNT_6ParamsE,@"STO_CUDA_ENTRY STV_DEFAULT"
_ZN7cutlass13device_kernelIN5flash19enable_sm80_to_sm89INS1_16FlashAttnBwdSm80INS1_25CollectiveMainloopBwdSm80ILi2ELi2EN4cute5tupleIJNS5_1CILi128EEES8_NS7_ILi64EEEEEENS_6half_tEfNS_4arch4Sm80ELb1ELb0ELb0ELb1ELb1ELb0ELb0ELb0ELi2ELi4ELi4ELi4ELb0EEENS1_24CollectiveEpilogueBwdGQAISA_fSD_Li256ELb1ELb1EEENS1_25SingleTileBwdLPTSchedulerILb1ELi128ELb1EEEEEEEEEvNT_6ParamsE:
        /* <DEDUP_REMOVED lines=30> */
.L_x_1753:
[----:B------:R-:W-:Y:S02]  /*01e0*/  ULDC UR7, c[0x0][0x3b4] ;  /* 0x0000ed0000077ab9 */ /* 0x000fe40000000800 */
[----:B------:R-:W-:Y:S02]  /*01f0*/  UISETP.NE.AND UP0, UPT, UR7, 0x1, UPT ;  /* 0x000000010700788c */ /* 0x000fe4000bf05270 */
[----:B------:R-:W-:Y:S02]  /*0200*/  ULDC.64 UR4, c[0x0][0x3b8] ;  /* 0x0000ee0000047ab9 */ /* 0x000fe40000000a00 */
[----:B------:R-:W-:Y:S02]  /*0210*/  UIMAD.WIDE.U32 UR10, UR6, UR4, URZ ;  /* 0x00000004060a72a5 */ /* 0x000fe4000f8e003f */
[----:B------:R-:W-:-:S05]  /*0220*/  UMOV UR8, UR6 ;  /* 0x0000000600087c82 */ /* 0x000fca0008000000 */
[----:B------:R-:W-:-:S04]  /*0230*/  @UP0 USHF.R.U32.HI UR8, URZ, UR5, UR11 ;  /* 0x000000053f080299 */ /* 0x000fc8000801160b */
[----:B------:R-:W-:-:S04]  /*0240*/  UIMAD UR7, UR8, UR7, URZ ;  /* 0x00000007080772a4 */ /* 0x000fc8000f8e023f */
.L_x_1754:
        /* <DEDUP_REMOVED lines=22> */
.L_x_1755:
        /* <DEDUP_REMOVED lines=14> */
.L_x_1757:
[----:B------:R-:W-:Y:S02]  /*0490*/  ULDC UR5, c[0x0][0x3dc] ;  /* 0x0000f70000057ab9 */ /* 0x000fe40000000800 */
.L_x_1756:
        /* <DEDUP_REMOVED lines=9> */
.L_x_1752:
        /* <DEDUP_REMOVED lines=21> */
.L_x_1759:
[----:B------:R-:W-:Y:S02]  /*0680*/  ULDC UR7, c[0x0][0x3b4] ;  /* 0x0000ed0000077ab9 */ /* 0x000fe40000000800 */
[----:B------:R-:W-:Y:S02]  /*0690*/  UISETP.NE.AND UP0, UPT, UR7, 0x1, UPT ;  /* 0x000000010700788c */ /* 0x000fe4000bf05270 */
[----:B------:R-:W-:Y:S02]  /*06a0*/  ULDC.64 UR4, c[0x0][0x3b8] ;  /* 0x0000ee0000047ab9 */ /* 0x000fe40000000a00 */
[----:B------:R-:W-:Y:S02]  /*06b0*/  UIMAD.WIDE.U32 UR10, UR6, UR4, URZ ;  /* 0x00000004060a72a5 */ /* 0x000fe4000f8e003f */
[----:B------:R-:W-:-:S05]  /*06c0*/  UMOV UR8, UR6 ;  /* 0x0000000600087c82 */ /* 0x000fca0008000000 */
[----:B------:R-:W-:-:S04]  /*06d0*/  @UP0 USHF.R.U32.HI UR8, URZ, UR5, UR11 ;  /* 0x000000053f080299 */ /* 0x000fc8000801160b */
[----:B------:R-:W-:-:S04]  /*06e0*/  UIMAD UR7, UR8, UR7, URZ ;  /* 0x00000007080772a4 */ /* 0x000fc8000f8e023f */
.L_x_1760:
        /* <DEDUP_REMOVED lines=22> */
.L_x_1761:
        /* <DEDUP_REMOVED lines=14> */
.L_x_1763:
[----:B------:R-:W-:Y:S02]  /*0930*/  ULDC UR5, c[0x0][0x3dc] ;  /* 0x0000f70000057ab9 */ /* 0x000fe40000000800 */
.L_x_1762:
        /* <DEDUP_REMOVED lines=8> */
.L_x_1758:
[----:B------:R-:W-:-:S13]  /*09c0*/  ISETP.LE.AND P0, PT, RZ, UR11, PT ;  /* 0x0000000bff007c0c */ /* 0x000fda000bf03270 */
[----:B------:R-:W-:Y:S05]  /*09d0*/  @!P0 EXIT ;  /* 0x000000000000894d */ /* 0x000fea0003800000 */
[----:B------:R-:W-:Y:S02]  /*09e0*/  ULDC.64 UR4, c[0x0][0x2c8] ;  /* 0x0000b20000047ab9 */ /* 0x000fe40000000a00 */
[----:B------:R-:W-:Y:S02]  /*09f0*/  UISETP.NE.U32.AND UP2, UPT, URZ, UR4, UPT ;  /* 0x000000043f00728c */ /* 0x000fe4000bf45070 */
[----:B------:R-:W-:Y:S02]  /*0a00*/  ULDC.64 UR6, c[0x0][0x2d0] ;  /* 0x0000b40000067ab9 */ /* 0x000fe40000000a00 */
[----:B------:R-:W-:Y:S02]  /*0a10*/  UISETP.NE.AND.EX UP2, UPT, URZ, UR5, UPT, UP2 ;  /* 0x000000053f00728c */ /* 0x000fe4000bf45320 */
[----:B------:R-:W-:Y:S02]  /*0a20*/  UISETP.NE.U32.AND UP1, UPT, URZ, UR6, UPT ;  /* 0x000000063f00728c */ /* 0x000fe4000bf25070 */
[----:B------:R-:W-:-:S02]  /*0a30*/  UMOV UR4, 0x4 ;  /* 0x0000000400047882 */ /* 0x000fc40000000000 */
[----:B------:R-:W-:Y:S01]  /*0a40*/  ULDC.64 UR8, c[0x0][0x2c8] ;  /* 0x0000b20000087ab9 */ /* 0x000fe20000000a00 */
[----:B------:R-:W-:Y:S01]  /*0a50*/  PLOP3.LUT P2, PT, PT, PT, UP2, 0x80, 0x0 ;  /* 0x000000000000781c */ /* 0x000fe20003f4f028 */
[----:B------:R-:W-:Y:S02]  /*0a60*/  UIMAD.WIDE UR8, UR11, UR4, UR8 ;  /* 0x000000040b0872a5 */ /* 0x000fe4000f8e0208 */
[----:B------:R-:W-:Y:S02]  /*0a70*/  UISETP.NE.AND.EX UP1, UPT, URZ, UR7, UPT, UP1 ;  /* 0x000000073f00728c */ /* 0x000fe4000bf25310 */
[----:B------:R-:W-:Y:S02]  /*0a80*/  ULDC.64 UR14, c[0x0][0x2d0] ;  /* 0x0000b400000e7ab9 */ /* 0x000fe40000000a00 */
[----:B------:R-:W-:Y:S01]  /*0a90*/  IMAD.U32 R8, RZ, RZ, UR8 ;  /* 0x00000008ff087e24 */ /* 0x000fe2000f8e00ff */
[----:B------:R-:W-:Y:S01]  /*0aa0*/  UIMAD.WIDE UR14, UR11, UR4, UR14 ;  /* 0x000000040b0e72a5 */ /* 0x000fe2000f8e020e */
[----:B------:R-:W-:Y:S01]  /*0ab0*/  IMAD.U32 R9, RZ, RZ, UR9 ;  /* 0x00000009ff097e24 */ /* 0x000fe2000f8e00ff */
[----:B------:R-:W-:Y:S01]  /*0ac0*/  PLOP3.LUT P1, PT, PT, PT, UP1, 0x80, 0x0 ;  /* 0x000000000000781c */ /* 0x000fe20003f2f018 */
[----:B------:R-:W-:-:S02]  /*0ad0*/  ULDC.64 UR6, c[0x0][0x2d8] ;  /* 0x0000b60000067ab9 */ /* 0x000fc40000000a00 */
[----:B------:R-:W-:Y:S01]  /*0ae0*/  UISETP.NE.U32.AND UP0, UPT, URZ, UR6, UPT ;  /* 0x000000063f00728c */ /* 0x000fe2000bf05070 */
[----:B------:R-:W2:Y:S01]  /*0af0*/  @P2 LDG.E R0, [R8.64] ;  /* 0x0000001208002981 */ /* 0x000ea2000c1e1900 */
[----:B------:R-:W-:Y:S01]  /*0b00*/  MOV R2, UR14 ;  /* 0x0000000e00027c02 */ /* 0x000fe20008000f00 */
[----:B------:R-:W-:Y:S01]  /*0b10*/  IMAD.U32 R3, RZ, RZ, UR15 ;  /* 0x0000000fff037e24 */ /* 0x000fe2000f8e00ff */
[----:B------:R-:W-:Y:S01]  /*0b20*/  UISETP.NE.AND.EX UP0, UPT, URZ, UR7, UPT, UP0 ;  /* 0x000000073f00728c */ /* 0x000fe2000bf05300 */
[----:B------:R-:W3:Y:S02]  /*0b30*/  @P2 LDG.E R5, [R8.64] ;  /* 0x0000001208052981 */ /* 0x000ee4000c1e1900 */
[----:B------:R-:W-:-:S03]  /*0b40*/  ULDC.64 UR6, c[0x0][0x2d8] ;  /* 0x0000b60000067ab9 */ /* 0x000fc60000000a00 */
[----:B------:R-:W4:Y:S01]  /*0b50*/  @P1 LDG.E R4, [R2.64] ;  /* 0x0000001202041981 */ /* 0x000f22000c1e1900 */
[----:B------:R-:W-:-:S04]  /*0b60*/  PLOP3.LUT P0, PT, PT, PT, UP0, 0x80, 0x0 ;  /* 0x000000000000781c */ /* 0x000fc80003f0f008 */
[----:B------:R-:W-:-:S06]  /*0b70*/  @UP0 UIMAD.WIDE UR6, UR11, UR4, UR6 ;  /* 0x000000040b0602a5 */ /* 0x000fcc000f8e0206 */
[----:B------:R-:W-:Y:S01]  /*0b80*/  MOV R6, UR6 ;  /* 0x0000000600067c02 */ /* 0x000fe20008000f00 */
[----:B------:R-:W-:-:S05]  /*0b90*/  IMAD.U32 R7, RZ, RZ, UR7 ;  /* 0x00000007ff077e24 */ /* 0x000fca000f8e00ff */
[----:B------:R-:W5:Y:S01]  /*0ba0*/  @P0 LDG.E R6, [R6.64] ;  /* 0x0000001206060981 */ /* 0x000f62000c1e1900 */
[----:B------:R-:W-:Y:S02]  /*0bb0*/  ULDC UR10, c[0x0][0x168] ;  /* 0x00005a00000a7ab9 */ /* 0x000fe40000000800 */
[----:B------:R-:W-:Y:S02]  /*0bc0*/  UMOV UR17, URZ ;  /* 0x0000003f00117c82 */ /* 0x000fe40008000000 */
[----:B------:R-:W-:Y:S02]  /*0bd0*/  UMOV UR30, URZ ;  /* 0x0000003f001e7c82 */ /* 0x000fe40008000000 */
[----:B------:R-:W-:Y:S02]  /*0be0*/  UMOV UR31, URZ ;  /* 0x0000003f001f7c82 */ /* 0x000fe40008000000 */
[----:B------:R-:W-:Y:S02]  /*0bf0*/  UMOV UR20, URZ ;  /* 0x0000003f00147c82 */ /* 0x000fe40008000000 */
[----:B------:R-:W-:Y:S01]  /*0c00*/  UMOV UR21, URZ ;  /* 0x0000003f00157c82 */ /* 0x000fe20008000000 */
[----:B--2---:R-:W1:Y:S08]  /*0c10*/  @P2 R2UR UR5, R0 ;  /* 0x00000000000523c2 */ /* 0x004e7000000e0000 */
[----:B---3--:R-:W2:Y:S08]  /*0c20*/  @P2 R2UR UR8, R5 ;  /* 0x00000000050823c2 */ /* 0x008eb000000e0000 */
[----:B----4-:R-:W3:Y:S01]  /*0c30*/  @P1 R2UR UR7, R4 ;  /* 0x00000000040713c2 */ /* 0x010ee200000e0000 */
[----:B-1----:R-:W-:-:S04]  /*0c40*/  @UP2 ULEA UR5, UR11, UR5, 0x7 ;  /* 0x000000050b052291 */ /* 0x002fc8000f8e383f */
[----:B------:R-:W-:-:S04]  /*0c50*/  @UP2 USHF.R.S32.HI UR9, URZ, 0x1f, UR5 ;  /* 0x0000001f3f092899 */ /* 0x000fc80008011405 */
[----:B------:R-:W-:Y:S02]  /*0c60*/  @UP2 ULEA.HI UR9, UR9, UR5, URZ, 0x7 ;  /* 0x0000000509092291 */ /* 0x000fe4000f8f383f */
[----:B--2---:R-:W-:Y:S02]  /*0c70*/  @UP2 USHF.R.S32.HI UR6, URZ, 0x1f, UR8 ;  /* 0x0000001f3f062899 */ /* 0x004fe40008011408 */
[----:B---3--:R-:W-:Y:S01]  /*0c80*/  @UP1 USHF.R.S32.HI UR5, URZ, 0x1f, UR7 ;  /* 0x0000001f3f051899 */ /* 0x008fe20008011407 */
[----:B-----5:R1:W2:Y:S01]  /*0c90*/  @P0 R2UR UR10, R6 ;  /* 0x00000000060a03c2 */ /* 0x0202a200000e0000 */
[----:B------:R-:W-:Y:S02]  /*0ca0*/  @UP2 ULOP3.LUT UR17, UR9, 0xffffff80, URZ, 0xc0, !UPT ;  /* 0xffffff8009112892 */ /* 0x000fe4000f8ec03f */
[----:B------:R-:W-:Y:S02]  /*0cb0*/  @UP2 UMOV UR20, UR8 ;  /* 0x0000000800142c82 */ /* 0x000fe40008000000 */
[----:B------:R-:W-:-:S02]  /*0cc0*/  ULDC UR9, c[0x0][0x198] ;  /* 0x0000660000097ab9 */ /* 0x000fc40000000800 */
[----:B------:R-:W-:Y:S02]  /*0cd0*/  @UP2 UMOV UR21, UR6 ;  /* 0x0000000600152c82 */ /* 0x000fe40008000000 */
[----:B------:R-:W-:Y:S02]  /*0ce0*/  @UP1 UMOV UR30, UR7 ;  /* 0x00000007001e1c82 */ /* 0x000fe40008000000 */
[----:B------:R-:W-:Y:S01]  /*0cf0*/  @UP1 UMOV UR31, UR5 ;  /* 0x00000005001f1c82 */ /* 0x000fe20008000000 */
[----:B------:R-:W-:Y:S05]  /*0d00*/  @P0 BRA `(.L_x_1764) ;  /* 0x0000006000000947 */ /* 0x000fea0003800000 */
[----:B------:R-:W-:Y:S05]  /*0d10*/  @!P2 BRA `(.L_x_1764) ;  /* 0x000000500000a947 */ /* 0x000fea0003800000 */
[----:B------:R-:W3:Y:S04]  /*0d20*/  LDG.E R4, [R8.64] ;  /* 0x0000001208047981 */ /* 0x000ee8000c1e1900 */
[----:B------:R-:W4:Y:S01]  /*0d30*/  LDG.E R0, [R8.64+0x4] ;  /* 0x0000041208007981 */ /* 0x000f22000c1e1900 */
[----:B--23--:R-:W2:Y:S08]  /*0d40*/  R2UR UR10, R4 ;  /* 0x00000000040a73c2 */ /* 0x00ceb000000e0000 */
[----:B----4-:R-:W2:Y:S02]  /*0d50*/  R2UR UR5, R0 ;  /* 0x00000000000573c2 */ /* 0x010ea400000e0000 */
[----:B--2---:R-:W-:-:S06]  /*0d60*/  UIADD3 UR10, -UR10, UR5, URZ ;  /* 0x000000050a0a7290 */ /* 0x004fcc000fffe13f */
.L_x_1764:
[----:B------:R-:W-:-:S04]  /*0d70*/  ISETP.NE.U32.AND P0, PT, RZ, c[0x0][0x2e0], PT ;  /* 0x0000b800ff007a0c */ /* 0x000fc80003f05070 */
[----:B------:R-:W-:-:S13]  /*0d80*/  ISETP.NE.AND.EX P0, PT, RZ, c[0x0][0x2e4], PT, P0 ;  /* 0x0000b900ff007a0c */ /* 0x000fda0003f05300 */
[----:B------:R-:W-:Y:S05]  /*0d90*/  @!P0 BRA `(.L_x_1765) ;  /* 0x0000007000008947 */ /* 0x000fea0003800000 */
[----:B------:R-:W-:Y:S02]  /*0da0*/  ULDC.64 UR6, c[0x0][0x2e0] ;  /* 0x0000b80000067ab9 */ /* 0x000fe40000000a00 */
[----:B------:R-:W-:-:S06]  /*0db0*/  UIMAD.WIDE UR6, UR11, UR4, UR6 ;  /* 0x000000040b0672a5 */ /* 0x000fcc000f8e0206 */
[----:B------:R-:W-:Y:S02]  /*0dc0*/  MOV R2, UR6 ;  /* 0x0000000600027c02 */ /* 0x000fe40008000f00 */
[----:B------:R-:W-:-:S05]  /*0dd0*/  MOV R3, UR7 ;  /* 0x0000000700037c02 */ /* 0x000fca0008000f00 */
[----:B------:R-:W3:Y:S02]  /*0de0*/  LDG.E R0, [R2.64] ;  /* 0x0000001202007981 */ /* 0x000ee4000c1e1900 */
[----:B---3--:R3:W4:Y:S01]  /*0df0*/  R2UR UR9, R0 ;  /* 0x00000000000973c2 */ /* 0x00872200000e0000 */
[----:B------:R-:W-:Y:S05]  /*0e00*/  BRA `(.L_x_1766) ;  /* 0x0000006000007947 */ /* 0x000fea0003800000 */
.L_x_1765:
[----:B------:R-:W-:Y:S05]  /*0e10*/  @!P1 BRA `(.L_x_1766) ;  /* 0x0000005000009947 */ /* 0x000fea0003800000 */
[----:B------:R3:W4:Y:S04]  /*0e20*/  LDG.E R0, [R2.64] ;  /* 0x0000001202007981 */ /* 0x000728000c1e1900 */
[----:B---3--:R-:W3:Y:S01]  /*0e30*/  LDG.E R2, [R2.64+0x4] ;  /* 0x0000041202027981 */ /* 0x008ee2000c1e1900 */
[----:B----4-:R-:W4:Y:S08]  /*0e40*/  R2UR UR9, R0 ;  /* 0x00000000000973c2 */ /* 0x010f3000000e0000 */
[----:B---3--:R-:W4:Y:S02]  /*0e50*/  R2UR UR4, R2 ;  /* 0x00000000020473c2 */ /* 0x008f2400000e0000 */
[----:B----4-:R-:W-:-:S06]  /*0e60*/  UIADD3 UR9, -UR9, UR4, URZ ;  /* 0x0000000409097290 */ /* 0x010fcc000fffe13f */
.L_x_1766:
[----:B------:R-:W-:Y:S01]  /*0e70*/  USHF.L.U32 UR24, UR12, 0x7, URZ ;  /* 0x000000070c187899 */ /* 0x000fe2000800063f */
[----:B------:R-:W-:Y:S01]  /*0e80*/  PLOP3.LUT P1, PT, PT, PT, PT, 0x80, 0x0 ;  /* 0x000000000000781c */ /* 0x000fe20003f2f070 */
[----:B------:R-:W-:Y:S01]  /*0e90*/  ULDC UR4, c[0x0][0x2a4] ;  /* 0x0000a90000047ab9 */ /* 0x000fe20000000800 */
[----:B------:R-:W-:Y:S01]  /*0ea0*/  CS2R R126, SRZ ;  /* 0x00000000007e7805 */ /* 0x000fe2000001ff00 */
[----:B----4-:R-:W-:Y:S01]  /*0eb0*/  UIADD3 UR4, UR24, -UR4, -UR9 ;  /* 0x8000000418047290 */ /* 0x010fe2000fffe809 */
[----:B------:R-:W-:Y:S01]  /*0ec0*/  CS2R R124, SRZ ;  /* 0x00000000007c7805 */ /* 0x000fe2000001ff00 */
[----:B--2---:R-:W-:Y:S01]  /*0ed0*/  UIADD3 UR5, UR10, 0x7f, URZ ;  /* 0x0000007f0a057890 */ /* 0x004fe2000fffe03f */
        /* <DEDUP_REMOVED lines=48> */
[----:B------:R-:W-:Y:S01]  /*11e0*/  UIADD3 UR24, -UR24, UR9, URZ ;  /* 0x0000000918187290 */ /* 0x000fe2000fffe13f */
[----:B------:R-:W-:Y:S01]  /*11f0*/  IMAD.U32 R4, RZ, RZ, UR13 ;  /* 0x0000000dff047e24 */ /* 0x000fe2000f8e00ff */
[----:B------:R-:W-:Y:S01]  /*1200*/  UIMAD UR28, UR13, UR5, UR4 ;  /* 0x000000050d1c72a4 */ /* 0x000fe2000f8e0204 */
[----:B------:R-:W-:Y:S01]  /*1210*/  SHF.R.S32.HI R29, RZ, 0x3, R8 ;  /* 0x00000003ff1d7819 */ /* 0x000fe20000011408 */
[----:B------:R-:W-:Y:S01]  /*1220*/  UMOV UR14, 0x6 ;  /* 0x00000006000e7882 */ /* 0x000fe20000000000 */
[----:B------:R-:W-:Y:S01]  /*1230*/  SHF.R.S32.HI R11, RZ, 0x1f, R10 ;  /* 0x0000001fff0b7819 */ /* 0x000fe2000001140a */
[----:B------:R-:W-:Y:S01]  /*1240*/  ULDC.64 UR4, c[0x0][0x238] ;  /* 0x00008e0000047ab9 */ /* 0x000fe20000000a00 */
[C---:B---3--:R-:W-:Y:S01]  /*1250*/  IADD3 R0, -R29.reuse, UR24, RZ ;  /* 0x000000181d007c10 */ /* 0x048fe2000fffe1ff */
[----:B------:R-:W-:Y:S01]  /*1260*/  ULDC.64 UR6, c[0x0][0x1d8] ;  /* 0x0000760000067ab9 */ /* 0x000fe20000000a00 */
[----:B------:R-:W-:Y:S01]  /*1270*/  SHF.R.S32.HI R21, RZ, 0x1f, R20 ;  /* 0x0000001fff157819 */ /* 0x000fe20000011414 */
[----:B------:R-:W-:Y:S01]  /*1280*/  UIMAD UR4, UR23, UR4, URZ ;  /* 0x00000004170472a4 */ /* 0x000fe2000f8e023f */
[C---:B------:R-:W-:Y:S01]  /*1290*/  ISETP.GE.AND P5, PT, R0.reuse, 0x1, PT ;  /* 0x000000010000780c */ /* 0x040fe20003fa6270 */
[----:B------:R-:W-:Y:S01]  /*12a0*/  USHF.L.U64.HI UR15, UR6, UR14, UR7 ;  /* 0x0000000e060f7299 */ /* 0x000fe20008010207 */
[C---:B------:R-:W-:Y:S01]  /*12b0*/  ISETP.GE.AND P4, PT, R0.reuse, 0x21, PT ;  /* 0x000000210000780c */ /* 0x040fe20003f86270 */
[----:B------:R-:W-:Y:S01]  /*12c0*/  USHF.L.U32 UR16, UR6, 0x6, URZ ;  /* 0x0000000606107899 */ /* 0x000fe2000800063f */
[C---:B------:R-:W-:Y:S01]  /*12d0*/  ISETP.GE.AND P3, PT, R0.reuse, 0x41, PT ;  /* 0x000000410000780c */ /* 0x040fe20003f66270 */
[----:B------:R-:W-:Y:S01]  /*12e0*/  UIMAD UR25, UR13, UR5, UR4 ;  /* 0x000000050d1972a4 */ /* 0x000fe2000f8e0204 */
[----:B------:R-:W-:Y:S01]  /*12f0*/  ISETP.GE.AND P2, PT, R0, 0x61, PT ;  /* 0x000000610000780c */ /* 0x000fe20003f46270 */
[----:B------:R-:W-:Y:S01]  /*1300*/  ULDC.64 UR6, c[0x0][0x288] ;  /* 0x0000a20000067ab9 */ /* 0x000fe20000000a00 */
[----:B------:R-:W-:Y:S01]  /*1310*/  LOP3.LUT R0, R8, 0xfffffff8, RZ, 0xc0, !PT ;  /* 0xfffffff808007812 */ /* 0x000fe200078ec0ff */
[----:B------:R-:W-:Y:S01]  /*1320*/  UIMAD UR6, UR23, UR6, URZ ;  /* 0x00000006170672a4 */ /* 0x000fe2000f8e023f */
[----:B------:R-:W-:Y:S01]  /*1330*/  IMAD.WIDE.U32 R4, R4, c[0x0][0x270], R10 ;  /* 0x00009c0004047a25 */ /* 0x000fe200078e000a */
[----:B------:R-:W-:Y:S01]  /*1340*/  ULDC.64 UR4, c[0x0][0x210] ;  /* 0x0000840000047ab9 */ /* 0x000fe20000000a00 */
[----:B------:R-:W-:Y:S01]  /*1350*/  SHF.R.S32.HI R24, RZ, 0x1f, R29 ;  /* 0x0000001fff187819 */ /* 0x000fe2000001141d */
[----:B------:R-:W-:Y:S01]  /*1360*/  UIMAD UR4, UR23, UR4, URZ ;  /* 0x00000004170472a4 */ /* 0x000fe2000f8e023f */
[----:B------:R-:W-:Y:S01]  /*1370*/  IMAD.IADD R28, R20, 0x1, -R0 ;  /* 0x00000001141c7824 */ /* 0x000fe200078e0a00 */
[----:B------:R-:W-:Y:S01]  /*1380*/  UIMAD UR32, UR13, UR7, UR6 ;  /* 0x000000070d2072a4 */ /* 0x000fe2000f8e0206 */
[----:B------:R-:W-:Y:S01]  /*1390*/  IMAD.SHL.U32 R0, R29, 0x40, RZ ;  /* 0x000000401d007824 */ /* 0x000fe200078e00ff */
[----:B------:R-:W-:Y:S01]  /*13a0*/  USHF.R.S32.HI UR29, URZ, 0x1f, UR11 ;  /* 0x0000001f3f1d7899 */ /* 0x000fe2000801140b */
[----:B------:R-:W-:Y:S01]  /*13b0*/  IMAD.U32 R2, RZ, RZ, UR13 ;  /* 0x0000000dff027e24 */ /* 0x000fe2000f8e00ff */
[----:B------:R-:W-:Y:S01]  /*13c0*/  ULDC.64 UR6, c[0x0][0x180] ;  /* 0x0000600000067ab9 */ /* 0x000fe20000000a00 */
[----:B-1----:R-:W-:Y:S01]  /*13d0*/  IMAD.U32 R6, RZ, RZ, UR13 ;  /* 0x0000000dff067e24 */ /* 0x002fe2000f8e00ff */
[----:B------:R-:W-:Y:S01]  /*13e0*/  UIMAD UR6, UR23, UR6, URZ ;  /* 0x00000006170672a4 */ /* 0x000fe2000f8e023f */
[----:B------:R-:W-:Y:S01]  /*13f0*/  IADD3 R5, R5, UR28, RZ ;  /* 0x0000001c05057c10 */ /* 0x000fe2000fffe0ff */
[----:B------:R-:W-:Y:S01]  /*1400*/  ULDC.64 UR26, c[0x0][0x248] ;  /* 0x00009200001a7ab9 */ /* 0x000fe20000000a00 */
[----:B------:R-:W-:Y:S01]  /*1410*/  IMAD.SHL.U32 R8, R28, 0x8, RZ ;  /* 0x000000081c087824 */ /* 0x000fe200078e00ff */
[----:B------:R-:W-:Y:S01]  /*1420*/  USEL UR23, UR29, URZ, !UP2 ;  /* 0x0000003f1d177287 */ /* 0x000fe2000d000000 */
[----:B------:R-:W-:Y:S01]  /*1430*/  LOP3.LUT R0, R0, 0x1c0, RZ, 0xc0, !PT ;  /* 0x000001c000007812 */ /* 0x000fe200078ec0ff */
[----:B------:R-:W-:Y:S01]  /*1440*/  UIMAD UR28, UR13, UR5, UR4 ;  /* 0x000000050d1c72a4 */ /* 0x000fe2000f8e0204 */
[----:B------:R-:W-:Y:S01]  /*1450*/  IMAD.WIDE.U32 R2, R2, c[0x0][0x238], R20 ;  /* 0x00008e0002027a25 */ /* 0x000fe200078e0014 */
[----:B------:R-:W-:Y:S01]  /*1460*/  UISETP.NE.AND UP0, UPT, UR26, 0x1, UPT ;  /* 0x000000011a00788c */ /* 0x000fe2000bf05270 */
[----:B------:R-:W-:Y:S01]  /*1470*/  LOP3.LUT R9, R0, 0x38, R8, 0xf8, !PT ;  /* 0x0000003800097812 */ /* 0x000fe200078ef808 */
[----:B------:R-:W-:Y:S01]  /*1480*/  ULDC.64 UR4, c[0x0][0x278] ;  /* 0x00009e0000047ab9 */ /* 0x000fe20000000a00 */
[----:B------:R-:W-:Y:S01]  /*1490*/  IMAD.WIDE.U32 R6, R6, c[0x0][0x288], R10 ;  /* 0x0000a20006067a25 */ /* 0x000fe200078e000a */
[----:B------:R-:W-:Y:S01]  /*14a0*/  UIMAD UR4, UR23, UR4, URZ ;  /* 0x00000004170472a4 */ /* 0x000fe2000f8e023f */
[----:B------:R-:W-:Y:S01]  /*14b0*/  SHF.R.U32.HI R0, RZ, 0x3, R0 ;  /* 0x00000003ff007819 */ /* 0x000fe20000011600 */
[----:B------:R-:W-:Y:S01]  /*14c0*/  USEL UR24, UR11, URZ, !UP2 ;  /* 0x0000003f0b187287 */ /* 0x000fe2000d000000 */
[----:B------:R-:W-:Y:S01]  /*14d0*/  IADD3 R23, R3, UR25, RZ ;  /* 0x0000001903177c10 */ /* 0x000fe2000fffe0ff */
[----:B------:R-:W-:Y:S01]  /*14e0*/  UIMAD.WIDE.U32 UR26, UR13, UR27, URZ ;  /* 0x0000001b0d1a72a5 */ /* 0x000fe2000f8e003f */
[----:B------:R-:W-:Y:S01]  /*14f0*/  IMAD.MOV.U32 R22, RZ, RZ, R2 ;  /* 0x000000ffff167224 */ /* 0x000fe200078e0002 */
[----:B------:R-:W-:Y:S01]  /*1500*/  IADD3 R3, R7, UR32, RZ ;  /* 0x0000002007037c10 */ /* 0x000fe2000fffe0ff */
[----:B------:R-:W-:Y:S01]  /*1510*/  IMAD.MOV.U32 R2, RZ, RZ, R6 ;  /* 0x000000ffff027224 */ /* 0x000fe200078e0006 */
[----:B------:R-:W-:Y:S01]  /*1520*/  UIMAD UR32, UR24, UR5, UR4 ;  /* 0x00000005182072a4 */ /* 0x000fe2000f8e0204 */
[----:B------:R-:W-:Y:S01]  /*1530*/  IADD3 R6, P0, R29, UR30, RZ ;  /* 0x0000001e1d067c10 */ /* 0x000fe2000ff1e0ff */
[----:B------:R-:W-:Y:S01]  /*1540*/  UMOV UR30, UR13 ;  /* 0x0000000d001e7c82 */ /* 0x000fe20008000000 */
[----:B------:R-:W-:Y:S01]  /*1550*/  LOP3.LUT R18, R9, R0, RZ, 0x3c, !PT ;  /* 0x0000000009127212 */ /* 0x000fe200078e3cff */
[----:B------:R-:W-:Y:S01]  /*1560*/  ULDC UR4, c[0x0][0x250] ;  /* 0x0000940000047ab9 */ /* 0x000fe20000000800 */
[----:B------:R-:W-:Y:S01]  /*1570*/  LEA.HI R0, R25, R20, RZ, 0x6 ;  /* 0x0000001419007211 */ /* 0x000fe200078f30ff */
[----:B------:R-:W-:Y:S01]  /*1580*/  @UP0 USHF.R.U32.HI UR30, URZ, UR4, UR27 ;  /* 0x000000043f1e0299 */ /* 0x000fe2000801161b */
[----:B------:R-:W-:Y:S01]  /*1590*/  IMAD.U32 R26, RZ, RZ, UR24 ;  /* 0x00000018ff1a7e24 */ /* 0x000fe2000f8e00ff */
[----:B------:R-:W-:Y:S01]  /*15a0*/  UIMAD UR25, UR13, UR7, UR6 ;  /* 0x000000070d1972a4 */ /* 0x000fe2000f8e0206 */
[----:B------:R-:W-:Y:S01]  /*15b0*/  IADD3.X R7, R24, UR31, RZ, P0, !PT ;  /* 0x0000001f18077c10 */ /* 0x000fe200087fe4ff */
[----:B------:R-:W-:Y:S01]  /*15c0*/  USHF.R.S32.HI UR27, URZ, 0x1f, UR30 ;  /* 0x0000001f3f1b7899 */ /* 0x000fe2000801141e */
[----:B------:R-:W-:Y:S01]  /*15d0*/  IMAD.SHL.U32 R0, R0, 0x8, RZ ;  /* 0x0000000800007824 */ /* 0x000fe200078e00ff */
[----:B------:R-:W-:Y:S01]  /*15e0*/  ULDC.64 UR6, c[0x0][0x290] ;  /* 0x0000a40000067ab9 */ /* 0x000fe20000000a00 */
[----:B------:R-:W-:Y:S01]  /*15f0*/  IMAD.U32 R12, RZ, RZ, UR12 ;  /* 0x0000000cff0c7e24 */ /* 0x000fe2000f8e00ff */
[----:B------:R-:W-:Y:S01]  /*1600*/  ULDC.64 UR4, c[0x0][0x1e0] ;  /* 0x0000780000047ab9 */ /* 0x000fe20000000a00 */
[----:B------:R-:W-:Y:S01]  /*1610*/  IMAD.WIDE.U32 R4, R26, c[0x0][0x278], R4 ;  /* 0x00009e001a047a25 */ /* 0x000fe200078e0004 */
[----:B------:R-:W-:Y:S01]  /*1620*/  UIMAD UR6, UR23, UR6, URZ ;  /* 0x00000006170672a4 */ /* 0x000fe2000f8e023f */
[----:B------:R-:W-:Y:S01]  /*1630*/  LOP3.LUT R27, R18, 0xfffffe00, R0, 0xf8, !PT ;  /* 0xfffffe00121b7812 */ /* 0x000fe200078ef800 */
[----:B------:R-:W-:Y:S01]  /*1640*/  UIMAD UR4, UR27, UR4, URZ ;  /* 0x000000041b0472a4 */ /* 0x000fe2000f8e023f */
[----:B------:R-:W-:Y:S01]  /*1650*/  IMAD.WIDE R12, R12, 0x80, R6 ;  /* 0x000000800c0c7825 */ /* 0x000fe200078e0206 */
[----:B------:R-:W-:Y:S01]  /*1660*/  USHF.R.S32.HI UR34, URZ, 0x1f, UR17 ;  /* 0x0000001f3f227899 */ /* 0x000fe20008011411 */
[----:B------:R-:W-:Y:S01]  /*1670*/  SHF.R.S32.HI R9, RZ, 0x1f, R8 ;  /* 0x0000001fff097819 */ /* 0x000fe20000011408 */
[----:B------:R-:W-:Y:S01]  /*1680*/  UIMAD UR31, UR24, UR7, UR6 ;  /* 0x00000007181f72a4 */ /* 0x000fe2000f8e0206 */
[----:B------:R-:W-:Y:S01]  /*1690*/  IMAD.U32 R0, RZ, RZ, UR32 ;  /* 0x00000020ff007e24 */ /* 0x000fe2000f8e00ff */
[----:B------:R-:W-:Y:S01]  /*16a0*/  IADD3 R35, P0, R4, UR17, RZ ;  /* 0x0000001104237c10 */ /* 0x000fe2000ff1e0ff */
[----:B------:R-:W-:Y:S01]  /*16b0*/  IMAD.U32 R6, RZ, RZ, UR13 ;  /* 0x0000000dff067e24 */ /* 0x000fe2000f8e00ff */
[----:B------:R-:W-:Y:S01]  /*16c0*/  USEL UR29, UR29, URZ, !UP1 ;  /* 0x0000003f1d1d7287 */ /* 0x000fe2000c800000 */
[----:B------:R-:W-:Y:S01]  /*16d0*/  IMAD.WIDE.U32 R2, R26, c[0x0][0x290], R2 ;  /* 0x0000a4001a027a25 */ /* 0x000fe200078e0002 */
[----:B------:R-:W-:Y:S01]  /*16e0*/  UIMAD UR33, UR30, UR5, UR4 ;  /* 0x000000051e2172a4 */ /* 0x000fe2000f8e0204 */
[----:B------:R-:W-:Y:S01]  /*16f0*/  IADD3.X R34, R5, UR34, R0, P0, !PT ;  /* 0x0000002205227c10 */ /* 0x000fe200087fe400 */
[----:B------:R-:W-:Y:S01]  /*1700*/  ULDC.64 UR6, c[0x0][0x1e8] ;  /* 0x00007a0000067ab9 */ /* 0x000fe20000000a00 */
[----:B------:R-:W-:Y:S01]  /*1710*/  IMAD.U32 R16, RZ, RZ, UR30 ;  /* 0x0000001eff107e24 */ /* 0x000fe2000f8e00ff */
[----:B------:R-:W-:Y:S01]  /*1720*/  ULDC.64 UR4, c[0x0][0x1b0] ;  /* 0x00006c0000047ab9 */ /* 0x000fe20000000a00 */
[----:B------:R-:W-:Y:S01]  /*1730*/  IMAD.WIDE.U32 R6, R6, c[0x0][0x180], R8 ;  /* 0x0000600006067a25 */ /* 0x000fe200078e0008 */
[----:B------:R1:W-:Y:S01]  /*1740*/  STL.64 [R1+0x8], R10 ;  /* 0x0000080a01007387 */ /* 0x0003e20000100a00 */
[----:B------:R-:W-:Y:S01]  /*1750*/  USEL UR26, UR11, URZ, !UP1 ;  /* 0x0000003f0b1a7287 */ /* 0x000fe2000c800000 */
[----:B------:R-:W-:Y:S01]  /*1760*/  IADD3 R31, P0, R2, UR17, RZ ;  /* 0x00000011021f7c10 */ /* 0x000fe2000ff1e0ff */
[----:B------:R-:W-:Y:S01]  /*1770*/  IMAD.U32 R0, RZ, RZ, UR31 ;  /* 0x0000001fff007e24 */ /* 0x000fe2000f8e00ff */
[----:B------:R-:W-:Y:S01]  /*1780*/  UIMAD UR4, UR27, UR4, URZ ;  /* 0x000000041b0472a4 */ /* 0x000fe2000f8e023f */
[----:B------:R-:W-:Y:S01]  /*1790*/  IADD3 R5, R7, UR25, RZ ;  /* 0x0000001907057c10 */ /* 0x000fe2000fffe0ff */
[----:B------:R-:W-:Y:S01]  /*17a0*/  UIMAD UR6, UR29, UR6, URZ ;  /* 0x000000061d0672a4 */ /* 0x000fe2000f8e023f */
[----:B------:R-:W-:Y:S01]  /*17b0*/  IMAD.MOV.U32 R4, RZ, RZ, R6 ;  /* 0x000000ffff047224 */ /* 0x000fe200078e0006 */
[----:B------:R-:W-:Y:S01]  /*17c0*/  IADD3.X R30, R3, UR34, R0, P0, !PT ;  /* 0x00000022031e7c10 */ /* 0x000fe200087fe400 */
[----:B------:R-:W-:Y:S01]  /*17d0*/  UIMAD UR25, UR30, UR5, UR4 ;  /* 0x000000051e1972a4 */ /* 0x000fe2000f8e0204 */
[----:B------:R-:W-:Y:S01]  /*17e0*/  IMAD.U32 R0, RZ, RZ, UR26 ;  /* 0x0000001aff007e24 */ /* 0x000fe2000f8e00ff */
[----:B------:R-:W-:Y:S01]  /*17f0*/  UIMAD UR27, UR26, UR7, UR6 ;  /* 0x000000071a1b72a4 */ /* 0x000fe2000f8e0206 */
[----:B------:R-:W-:Y:S01]  /*1800*/  IMAD.WIDE.U32 R4, R26, c[0x0][0x188], R4 ;  /* 0x000062001a047a25 */ /* 0x000fe200078e0004 */
[----:B------:R-:W-:Y:S01]  /*1810*/  ULDC.64 UR4, c[0x0][0x1b8] ;  /* 0x00006e0000047ab9 */ /* 0x000fe20000000a00 */
[----:B------:R-:W-:Y:S01]  /*1820*/  ISETP.GE.OR P1, PT, R8, c[0x0][0x1cc], !P5 ;  /* 0x0000730008007a0c */ /* 0x000fe20006f26670 */
[----:B------:R-:W-:Y:S01]  /*1830*/  ULDC.64 UR6, c[0x0][0x188] ;  /* 0x0000620000067ab9 */ /* 0x000fe20000000a00 */
[----:B------:R-:W-:Y:S01]  /*1840*/  IMAD.U32 R14, RZ, RZ, UR13 ;  /* 0x0000000dff0e7e24 */ /* 0x000fe2000f8e00ff */
[----:B------:R-:W-:Y:S01]  /*1850*/  UIMAD UR6, UR23, UR6, URZ ;  /* 0x00000006170672a4 */ /* 0x000fe2000f8e023f */
[----:B------:R-:W-:Y:S01]  /*1860*/  IMAD.SHL.U32 R27, R27, 0x2, RZ ;  /* 0x000000021b1b7824 */ /* 0x000fe200078e00ff */
[----:B------:R-:W-:Y:S01]  /*1870*/  UIMAD UR4, UR29, UR4, URZ ;  /* 0x000000041d0472a4 */ /* 0x000fe2000f8e023f */
[----:B------:R-:W-:Y:S01]  /*1880*/  IMAD.WIDE.U32 R14, R14, c[0x0][0x210], R8 ;  /* 0x000084000e0e7a25 */ /* 0x000fe200078e0008 */
[----:B------:R-:W-:Y:S01]  /*1890*/  UIMAD UR6, UR24, UR7, UR6 ;  /* 0x00000007180672a4 */ /* 0x000fe2000f8e0206 */
[----:B------:R-:W-:Y:S01]  /*18a0*/  ISETP.GE.OR P6, PT, R8, c[0x0][0x1cc], !P4 ;  /* 0x0000730008007a0c */ /* 0x000fe200067c6670 */
[----:B------:R-:W-:Y:S01]  /*18b0*/  UIMAD UR4, UR26, UR5, UR4 ;  /* 0x000000051a0472a4 */ /* 0x000fe2000f8e0204 */
[----:B------:R-:W-:Y:S01]  /*18c0*/  IMAD.MOV.U32 R18, RZ, RZ, R14 ;  /* 0x000000ffff127224 */ /* 0x000fe200078e000e */
[----:B------:R-:W-:Y:S01]  /*18d0*/  IADD3 R19, R15, UR28, RZ ;  /* 0x0000001c0f137c10 */ /* 0x000fe2000fffe0ff */
[----:B------:R-:W-:Y:S01]  /*18e0*/  STL [R1], R29 ;  /* 0x0000001d01007387 */ /* 0x000fe20000100800 */
[--C-:B-1----:R-:W-:Y:S01]  /*18f0*/  IMAD.WIDE.U32 R10, R16, c[0x0][0x1e0], R8.reuse ;  /* 0x00007800100a7a25 */ /* 0x102fe200078e0008 */
[C---:B------:R-:W-:Y:S01]  /*1900*/  ISETP.GE.OR P5, PT, R8.reuse, c[0x0][0x19c], !P5 ;  /* 0x0000670008007a0c */ /* 0x040fe20006fa6670 */
[----:B------:R-:W-:Y:S01]  /*1910*/  USHF.L.U32 UR17, UR17, 0x6, URZ ;  /* 0x0000000611117899 */ /* 0x000fe2000800063f */
[----:B------:R-:W-:Y:S01]  /*1920*/  ISETP.GE.OR P4, PT, R8, c[0x0][0x19c], !P4 ;  /* 0x0000670008007a0c */ /* 0x000fe20006786670 */
[----:B------:R-:W-:Y:S01]  /*1930*/  IMAD.WIDE.U32 R16, R16, c[0x0][0x1b0], R8 ;  /* 0x00006c0010107a25 */ /* 0x000fe200078e0008 */
[----:B------:R-:W-:Y:S01]  /*1940*/  IADD3 R3, R11, UR33, RZ ;  /* 0x000000210b037c10 */ /* 0x000fe2000fffe0ff */
[----:B------:R-:W-:Y:S01]  /*1950*/  STL [R1+0x4c], R35 ;  /* 0x00004c2301007387 */ /* 0x000fe20000100800 */
[----:B------:R-:W-:Y:S01]  /*1960*/  IADD3 R11, R5, UR6, RZ ;  /* 0x00000006050b7c10 */ /* 0x000fe2000fffe0ff */
[----:B------:R-:W-:Y:S01]  /*1970*/  IMAD.MOV.U32 R2, RZ, RZ, R10 ;  /* 0x000000ffff027224 */ /* 0x000fe200078e000a */
[----:B------:R-:W-:Y:S01]  /*1980*/  IADD3 R7, R17, UR25, RZ ;  /* 0x0000001911077c10 */ /* 0x000fe2000fffe0ff */
[----:B------:R-:W-:Y:S01]  /*1990*/  IMAD.MOV.U32 R6, RZ, RZ, R16 ;  /* 0x000000ffff067224 */ /* 0x000fe200078e0010 */
[----:B------:R-:W-:Y:S01]  /*19a0*/  USHF.R.S32.HI UR25, URZ, 0x1f, UR22 ;  /* 0x0000001f3f197899 */ /* 0x000fe20008011416 */
[C---:B------:R-:W-:Y:S01]  /*19b0*/  IMAD.WIDE.U32 R2, R0.reuse, c[0x0][0x1e8], R2 ;  /* 0x00007a0000027a25 */ /* 0x040fe200078e0002 */
[----:B------:R-:W-:Y:S01]  /*19c0*/  ULDC.64 UR6, c[0x0][0x218] ;  /* 0x0000860000067ab9 */ /* 0x000fe20000000a00 */
[----:B------:R-:W-:Y:S01]  /*19d0*/  STL [R1+0x3c], R34 ;  /* 0x00003c2201007387 */ /* 0x000fe20000100800 */
[----:B------:R-:W-:Y:S01]  /*19e0*/  UIMAD UR6, UR23, UR6, URZ ;  /* 0x00000006170672a4 */ /* 0x000fe2000f8e023f */
[----:B------:R-:W-:Y:S01]  /*19f0*/  IMAD.WIDE.U32 R6, R0, c[0x0][0x1b8], R6 ;  /* 0x00006e0000067a25 */ /* 0x000fe200078e0006 */
[----:B------:R-:W-:Y:S01]  /*1a00*/  IADD3 R3, R3, UR27, RZ ;  /* 0x0000001b03037c10 */ /* 0x000fe2000fffe0ff */
[----:B------:R-:W-:Y:S01]  /*1a10*/  STL [R1+0x30], R31 ;  /* 0x0000301f01007387 */ /* 0x000fe20000100800 */
[----:B------:R-:W-:Y:S01]  /*1a20*/  UIMAD UR6, UR24, UR7, UR6 ;  /* 0x00000007180672a4 */ /* 0x000fe2000f8e0206 */
[----:B------:R-:W-:Y:S01]  /*1a30*/  IMAD R0, R13, c[0x0][0x1d8], RZ ;  /* 0x000076000d007a24 */ /* 0x000fe200078e02ff */
[----:B------:R-:W-:Y:S01]  /*1a40*/  IADD3 R7, R7, UR4, RZ ;  /* 0x0000000407077c10 */ /* 0x000fe2000fffe0ff */
[----:B------:R-:W-:Y:S01]  /*1a50*/  IMAD.MOV.U32 R10, RZ, RZ, R4 ;  /* 0x000000ffff0a7224 */ /* 0x000fe200078e0004 */
[----:B------:R-:W-:Y:S01]  /*1a60*/  ULDC.64 UR4, c[0x0][0x178] ;  /* 0x00005e0000047ab9 */ /* 0x000fe20000000a00 */
[C---:B------:R-:W-:Y:S01]  /*1a70*/  IMAD R9, R12.reuse, c[0x0][0x1dc], R0 ;  /* 0x000077000c097a24 */ /* 0x040fe200078e0200 */
[----:B------:R-:W-:Y:S01]  /*1a80*/  UIMAD UR26, UR25, UR4, URZ ;  /* 0x00000004191a72a4 */ /* 0x000fe2000f8e023f */
[----:B------:R-:W-:Y:S01]  /*1a90*/  IMAD.WIDE.U32 R4, R12, c[0x0][0x1d8], R2 ;  /* 0x000076000c047a25 */ /* 0x000fe200078e0002 */
[----:B------:R-:W-:Y:S01]  /*1aa0*/  UIMAD.WIDE.U32 UR28, UR22, UR4, URZ ;  /* 0x00000004161c72a5 */ /* 0x000fe2000f8e003f */
[----:B------:R-:W-:Y:S02]  /*1ab0*/  STL [R1+0x14], R30 ;  /* 0x0000141e01007387 */ /* 0x000fe40000100800 */
[----:B------:R-:W-:Y:S01]  /*1ac0*/  IMAD.IADD R9, R5, 0x1, R9 ;  /* 0x0000000105097824 */ /* 0x000fe200078e0209 */
[----:B------:R-:W-:Y:S01]  /*1ad0*/  LEA R2, P0, R4, c[0x0][0x1c0], 0x1 ;  /* 0x0000700004027a11 */ /* 0x000fe200078008ff */
[----:B------:R-:W-:-:S02]  /*1ae0*/  IMAD R0, R13, c[0x0][0x1a8], RZ ;  /* 0x00006a000d007a24 */ /* 0x000fc400078e02ff */
[----:B------:R-:W-:Y:S01]  /*1af0*/  IMAD.WIDE.U32 R6, R12, c[0x0][0x1a8], R6 ;  /* 0x00006a000c067a25 */ /* 0x000fe200078e0006 */
[----:B------:R-:W-:-:S03]  /*1b00*/  LEA.HI.X R3, R4, c[0x0][0x1c4], R9, 0x1, P0 ;  /* 0x0000710004037a11 */ /* 0x000fc600000f0c09 */
[----:B------:R-:W-:Y:S01]  /*1b10*/  IMAD R17, R12, c[0x0][0x1ac], R0 ;  /* 0x00006b000c117a24 */ /* 0x000fe200078e0200 */
[----:B------:R-:W-:Y:S01]  /*1b20*/  IADD3 R0, P0, R29, UR20, RZ ;  /* 0x000000141d007c10 */ /* 0x000fe2000ff1e0ff */
[----:B------:R-:W-:Y:S01]  /*1b30*/  UIMAD UR20, UR22, UR5, UR26 ;  /* 0x00000005161472a4 */ /* 0x000fe2000f8e021a */
[----:B------:R-:W-:Y:S01]  /*1b40*/  @!PT LDS RZ, [RZ] ;  /* 0x00000000fffff984 */ /* 0x000fe20000000800 */
[----:B------:R-:W-:Y:S01]  /*1b50*/  @!PT LDS RZ, [RZ] ;  /* 0x00000000fffff984 */ /* 0x000fe20000000800 */
[----:B------:R-:W-:Y:S01]  /*1b60*/  @!PT LDS RZ, [RZ] ;  /* 0x00000000fffff984 */ /* 0x000fe20000000800 */
[----:B------:R1:W-:Y:S01]  /*1b70*/  LDGSTS.E.BYPASS.LTC128B.128 [R27+0x4080], [R2.64], !P1 ;  /* 0x04080000021b7fae */ /* 0x0003e2000c901d52 */
[----:B------:R-:W-:Y:S01]  /*1b80*/  IMAD.U32 R14, RZ, RZ, UR28 ;  /* 0x0000001cff0e7e24 */ /* 0x000fe2000f8e00ff */
[----:B------:R-:W-:Y:S01]  /*1b90*/  IADD3.X R9, R24, UR21, RZ, P0, !PT ;  /* 0x0000001518097c10 */ /* 0x000fe200087fe4ff */
[----:B------:R-:W-:Y:S01]  /*1ba0*/  UIADD3 UR20, UR29, UR20, URZ ;  /* 0x000000141d147290 */ /* 0x000fe2000fffe03f */
[----:B------:R-:W-:Y:S01]  /*1bb0*/  IMAD.WIDE.U32 R36, R0, c[0x0][0x178], R10 ;  /* 0x00005e0000247a25 */ /* 0x000fe200078e000a */
[----:B------:R-:W-:-:S03]  /*1bc0*/  LEA R10, P1, R6, c[0x0][0x190], 0x1 ;  /* 0x00006400060a7a11 */ /* 0x000fc600078208ff */
[----:B------:R-:W-:Y:S01]  /*1bd0*/  IMAD R4, R9, c[0x0][0x178], RZ ;  /* 0x00005e0009047a24 */ /* 0x000fe200078e02ff */
[----:B------:R-:W-:Y:S01]  /*1be0*/  STL.64 [R1+0x28], R36 ;  /* 0x0000282401007387 */ /* 0x000fe20000100a00 */
[----:B------:R-:W-:-:S04]  /*1bf0*/  IMAD.WIDE.U32 R12, R26, c[0x0][0x218], R18 ;  /* 0x000086001a0c7a25 */ /* 0x000fc800078e0012 */
[----:B------:R-:W-:Y:S01]  /*1c00*/  IMAD R5, R0, c[0x0][0x17c], R4 ;  /* 0x00005f0000057a24 */ /* 0x000fe200078e0204 */
[----:B------:R-:W-:Y:S01]  /*1c10*/  IADD3 R4, P0, R2, UR16, RZ ;  /* 0x0000001002047c10 */ /* 0x000fe2000ff1e0ff */
[----:B------:R-:W-:Y:S01]  /*1c20*/  IMAD.U32 R16, RZ, RZ, UR20 ;  /* 0x00000014ff107e24 */ /* 0x000fe2000f8e00ff */
[----:B------:R-:W-:Y:S01]  /*1c30*/  IADD3 R13, R13, UR6, RZ ;  /* 0x000000060d0d7c10 */ /* 0x000fe2000fffe0ff */
[----:B------:R-:W-:Y:S01]  /*1c40*/  IMAD.IADD R33, R37, 0x1, R5 ;  /* 0x0000000125217824 */ /* 0x000fe200078e0205 */
[----:B------:R-:W-:Y:S01]  /*1c50*/  IADD3.X R5, R3, UR15, RZ, P0, !PT ;  /* 0x0000000f03057c10 */ /* 0x000fe200087fe4ff */
[----:B------:R-:W-:Y:S01]  /*1c60*/  ULDC.64 UR6, c[0x0][0x1a8] ;  /* 0x00006a0000067ab9 */ /* 0x000fe20000000a00 */
[----:B------:R-:W-:Y:S01]  /*1c70*/  IMAD.U32 R15, RZ, RZ, UR29 ;  /* 0x0000001dff0f7e24 */ /* 0x000fe2000f8e00ff */
[----:B------:R-:W-:Y:S01]  /*1c80*/  USHF.L.U32 UR20, UR4, 0x6, URZ ;  /* 0x0000000604147899 */ /* 0x000fe2000800063f */
[----:B------:R-:W-:Y:S01]  /*1c90*/  IMAD.WIDE.U32 R12, R0, c[0x0][0x208], R12 ;  /* 0x00008200000c7a25 */ /* 0x000fe200078e000c */
[----:B------:R2:W-:Y:S01]  /*1ca0*/  LDGSTS.E.BYPASS.LTC128B.128 [R27+0x5080], [R4.64], !P6 ;  /* 0x05080000041b7fae */ /* 0x0005e2000f101d52 */
[----:B------:R-:W-:-:S02]  /*1cb0*/  ISETP.GE.OR P6, PT, R8, c[0x0][0x1cc], !P2 ;  /* 0x0000730008007a0c */ /* 0x000fc400057c6670 */
[----:B-1----:R-:W-:Y:S01]  /*1cc0*/  IMAD.IADD R2, R7, 0x1, R17 ;  /* 0x0000000107027824 */ /* 0x002fe200078e0211 */
[----:B------:R-:W-:Y:S01]  /*1cd0*/  LEA R7, P0, R14, R36, 0x7 ;  /* 0x000000240e077211 */ /* 0x000fe200078038ff */
[----:B------:R1:W-:Y:S01]  /*1ce0*/  STL [R1+0x38], R33 ;  /* 0x0000382101007387 */ /* 0x0003e20000100800 */
[----:B------:R-:W-:Y:S01]  /*1cf0*/  ISETP.GE.OR P2, PT, R8, c[0x0][0x19c], !P2 ;  /* 0x0000670008007a0c */ /* 0x000fe20005746670 */
[----:B------:R-:W-:Y:S01]  /*1d00*/  IMAD.MOV.U32 R32, RZ, RZ, R12 ;  /* 0x000000ffff207224 */ /* 0x000fe200078e000c */
[----:B------:R-:W-:Y:S01]  /*1d10*/  LEA.HI.X R11, R6, c[0x0][0x194], R2, 0x1, P1 ;  /* 0x00006500060b7a11 */ /* 0x000fe200008f0c02 */
[----:B------:R3:W-:Y:S01]  /*1d20*/  STL.64 [R1+0x20], R12 ;  /* 0x0000200c01007387 */ /* 0x0007e20000100a00 */
[----:B------:R-:W-:Y:S01]  /*1d30*/  IADD3 R2, P1, R4, UR16, RZ ;  /* 0x0000001004027c10 */ /* 0x000fe2000ff3e0ff */
[----:B------:R-:W-:Y:S01]  /*1d40*/  IMAD.WIDE.U32 R18, R26, c[0x0][0x240], R22 ;  /* 0x000090001a127a25 */ /* 0x000fe200078e0016 */
[----:B------:R-:W-:Y:S02]  /*1d50*/  LEA.HI.X R16, R14, R33, R16, 0x7, P0 ;  /* 0x000000210e107211 */ /* 0x000fe400000f3c10 */
[----:B------:R-:W-:-:S02]  /*1d60*/  IADD3.X R3, R5, UR15, RZ, P1, !PT ;  /* 0x0000000f05037c10 */ /* 0x000fc40008ffe4ff */
[----:B------:R-:W-:Y:S02]  /*1d70*/  ISETP.GE.OR P1, PT, R8, c[0x0][0x1cc], !P3 ;  /* 0x0000730008007a0c */ /* 0x000fe40005f26670 */
[----:B------:R-:W-:Y:S01]  /*1d80*/  IADD3 R14, P0, R2, UR16, RZ ;  /* 0x00000010020e7c10 */ /* 0x000fe2000ff1e0ff */
[----:B------:R-:W-:Y:S01]  /*1d90*/  USHF.L.U64.HI UR16, UR6, UR14, UR7 ;  /* 0x0000000e06107299 */ /* 0x000fe20008010207 */
[----:B------:R-:W-:Y:S01]  /*1da0*/  ISETP.GE.OR P3, PT, R8, c[0x0][0x19c], !P3 ;  /* 0x0000670008007a0c */ /* 0x000fe20005f66670 */
[----:B------:R-:W-:Y:S01]  /*1db0*/  USHF.L.U32 UR7, UR22, 0x7, URZ ;  /* 0x0000000716077899 */ /* 0x000fe2000800063f */
[----:B------:R-:W-:Y:S01]  /*1dc0*/  IADD3.X R15, R3, UR15, RZ, P0, !PT ;  /* 0x0000000f030f7c10 */ /* 0x000fe200087fe4ff */
[----:B------:R-:W-:Y:S01]  /*1dd0*/  USHF.L.U32 UR6, UR6, 0x6, URZ ;  /* 0x0000000606067899 */ /* 0x000fe2000800063f */
[----:B------:R-:W-:Y:S01]  /*1de0*/  LEA R6, P0, R7, c[0x0][0x160], 0x1 ;  /* 0x0000580007067a11 */ /* 0x000fe200078008ff */
[----:B------:R-:W-:Y:S01]  /*1df0*/  USHF.L.U64.HI UR15, UR4, UR14, UR5 ;  /* 0x0000000e040f7299 */ /* 0x000fe20008010205 */
[----:B--2---:R-:W-:-:S02]  /*1e00*/  IMAD R4, R9, c[0x0][0x208], RZ ;  /* 0x0000820009047a24 */ /* 0x004fc400078e02ff */
[----:B------:R-:W-:Y:S01]  /*1e10*/  LEA.HI.X R7, R7, c[0x0][0x164], R16, 0x1, P0 ;  /* 0x0000590007077a11 */ /* 0x000fe200000f0c10 */
[----:B------:R-:W-:Y:S01]  /*1e20*/  IMAD.U32 R9, RZ, RZ, UR7 ;  /* 0x00000007ff097e24 */ /* 0x000fe2000f8e00ff */
[----:B------:R2:W-:Y:S01]  /*1e30*/  LDGSTS.E.BYPASS.LTC128B.128 [R27+0x6080], [R2.64], !P1 ;  /* 0x06080000021b7fae */ /* 0x0005e2000c901d52 */
[----:B------:R-:W-:Y:S01]  /*1e40*/  IMAD R17, R0, c[0x0][0x20c], R4 ;  /* 0x0000830000117a24 */ /* 0x000fe200078e0204 */
[----:B------:R-:W-:Y:S01]  /*1e50*/  IADD3 R4, P0, R10, UR6, RZ ;  /* 0x000000060a047c10 */ /* 0x000fe2000ff1e0ff */
[----:B------:R-:W-:Y:S01]  /*1e60*/  ULDC.64 UR4, c[0x0][0x208] ;  /* 0x0000820000047ab9 */ /* 0x000fe20000000a00 */
[----:B------:R4:W-:Y:S01]  /*1e70*/  LDGSTS.E.BYPASS.LTC128B.128 [R27+0x7080], [R14.64], !P6 ;  /* 0x070800000e1b7fae */ /* 0x0009e2000f101d52 */
[----:B------:R-:W-:Y:S01]  /*1e80*/  IADD3 R9, -R29, UR10, -R9 ;  /* 0x0000000a1d097c10 */ /* 0x000fe2000fffe909 */
[----:B-1----:R-:W-:Y:S01]  /*1e90*/  IMAD.IADD R33, R13, 0x1, R17 ;  /* 0x000000010d217824 */ /* 0x002fe200078e0211 */
[----:B------:R-:W-:Y:S01]  /*1ea0*/  IADD3.X R5, R11, UR16, RZ, P0, !PT ;  /* 0x000000100b057c10 */ /* 0x000fe200087fe4ff */
[----:B------:R1:W-:Y:S01]  /*1eb0*/  LDGSTS.E.BYPASS.LTC128B.128 [R27+0x80], [R10.64], !P5 ;  /* 0x000800000a1b7fae */ /* 0x0003e2000e901d52 */
[----:B------:R-:W-:-:S02]  /*1ec0*/  ISETP.GE.AND P6, PT, R8, c[0x0][0x16c], PT ;  /* 0x00005b0008007a0c */ /* 0x000fc40003fc6270 */
[----:B------:R-:W-:Y:S01]  /*1ed0*/  LEA.HI R17, R25, R20, RZ, 0x5 ;  /* 0x0000001419117211 */ /* 0x000fe200078f28ff */
[----:B------:R5:W-:Y:S01]  /*1ee0*/  LDGSTS.E.BYPASS.LTC128B.128 [R27+0x1080], [R4.64], !P4 ;  /* 0x01080000041b7fae */ /* 0x000be2000e101d52 */
[----:B------:R-:W-:Y:S02]  /*1ef0*/  ISETP.LT.OR P1, PT, R9, 0x1, P6 ;  /* 0x000000010900780c */ /* 0x000fe40003721670 */
[----:B------:R-:W-:Y:S01]  /*1f00*/  ISETP.GT.AND P4, PT, R20, 0x1f, PT ;  /* 0x0000001f1400780c */ /* 0x000fe20003f84270 */
[----:B------:R-:W-:Y:S01]  /*1f10*/  STL.64 [R1+0x18], R32 ;  /* 0x0000182001007387 */ /* 0x000fe20000100a00 */
[----:B--2---:R-:W-:-:S04]  /*1f20*/  IADD3 R2, P0, R4, UR6, RZ ;  /* 0x0000000604027c10 */ /* 0x004fc8000ff1e0ff */
[----:B------:R-:W-:Y:S02]  /*1f30*/  IADD3.X R3, R5, UR16, RZ, P0, !PT ;  /* 0x0000001005037c10 */ /* 0x000fe400087fe4ff */
[----:B-1----:R-:W-:-:S03]  /*1f40*/  IADD3 R10, P0, R2, UR6, RZ ;  /* 0x00000006020a7c10 */ /* 0x002fc6000ff1e0ff */
[----:B------:R1:W-:Y:S01]  /*1f50*/  LDGSTS.E.BYPASS.LTC128B.128 [R27+0x2080], [R2.64], !P3 ;  /* 0x02080000021b7fae */ /* 0x0003e2000d901d52 */
        /* <DEDUP_REMOVED lines=11> */
[----:B------:R-:W-:-:S03]  /*2010*/  ISETP.LT.OR P2, PT, R9, 0x41, P6 ;  /* 0x000000410900780c */ /* 0x000fc60003741670 */
[----:B------:R1:W-:Y:S01]  /*2020*/  LDGSTS.E.BYPASS.LTC128B.128 [R27+0x8080], [R6.64], !P1 ;  /* 0x08080000061b7fae */ /* 0x0003e2000c901d52 */
[----:B--2---:R-:W-:-:S05]  /*2030*/  IMAD.WIDE.U32 R10, R24, UR22, R32 ;  /* 0x00000016180a7c25 */ /* 0x004fca000f8e0020 */
[----:B------:R-:W-:Y:S01]  /*2040*/  IADD3 R11, R11, UR21, RZ ;  /* 0x000000150b0b7c10 */ /* 0x000fe2000fffe0ff */
[----:B------:R-:W-:Y:S01]  /*2050*/  ULDC UR21, c[0x0][0x20c] ;  /* 0x0000830000157ab9 */ /* 0x000fe20000000800 */
[----:B-1----:R-:W-:Y:S01]  /*2060*/  IADD3 R6, P0, R6, UR20, RZ ;  /* 0x0000001406067c10 */ /* 0x002fe2000ff1e0ff */
[----:B------:R-:W-:-:S03]  /*2070*/  USHF.L.U64.HI UR14, UR4, UR14, UR21 ;  /* 0x0000000e040e7299 */ /* 0x000fc60008010215 */
[----:B------:R-:W-:Y:S02]  /*2080*/  IADD3.X R7, R7, UR15, RZ, P0, !PT ;  /* 0x0000000f07077c10 */ /* 0x000fe400087fe4ff */
[----:B-----5:R-:W-:Y:S02]  /*2090*/  IADD3 R4, P1, R6, UR20, RZ ;  /* 0x0000001406047c10 */ /* 0x020fe4000ff3e0ff */
[----:B------:R-:W-:Y:S01]  /*20a0*/  @!P4 IADD3 R0, P0, R35, UR7, RZ ;  /* 0x000000072300cc10 */ /* 0x000fe2000ff1e0ff */
[----:B------:R1:W-:Y:S01]  /*20b0*/  LDGSTS.E.BYPASS.LTC128B.128 [R27+0x9080], [R6.64], !P3 ;  /* 0x09080000061b7fae */ /* 0x0003e2000d901d52 */
[----:B------:R-:W-:Y:S02]  /*20c0*/  IADD3.X R5, R7, UR15, RZ, P1, !PT ;  /* 0x0000000f07057c10 */ /* 0x000fe40008ffe4ff */
[----:B---3--:R-:W-:Y:S01]  /*20d0*/  IADD3 R12, P5, R4, UR20, RZ ;  /* 0x00000014040c7c10 */ /* 0x008fe2000ffbe0ff */
        /* <DEDUP_REMOVED lines=30> */
[----:B-----5:R-:W-:Y:S01]  /*22c0*/  IADD3 R2, P0, R4, UR20, RZ ;  /* 0x0000001404027c10 */ /* 0x020fe2000ff1e0ff */
[----:B------:R-:W-:Y:S01]  /*22d0*/  IMAD.IADD R9, R20, 0x1, -R9 ;  /* 0x0000000114097824 */ /* 0x000fe200078e0a09 */
[----:B------:R-:W-:-:S02]  /*22e0*/  LEA.HI R11, R0, R12, RZ, 0x1 ;  /* 0x0000000c000b7211 */ /* 0x000fc400078f08ff */
[----:B------:R-:W-:Y:S02]  /*22f0*/  IADD3.X R3, R5, UR14, RZ, P0, !PT ;  /* 0x0000000e05037c10 */ /* 0x000fe400087fe4ff */
[----:B-1----:R-:W-:Y:S02]  /*2300*/  SHF.R.S32.HI R7, RZ, 0x1f, R9 ;  /* 0x0000001fff077819 */ /* 0x002fe40000011409 */
        /* <DEDUP_REMOVED lines=84> */
.L_x_1769:
[----:B---3--:R-:W-:Y:S05]  /*2850*/  BSYNC B0 ;  /* 0x0000000000007941 */ /* 0x008fea0003800000 */
.L_x_1768:
        /* <DEDUP_REMOVED lines=103> */
.L_x_1772:
        /* <DEDUP_REMOVED lines=174> */
.L_x_1770:
        /* <DEDUP_REMOVED lines=817> */
.L_x_1771:
        /* <DEDUP_REMOVED lines=280> */
.L_x_1767:
[----:B------:R-:W-:Y:S05]  /*7e40*/  @P1 EXIT ;  /* 0x000000000000194d */ /* 0x000fea0003800000 */
[----:B------:R-:W-:Y:S02]  /*7e50*/  ULDC.64 UR4, c[0x0][0x360] ;  /* 0x0000d80000047ab9 */ /* 0x000fe40000000a00 */
[----:B------:R-:W-:-:S02]  /*7e60*/  UISETP.NE.U32.AND UP2, UPT, URZ, UR4, UPT ;  /* 0x000000043f00728c */ /* 0x000fc4000bf45070 */
[----:B------:R-:W-:Y:S02]  /*7e70*/  ULDC.64 UR6, c[0x0][0x360] ;  /* 0x0000d80000067ab9 */ /* 0x000fe40000000a00 */
[----:B------:R-:W-:-:S06]  /*7e80*/  UISETP.NE.AND.EX UP2, UPT, URZ, UR5, UPT, UP2 ;  /* 0x000000053f00728c */ /* 0x000fcc000bf45320 */
[----:B------:R-:W-:-:S05]  /*7e90*/  PLOP3.LUT P0, PT, PT, PT, UP2, 0x80, 0x0 ;  /* 0x000000000000781c */ /* 0x000fca0003f0f028 */
[----:B------:R-:W-:Y:S02]  /*7ea0*/  @UP2 UMOV UR4, 0x4 ;  /* 0x0000000400042882 */ /* 0x000fe40000000000 */
[----:B------:R-:W-:-:S06]  /*7eb0*/  @UP2 UIMAD.WIDE UR4, UR11, UR4, UR6 ;  /* 0x000000040b0422a5 */ /* 0x000fcc000f8e0206 */
[----:B------:R-:W-:Y:S02]  /*7ec0*/  IMAD.U32 R2, RZ, RZ, UR4 ;  /* 0x00000004ff027e24 */ /* 0x000fe4000f8e00ff */
[----:B------:R-:W-:Y:S01]  /*7ed0*/  IMAD.U32 R3, RZ, RZ, UR5 ;  /* 0x00000005ff037e24 */ /* 0x000fe2000f8e00ff */
[----:B------:R-:W-:Y:S02]  /*7ee0*/  UMOV UR6, 0x1 ;  /* 0x0000000100067882 */ /* 0x000fe40000000000 */
[----:B------:R-:W-:Y:S02]  /*7ef0*/  ULDC.64 UR4, c[0x0][0x338] ;  /* 0x0000ce0000047ab9 */ /* 0x000fe40000000a00 */
[----:B---3--:R-:W2:Y:S01]  /*7f00*/  @P0 LDG.E R0, [R2.64] ;  /* 0x0000001202000981 */ /* 0x008ea2000c1e1900 */
[----:B------:R-:W-:Y:S01]  /*7f10*/  UISETP.NE.AND UP0, UPT, UR6, UR4, UPT ;  /* 0x000000040600728c */ /* 0x000fe2000bf05270 */
[----:B------:R-:W-:Y:S01]  /*7f20*/  BSSY B0, `(.L_x_1773) ;  /* 0x000002e000007945 */ /* 0x000fe20003800000 */
[----:B------:R-:W-:Y:S01]  /*7f30*/  UIMAD.WIDE.U32 UR8, UR13, UR5, URZ ;  /* 0x000000050d0872a5 */ /* 0x000fe2000f8e003f */
[----:B------:R-:W3:Y:S01]  /*7f40*/  S2R R9, SR_TID.X ;  /* 0x0000000000097919 */ /* 0x000ee20000002100 */
[----:B------:R-:W-:-:S02]  /*7f50*/  UMOV UR6, UR13 ;  /* 0x0000000d00067c82 */ /* 0x000fc40008000000 */
[----:B------:R-:W-:Y:S02]  /*7f60*/  ULDC UR5, c[0x0][0x340] ;  /* 0x0000d00000057ab9 */ /* 0x000fe40000000800 */
[----:B------:R-:W-:Y:S02]  /*7f70*/  ULDC UR15, c[0x0][0x358] ;  /* 0x0000d600000f7ab9 */ /* 0x000fe40000000800 */
[----:B------:R-:W-:Y:S02]  /*7f80*/  UIMAD UR15, UR12, UR15, URZ ;  /* 0x0000000f0c0f72a4 */ /* 0x000fe4000f8e023f */
[----:B------:R-:W-:Y:S02]  /*7f90*/  @UP0 UMOV UR7, UR9 ;  /* 0x0000000900070c82 */ /* 0x000fe40008000000 */
[----:B------:R-:W-:-:S04]  /*7fa0*/  @UP0 USHF.R.U32.HI UR6, URZ, UR5, UR7 ;  /* 0x000000053f060299 */ /* 0x000fc80008011607 */
[----:B------:R-:W-:Y:S02]  /*7fb0*/  UIADD3 UR10, -UR6, URZ, URZ ;  /* 0x0000003f060a7290 */ /* 0x000fe4000fffe13f */
[----:B------:R-:W-:Y:S02]  /*7fc0*/  USHF.R.S32.HI UR9, URZ, 0x1f, UR6 ;  /* 0x0000001f3f097899 */ /* 0x000fe40008011406 */
[----:B------:R-:W-:-:S03]  /*7fd0*/  UIMAD UR10, UR10, UR4, UR13 ;  /* 0x000000040a0a72a4 */ /* 0x000fc6000f8e020d */
[----:B------:R-:W-:Y:S02]  /*7fe0*/  ULDC UR4, c[0x0][0x2f4] ;  /* 0x0000bd0000047ab9 */ /* 0x000fe40000000800 */
[----:B------:R-:W-:Y:S01]  /*7ff0*/  UIMAD UR15, UR15, UR4, URZ ;  /* 0x000000040f0f72a4 */ /* 0x000fe2000f8e023f */
[----:B------:R-:W-:Y:S01]  /*8000*/  BAR.SYNC.DEFER_BLOCKING 0x1, 0x100 ;  /* 0x0044000000007b1d */ /* 0x000fe20000010000 */
[----:B------:R-:W-:Y:S01]  /*8010*/  UIMAD UR13, UR11, UR4, URZ ;  /* 0x000000040b0d72a4 */ /* 0x000fe2000f8e023f */
[----:B---3--:R-:W-:Y:S01]  /*8020*/  ISETP.NE.AND P2, PT, R9, RZ, PT ;  /* 0x000000ff0900720c */ /* 0x008fe20003f45270 */
[----:B------:R-:W-:Y:S02]  /*8030*/  USHF.R.S32.HI UR8, URZ, 0x1f, UR15 ;  /* 0x0000001f3f087899 */ /* 0x000fe4000801140f */
[----:B------:R-:W-:Y:S02]  /*8040*/  USHF.R.S32.HI UR7, URZ, 0x1f, UR13 ;  /* 0x0000001f3f077899 */ /* 0x000fe4000801140d */
[----:B------:R-:W-:-:S02]  /*8050*/  UIADD3 UR15, UP1, UP0, UR15, UR13, UR6 ;  /* 0x0000000d0f0f7290 */ /* 0x000fc4000f83e006 */
[----:B------:R-:W-:Y:S02]  /*8060*/  ULDC.64 UR4, c[0x0][0x350] ;  /* 0x0000d40000047ab9 */ /* 0x000fe40000000a00 */
[----:B------:R-:W-:Y:S02]  /*8070*/  UIADD3.X UR8, UR8, UR7, UR9, UP1, UP0 ;  /* 0x0000000708087290 */ /* 0x000fe40008fe0409 */
[----:B------:R-:W-:Y:S02]  /*8080*/  USHF.L.U32 UR7, UR15, 0x2, URZ ;  /* 0x000000020f077899 */ /* 0x000fe4000800063f */
[----:B------:R-:W-:Y:S02]  /*8090*/  USHF.L.U64.HI UR8, UR15, 0x2, UR8 ;  /* 0x000000020f087899 */ /* 0x000fe40008010208 */
[----:B------:R-:W-:Y:S02]  /*80a0*/  USHF.R.S32.HI UR15, URZ, 0x1f, UR11 ;  /* 0x0000001f3f0f7899 */ /* 0x000fe4000801140b */
[----:B------:R-:W-:-:S04]  /*80b0*/  UIADD3 UR4, UP0, UR7, UR4, URZ ;  /* 0x0000000407047290 */ /* 0x000fc8000ff1e03f */
[----:B------:R-:W-:Y:S02]  /*80c0*/  UIADD3.X UR5, UR8, UR5, URZ, UP0, !UPT ;  /* 0x0000000508057290 */ /* 0x000fe400087fe43f */
[----:B------:R-:W-:-:S04]  /*80d0*/  MOV R4, UR4 ;  /* 0x0000000400047c02 */ /* 0x000fc80008000f00 */
[----:B------:R-:W-:Y:S01]  /*80e0*/  IMAD.U32 R5, RZ, RZ, UR5 ;  /* 0x00000005ff057e24 */ /* 0x000fe2000f8e00ff */
[----:B--2---:R-:W2:Y:S02]  /*80f0*/  @P0 R2UR UR14, R0 ;  /* 0x00000000000e03c2 */ /* 0x004ea400000e0000 */
[----:B--2---:R-:W-:-:S04]  /*8100*/  @UP2 ULEA UR14, UR11, UR14, 0x7 ;  /* 0x0000000e0b0e2291 */ /* 0x004fc8000f8e383f */
[----:B------:R-:W-:-:S04]  /*8110*/  @UP2 USHF.R.S32.HI UR13, URZ, 0x1f, UR14 ;  /* 0x0000001f3f0d2899 */ /* 0x000fc8000801140e */
[----:B------:R-:W-:Y:S02]  /*8120*/  @UP2 ULEA.HI UR14, UR13, UR14, URZ, 0x7 ;  /* 0x0000000e0d0e2291 */ /* 0x000fe4000f8f383f */
[----:B------:R-:W-:Y:S02]  /*8130*/  USEL UR13, UR11, URZ, !UP2 ;  /* 0x0000003f0b0d7287 */ /* 0x000fe4000d000000 */
[----:B------:R-:W-:Y:S02]  /*8140*/  @UP2 USHF.L.U32 UR14, UR14, 0x6, URZ ;  /* 0x000000060e0e2899 */ /* 0x000fe4000800063f */
[----:B------:R-:W-:Y:S02]  /*8150*/  USEL UR11, UR15, URZ, !UP2 ;  /* 0x0000003f0f0b7287 */ /* 0x000fe4000d000000 */
[----:B------:R-:W-:-:S04]  /*8160*/  @UP2 ULOP3.LUT UR14, UR14, 0xffffe000, URZ, 0xc0, !UPT ;  /* 0xffffe0000e0e2892 */ /* 0x000fc8000f8ec03f */
[----:B------:R-:W-:-:S03]  /*8170*/  @UP2 USHF.R.S32.HI UR15, URZ, 0x1f, UR14 ;  /* 0x0000001f3f0f2899 */ /* 0x000fc6000801140e */
[----:B------:R-:W-:-:S04]  /*8180*/  @!UP2 UMOV UR14, URZ ;  /* 0x0000003f000eac82 */ /* 0x000fc80008000000 */
[----:B------:R-:W-:Y:S01]  /*8190*/  @!UP2 UMOV UR15, URZ ;  /* 0x0000003f000fac82 */ /* 0x000fe20008000000 */
[----:B------:R-:W-:Y:S05]  /*81a0*/  @P2 BRA `(.L_x_1774) ;  /* 0x0000005000002947 */ /* 0x000fea0003800000 */
.L_x_1775:
[----:B------:R-:W2:Y:S01]  /*81b0*/  LDG.E.STRONG.GPU R0, [R4.64] ;  /* 0x0000001204007981 */ /* 0x000ea2000c1ef900 */
[----:B------:R-:W-:Y:S01]  /*81c0*/  YIELD ;  /* 0x0000000000007946 */ /* 0x000fe20003800000 */
[----:B--2---:R-:W-:Y:S01]  /*81d0*/  ISETP.NE.AND P0, PT, R0, UR10, PT ;  /* 0x0000000a00007c0c */ /* 0x004fe2000bf05270 */
[----:B------:R-:W-:-:S12]  /*81e0*/  CCTL.IVALL ;  /* 0x00000000ff00798f */ /* 0x000fd80002000000 */
[----:B------:R-:W-:Y:S05]  /*81f0*/  @P0 BRA `(.L_x_1775) ;  /* 0xffffffb000000947 */ /* 0x000fea000383ffff */
.L_x_1774:
[----:B------:R-:W-:Y:S05]  /*8200*/  BSYNC B0 ;  /* 0x0000000000007941 */ /* 0x000fea0003800000 */
.L_x_1773:
[----:B------:R-:W-:Y:S01]  /*8210*/  MOV R11, 0xffffffff ;  /* 0xffffffff000b7802 */ /* 0x000fe20000000f00 */
[----:B------:R-:W-:Y:S05]  /*8220*/  BRA.CONV ~URZ, `(.L_x_1776) ;  /* 0x000000237f007947 */ /* 0x000fea000b800000 */
[----:B------:R-:W-:Y:S02]  /*8230*/  MOV R2, 0x8250 ;  /* 0x0000825000027802 */ /* 0x000fe40000000f00 */
[----:B-1----:R-:W-:Y:S05]  /*8240*/  CALL.REL.NOINC `($__internal_11_$__cuda_sm70_warpsync) ;  /* 0x0000095000007944 */ /* 0x002fea0003c00000 */
.L_x_1776:
[----:B------:R-:W-:Y:S01]  /*8250*/  USHF.L.U32 UR5, UR12, 0xd, URZ ;  /* 0x0000000d0c057899 */ /* 0x000fe2000800063f */
[----:B------:R-:W-:Y:S01]  /*8260*/  SHF.R.S32.HI R2, RZ, 0x1f, R9 ;  /* 0x0000001fff027819 */ /* 0x000fe20000011409 */
[----:B------:R-:W-:Y:S01]  /*8270*/  IMAD.U32 R10, RZ, RZ, UR13 ;  /* 0x0000000dff0a7e24 */ /* 0x000fe2000f8e00ff */
[----:B------:R-:W-:-:S06]  /*8280*/  NOP ;  /* 0x0000000000007918 */ /* 0x000fcc0000000000 */
[----:B------:R-:W-:Y:S01]  /*8290*/  USHF.R.S32.HI UR4, URZ, 0x1f, UR5 ;  /* 0x0000001f3f047899 */ /* 0x000fe20008011405 */
[----:B------:R-:W-:-:S05]  /*82a0*/  IMAD.U32 R8, RZ, RZ, UR5 ;  /* 0x00000005ff087e24 */ /* 0x000fca000f8e00ff */
[----:B------:R-:W-:Y:S01]  /*82b0*/  IMAD.U32 R0, RZ, RZ, UR4 ;  /* 0x00000004ff007e24 */ /* 0x000fe2000f8e00ff */
[----:B------:R-:W-:Y:S01]  /*82c0*/  IADD3 R8, P1, P0, R8, UR14, R9 ;  /* 0x0000000e08087c10 */ /* 0x000fe2000f83e009 */
[----:B------:R-:W-:Y:S02]  /*82d0*/  ULDC.64 UR4, c[0x0][0x328] ;  /* 0x0000ca0000047ab9 */ /* 0x000fe40000000a00 */
[----:B------:R-:W-:Y:S01]  /*82e0*/  UIMAD UR4, UR9, UR4, URZ ;  /* 0x00000004090472a4 */ /* 0x000fe2000f8e023f */
[----:B------:R-:W-:Y:S01]  /*82f0*/  IADD3.X R9, R0, UR15, R2, P1, P0 ;  /* 0x0000000f00097c10 */ /* 0x000fe20008fe0402 */
[----:B------:R-:W-:Y:S02]  /*8300*/  IMAD.U32 R2, RZ, RZ, UR6 ;  /* 0x00000006ff027e24 */ /* 0x000fe4000f8e00ff */
[----:B------:R-:W-:Y:S02]  /*8310*/  UIMAD UR16, UR6, UR5, UR4 ;  /* 0x00000005061072a4 */ /* 0x000fe4000f8e0204 */
[----:B------:R-:W-:Y:S01]  /*8320*/  IMAD.WIDE.U32 R2, R2, c[0x0][0x328], R8 ;  /* 0x0000ca0002027a25 */ /* 0x000fe200078e0008 */
[----:B------:R-:W-:-:S02]  /*8330*/  ULDC.64 UR4, c[0x0][0x330] ;  /* 0x0000cc0000047ab9 */ /* 0x000fc40000000a00 */
[----:B------:R-:W-:Y:S02]  /*8340*/  UIMAD UR4, UR11, UR4, URZ ;  /* 0x000000040b0472a4 */ /* 0x000fe4000f8e023f */
[----:B------:R-:W-:Y:S02]  /*8350*/  IADD3 R3, R3, UR16, RZ ;  /* 0x0000001003037c10 */ /* 0x000fe4000fffe0ff */
[----:B------:R-:W-:-:S03]  /*8360*/  UIMAD UR4, UR13, UR5, UR4 ;  /* 0x000000050d0472a4 */ /* 0x000fc6000f8e0204 */
[----:B-1----:R-:W-:-:S05]  /*8370*/  IMAD.WIDE.U32 R6, R10, c[0x0][0x330], R2 ;  /* 0x0000cc000a067a25 */ /* 0x002fca00078e0002 */
        /* <DEDUP_REMOVED lines=37> */
[----:B------:R-:W-:Y:S05]  /*85d0*/  CALL.REL.NOINC `($__internal_11_$__cuda_sm70_warpsync) ;  /* 0x000005c000007944 */ /* 0x000fea0003c00000 */
.L_x_1777:
        /* <DEDUP_REMOVED lines=12> */
.L_x_1779:
[----:B------:R-:W-:Y:S05]  /*86a0*/  BSYNC B0 ;  /* 0x0000000000007941 */ /* 0x000fea0003800000 */
.L_x_1778:
[----:B------:R-:W-:Y:S01]  /*86b0*/  ULDC.64 UR4, c[0x0][0x348] ;  /* 0x0000d20000047ab9 */ /* 0x000fe20000000a00 */
[----:B------:R-:W-:Y:S01]  /*86c0*/  BSSY B0, `(.L_x_1780) ;  /* 0x000000b000007945 */ /* 0x000fe20003800000 */
[----:B------:R-:W-:-:S04]  /*86d0*/  UIADD3 UR4, UP0, UR7, UR4, URZ ;  /* 0x0000000407047290 */ /* 0x000fc8000ff1e03f */
[----:B------:R-:W-:Y:S02]  /*86e0*/  UIADD3.X UR5, UR8, UR5, URZ, UP0, !UPT ;  /* 0x0000000508057290 */ /* 0x000fe400087fe43f */
[----:B--2---:R-:W-:-:S04]  /*86f0*/  MOV R4, UR4 ;  /* 0x0000000400047c02 */ /* 0x004fc80008000f00 */
[----:B------:R-:W-:Y:S01]  /*8700*/  MOV R5, UR5 ;  /* 0x0000000500057c02 */ /* 0x000fe20008000f00 */
[----:B------:R-:W-:Y:S05]  /*8710*/  @P2 BRA `(.L_x_1781) ;  /* 0x0000005000002947 */ /* 0x000fea0003800000 */
.L_x_1782:
[----:B------:R-:W2:Y:S01]  /*8720*/  LDG.E.STRONG.GPU R0, [R4.64] ;  /* 0x0000001204007981 */ /* 0x000ea2000c1ef900 */
[----:B------:R-:W-:Y:S01]  /*8730*/  YIELD ;  /* 0x0000000000007946 */ /* 0x000fe20003800000 */
[----:B--2---:R-:W-:Y:S01]  /*8740*/  ISETP.NE.AND P0, PT, R0, UR10, PT ;  /* 0x0000000a00007c0c */ /* 0x004fe2000bf05270 */
[----:B------:R-:W-:-:S12]  /*8750*/  CCTL.IVALL ;  /* 0x00000000ff00798f */ /* 0x000fd80002000000 */
[----:B------:R-:W-:Y:S05]  /*8760*/  @P0 BRA `(.L_x_1782) ;  /* 0xffffffb000000947 */ /* 0x000fea000383ffff */
.L_x_1781:
[----:B------:R-:W-:Y:S05]  /*8770*/  BSYNC B0 ;  /* 0x0000000000007941 */ /* 0x000fea0003800000 */
.L_x_1780:
[----:B------:R-:W-:Y:S05]  /*8780*/  BRA.CONV ~URZ, `(.L_x_1783) ;  /* 0x000000237f007947 */ /* 0x000fea000b800000 */
[----:B-1----:R-:W-:Y:S02]  /*8790*/  MOV R2, 0x87b0 ;  /* 0x000087b000027802 */ /* 0x002fe40000000f00 */
[----:B------:R-:W-:Y:S05]  /*87a0*/  CALL.REL.NOINC `($__internal_11_$__cuda_sm70_warpsync) ;  /* 0x000003f000007944 */ /* 0x000fea0003c00000 */
.L_x_1783:
[----:B------:R-:W-:Y:S01]  /*87b0*/  ULDC.64 UR4, c[0x0][0x300] ;  /* 0x0000c00000047ab9 */ /* 0x000fe20000000a00 */
[----:B-1----:R-:W-:Y:S01]  /*87c0*/  MOV R2, R8 ;  /* 0x0000000800027202 */ /* 0x002fe20000000f00 */
[----:B------:R-:W-:Y:S01]  /*87d0*/  UIMAD UR4, UR9, UR4, URZ ;  /* 0x00000004090472a4 */ /* 0x000fe2000f8e023f */
[----:B------:R-:W-:Y:S02]  /*87e0*/  IMAD.U32 R0, RZ, RZ, UR6 ;  /* 0x00000006ff007e24 */ /* 0x000fe4000f8e00ff */
[----:B------:R-:W-:Y:S01]  /*87f0*/  IMAD.MOV.U32 R3, RZ, RZ, R9 ;  /* 0x000000ffff037224 */ /* 0x000fe200078e0009 */
[----:B------:R-:W-:-:S03]  /*8800*/  UIMAD UR16, UR6, UR5, UR4 ;  /* 0x00000005061072a4 */ /* 0x000fc6000f8e0204 */
[----:B------:R-:W-:Y:S01]  /*8810*/  IMAD.WIDE.U32 R2, R0, c[0x0][0x300], R2 ;  /* 0x0000c00000027a25 */ /* 0x000fe200078e0002 */
[----:B------:R-:W-:Y:S02]  /*8820*/  ULDC.64 UR4, c[0x0][0x308] ;  /* 0x0000c20000047ab9 */ /* 0x000fe40000000a00 */
        /* <DEDUP_REMOVED lines=43> */
.L_x_1784:
        /* <DEDUP_REMOVED lines=12> */
        .weak           $__internal_11_$__cuda_sm70_warpsync
        .type           $__internal_11_$__cuda_sm70_warpsync,@function
        .size           $__internal_11_$__cuda_sm70_warpsync,(.L_x_1855 - $__internal_11_$__cuda_sm70_warpsync)
$__internal_11_$__cuda_sm70_warpsync:
[----:B------:R-:W-:Y:S01]  /*8ba0*/  MOV R3, 0x0 ;  /* 0x0000000000037802 */ /* 0x000fe20000000f00 */
[----:B------:R-:W-:Y:S04]  /*8bb0*/  WARPSYNC R11 ;  /* 0x0000000b00007348 */ /* 0x000fe80003800000 */
[----:B------:R-:W-:Y:S05]  /*8bc0*/  RET.REL.NODEC R2 `(_ZN7cutlass13device_kernelIN5flash19enable_sm80_to_sm89INS1_16FlashAttnBwdSm80INS1_25CollectiveMainloopBwdSm80ILi2ELi2EN4cute5tupleIJNS5_1CILi128EEES8_NS7_ILi64EEEEEENS_6half_tEfNS_4arch4Sm80ELb1ELb0ELb0ELb1ELb1ELb0ELb0ELb0ELi2ELi4ELi4ELi4ELb0EEENS1_24CollectiveEpilogueBwdGQAISA_fSD_Li256ELb1ELb1EEENS1_25SingleTileBwdLPTSchedulerILb1ELi128ELb1EEEEEEEEEvNT_6ParamsE) ;  /* 0xffff743002007950 */ /* 0x000fea0003c3ffff */
.L_x_1785:
        /* <DEDUP_REMOVED lines=11> */
.L_x_1855:


//--------------------- .text._ZN7cutlass13device_kernelIN5flash22FlashAttnBwdPreprocessIN4cute5tupleIJNS3_1CILi128EEENS5_ILi64EEEEEENS_6half_tEfNS_4arch4Sm80ELb1ELb1EEEEEvNT_6ParamsE --------------------------
	.section	.text._ZN7cutlass13device_kernelIN5flash22FlashAttnBwdPreprocessIN4cute5tupleIJNS3_1CILi128EEENS5_ILi64EEEEEENS_6half_tEfNS_4arch4Sm80ELb1ELb1EEEEEvNT_6ParamsE,"ax",@progbits
	.sectioninfo	@"SHI_REGISTERS=64"
	.align	128
.text._ZN7cutlass13device_kernelIN5flash22FlashAttnBwdPreprocessIN4cute5tupleIJNS3_1CILi128EEENS5_ILi64EEEEEENS_6half_tEfNS_4arch4Sm80ELb1ELb1EEEEEvNT_6ParamsE:
        .type           _ZN7cutlass13device_kernelIN5flash22FlashAttnBwdPreprocessIN4cute5tupleIJNS3_1CILi128EEENS5_ILi64EEEEEENS_6half_tEfNS_4arch4Sm80ELb1ELb1EEEEEvNT_6ParamsE,@function
        .size           _ZN7cutlass13device_kernelIN5flash22FlashAttnBwdPreprocessIN4cute5tupleIJNS3_1CILi128EEENS5_ILi64EEEEEENS_6half_tEfNS_4arch4Sm80ELb1ELb1EEEEEvNT_6ParamsE,(.L_x_1857 - _ZN7cutlass13device_kernelIN5flash22FlashAttnBwdPreprocessIN4cute5tupleIJNS3_1CILi128EEENS5_ILi64EEEEEENS_6half_tEfNS_4arch4Sm80ELb1ELb1EEEEEvNT_6ParamsE)
        .other          _ZN7cutlass13device_kernelIN5flash22FlashAttnBwdPreprocessIN4cute5tupleIJNS3_1CILi128EEENS5_ILi64EEEEEENS_6half_tEfNS_4arch4Sm80ELb1ELb1EEEEEvNT_6ParamsE,@"STO_CUDA_ENTRY STV_DEFAULT"
_ZN7cutlass13device_kernelIN5flash22FlashAttnBwdPreprocessIN4cute5tupleIJNS3_1CILi128EEENS5_ILi64EEEEEENS_6half_tEfNS_4arch4Sm80ELb1ELb1EEEEEvNT_6ParamsE:
[----:B------:R-:W-:Y:S02]  /*0000*/  MOV R1, c[0x0][0x28] ;  /* 0x00000a0000017a02 */ /* 0x000fe40000000f00 */
[----:B------:R-:W0:Y:S01]  /*0010*/  S2R R0, SR_CTAID.Z ;  /* 0x0000000000007919 */ /* 0x000e220000002700 */
[----:B------:R-:W-:Y:S01]  /*0020*/  ISETP.NE.U32.AND P1, PT, RZ, c[0x0][0x248], PT ;  /* 0x00009200ff007a0c */ /* 0x000fe20003f25070 */
[----:B------:R-:W-:Y:S01]  /*0030*/  IMAD.MOV.U32 R3, RZ, RZ, 0x4 ;  /* 0x00000004ff037424 */ /* 0x000fe200078e00ff */
[----:B------:R-:W-:Y:S01]  /*0040*/  ISETP.NE.U32.AND P0, PT, RZ, c[0x0][0x240], PT ;  /* 0x00009000ff007a0c */ /* 0x000fe20003f05070 */
[----:B------:R-:W-:Y:S01]  /*0050*/  ULDC.64 UR4, c[0x0][0x118] ;  /* 0x0000460000047ab9 */ /* 0x000fe20000000a00 */
[----:B------:R-:W-:Y:S02]  /*0060*/  ISETP.NE.AND.EX P1, PT, RZ, c[0x0][0x24c], PT, P1 ;  /* 0x00009300ff007a0c */ /* 0x000fe40003f25310 */
[----:B------:R-:W-:Y:S02]  /*0070*/  ISETP.NE.AND.EX P0, PT, RZ, c[0x0][0x244], PT, P0 ;  /* 0x00009100ff007a0c */ /* 0x000fe40003f05300 */
[----:B------:R-:W-:Y:S01]  /*0080*/  MOV R2, c[0x0][0x168] ;  /* 0x00005a0000027a02 */ /* 0x000fe20000000f00 */
        /* <DEDUP_REMOVED lines=11> */
[----:B--2---:R-:W-:-:S02]  /*0140*/  IADD3 R2, -R11, R2, RZ ;  /* 0x000000020b027210 */ /* 0x004fc40007ffe1ff */
.L_x_1786:
[----:B0-----:R-:W0:Y:S01]  /*0150*/  S2R R4, SR_TID.X ;  /* 0x0000000000047919 */ /* 0x001e220000002100 */
[----:B------:R-:W-:-:S02]  /*0160*/  ISETP.NE.AND.EX P3, PT, RZ, c[0x0][0x244], PT, P3 ;  /* 0x00009100ff007a0c */ /* 0x000fc40003f65330 */
[----:B-----5:R-:W-:-:S13]  /*0170*/  ISETP.LE.AND P1, PT, R2, R7, PT ;  /* 0x000000070200720c */ /* 0x020fda0003f23270 */
[----:B------:R-:W-:Y:S05]  /*0180*/  @P3 EXIT P1 ;  /* 0x000000000000394d */ /* 0x000fea0000800000 */
[----:B------:R-:W1:Y:S01]  /*0190*/  S2R R6, SR_CTAID.Y ;  /* 0x0000000000067919 */ /* 0x000e620000002600 */
[----:B0-----:R-:W-:Y:S01]  /*01a0*/  SHF.R.S32.HI R9, RZ, 0x1f, R4 ;  /* 0x0000001fff097819 */ /* 0x001fe20000011404 */
[----:B------:R-:W-:Y:S01]  /*01b0*/  CS2R R44, SRZ ;  /* 0x00000000002c7805 */ /* 0x000fe2000001ff00 */
[----:B------:R-:W-:Y:S01]  /*01c0*/  IMAD.IADD R51, R2, 0x1, -R7 ;  /* 0x0000000102337824 */ /* 0x000fe200078e0a07 */
[----:B------:R-:W-:Y:S02]  /*01d0*/  @P0 MOV R44, R57 ;  /* 0x00000039002c0202 */ /* 0x000fe40000000f00 */
[----:B------:R-:W-:Y:S02]  /*01e0*/  LEA.HI R9, R9, R4, RZ, 0x3 ;  /* 0x0000000409097211 */ /* 0x000fe400078f18ff */
[----:B------:R-:W-:Y:S02]  /*01f0*/  @P0 SHF.R.S32.HI R45, RZ, 0x1f, R57 ;  /* 0x0000001fff2d0819 */ /* 0x000fe40000011439 */
[----:B------:R-:W-:-:S02]  /*0200*/  LOP3.LUT R55, R9, 0xfffffff8, RZ, 0xc0, !PT ;  /* 0xfffffff809377812 */ /* 0x000fc400078ec0ff */
[----:B------:R-:W-:Y:S02]  /*0210*/  SHF.R.S32.HI R41, RZ, 0x3, R9 ;  /* 0x00000003ff297819 */ /* 0x000fe40000011409 */
[----:B------:R-:W-:Y:S01]  /*0220*/  SHF.R.S32.HI R43, RZ, 0x1f, R0 ;  /* 0x0000001fff2b7819 */ /* 0x000fe20000011400 */
[----:B------:R-:W-:Y:S01]  /*0230*/  IMAD.IADD R55, R4, 0x1, -R55 ;  /* 0x0000000104377824 */ /* 0x000fe200078e0a37 */
[----:B------:R-:W-:Y:S02]  /*0240*/  IADD3 R58, R41, 0x20, RZ ;  /* 0x00000020293a7810 */ /* 0x000fe40007ffe0ff */
[----:B------:R-:W-:Y:S02]  /*0250*/  SHF.R.S32.HI R42, RZ, 0x1f, R41 ;  /* 0x0000001fff2a7819 */ /* 0x000fe40000011429 */
[----:B------:R-:W-:Y:S02]  /*0260*/  SHF.L.U32 R10, R55, 0x3, RZ ;  /* 0x00000003370a7819 */ /* 0x000fe400000006ff */
[----:B------:R-:W-:-:S02]  /*0270*/  IADD3 R8, P5, R41, R44, RZ ;  /* 0x0000002c29087210 */ /* 0x000fc40007fbe0ff */
[----:B-1----:R-:W-:Y:S02]  /*0280*/  SHF.R.S32.HI R40, RZ, 0x1f, R6 ;  /* 0x0000001fff287819 */ /* 0x002fe40000011406 */
[----:B------:R-:W-:Y:S02]  /*0290*/  ISETP.GE.AND P1, PT, R10, c[0x0][0x16c], PT ;  /* 0x00005b000a007a0c */ /* 0x000fe40003f26270 */
[--C-:B------:R-:W-:Y:S01]  /*02a0*/  SHF.R.S32.HI R11, RZ, 0x1f, R10.reuse ;  /* 0x0000001fff0b7819 */ /* 0x100fe2000001140a */
[----:B------:R-:W-:Y:S01]  /*02b0*/  IMAD R9, R40, c[0x0][0x1a0], RZ ;  /* 0x0000680028097a24 */ /* 0x000fe200078e02ff */
[-C--:B------:R-:W-:Y:S01]  /*02c0*/  ISETP.LT.AND P4, PT, R58, R51.reuse, !P1 ;  /* 0x000000333a00720c */ /* 0x080fe20004f81270 */
[----:B------:R-:W-:Y:S01]  /*02d0*/  IMAD R13, R40, c[0x0][0x180], RZ ;  /* 0x00006000280d7a24 */ /* 0x000fe200078e02ff */
[----:B------:R-:W-:Y:S01]  /*02e0*/  ISETP.GE.AND P2, PT, R41, R51, PT ;  /* 0x000000332900720c */ /* 0x000fe20003f46270 */
[----:B------:R-:W-:Y:S01]  /*02f0*/  IMAD R15, R6, c[0x0][0x1a4], R9 ;  /* 0x00006900060f7a24 */ /* 0x000fe200078e0209 */
[----:B------:R-:W-:Y:S01]  /*0300*/  IADD3.X R9, R42, R45, RZ, P5, !PT ;  /* 0x0000002d2a097210 */ /* 0x000fe20002ffe4ff */
[C---:B------:R-:W-:Y:S01]  /*0310*/  IMAD R13, R6.reuse, c[0x0][0x184], R13 ;  /* 0x00006100060d7a24 */ /* 0x040fe200078e020d */
[----:B------:R-:W-:Y:S01]  /*0320*/  SEL R43, R43, RZ, !P3 ;  /* 0x000000ff2b2b7207 */ /* 0x000fe20005800000 */
[----:B------:R-:W-:Y:S01]  /*0330*/  IMAD.WIDE.U32 R28, R6, c[0x0][0x180], R10 ;  /* 0x00006000061c7a25 */ /* 0x000fe200078e000a */
[----:B------:R-:W-:-:S02]  /*0340*/  ISETP.LT.AND P5, PT, R10, c[0x0][0x16c], !P2 ;  /* 0x00005b000a007a0c */ /* 0x000fc400057a1270 */
[----:B------:R-:W-:Y:S01]  /*0350*/  SEL R50, R0, RZ, !P3 ;  /* 0x000000ff00327207 */ /* 0x000fe20005800000 */
[----:B------:R-:W-:Y:S01]  /*0360*/  IMAD.WIDE R8, R5, 0x80, R8 ;  /* 0x0000008005087825 */ /* 0x000fe200078e0208 */
[C---:B------:R-:W-:Y:S02]  /*0370*/  IADD3 R56, R41.reuse, 0x40, RZ ;  /* 0x0000004029387810 */ /* 0x040fe40007ffe0ff */
[----:B------:R-:W-:Y:S01]  /*0380*/  IADD3 R54, R41, 0x60, RZ ;  /* 0x0000006029367810 */ /* 0x000fe20007ffe0ff */
[----:B------:R-:W-:Y:S01]  /*0390*/  IMAD.IADD R29, R29, 0x1, R13 ;  /* 0x000000011d1d7824 */ /* 0x000fe200078e020d */
[----:B------:R-:W-:Y:S01]  /*03a0*/  @P4 IADD3 R17, P3, R8, 0x20, RZ ;  /* 0x0000002008114810 */ /* 0x000fe20007f7e0ff */
[----:B------:R-:W-:-:S03]  /*03b0*/  IMAD.WIDE.U32 R12, R6, c[0x0][0x1a0], R10 ;  /* 0x00006800060c7a25 */ /* 0x000fc600078e000a */
[----:B------:R-:W-:Y:S01]  /*03c0*/  @P4 IADD3.X R10, RZ, R9, RZ, P3, !PT ;  /* 0x00000009ff0a4210 */ /* 0x000fe20001ffe4ff */
[----:B------:R-:W-:Y:S01]  /*03d0*/  IMAD R11, R43, c[0x0][0x188], RZ ;  /* 0x000062002b0b7a24 */ /* 0x000fe200078e02ff */
[----:B------:R-:W-:Y:S01]  /*03e0*/  @P4 IADD3 R16, P3, R8, 0x20, RZ ;  /* 0x0000002008104810 */ /* 0x000fe20007f7e0ff */
[----:B------:R-:W-:Y:S02]  /*03f0*/  IMAD.IADD R13, R13, 0x1, R15 ;  /* 0x000000010d0d7824 */ /* 0x000fe400078e020f */
[----:B------:R-:W-:Y:S02]  /*0400*/  IMAD R15, R43, c[0x0][0x1a8], RZ ;  /* 0x00006a002b0f7a24 */ /* 0x000fe400078e02ff */
[C---:B------:R-:W-:Y:S02]  /*0410*/  IMAD R11, R50.reuse, c[0x0][0x18c], R11 ;  /* 0x00006300320b7a24 */ /* 0x040fe400078e020b */
[----:B------:R-:W-:-:S04]  /*0420*/  IMAD.WIDE.U32 R28, R50, c[0x0][0x188], R28 ;  /* 0x00006200321c7a25 */ /* 0x000fc800078e001c */
[C---:B------:R-:W-:Y:S02]  /*0430*/  IMAD R19, R50.reuse, c[0x0][0x1ac], R15 ;  /* 0x00006b0032137a24 */ /* 0x040fe400078e020f */
[----:B------:R-:W-:-:S04]  /*0440*/  IMAD.WIDE.U32 R30, R50, c[0x0][0x1a8], R12 ;  /* 0x00006a00321e7a25 */ /* 0x000fc800078e000c */
[----:B------:R-:W-:Y:S01]  /*0450*/  IMAD.IADD R29, R29, 0x1, R11 ;  /* 0x000000011d1d7824 */ /* 0x000fe200078e020b */
[----:B------:R-:W-:Y:S01]  /*0460*/  IADD3 R31, R31, R19, RZ ;  /* 0x000000131f1f7210 */ /* 0x000fe20007ffe0ff */
[C---:B------:R-:W-:Y:S02]  /*0470*/  @P5 IMAD R13, R9.reuse, c[0x0][0x198], RZ ;  /* 0x00006600090d5a24 */ /* 0x040fe400078e02ff */
[----:B------:R-:W-:Y:S01]  /*0480*/  @P4 IMAD R10, R10, c[0x0][0x178], RZ ;  /* 0x00005e000a0a4a24 */ /* 0x000fe200078e02ff */
[----:B------:R-:W-:Y:S01]  /*0490*/  @P4 MOV R11, R29 ;  /* 0x0000001d000b4202 */ /* 0x000fe20000000f00 */
[----:B------:R-:W-:Y:S02]  /*04a0*/  @P5 IMAD R15, R9, c[0x0][0x178], RZ ;  /* 0x00005e00090f5a24 */ /* 0x000fe400078e02ff */
[----:B------:R-:W-:Y:S02]  /*04b0*/  @P5 IMAD R23, R8, c[0x0][0x19c], R13 ;  /* 0x0000670008175a24 */ /* 0x000fe400078e020d */
[----:B------:R-:W-:-:S02]  /*04c0*/  @P4 IMAD R21, R17, c[0x0][0x17c], R10 ;  /* 0x00005f0011154a24 */ /* 0x000fc400078e020a */
[C---:B------:R-:W-:Y:S02]  /*04d0*/  @P5 IMAD R19, R8.reuse, c[0x0][0x17c], R15 ;  /* 0x00005f0008135a24 */ /* 0x040fe400078e020f */
[----:B------:R-:W-:-:S04]  /*04e0*/  @P5 IMAD.WIDE.U32 R12, R8, c[0x0][0x178], R28 ;  /* 0x00005e00080c5a25 */ /* 0x000fc800078e001c */
[----:B------:R-:W-:Y:S02]  /*04f0*/  @P4 IMAD.MOV.U32 R10, RZ, RZ, R28 ;  /* 0x000000ffff0a4224 */ /* 0x000fe400078e001c */
[----:B------:R-:W-:-:S04]  /*0500*/  @P5 IMAD.WIDE.U32 R14, R8, c[0x0][0x198], R30 ;  /* 0x00006600080e5a25 */ /* 0x000fc800078e001e */
[----:B------:R-:W-:Y:S01]  /*0510*/  @P4 IMAD.WIDE.U32 R10, R17, c[0x0][0x178], R10 ;  /* 0x00005e00110a4a25 */ /* 0x000fe200078e000a */
[----:B------:R-:W-:Y:S02]  /*0520*/  @P5 IADD3 R17, R13, R19, RZ ;  /* 0x000000130d115210 */ /* 0x000fe40007ffe0ff */
[----:B------:R-:W-:Y:S01]  /*0530*/  @P5 LEA R24, P6, R14, c[0x0][0x190], 0x1 ;  /* 0x000064000e185a11 */ /* 0x000fe200078c08ff */
[----:B------:R-:W-:Y:S01]  /*0540*/  @P4 IMAD.X R18, RZ, RZ, R9, P3 ;  /* 0x000000ffff124224 */ /* 0x000fe200018e0609 */
[----:B------:R-:W-:Y:S01]  /*0550*/  @P5 LEA R26, P3, R12, c[0x0][0x160], 0x1 ;  /* 0x000058000c1a5a11 */ /* 0x000fe200078608ff */
[----:B------:R-:W-:Y:S01]  /*0560*/  @P5 IMAD.IADD R13, R15, 0x1, R23 ;  /* 0x000000010f0d5824 */ /* 0x000fe200078e0217 */
[----:B------:R-:W-:Y:S01]  /*0570*/  @P4 IADD3 R11, R11, R21, RZ ;  /* 0x000000150b0b4210 */ /* 0x000fe20007ffe0ff */
[----:B------:R-:W-:Y:S01]  /*0580*/  @P4 IMAD R15, R18, c[0x0][0x198], RZ ;  /* 0x00006600120f4a24 */ /* 0x000fe200078e02ff */
[----:B------:R-:W-:Y:S02]  /*0590*/  @P5 LEA.HI.X R27, R12, c[0x0][0x164], R17, 0x1, P3 ;  /* 0x000059000c1b5a11 */ /* 0x000fe400018f0c11 */
[----:B------:R-:W-:Y:S01]  /*05a0*/  @P5 LEA.HI.X R25, R14, c[0x0][0x194], R13, 0x1, P6 ;  /* 0x000065000e195a11 */ /* 0x000fe200030f0c0d */
[----:B------:R-:W-:Y:S01]  /*05b0*/  @P4 IMAD.MOV.U32 R13, RZ, RZ, R31 ;  /* 0x000000ffff0d4224 */ /* 0x000fe200078e001f */
[----:B------:R-:W-:Y:S01]  /*05c0*/  @P4 MOV R12, R30 ;  /* 0x0000001e000c4202 */ /* 0x000fe20000000f00 */
[----:B------:R-:W-:Y:S01]  /*05d0*/  @P4 IMAD R15, R16, c[0x0][0x19c], R15 ;  /* 0x00006700100f4a24 */ /* 0x000fe200078e020f */
[----:B------:R-:W-:-:S02]  /*05e0*/  ISETP.LT.AND P3, PT, R56, R51, !P1 ;  /* 0x000000333800720c */ /* 0x000fc40004f61270 */
[----:B------:R-:W-:Y:S01]  /*05f0*/  @P4 LEA R34, P6, R10, c[0x0][0x160], 0x1 ;  /* 0x000058000a224a11 */ /* 0x000fe200078c08ff */
[----:B------:R-:W-:Y:S01]  /*0600*/  @P4 IMAD.WIDE.U32 R12, R16, c[0x0][0x198], R12 ;  /* 0x00006600100c4a25 */ /* 0x000fe200078e000c */
[----:B------:R-:W-:Y:S02]  /*0610*/  ISETP.LT.AND P1, PT, R54, R51, !P1 ;  /* 0x000000333600720c */ /* 0x000fe40004f21270 */
[----:B------:R-:W-:Y:S02]  /*0620*/  @P4 LEA.HI.X R35, R10, c[0x0][0x164], R11, 0x1, P6 ;  /* 0x000059000a234a11 */ /* 0x000fe400030f0c0b */
[----:B------:R-:W-:Y:S02]  /*0630*/  @P4 IADD3 R11, R13, R15, RZ ;  /* 0x0000000f0d0b4210 */ /* 0x000fe40007ffe0ff */
[----:B------:R-:W-:Y:S01]  /*0640*/  @P4 LEA R32, P6, R12, c[0x0][0x190], 0x1 ;  /* 0x000064000c204a11 */ /* 0x000fe200078c08ff */
[----:B------:R-:W-:-:S03]  /*0650*/  CS2R R14, SRZ ;  /* 0x00000000000e7805 */ /* 0x000fc6000001ff00 */
[----:B------:R-:W-:Y:S02]  /*0660*/  @P4 LEA.HI.X R33, R12, c[0x0][0x194], R11, 0x1, P6 ;  /* 0x000065000c214a11 */ /* 0x000fe400030f0c0b */
[----:B------:R-:W-:Y:S01]  /*0670*/  @P3 IADD3 R47, P6, R8, 0x40, RZ ;  /* 0x00000040082f3810 */ /* 0x000fe20007fde0ff */
[----:B------:R-:W-:Y:S01]  /*0680*/  CS2R R10, SRZ ;  /* 0x00000000000a7805 */ /* 0x000fe2000001ff00 */
[----:B------:R-:W-:-:S03]  /*0690*/  CS2R R12, SRZ ;  /* 0x00000000000c7805 */ /* 0x000fc6000001ff00 */
[----:B------:R-:W-:Y:S01]  /*06a0*/  @P3 IMAD.X R48, RZ, RZ, R9, P6 ;  /* 0x000000ffff303224 */ /* 0x000fe200030e0609 */
[C---:B------:R-:W-:Y:S01]  /*06b0*/  @P3 IADD3 R39, P6, R8.reuse, 0x40, RZ ;  /* 0x0000004008273810 */ /* 0x040fe20007fde0ff */
[----:B------:R-:W-:Y:S01]  /*06c0*/  CS2R R16, SRZ ;  /* 0x0000000000107805 */ /* 0x000fe2000001ff00 */
[----:B------:R-:W-:Y:S01]  /*06d0*/  CS2R R18, SRZ ;  /* 0x0000000000127805 */ /* 0x000fe2000001ff00 */
[----:B------:R-:W-:Y:S01]  /*06e0*/  CS2R R20, SRZ ;  /* 0x0000000000147805 */ /* 0x000fe2000001ff00 */
[-C--:B------:R-:W-:Y:S01]  /*06f0*/  @P3 IADD3.X R49, RZ, R9.reuse, RZ, P6, !PT ;  /* 0x00000009ff313210 */ /* 0x080fe200037fe4ff */
[----:B------:R-:W-:Y:S01]  /*0700*/  CS2R R22, SRZ ;  /* 0x0000000000167805 */ /* 0x000fe2000001ff00 */
[C---:B------:R-:W-:Y:S01]  /*0710*/  @P1 IADD3 R37, P6, R8.reuse, 0x60, RZ ;  /* 0x0000006008251810 */ /* 0x040fe20007fde0ff */
[----:B------:R0:W2:Y:S03]  /*0720*/  @P5 LDG.E.128 R12, [R24.64] ;  /* 0x00000004180c5981 */ /* 0x0000a6000c1e1d00 */
[----:B------:R-:W-:Y:S01]  /*0730*/  @P1 IADD3.X R46, RZ, R9, RZ, P6, !PT ;  /* 0x00000009ff2e1210 */ /* 0x000fe200037fe4ff */
[----:B------:R1:W3:Y:S01]  /*0740*/  @P4 LDG.E.128 R16, [R34.64] ;  /* 0x0000000422104981 */ /* 0x0002e2000c1e1d00 */
[----:B------:R-:W-:-:S03]  /*0750*/  @P1 IADD3 R36, P6, R8, 0x60, RZ ;  /* 0x0000006008241810 */ /* 0x000fc60007fde0ff */
[----:B------:R4:W3:Y:S02]  /*0760*/  @P4 LDG.E.128 R20, [R32.64] ;  /* 0x0000000420144981 */ /* 0x0008e4000c1e1d00 */
[----:B------:R-:W-:Y:S02]  /*0770*/  @P1 IMAD.X R38, RZ, RZ, R9, P6 ;  /* 0x000000ffff261224 */ /* 0x000fe400030e0609 */
[----:B------:R-:W-:-:S06]  /*0780*/  CS2R R8, SRZ ;  /* 0x0000000000087805 */ /* 0x000fcc000001ff00 */
[----:B------:R1:W3:Y:S01]  /*0790*/  @P5 LDG.E.128 R8, [R26.64] ;  /* 0x000000041a085981 */ /* 0x0002e2000c1e1d00 */
[----:B------:R-:W-:Y:S02]  /*07a0*/  @P3 IMAD R48, R48, c[0x0][0x178], RZ ;  /* 0x00005e0030303a24 */ /* 0x000fe400078e02ff */
[----:B0-----:R-:W-:Y:S01]  /*07b0*/  @P3 IMAD R24, R49, c[0x0][0x198], RZ ;  /* 0x0000660031183a24 */ /* 0x001fe200078e02ff */
[----:B------:R-:W-:Y:S01]  /*07c0*/  @P3 MOV R25, R31 ;  /* 0x0000001f00193202 */ /* 0x000fe20000000f00 */
[----:B------:R-:W-:Y:S01]  /*07d0*/  @P3 IMAD R49, R47, c[0x0][0x17c], R48 ;  /* 0x00005f002f313a24 */ /* 0x000fe200078e0230 */
[----:B-1----:R-:W-:Y:S02]  /*07e0*/  @P3 MOV R26, R28 ;  /* 0x0000001c001a3202 */ /* 0x002fe40000000f00 */
[----:B------:R-:W-:Y:S01]  /*07f0*/  @P3 MOV R27, R29 ;  /* 0x0000001d001b3202 */ /* 0x000fe20000000f00 */
[----:B------:R-:W-:-:S04]  /*0800*/  @P1 IMAD R46, R46, c[0x0][0x178], RZ ;  /* 0x00005e002e2e1a24 */ /* 0x000fc800078e02ff */
[----:B------:R-:W-:-:S04]  /*0810*/  @P3 IMAD.WIDE.U32 R26, R47, c[0x0][0x178], R26 ;  /* 0x00005e002f1a3a25 */ /* 0x000fc800078e001a */
[C---:B------:R-:W-:Y:S02]  /*0820*/  @P3 IMAD R47, R39.reuse, c[0x0][0x19c], R24 ;  /* 0x00006700272f3a24 */ /* 0x040fe400078e0218 */
[----:B------:R-:W-:Y:S02]  /*0830*/  @P3 IMAD.MOV.U32 R24, RZ, RZ, R30 ;  /* 0x000000ffff183224 */ /* 0x000fe400078e001e */
[----:B------:R-:W-:Y:S02]  /*0840*/  @P1 IMAD R53, R38, c[0x0][0x198], RZ ;  /* 0x0000660026351a24 */ /* 0x000fe400078e02ff */
[----:B------:R-:W-:Y:S01]  /*0850*/  @P3 IMAD.WIDE.U32 R24, R39, c[0x0][0x198], R24 ;  /* 0x0000660027183a25 */ /* 0x000fe200078e0018 */
[----:B------:R-:W-:-:S03]  /*0860*/  @P3 IADD3 R49, R27, R49, RZ ;  /* 0x000000311b313210 */ /* 0x000fc60007ffe0ff */
[C---:B------:R-:W-:Y:S02]  /*0870*/  @P1 IMAD R39, R37.reuse, c[0x0][0x17c], R46 ;  /* 0x00005f0025271a24 */ /* 0x040fe400078e022e */
[----:B------:R-:W-:Y:S01]  /*0880*/  @P1 IMAD.WIDE.U32 R28, R37, c[0x0][0x178], R28 ;  /* 0x00005e00251c1a25 */ /* 0x000fe200078e001c */
[----:B------:R-:W-:Y:S02]  /*0890*/  @P3 LEA R60, P4, R26, c[0x0][0x160], 0x1 ;  /* 0x000058001a3c3a11 */ /* 0x000fe400078808ff */
[----:B------:R-:W-:Y:S01]  /*08a0*/  @P3 LEA R52, P6, R24, c[0x0][0x190], 0x1 ;  /* 0x0000640018343a11 */ /* 0x000fe200078c08ff */
[C---:B------:R-:W-:Y:S02]  /*08b0*/  @P1 IMAD R35, R36.reuse, c[0x0][0x19c], R53 ;  /* 0x0000670024231a24 */ /* 0x040fe400078e0235 */
[----:B------:R-:W-:Y:S02]  /*08c0*/  @P3 IMAD.IADD R47, R25, 0x1, R47 ;  /* 0x00000001192f3824 */ /* 0x000fe400078e022f */
[----:B----4-:R-:W-:Y:S01]  /*08d0*/  @P1 IMAD.WIDE.U32 R32, R36, c[0x0][0x198], R30 ;  /* 0x0000660024201a25 */ /* 0x010fe200078e001e */
[----:B------:R-:W-:-:S02]  /*08e0*/  @P1 IADD3 R25, R29, R39, RZ ;  /* 0x000000271d191210 */ /* 0x000fc40007ffe0ff */
[----:B------:R-:W-:Y:S02]  /*08f0*/  @P1 LEA R46, P5, R28, c[0x0][0x160], 0x1 ;  /* 0x000058001c2e1a11 */ /* 0x000fe400078a08ff */
[----:B------:R-:W-:Y:S02]  /*0900*/  @P3 LEA.HI.X R61, R26, c[0x0][0x164], R49, 0x1, P4 ;  /* 0x000059001a3d3a11 */ /* 0x000fe400020f0c31 */
[----:B------:R-:W-:Y:S02]  /*0910*/  @P3 LEA.HI.X R53, R24, c[0x0][0x194], R47, 0x1, P6 ;  /* 0x0000650018353a11 */ /* 0x000fe400030f0c2f */
[----:B------:R-:W-:Y:S02]  /*0920*/  @P1 IADD3 R35, R33, R35, RZ ;  /* 0x0000002321231210 */ /* 0x000fe40007ffe0ff */
[----:B------:R-:W-:Y:S01]  /*0930*/  @P1 LEA R48, P4, R32, c[0x0][0x190], 0x1 ;  /* 0x0000640020301a11 */ /* 0x000fe200078808ff */
[----:B------:R-:W-:Y:S01]  /*0940*/  CS2R R26, SRZ ;  /* 0x00000000001a7805 */ /* 0x000fe2000001ff00 */
[----:B------:R-:W-:Y:S01]  /*0950*/  @P1 LEA.HI.X R47, R28, c[0x0][0x164], R25, 0x1, P5 ;  /* 0x000059001c2f1a11 */ /* 0x000fe200028f0c19 */
[----:B------:R-:W-:Y:S01]  /*0960*/  CS2R R30, SRZ ;  /* 0x00000000001e7805 */ /* 0x000fe2000001ff00 */
[----:B------:R-:W-:Y:S01]  /*0970*/  CS2R R24, SRZ ;  /* 0x0000000000187805 */ /* 0x000fe2000001ff00 */
[----:B------:R-:W-:Y:S01]  /*0980*/  CS2R R28, SRZ ;  /* 0x00000000001c7805 */ /* 0x000fe2000001ff00 */
[----:B------:R-:W-:Y:S01]  /*0990*/  @P1 LEA.HI.X R49, R32, c[0x0][0x194], R35, 0x1, P4 ;  /* 0x0000650020311a11 */ /* 0x000fe200020f0c23 */
[----:B------:R-:W-:Y:S01]  /*09a0*/  CS2R R36, SRZ ;  /* 0x0000000000247805 */ /* 0x000fe2000001ff00 */
        /* <DEDUP_REMOVED lines=13> */
[----:B------:R-:W-:-:S04]  /*0a80*/  @!P3 IMAD R53, R40, c[0x0][0x1e0], RZ ;  /* 0x000078002835ba24 */ /* 0x000fc800078e02ff */
[----:B------:R-:W-:-:S04]  /*0a90*/  @!P3 IMAD.WIDE.U32 R44, R6, c[0x0][0x1e0], R44 ;  /* 0x00007800062cba25 */ /* 0x000fc800078e002c */
[----:B------:R-:W-:Y:S01]  /*0aa0*/  @!P3 IMAD R53, R6, c[0x0][0x1e4], R53 ;  /* 0x000079000635ba24 */ /* 0x000fe200078e0235 */
[----:B-1----:R-:W-:-:S03]  /*0ab0*/  @!P3 MOV R46, R44 ;  /* 0x0000002c002eb202 */ /* 0x002fc60000000f00 */
[----:B------:R-:W-:Y:S02]  /*0ac0*/  @!P3 IMAD.IADD R47, R45, 0x1, R53 ;  /* 0x000000012d2fb824 */ /* 0x000fe400078e0235 */
[----:B------:R-:W-:Y:S02]  /*0ad0*/  @!P3 IMAD R45, R43, c[0x0][0x1e8], RZ ;  /* 0x00007a002b2dba24 */ /* 0x000fe400078e02ff */
[----:B------:R-:W-:-:S04]  /*0ae0*/  @!P3 IMAD.WIDE.U32 R46, R50, c[0x0][0x1e8], R46 ;  /* 0x00007a00322eba25 */ /* 0x000fc800078e002e */
[----:B------:R-:W-:Y:S01]  /*0af0*/  @!P3 IMAD R45, R50, c[0x0][0x1ec], R45 ;  /* 0x00007b00322dba24 */ /* 0x000fe200078e022d */
[----:B------:R-:W-:-:S04]  /*0b00*/  @!P3 LEA R44, P4, R46, c[0x0][0x1d8], 0x2 ;  /* 0x000076002e2cba11 */ /* 0x000fc800078810ff */
[----:B------:R-:W-:-:S04]  /*0b10*/  @!P3 IADD3 R45, R47, R45, RZ ;  /* 0x0000002d2f2db210 */ /* 0x000fc80007ffe0ff */
[----:B------:R-:W-:Y:S01]  /*0b20*/  @!P3 LEA.HI.X R45, R46, c[0x0][0x1dc], R45, 0x2, P4 ;  /* 0x000077002e2dba11 */ /* 0x000fe200020f142d */
[----:B------:R-:W-:-:S06]  /*0b30*/  IMAD.MOV.U32 R52, RZ, RZ, 0x7f800000 ;  /* 0x7f800000ff347424 */ /* 0x000fcc00078e00ff */
[----:B------:R0:W5:Y:S01]  /*0b40*/  @!P3 LDG.E R52, [R44.64] ;  /* 0x000000042c34b981 */ /* 0x000162000c1e1900 */
[----:B------:R-:W-:Y:S01]  /*0b50*/  @P0 LEA R57, R0, R57, 0x7 ;  /* 0x0000003900390211 */ /* 0x000fe200078e38ff */
[--C-:B--2---:R-:W-:Y:S02]  /*0b60*/  HADD2.F32 R59, -RZ, R12.reuse.H1_H1 ;  /* 0x3000000cff3b7230 */ /* 0x104fe40000004100 */
[----:B------:R-:W-:Y:S02]  /*0b70*/  HADD2.F32 R53, -RZ, R12.H0_H0 ;  /* 0x2000000cff357230 */ /* 0x000fe40000004100 */
[----:B---3--:R-:W-:Y:S02]  /*0b80*/  HADD2.F32 R61, -RZ, R16.H1_H1 ;  /* 0x30000010ff3d7230 */ /* 0x008fe40000004100 */
[----:B------:R-:W-:Y:S02]  /*0b90*/  HADD2.F32 R60, -RZ, R20.H1_H1 ;  /* 0x30000014ff3c7230 */ /* 0x000fe40000004100 */
[----:B------:R-:W-:-:S02]  /*0ba0*/  HADD2.F32 R16, -RZ, R16.H0_H0 ;  /* 0x20000010ff107230 */ /* 0x000fc40000004100 */
[--C-:B------:R-:W-:Y:S02]  /*0bb0*/  HADD2.F32 R46, -RZ, R8.reuse.H0_H0 ;  /* 0x20000008ff2e7230 */ /* 0x100fe40000004100 */
[----:B------:R-:W-:Y:S01]  /*0bc0*/  HADD2.F32 R8, -RZ, R8.H1_H1 ;  /* 0x30000008ff087230 */ /* 0x000fe20000004100 */
[----:B------:R-:W-:Y:S01]  /*0bd0*/  FMUL.FTZ R60, R61, R60 ;  /* 0x0000003c3d3c7220 */ /* 0x000fe20000410000 */
[----:B------:R-:W-:-:S03]  /*0be0*/  HADD2.F32 R47, -RZ, R9.H0_H0 ;  /* 0x20000009ff2f7230 */ /* 0x000fc60000004100 */
[----:B------:R-:W-:Y:S01]  /*0bf0*/  FMUL.FTZ R8, R8, R59 ;  /* 0x0000003b08087220 */ /* 0x000fe20000410000 */
[----:B------:R-:W-:Y:S02]  /*0c00*/  HADD2.F32 R59, -RZ, R20.H0_H0 ;  /* 0x20000014ff3b7230 */ /* 0x000fe40000004100 */
[----:B------:R-:W-:Y:S01]  /*0c10*/  HADD2.F32 R12, -RZ, R13.H0_H0 ;  /* 0x2000000dff0c7230 */ /* 0x000fe20000004100 */
[----:B------:R-:W-:Y:S01]  /*0c20*/  FFMA.FTZ R46, R46, R53, R8 ;  /* 0x000000352e2e7223 */ /* 0x000fe20000010008 */
[----:B------:R-:W-:Y:S01]  /*0c30*/  HADD2.F32 R8, -RZ, R17.H0_H0 ;  /* 0x20000011ff087230 */ /* 0x000fe20000004100 */
[----:B------:R-:W-:Y:S01]  /*0c40*/  FFMA.FTZ R16, R16, R59, R60 ;  /* 0x0000003b10107223 */ /* 0x000fe2000001003c */
        /* <DEDUP_REMOVED lines=9> */
[----:B0-----:R-:W-:Y:S01]  /*0ce0*/  HADD2.F32 R44, -RZ, R14.H0_H0 ;  /* 0x2000000eff2c7230 */ /* 0x001fe20000004100 */
        /* <DEDUP_REMOVED lines=13> */
[----:B------:R-:W-:-:S02]  /*0dc0*/  HADD2.F32 R8, -RZ, R19.H0_H0 ;  /* 0x20000013ff087230 */ /* 0x000fc40000004100 */
[----:B------:R-:W-:Y:S01]  /*0dd0*/  HADD2.F32 R13, -RZ, R23.H0_H0 ;  /* 0x20000017ff0d7230 */ /* 0x000fe20000004100 */
[----:B------:R-:W-:Y:S01]  /*0de0*/  FFMA.FTZ R14, R10, R45, R14 ;  /* 0x0000002d0a0e7223 */ /* 0x000fe2000001000e */
[----:B------:R-:W-:Y:S02]  /*0df0*/  HADD2.F32 R19, -RZ, R19.H1_H1 ;  /* 0x30000013ff137230 */ /* 0x000fe40000004100 */
[----:B------:R-:W-:Y:S01]  /*0e00*/  HADD2.F32 R10, -RZ, R23.H1_H1 ;  /* 0x30000017ff0a7230 */ /* 0x000fe20000004100 */
[----:B------:R-:W-:-:S04]  /*0e10*/  FFMA.FTZ R8, R8, R13, R9 ;  /* 0x0000000d08087223 */ /* 0x000fc80000010009 */
[----:B------:R-:W-:Y:S01]  /*0e20*/  FFMA.FTZ R8, R19, R10, R8 ;  /* 0x0000000a13087223 */ /* 0x000fe20000010008 */
[--C-:B----4-:R-:W-:Y:S02]  /*0e30*/  HADD2.F32 R17, -RZ, R24.reuse.H0_H0 ;  /* 0x20000018ff117230 */ /* 0x110fe40000004100 */
[----:B------:R-:W-:Y:S02]  /*0e40*/  HADD2.F32 R24, -RZ, R24.H1_H1 ;  /* 0x30000018ff187230 */ /* 0x000fe40000004100 */
[--C-:B------:R-:W-:Y:S02]  /*0e50*/  HADD2.F32 R19, -RZ, R28.reuse.H1_H1 ;  /* 0x3000001cff137230 */ /* 0x100fe40000004100 */
[----:B------:R-:W-:Y:S02]  /*0e60*/  HADD2.F32 R20, -RZ, R28.H0_H0 ;  /* 0x2000001cff147230 */ /* 0x000fe40000004100 */
[----:B------:R-:W-:Y:S01]  /*0e70*/  HADD2.F32 R18, -RZ, R32.H1_H1 ;  /* 0x30000020ff127230 */ /* 0x000fe20000004100 */
[----:B------:R-:W-:Y:S01]  /*0e80*/  FMUL.FTZ R24, R24, R19 ;  /* 0x0000001318187220 */ /* 0x000fe20000410000 */
[----:B------:R-:W-:-:S02]  /*0e90*/  HADD2.F32 R21, -RZ, R36.H1_H1 ;  /* 0x30000024ff157230 */ /* 0x000fc40000004100 */
[----:B------:R-:W-:Y:S02]  /*0ea0*/  HADD2.F32 R32, -RZ, R32.H0_H0 ;  /* 0x20000020ff207230 */ /* 0x000fe40000004100 */
[----:B------:R-:W-:Y:S01]  /*0eb0*/  HADD2.F32 R19, -RZ, R36.H0_H0 ;  /* 0x20000024ff137230 */ /* 0x000fe20000004100 */
[----:B------:R-:W-:Y:S01]  /*0ec0*/  FMUL.FTZ R21, R18, R21 ;  /* 0x0000001512157220 */ /* 0x000fe20000410000 */
[----:B------:R-:W-:Y:S01]  /*0ed0*/  HADD2.F32 R16, -RZ, R25.H0_H0 ;  /* 0x20000019ff107230 */ /* 0x000fe20000004100 */
[----:B------:R-:W-:Y:S01]  /*0ee0*/  FFMA.FTZ R20, R17, R20, R24 ;  /* 0x0000001411147223 */ /* 0x000fe20000010018 */
[----:B------:R-:W-:Y:S01]  /*0ef0*/  HADD2.F32 R23, -RZ, R29.H0_H0 ;  /* 0x2000001dff177230 */ /* 0x000fe20000004100 */
[----:B------:R-:W-:Y:S01]  /*0f00*/  FFMA.FTZ R19, R32, R19, R21 ;  /* 0x0000001320137223 */ /* 0x000fe20000010015 */
[----:B------:R-:W-:Y:S02]  /*0f10*/  HADD2.F32 R11, -RZ, R11.H1_H1 ;  /* 0x3000000bff0b7230 */ /* 0x000fe40000004100 */
[----:B------:R-:W-:-:S02]  /*0f20*/  HADD2.F32 R15, -RZ, R15.H1_H1 ;  /* 0x3000000fff0f7230 */ /* 0x000fc40000004100 */
        /* <DEDUP_REMOVED lines=33> */
[----:B------:R-:W-:Y:S02]  /*1140*/  FFMA.FTZ R27, R27, R10, R9 ;  /* 0x0000000a1b1b7223 */ /* 0x000fe40000010009 */
[----:B------:R-:W0:Y:S02]  /*1150*/  SHFL.BFLY PT, R10, R11, 0x4, 0x1f ;  /* 0x0c801f000b0a7f89 */ /* 0x000e2400000e0000 */
[----:B------:R-:W-:Y:S02]  /*1160*/  FFMA.FTZ R35, R35, R14, R12 ;  /* 0x0000000e23237223 */ /* 0x000fe4000001000c */
[----:B------:R-:W1:Y:S04]  /*1170*/  SHFL.BFLY PT, R9, R8, 0x4, 0x1f ;  /* 0x0c801f0008097f89 */ /* 0x000e6800000e0000 */
[----:B------:R-:W2:Y:S04]  /*1180*/  SHFL.BFLY PT, R14, R27, 0x4, 0x1f ;  /* 0x0c801f001b0e7f89 */ /* 0x000ea800000e0000 */
[----:B------:R-:W3:Y:S01]  /*1190*/  SHFL.BFLY PT, R16, R35, 0x4, 0x1f ;  /* 0x0c801f0023107f89 */ /* 0x000ee200000e0000 */
[----:B0-----:R-:W-:-:S02]  /*11a0*/  FADD.FTZ R10, R11, R10 ;  /* 0x0000000a0b0a7221 */ /* 0x001fc40000010000 */
[----:B-1----:R-:W-:-:S03]  /*11b0*/  FADD.FTZ R12, R8, R9 ;  /* 0x00000009080c7221 */ /* 0x002fc60000010000 */
[----:B------:R-:W0:Y:S01]  /*11c0*/  SHFL.BFLY PT, R9, R10, 0x2, 0x1f ;  /* 0x0c401f000a097f89 */ /* 0x000e2200000e0000 */
[----:B--2---:R-:W-:Y:S02]  /*11d0*/  FADD.FTZ R14, R27, R14 ;  /* 0x0000000e1b0e7221 */ /* 0x004fe40000010000 */
[----:B---3--:R-:W-:Y:S01]  /*11e0*/  FADD.FTZ R16, R35, R16 ;  /* 0x0000001023107221 */ /* 0x008fe20000010000 */
[----:B------:R-:W1:Y:S04]  /*11f0*/  SHFL.BFLY PT, R13, R12, 0x2, 0x1f ;  /* 0x0c401f000c0d7f89 */ /* 0x000e6800000e0000 */
[----:B------:R-:W2:Y:S04]  /*1200*/  SHFL.BFLY PT, R11, R14, 0x2, 0x1f ;  /* 0x0c401f000e0b7f89 */ /* 0x000ea800000e0000 */
[----:B------:R-:W3:Y:S01]  /*1210*/  SHFL.BFLY PT, R17, R16, 0x2, 0x1f ;  /* 0x0c401f0010117f89 */ /* 0x000ee200000e0000 */
[----:B------:R-:W-:Y:S01]  /*1220*/  @P0 SHF.R.S32.HI R8, RZ, 0x1f, R57 ;  /* 0x0000001fff080819 */ /* 0x000fe20000011439 */
[----:B0-----:R-:W-:-:S03]  /*1230*/  FADD.FTZ R9, R10, R9 ;  /* 0x000000090a097221 */ /* 0x001fc60000010000 */
[----:B------:R-:W-:Y:S01]  /*1240*/  @P0 LEA.HI R57, R8, R57, RZ, 0x7 ;  /* 0x0000003908390211 */ /* 0x000fe200078f38ff */
[----:B------:R-:W-:Y:S01]  /*1250*/  HFMA2.MMA R8, -RZ, RZ, 0, 0 ;  /* 0x00000000ff087435 */ /* 0x000fe200000001ff */
[----:B-1----:R-:W-:Y:S02]  /*1260*/  FADD.FTZ R13, R12, R13 ;  /* 0x0000000d0c0d7221 */ /* 0x002fe40000010000 */
[----:B------:R-:W0:Y:S01]  /*1270*/  SHFL.BFLY PT, R12, R9, 0x1, 0x1f ;  /* 0x0c201f00090c7f89 */ /* 0x000e2200000e0000 */
[----:B--2---:R-:W-:Y:S02]  /*1280*/  FADD.FTZ R15, R14, R11 ;  /* 0x0000000b0e0f7221 */ /* 0x004fe40000010000 */
[----:B---3--:R-:W-:Y:S01]  /*1290*/  FADD.FTZ R17, R16, R17 ;  /* 0x0000001110117221 */ /* 0x008fe20000010000 */
[----:B------:R-:W1:Y:S01]  /*12a0*/  SHFL.BFLY PT, R14, R13, 0x1, 0x1f ;  /* 0x0c201f000d0e7f89 */ /* 0x000e6200000e0000 */
[----:B------:R-:W-:-:S03]  /*12b0*/  @P0 LOP3.LUT R8, R57, 0xffffff80, RZ, 0xc0, !PT ;  /* 0xffffff8039080812 */ /* 0x000fc600078ec0ff */
[----:B------:R-:W2:Y:S04]  /*12c0*/  SHFL.BFLY PT, R16, R15, 0x1, 0x1f ;  /* 0x0c201f000f107f89 */ /* 0x000ea800000e0000 */
[----:B------:R-:W3:Y:S01]  /*12d0*/  SHFL.BFLY PT, R18, R17, 0x1, 0x1f ;  /* 0x0c201f0011127f89 */ /* 0x000ee200000e0000 */
[----:B------:R-:W-:Y:S01]  /*12e0*/  IMAD.SHL.U32 R10, R8, 0x40, RZ ;  /* 0x00000040080a7824 */ /* 0x000fe200078e00ff */
[----:B------:R-:W-:Y:S02]  /*12f0*/  SHF.L.U32 R11, R5, 0xd, RZ ;  /* 0x0000000d050b7819 */ /* 0x000fe400000006ff */
[----:B------:R-:W-:Y:S02]  /*1300*/  SHF.L.U32 R19, R4, 0x2, RZ ;  /* 0x0000000204137819 */ /* 0x000fe400000006ff */
[----:B------:R-:W-:-:S02]  /*1310*/  ISETP.NE.AND P5, PT, R55, RZ, PT ;  /* 0x000000ff3700720c */ /* 0x000fc40003fa5270 */
[----:B------:R-:W-:Y:S02]  /*1320*/  SHF.R.S32.HI R20, RZ, 0x1f, R10 ;  /* 0x0000001fff147819 */ /* 0x000fe4000001140a */
[--C-:B------:R-:W-:Y:S02]  /*1330*/  IADD3 R10, P0, P3, R10, R19, R11.reuse ;  /* 0x000000130a0a7210 */ /* 0x100fe40007b1e00b */
[----:B------:R-:W-:Y:S02]  /*1340*/  SHF.R.S32.HI R11, RZ, 0x1f, R11 ;  /* 0x0000001fff0b7819 */ /* 0x000fe4000001140b */
[----:B------:R-:W-:Y:S01]  /*1350*/  SHF.R.S32.HI R19, RZ, 0x1f, R19 ;  /* 0x0000001fff137819 */ /* 0x000fe20000011413 */
[----:B------:R-:W-:Y:S03]  /*1360*/  BSSY B0, `(.L_x_1787) ;  /* 0x0000023000007945 */ /* 0x000fe60003800000 */
[----:B------:R-:W-:Y:S01]  /*1370*/  IADD3.X R11, R20, R19, R11, P0, P3 ;  /* 0x00000013140b7210 */ /* 0x000fe200007e640b */
[----:B0-----:R-:W-:-:S02]  /*1380*/  FADD.FTZ R19, R9, R12 ;  /* 0x0000000c09137221 */ /* 0x001fc40000010000 */
[----:B------:R-:W-:Y:S01]  /*1390*/  IMAD R9, R40, c[0x0][0x220], RZ ;  /* 0x0000880028097a24 */ /* 0x000fe200078e02ff */
[-C--:B------:R-:W-:Y:S01]  /*13a0*/  ISETP.GE.AND P4, PT, R58, R51.reuse, PT ;  /* 0x000000333a00720c */ /* 0x080fe20003f86270 */
[----:B-1----:R-:W-:Y:S01]  /*13b0*/  FADD.FTZ R20, R13, R14 ;  /* 0x0000000e0d147221 */ /* 0x002fe20000010000 */
[-C--:B------:R-:W-:Y:S01]  /*13c0*/  ISETP.GE.AND P3, PT, R56, R51.reuse, PT ;  /* 0x000000333800720c */ /* 0x080fe20003f66270 */
[----:B--2---:R-:W-:Y:S01]  /*13d0*/  FADD.FTZ R16, R15, R16 ;  /* 0x000000100f107221 */ /* 0x004fe20000010000 */
[----:B------:R-:W-:Y:S01]  /*13e0*/  ISETP.GE.AND P0, PT, R54, R51, PT ;  /* 0x000000333600720c */ /* 0x000fe20003f06270 */
[C---:B------:R-:W-:Y:S02]  /*13f0*/  IMAD R21, R6.reuse, c[0x0][0x224], R9 ;  /* 0x0000890006157a24 */ /* 0x040fe400078e0209 */
[----:B------:R-:W-:-:S04]  /*1400*/  IMAD.WIDE.U32 R10, R6, c[0x0][0x220], R10 ;  /* 0x00008800060a7a25 */ /* 0x000fc800078e000a */
[----:B---3--:R-:W-:Y:S01]  /*1410*/  FADD.FTZ R18, R17, R18 ;  /* 0x0000001211127221 */ /* 0x008fe20000010000 */
[----:B------:R-:W-:Y:S05]  /*1420*/  @P5 BRA `(.L_x_1788) ;  /* 0x0000016000005947 */ /* 0x000fea0003800000 */
[----:B------:R-:W-:Y:S01]  /*1430*/  SHF.R.S32.HI R14, RZ, 0x1f, R8 ;  /* 0x0000001fff0e7819 */ /* 0x000fe20000011408 */
[----:B------:R-:W-:Y:S01]  /*1440*/  IMAD R9, R40, c[0x0][0x1c8], RZ ;  /* 0x0000720028097a24 */ /* 0x000fe200078e02ff */
[C---:B------:R-:W-:Y:S02]  /*1450*/  IADD3 R12, P5, R7.reuse, R8, RZ ;  /* 0x00000008070c7210 */ /* 0x040fe40007fbe0ff */
[----:B------:R-:W-:Y:S01]  /*1460*/  FSEL R15, R20, RZ, !P4 ;  /* 0x000000ff140f7208 */ /* 0x000fe20006000000 */
[----:B------:R-:W-:Y:S01]  /*1470*/  IMAD R9, R6, c[0x0][0x1cc], R9 ;  /* 0x0000730006097a24 */ /* 0x000fe200078e0209 */
[----:B------:R-:W-:Y:S02]  /*1480*/  LEA.HI.X.SX32 R13, R7, R14, 0x1, P5 ;  /* 0x0000000e070d7211 */ /* 0x000fe400028f0eff */
[----:B------:R-:W-:-:S03]  /*1490*/  FSEL R17, R16, RZ, !P3 ;  /* 0x000000ff10117208 */ /* 0x000fc60005800000 */
[----:B------:R-:W-:-:S04]  /*14a0*/  IMAD.WIDE.U32 R12, R6, c[0x0][0x1c8], R12 ;  /* 0x00007200060c7a25 */ /* 0x000fc800078e000c */
[----:B------:R-:W-:Y:S02]  /*14b0*/  IMAD.IADD R13, R13, 0x1, R9 ;  /* 0x000000010d0d7824 */ /* 0x000fe400078e0209 */
[----:B------:R-:W-:Y:S02]  /*14c0*/  IMAD R9, R43, c[0x0][0x1d0], RZ ;  /* 0x000074002b097a24 */ /* 0x000fe400078e02ff */
[----:B------:R-:W-:-:S04]  /*14d0*/  IMAD.WIDE.U32 R12, R50, c[0x0][0x1d0], R12 ;  /* 0x00007400320c7a25 */ /* 0x000fc800078e000c */
[----:B------:R-:W-:Y:S01]  /*14e0*/  IMAD R9, R50, c[0x0][0x1d4], R9 ;  /* 0x0000750032097a24 */ /* 0x000fe200078e0209 */
[----:B------:R-:W-:-:S04]  /*14f0*/  IADD3 R41, P5, R41, R12, RZ ;  /* 0x0000000c29297210 */ /* 0x000fc80007fbe0ff */
[----:B------:R-:W-:Y:S02]  /*1500*/  IADD3.X R42, R42, R13, R9, P5, !PT ;  /* 0x0000000d2a2a7210 */ /* 0x000fe40002ffe409 */
[----:B------:R-:W-:Y:S02]  /*1510*/  LEA R12, P5, R41, c[0x0][0x1b0], 0x2 ;  /* 0x00006c00290c7a11 */ /* 0x000fe400078a10ff */
[----:B------:R-:W-:Y:S02]  /*1520*/  FSEL R9, R19, RZ, !P2 ;  /* 0x000000ff13097208 */ /* 0x000fe40005000000 */
[----:B------:R-:W-:Y:S02]  /*1530*/  LEA.HI.X R13, R41, c[0x0][0x1b4], R42, 0x2, P5 ;  /* 0x00006d00290d7a11 */ /* 0x000fe400028f142a */
[----:B------:R-:W-:-:S03]  /*1540*/  FSEL R19, R18, RZ, !P0 ;  /* 0x000000ff12137208 */ /* 0x000fc60004000000 */
[----:B------:R0:W-:Y:S04]  /*1550*/  STG.E [R12.64], R9 ;  /* 0x000000090c007986 */ /* 0x0001e8000c101904 */
[----:B------:R0:W-:Y:S04]  /*1560*/  STG.E [R12.64+0x80], R15 ;  /* 0x0000800f0c007986 */ /* 0x0001e8000c101904 */
[----:B------:R0:W-:Y:S04]  /*1570*/  STG.E [R12.64+0x100], R17 ;  /* 0x000100110c007986 */ /* 0x0001e8000c101904 */
[----:B------:R0:W-:Y:S02]  /*1580*/  STG.E [R12.64+0x180], R19 ;  /* 0x000180130c007986 */ /* 0x0001e4000c101904 */
.L_x_1788:
[----:B------:R-:W-:Y:S05]  /*1590*/  BSYNC B0 ;  /* 0x0000000000007941 */ /* 0x000fea0003800000 */
.L_x_1787:
[----:B------:R-:W-:Y:S01]  /*15a0*/  IADD3 R2, R2, 0x7f, RZ ;  /* 0x0000007f02027810 */ /* 0x000fe20007ffe0ff */
[----:B0-----:R-:W-:Y:S01]  /*15b0*/  IMAD R13, R43, c[0x0][0x228], RZ ;  /* 0x00008a002b0d7a24 */ /* 0x001fe200078e02ff */
[----:B------:R-:W-:Y:S01]  /*15c0*/  IADD3 R11, R11, R21, RZ ;  /* 0x000000150b0b7210 */ /* 0x000fe20007ffe0ff */
[----:B------:R-:W-:Y:S01]  /*15d0*/  BSSY B0, `(.L_x_1789) ;  /* 0x0000022000007945 */ /* 0x000fe20003800000 */
[----:B------:R-:W-:Y:S01]  /*15e0*/  SHF.R.S32.HI R9, RZ, 0x1f, R2 ;  /* 0x0000001fff097819 */ /* 0x000fe20000011402 */
[C---:B------:R-:W-:Y:S01]  /*15f0*/  IMAD R13, R50.reuse, c[0x0][0x22c], R13 ;  /* 0x00008b00320d7a24 */ /* 0x040fe200078e020d */
[----:B------:R-:W-:Y:S01]  /*1600*/  ISETP.NE.U32.AND P0, PT, RZ, c[0x0][0x238], PT ;  /* 0x00008e00ff007a0c */ /* 0x000fe20003f05070 */
[----:B------:R-:W-:Y:S01]  /*1610*/  IMAD.WIDE.U32 R10, R50, c[0x0][0x228], R10 ;  /* 0x00008a00320a7a25 */ /* 0x000fe200078e000a */
[----:B------:R-:W-:-:S02]  /*1620*/  LEA.HI R9, R9, R2, RZ, 0x7 ;  /* 0x0000000209097211 */ /* 0x000fc400078f38ff */
[----:B------:R-:W-:Y:S01]  /*1630*/  ISETP.NE.AND.EX P0, PT, RZ, c[0x0][0x23c], PT, P0 ;  /* 0x00008f00ff007a0c */ /* 0x000fe20003f05300 */
[----:B------:R-:W-:Y:S01]  /*1640*/  IMAD.IADD R11, R11, 0x1, R13 ;  /* 0x000000010b0b7824 */ /* 0x000fe200078e020d */
[----:B------:R-:W-:Y:S02]  /*1650*/  LOP3.LUT R2, R9, 0xffffff80, RZ, 0xc0, !PT ;  /* 0xffffff8009027812 */ /* 0x000fe400078ec0ff */
[----:B------:R-:W-:Y:S02]  /*1660*/  LEA R12, P2, R10, c[0x0][0x208], 0x2 ;  /* 0x000082000a0c7a11 */ /* 0x000fe400078410ff */
[----:B------:R-:W-:Y:S02]  /*1670*/  IADD3 R9, -R7, R2, RZ ;  /* 0x0000000207097210 */ /* 0x000fe40007ffe1ff */
[C---:B------:R-:W-:Y:S02]  /*1680*/  ISETP.NE.OR P0, PT, R4.reuse, RZ, !P0 ;  /* 0x000000ff0400720c */ /* 0x040fe40004705670 */
[----:B------:R-:W-:-:S02]  /*1690*/  ISETP.GE.OR P1, PT, R4, R9, P1 ;  /* 0x000000090400720c */ /* 0x000fc40000f26670 */
[----:B------:R-:W-:-:S11]  /*16a0*/  LEA.HI.X R13, R10, c[0x0][0x20c], R11, 0x2, P2 ;  /* 0x000083000a0d7a11 */ /* 0x000fd600010f140b */
[----:B------:R-:W-:Y:S05]  /*16b0*/  @P1 BRA `(.L_x_1790) ;  /* 0x0000013000001947 */ /* 0x000fea0003800000 */
[--C-:B------:R-:W-:Y:S01]  /*16c0*/  IADD3 R10, P1, P2, R8, R7, R4.reuse ;  /* 0x00000007080a7210 */ /* 0x100fe20007a3e004 */
[----:B------:R-:W-:Y:S01]  /*16d0*/  IMAD R43, R43, c[0x0][0x200], RZ ;  /* 0x000080002b2b7a24 */ /* 0x000fe200078e02ff */
[----:B------:R-:W-:Y:S01]  /*16e0*/  SHF.R.S32.HI R2, RZ, 0x1f, R7 ;  /* 0x0000001fff027819 */ /* 0x000fe20000011407 */
[----:B------:R-:W-:Y:S01]  /*16f0*/  IMAD R7, R40, c[0x0][0x1f8], RZ ;  /* 0x00007e0028077a24 */ /* 0x000fe200078e02ff */
[----:B------:R-:W-:Y:S02]  /*1700*/  SHF.R.S32.HI R9, RZ, 0x1f, R4 ;  /* 0x0000001fff097819 */ /* 0x000fe40000011404 */
[----:B------:R-:W-:Y:S01]  /*1710*/  SHF.R.S32.HI R8, RZ, 0x1f, R8 ;  /* 0x0000001fff087819 */ /* 0x000fe20000011408 */
[----:B------:R-:W-:-:S03]  /*1720*/  IMAD R7, R6, c[0x0][0x1fc], R7 ;  /* 0x00007f0006077a24 */ /* 0x000fc600078e0207 */
[----:B------:R-:W-:Y:S01]  /*1730*/  IADD3.X R11, R8, R2, R9, P1, P2 ;  /* 0x00000002080b7210 */ /* 0x000fe20000fe4409 */
[C---:B-----5:R-:W-:Y:S01]  /*1740*/  FMUL.FTZ R2, R52.reuse, 1.4426950216293334961 ;  /* 0x3fb8aa3b34027820 */ /* 0x060fe20000410000 */
        /* <DEDUP_REMOVED lines=10> */
.L_x_1790:
[----:B------:R-:W-:Y:S05]  /*17f0*/  BSYNC B0 ;  /* 0x0000000000007941 */ /* 0x000fea0003800000 */
.L_x_1789:
        /* <DEDUP_REMOVED lines=14> */
.L_x_1791:
        /* <DEDUP_REMOVED lines=10> */
.L_x_1857:


//--------------------- .nv.shared._ZN7cutlass13device_kernelIN5flash19enable_sm80_to_sm89INS1_16FlashAttnBwdSm80INS1_25CollectiveMainloopBwdSm80ILi2ELi2EN4cute5tupleIJNS5_1CILi64EEENS7_ILi128EEES8_EEENS_6half_tEfNS_4arch4Sm80ELb0ELb0ELb0ELb0ELb0ELb0ELb0ELb0ELi2ELi2ELi4ELi2ELb1EEENS1_21CollectiveEpilogueBwdISA_SB_SD_Li256ELb0ELb0ELi2EEENS1_19SingleTileSchedulerILb0ELb0ELb0ELi128EEEEEEEEEvNT_6ParamsE --------------------------
	.section	.nv.shared._ZN7cutlass13device_kernelIN5flash19enable_sm80_to_sm89INS1_16FlashAttnBwdSm80INS1_25CollectiveMainloopBwdSm80ILi2ELi2EN4cute5tupleIJNS5_1CILi64EEENS7_ILi128EEES8_EEENS_6half_tEfNS_4arch4Sm80ELb0ELb0ELb0ELb0ELb0ELb0ELb0ELb0ELi2ELi2ELi4ELi2ELb1EEENS1_21CollectiveEpilogueBwdISA_SB_SD_Li256ELb0ELb0ELi2EEENS1_19SingleTileSchedulerILb0ELb0ELb0ELi128EEEEEEEEEvNT_6ParamsE,"aw",@nobits
	.sectionflags	@""
	.align	16


//--------------------- .nv.global                --------------------------
	.section	.nv.global,"aw",@nobits
.nv.global:
	.type		_ZN65_INTERNAL_aefb61c1_29_flash_bwd_hdim64_fp16_sm80_cu_677d2eb9_27974cute1_E,@object
	.size		_ZN65_INTERNAL_aefb61c1_29_flash_bwd_hdim64_fp16_sm80_cu_677d2eb9_27974cute1_E,(_ZN65_INTERNAL_aefb61c1_29_flash_bwd_hdim64_fp16_sm80_cu_677d2eb9_27974cuda3std3__45__cpo6cbeginE - _ZN65_INTERNAL_aefb61c1_29_flash_bwd_hdim64_fp16_sm80_cu_677d2eb9_27974cute1_E)
_ZN65_INTERNAL_aefb61c1_29_flash_bwd_hdim64_fp16_sm80_cu_677d2eb9_27974cute1_E:
	.zero		1
	.type		_ZN65_INTERNAL_aefb61c1_29_flash_bwd_hdim64_fp16_sm80_cu_677d2eb9_27974cuda3std3__45__cpo6cbeginE,@object
	.size		_ZN65_INTERNAL_aefb61c1_29_flash_bwd_hdim64_fp16_sm80_cu_677d2eb9_27974cuda3std3__45__cpo6cbeginE,(_ZN65_INTERNAL_aefb61c1_29_flash_bwd_hdim64_fp16_sm80_cu_677d2eb9_27974cuda3std3__48in_placeE - _ZN65_INTERNAL_aefb61c1_29_flash_bwd_hdim64_fp16_sm80_cu_677d2eb9_27974cuda3std3__45__cpo6cbeginE)
_ZN65_INTERNAL_aefb61c1_29_flash_bwd_hdim64_fp16_sm80_cu_677d2eb9_27974cuda3std3__45__cpo6cbeginE:
	.zero		1
	.type		_ZN65_INTERNAL_aefb61c1_29_flash_bwd_hdim64_fp16_sm80_cu_677d2eb9_27974cuda3std3__48in_placeE,@object
	.size		_ZN65_INTERNAL_aefb61c1_29_flash_bwd_hdim64_fp16_sm80_cu_677d2eb9_27974cuda3std3__48in_placeE,(_ZN65_INTERNAL_aefb61c1_29_flash_bwd_hdim64_fp16_sm80_cu_677d2eb9_27974cuda3std6ranges3__45__cpo9iter_moveE - _ZN65_INTERNAL_aefb61c1_29_flash_bwd_hdim64_fp16_sm80_cu_677d2eb9_27974cuda3std3__48in_placeE)
_ZN65_INTERNAL_aefb61c1_29_flash_bwd_hdim64_fp16_sm80_cu_677d2eb9_27974cuda3std3__48in_placeE:
	.zero		1
	.type		_ZN65_INTERNAL_aefb61c1_29_flash_bwd_hdim64_fp16_sm80_cu_677d2eb9_27974cuda3std6ranges3__45__cpo9iter_moveE,@object
	.size		_ZN65_INTERNAL_aefb61c1_29_flash_bwd_hdim64_fp16_sm80_cu_677d2eb9_27974cuda3std6ranges3__45__cpo9iter_moveE,(_ZN65_INTERNAL_aefb61c1_29_flash_bwd_hdim64_fp16_sm80_cu_677d2eb9_27974cuda3std3__45__cpo5beginE - _ZN65_INTERNAL_aefb61c1_29_flash_bwd_hdim64_fp16_sm80_cu_677d2eb9_27974cuda3std6ranges3__45__cpo9iter_moveE)
_ZN65_INTERNAL_aefb61c1_29_flash_bwd_hdim64_fp16_sm80_cu_677d2eb9_27974cuda3std6ranges3__45__cpo9iter_moveE:
	.zero		1
	.type		_ZN65_INTERNAL_aefb61c1_29_flash_bwd_hdim64_fp16_sm80_cu_677d2eb9_27974cuda3std3__45__cpo5beginE,@object
	.size		_ZN65_INTERNAL_aefb61c1_29_flash_bwd_hdim64_fp16_sm80_cu_677d2eb9_27974cuda3std3__45__cpo5beginE,(_ZN65_INTERNAL_aefb61c1_29_flash_bwd_hdim64_fp16_sm80_cu_677d2eb9_27974cuda3std3__467_GLOBAL__N__aefb61c1_29_flash_bwd_hdim64_fp16_sm80_cu_677d2eb9_27976ignoreE - _ZN65_INTERNAL_aefb61c1_29_flash_bwd_hdim64_fp16_sm80_cu_677d2eb9_27974cuda3std3__45__cpo5beginE)
_ZN65_INTERNAL_aefb61c1_29_flash_bwd_hdim64_fp16_sm80_cu_677d2eb9_27974cuda3std3__45__cpo5beginE:
	.zero		1
	.type		_ZN65_INTERNAL_aefb61c1_29_flash_bwd_hdim64_fp16_sm80_cu_677d2eb9_27974cuda3std3__467_GLOBAL__N__aefb61c1_29_flash_bwd_hdim64_fp16_sm80_cu_677d2eb9_27976ignoreE,@object
	.size		_ZN65_INTERNAL_aefb61c1_29_flash_bwd_hdim64_fp16_sm80_cu_677d2eb9_27974cuda3std3__467_GLOBAL__N__aefb61c1_29_flash_bwd_hdim64_fp16_sm80_cu_677d2eb9_27976ignoreE,(_ZN65_INTERNAL_aefb61c1_29_flash_bwd_hdim64_fp16_sm80_cu_677d2eb9_27974cute7productE - _ZN65_INTERNAL_aefb61c1_29_flash_bwd_hdim64_fp16_sm80_cu_677d2eb9_27974cuda3std3__467_GLOBAL__N__aefb61c1_29_flash_bwd_hdim64_fp16_sm80_cu_677d2eb9_27976ignoreE)
_ZN65_INTERNAL_aefb61c1_29_flash_bwd_hdim64_fp16_sm80_cu_677d2eb9_27974cuda3std3__467_GLOBAL__N__aefb61c1_29_flash_bwd_hdim64_fp16_sm80_cu_677d2eb9_27976ignoreE:
	.zero		1
	.type		_ZN65_INTERNAL_aefb61c1_29_flash_bwd_hdim64_fp16_sm80_cu_677d2eb9_27974cute7productE,@object
	.size		_ZN65_INTERNAL_aefb61c1_29_flash_bwd_hdim64_fp16_sm80_cu_677d2eb9_27974cute7productE,(_ZN65_INTERNAL_aefb61c1_29_flash_bwd_hdim64_fp16_sm80_cu_677d2eb9_27974cuda3std3__45__cpo3endE - _ZN65_INTERNAL_aefb61c1_29_flash_bwd_hdim64_fp16_sm80_cu_677d2eb9_27974cute7productE)
_ZN65_INTERNAL_aefb61c1_29_flash_bwd_hdim64_fp16_sm80_cu_677d2eb9_27974cute7productE:
	.zero		1
	.type		_ZN65_INTERNAL_aefb61c1_29_flash_bwd_hdim64_fp16_sm80_cu_677d2eb9_27974cuda3std3__45__cpo3endE,@object
	.size		_ZN65_INTERNAL_aefb61c1_29_flash_bwd_hdim64_fp16_sm80_cu_677d2eb9_27974cuda3std3__45__cpo3endE,(_ZN65_INTERNAL_aefb61c1_29_flash_bwd_hdim64_fp16_sm80_cu_677d2eb9_27974cuda3std3__419piecewise_constructE - _ZN65_INTERNAL_aefb61c1_29_flash_bwd_hdim64_fp16_sm80_cu_677d2eb9_27974cuda3std3__45__cpo3endE)
_ZN65_INTERNAL_aefb61c1_29_flash_bwd_hdim64_fp16_sm80_cu_677d2eb9_27974cuda3std3__45__cpo3endE:
	.zero		1
	.type		_ZN65_INTERNAL_aefb61c1_29_flash_bwd_hdim64_fp16_sm80_cu_677d2eb9_27974cuda3std3__419piecewise_constructE,@object
	.size		_ZN65_INTERNAL_aefb61c1_29_flash_bwd_hdim64_fp16_sm80_cu_677d2eb9_27974cuda3std3__419piecewise_constructE,(_ZN65_INTERNAL_aefb61c1_29_flash_bwd_hdim64_fp16_sm80_cu_677d2eb9_27974cuda3std3__45__cpo4cendE - _ZN65_INTERNAL_aefb61c1_29_flash_bwd_hdim64_fp16_sm80_cu_677d2eb9_27974cuda3std3__419piecewise_constructE)
_ZN65_INTERNAL_aefb61c1_29_flash_bwd_hdim64_fp16_sm80_cu_677d2eb9_27974cuda3std3__419piecewise_constructE:
	.zero		1
	.type		_ZN65_INTERNAL_aefb61c1_29_flash_bwd_hdim64_fp16_sm80_cu_677d2eb9_27974cuda3std3__45__cpo4cendE,@object
	.size		_ZN65_INTERNAL_aefb61c1_29_flash_bwd_hdim64_fp16_sm80_cu_677d2eb9_27974cuda3std3__45__cpo4cendE,(_ZN65_INTERNAL_aefb61c1_29_flash_bwd_hdim64_fp16_sm80_cu_677d2eb9_27974cuda3std6ranges3__45__cpo4swapE - _ZN65_INTERNAL_aefb61c1_29_flash_bwd_hdim64_fp16_sm80_cu_677d2eb9_27974cuda3std3__45__cpo4cendE)
_ZN65_INTERNAL_aefb61c1_29_flash_bwd_hdim64_fp16_sm80_cu_677d2eb9_27974cuda3std3__45__cpo4cendE:
	.zero		1
	.type		_ZN65_INTERNAL_aefb61c1_29_flash_bwd_hdim64_fp16_sm80_cu_677d2eb9_27974cuda3std6ranges3__45__cpo4swapE,@object
	.size		_ZN65_INTERNAL_aefb61c1_29_flash_bwd_hdim64_fp16_sm80_cu_677d2eb9_27974cuda3std6ranges3__45__cpo4swapE,(.L_7 - _ZN65_INTERNAL_aefb61c1_29_flash_bwd_hdim64_fp16_sm80_cu_677d2eb9_27974cuda3std6ranges3__45__cpo4swapE)
_ZN65_INTERNAL_aefb61c1_29_flash_bwd_hdim64_fp16_sm80_cu_677d2eb9_27974cuda3std6ranges3__45__cpo4swapE:
	.zero		1
.L_7:


//--------------------- .nv.shared._ZN7cutlass13device_kernelIN5flash19enable_sm80_to_sm89INS1_16FlashAttnBwdSm80INS1_25CollectiveMainloopBwdSm80ILi2ELi2EN4cute5tupleIJNS5_1CILi64EEENS7_ILi128EEES8_EEENS_6half_tEfNS_4arch4Sm80ELb0ELb0ELb0ELb0ELb1ELb0ELb0ELb0ELi2ELi2ELi4ELi2ELb1EEENS1_21CollectiveEpilogueBwdISA_SB_SD_Li256ELb0ELb0ELi2EEENS1_19SingleTileSchedulerILb0ELb0ELb0ELi128EEEEEEEEEvNT_6ParamsE --------------------------
	.section	.nv.shared._ZN7cutlass13device_kernelIN5flash19enable_sm80_to_sm89INS1_16FlashAttnBwdSm80INS1_25CollectiveMainloopBwdSm80ILi2ELi2EN4cute5tupleIJNS5_1CILi64EEENS7_ILi128EEES8_EEENS_6half_tEfNS_4arch4Sm80ELb0ELb0ELb0ELb0ELb1ELb0ELb0ELb0ELi2ELi2ELi4ELi2ELb1EEENS1_21CollectiveEpilogueBwdISA_SB_SD_Li256ELb0ELb0ELi2EEENS1_19SingleTileSchedulerILb0ELb0ELb0ELi128EEEEEEEEEvNT_6ParamsE,"aw",@nobits
	.sectionflags	@""
	.align	16


//--------------------- .nv.shared._ZN7cutlass13device_kernelIN5flash19enable_sm80_to_sm89INS1_16FlashAttnBwdSm80INS1_25CollectiveMainloopBwdSm80ILi2ELi2EN4cute5tupleIJNS5_1CILi64EEENS7_ILi128EEES8_EEENS_6half_tEfNS_4arch4Sm80ELb0ELb0ELb0ELb0ELb0ELb0ELb0ELb0ELi2ELi2ELi4ELi2ELb1EEENS1_24CollectiveEpilogueBwdGQAISA_fSD_Li256ELb0ELb0EEENS1_19SingleTileSchedulerILb0ELb0ELb0ELi128EEEEEEEEEvNT_6ParamsE --------------------------
	.section	.nv.shared._ZN7cutlass13device_kernelIN5flash19enable_sm80_to_sm89INS1_16FlashAttnBwdSm80INS1_25CollectiveMainloopBwdSm80ILi2ELi2EN4cute5tupleIJNS5_1CILi64EEENS7_ILi128EEES8_EEENS_6half_tEfNS_4arch4Sm80ELb0ELb0ELb0ELb0ELb0ELb0ELb0ELb0ELi2ELi2ELi4ELi2ELb1EEENS1_24CollectiveEpilogueBwdGQAISA_fSD_Li256ELb0ELb0EEENS1_19SingleTileSchedulerILb0ELb0ELb0ELi128EEEEEEEEEvNT_6ParamsE,"aw",@nobits
	.sectionflags	@""
	.align	16


//--------------------- .nv.shared._ZN7cutlass13device_kernelIN5flash19enable_sm80_to_sm89INS1_16FlashAttnBwdSm80INS1_25CollectiveMainloopBwdSm80ILi2ELi2EN4cute5tupleIJNS5_1CILi64EEENS7_ILi128EEES8_EEENS_6half_tEfNS_4arch4Sm80ELb0ELb0ELb0ELb0ELb1ELb0ELb0ELb0ELi2ELi2ELi4ELi2ELb1EEENS1_24CollectiveEpilogueBwdGQAISA_fSD_Li256ELb0ELb1EEENS1_19SingleTileSchedulerILb0ELb0ELb0ELi128EEEEEEEEEvNT_6ParamsE --------------------------
	.section	.nv.shared._ZN7cutlass13device_kernelIN5flash19enable_sm80_to_sm89INS1_16FlashAttnBwdSm80INS1_25CollectiveMainloopBwdSm80ILi2ELi2EN4cute5tupleIJNS5_1CILi64EEENS7_ILi128EEES8_EEENS_6half_tEfNS_4arch4Sm80ELb0ELb0ELb0ELb0ELb1ELb0ELb0ELb0ELi2ELi2ELi4ELi2ELb1EEENS1_24CollectiveEpilogueBwdGQAISA_fSD_Li256ELb0ELb1EEENS1_19SingleTileSchedulerILb0ELb0ELb0ELi128EEEEEEEEEvNT_6ParamsE,"aw",@nobits
	.sectionflags	@""
	.align	16


//--------------------- .nv.shared._ZN7cutlass13device_kernelIN5flash19enable_sm80_to_sm89INS1_16FlashAttnBwdSm80INS1_25CollectiveMainloopBwdSm80ILi2ELi2EN4cute5tupleIJNS5_1CILi64EEENS7_ILi128EEES8_EEENS_6half_tEfNS_4arch4Sm80ELb0ELb0ELb0ELb1ELb0ELb0ELb0ELb0ELi2ELi2ELi4ELi2ELb1EEENS1_21CollectiveEpilogueBwdISA_SB_SD_Li256ELb1ELb0ELi2EEENS1_19SingleTileSchedulerILb1ELb0ELb0ELi128EEEEEEEEEvNT_6ParamsE --------------------------
	.section	.nv.shared._ZN7cutlass13device_kernelIN5flash19enable_sm80_to_sm89INS1_16FlashAttnBwdSm80INS1_25CollectiveMainloopBwdSm80ILi2ELi2EN4cute5tupleIJNS5_1CILi64EEENS7_ILi128EEES8_EEENS_6half_tEfNS_4arch4Sm80ELb0ELb0ELb0ELb1ELb0ELb0ELb0ELb0ELi2ELi2ELi4ELi2ELb1EEENS1_21CollectiveEpilogueBwdISA_SB_SD_Li256ELb1ELb0ELi2EEENS1_19SingleTileSchedulerILb1ELb0ELb0ELi128EEEEEEEEEvNT_6ParamsE,"aw",@nobits
	.sectionflags	@""
	.align	16


//--------------------- .nv.shared._ZN7cutlass13device_kernelIN5flash19enable_sm80_to_sm89INS1_16FlashAttnBwdSm80INS1_25CollectiveMainloopBwdSm80ILi2ELi2EN4cute5tupleIJNS5_1CILi64EEENS7_ILi128EEES8_EEENS_6half_tEfNS_4arch4Sm80ELb0ELb0ELb0ELb1ELb1ELb0ELb0ELb0ELi2ELi2ELi4ELi2ELb1EEENS1_21CollectiveEpilogueBwdISA_SB_SD_Li256ELb1ELb0ELi2EEENS1_19SingleTileSchedulerILb1ELb0ELb0ELi128EEEEEEEEEvNT_6ParamsE --------------------------
	.section	.nv.shared._ZN7cutlass13device_kernelIN5flash19enable_sm80_to_sm89INS1_16FlashAttnBwdSm80INS1_25CollectiveMainloopBwdSm80ILi2ELi2EN4cute5tupleIJNS5_1CILi64EEENS7_ILi128EEES8_EEENS_6half_tEfNS_4arch4Sm80ELb0ELb0ELb0ELb1ELb1ELb0ELb0ELb0ELi2ELi2ELi4ELi2ELb1EEENS1_21CollectiveEpilogueBwdISA_SB_SD_Li256ELb1ELb0ELi2EEENS1_19SingleTileSchedulerILb1ELb0ELb0ELi128EEEEEEEEEvNT_6ParamsE,"aw",@nobits
	.sectionflags	@""
	.align	16


//--------------------- .nv.shared._ZN7cutlass13device_kernelIN5flash19enable_sm80_to_sm89INS1_16FlashAttnBwdSm80INS1_25CollectiveMainloopBwdSm80ILi2ELi2EN4cute5tupleIJNS5_1CILi64EEENS7_ILi128EEES8_EEENS_6half_tEfNS_4arch4Sm80ELb0ELb0ELb0ELb1ELb0ELb0ELb0ELb0ELi2ELi2ELi4ELi2ELb1EEENS1_24CollectiveEpilogueBwdGQAISA_fSD_Li256ELb1ELb0EEENS1_19SingleTileSchedulerILb1ELb0ELb0ELi128EEEEEEEEEvNT_6ParamsE --------------------------
	.section	.nv.shared._ZN7cutlass13device_kernelIN5flash19enable_sm80_to_sm89INS1_16FlashAttnBwdSm80INS1_25CollectiveMainloopBwdSm80ILi2ELi2EN4cute5tupleIJNS5_1CILi64EEENS7_ILi128EEES8_EEENS_6half_tEfNS_4arch4Sm80ELb0ELb0ELb0ELb1ELb0ELb0ELb0ELb0ELi2ELi2ELi4ELi2ELb1EEENS1_24CollectiveEpilogueBwdGQAISA_fSD_Li256ELb1ELb0EEENS1_19SingleTileSchedulerILb1ELb0ELb0ELi128EEEEEEEEEvNT_6ParamsE,"aw",@nobits
	.sectionflags	@""
	.align	16


//--------------------- .nv.shared._ZN7cutlass13device_kernelIN5flash19enable_sm80_to_sm89INS1_16FlashAttnBwdSm80INS1_25CollectiveMainloopBwdSm80ILi2ELi2EN4cute5tupleIJNS5_1CILi64EEENS7_ILi128EEES8_EEENS_6half_tEfNS_4arch4Sm80ELb0ELb0ELb0ELb1ELb1ELb0ELb0ELb0ELi2ELi2ELi4ELi2ELb1EEENS1_24CollectiveEpilogueBwdGQAISA_fSD_Li256ELb1ELb1EEENS1_19SingleTileSchedulerILb1ELb0ELb0ELi128EEEEEEEEEvNT_6ParamsE --------------------------
	.section	.nv.shared._ZN7cutlass13device_kernelIN5flash19enable_sm80_to_sm89INS1_16FlashAttnBwdSm80INS1_25CollectiveMainloopBwdSm80ILi2ELi2EN4cute5tupleIJNS5_1CILi64EEENS7_ILi128EEES8_EEENS_6half_tEfNS_4arch4Sm80ELb0ELb0ELb0ELb1ELb1ELb0ELb0ELb0ELi2ELi2ELi4ELi2ELb1EEENS1_24CollectiveEpilogueBwdGQAISA_fSD_Li256ELb1ELb1EEENS1_19SingleTileSchedulerILb1ELb0ELb0ELi128EEEEEEEEEvNT_6ParamsE,"aw",@nobits
	.sectionflags	@""
	.align	16


//--------------------- .nv.shared._ZN7cutlass13device_kernelIN5flash19enable_sm80_to_sm89INS1_16FlashAttnBwdSm80INS1_25CollectiveMainloopBwdSm80ILi2ELi2EN4cute5tupleIJNS5_1CILi64EEENS7_ILi128EEES8_EEENS_6half_tEfNS_4arch4Sm80ELb0ELb1ELb0ELb0ELb0ELb0ELb0ELb0ELi2ELi2ELi4ELi2ELb1EEENS1_21CollectiveEpilogueBwdISA_SB_SD_Li256ELb0ELb0ELi2EEENS1_19SingleTileSchedulerILb0ELb0ELb0ELi128EEEEEEEEEvNT_6ParamsE --------------------------
	.section	.nv.shared._ZN7cutlass13device_kernelIN5flash19enable_sm80_to_sm89INS1_16FlashAttnBwdSm80INS1_25CollectiveMainloopBwdSm80ILi2ELi2EN4cute5tupleIJNS5_1CILi64EEENS7_ILi128EEES8_EEENS_6half_tEfNS_4arch4Sm80ELb0ELb1ELb0ELb0ELb0ELb0ELb0ELb0ELi2ELi2ELi4ELi2ELb1EEENS1_21CollectiveEpilogueBwdISA_SB_SD_Li256ELb0ELb0ELi2EEENS1_19SingleTileSchedulerILb0ELb0ELb0ELi128EEEEEEEEEvNT_6ParamsE,"aw",@nobits
	.sectionflags	@""
	.align	16


//--------------------- .nv.shared._ZN7cutlass13device_kernelIN5flash19enable_sm80_to_sm89INS1_16FlashAttnBwdSm80INS1_25CollectiveMainloopBwdSm80ILi2ELi2EN4cute5tupleIJNS5_1CILi64EEENS7_ILi128EEES8_EEENS_6half_tEfNS_4arch4Sm80ELb0ELb1ELb0ELb0ELb1ELb0ELb0ELb0ELi2ELi2ELi4ELi2ELb1EEENS1_21CollectiveEpilogueBwdISA_SB_SD_Li256ELb0ELb0ELi2EEENS1_19SingleTileSchedulerILb0ELb0ELb0ELi128EEEEEEEEEvNT_6ParamsE --------------------------
	.section	.nv.shared._ZN7cutlass13device_kernelIN5flash19enable_sm80_to_sm89INS1_16FlashAttnBwdSm80INS1_25CollectiveMainloopBwdSm80ILi2ELi2EN4cute5tupleIJNS5_1CILi64EEENS7_ILi128EEES8_EEENS_6half_tEfNS_4arch4Sm80ELb0ELb1ELb0ELb0ELb1ELb0ELb0ELb0ELi2ELi2ELi4ELi2ELb1EEENS1_21CollectiveEpilogueBwdISA_SB_SD_Li256ELb0ELb0ELi2EEENS1_19SingleTileSchedulerILb0ELb0ELb0ELi128EEEEEEEEEvNT_6ParamsE,"aw",@nobits
	.sectionflags	@""
	.align	16


//--------------------- .nv.shared._ZN7cutlass13device_kernelIN5flash19enable_sm80_to_sm89INS1_16FlashAttnBwdSm80INS1_25CollectiveMainloopBwdSm80ILi2ELi2EN4cute5tupleIJNS5_1CILi64EEENS7_ILi128EEES8_EEENS_6half_tEfNS_4arch4Sm80ELb0ELb1ELb0ELb0ELb0ELb0ELb0ELb0ELi2ELi2ELi4ELi2ELb1EEENS1_24CollectiveEpilogueBwdGQAISA_fSD_Li256ELb0ELb0EEENS1_19SingleTileSchedulerILb0ELb0ELb0ELi128EEEEEEEEEvNT_6ParamsE --------------------------
	.section	.nv.shared._ZN7cutlass13device_kernelIN5flash19enable_sm80_to_sm89INS1_16FlashAttnBwdSm80INS1_25CollectiveMainloopBwdSm80ILi2ELi2EN4cute5tupleIJNS5_1CILi64EEENS7_ILi128EEES8_EEENS_6half_tEfNS_4arch4Sm80ELb0ELb1ELb0ELb0ELb0ELb0ELb0ELb0ELi2ELi2ELi4ELi2ELb1EEENS1_24CollectiveEpilogueBwdGQAISA_fSD_Li256ELb0ELb0EEENS1_19SingleTileSchedulerILb0ELb0ELb0ELi128EEEEEEEEEvNT_6ParamsE,"aw",@nobits
	.sectionflags	@""
	.align	16


//--------------------- .nv.shared._ZN7cutlass13device_kernelIN5flash19enable_sm80_to_sm89INS1_16FlashAttnBwdSm80INS1_25CollectiveMainloopBwdSm80ILi2ELi2EN4cute5tupleIJNS5_1CILi64EEENS7_ILi128EEES8_EEENS_6half_tEfNS_4arch4Sm80ELb0ELb1ELb0ELb0ELb1ELb0ELb0ELb0ELi2ELi2ELi4ELi2ELb1EEENS1_24CollectiveEpilogueBwdGQAISA_fSD_Li256ELb0ELb1EEENS1_19SingleTileSchedulerILb0ELb0ELb0ELi128EEEEEEEEEvNT_6ParamsE --------------------------
	.section	.nv.shared._ZN7cutlass13device_kernelIN5flash19enable_sm80_to_sm89INS1_16FlashAttnBwdSm80INS1_25CollectiveMainloopBwdSm80ILi2ELi2EN4cute5tupleIJNS5_1CILi64EEENS7_ILi128EEES8_EEENS_6half_tEfNS_4arch4Sm80ELb0ELb1ELb0ELb0ELb1ELb0ELb0ELb0ELi2ELi2ELi4ELi2ELb1EEENS1_24CollectiveEpilogueBwdGQAISA_fSD_Li256ELb0ELb1EEENS1_19SingleTileSchedulerILb0ELb0ELb0ELi128EEEEEEEEEvNT_6ParamsE,"aw",@nobits
	.sectionflags	@""
	.align	16


//--------------------- .nv.shared._ZN7cutlass13device_kernelIN5flash19enable_sm80_to_sm89INS1_16FlashAttnBwdSm80INS1_25CollectiveMainloopBwdSm80ILi2ELi2EN4cute5tupleIJNS5_1CILi64EEENS7_ILi128EEES8_EEENS_6half_tEfNS_4arch4Sm80ELb0ELb1ELb0ELb1ELb0ELb0ELb0ELb0ELi2ELi2ELi4ELi2ELb1EEENS1_21CollectiveEpilogueBwdISA_SB_SD_Li256ELb1ELb0ELi2EEENS1_19SingleTileSchedulerILb1ELb0ELb0ELi128EEEEEEEEEvNT_6ParamsE --------------------------
	.section	.nv.shared._ZN7cutlass13device_kernelIN5flash19enable_sm80_to_sm89INS1_16FlashAttnBwdSm80INS1_25CollectiveMainloopBwdSm80ILi2ELi2EN4cute5tupleIJNS5_1CILi64EEENS7_ILi128EEES8_EEENS_6half_tEfNS_4arch4Sm80ELb0ELb1ELb0ELb1ELb0ELb0ELb0ELb0ELi2ELi2ELi4ELi2ELb1EEENS1_21CollectiveEpilogueBwdISA_SB_SD_Li256ELb1ELb0ELi2EEENS1_19SingleTileSchedulerILb1ELb0ELb0ELi128EEEEEEEEEvNT_6ParamsE,"aw",@nobits
	.sectionflags	@""
	.align	16


//--------------------- .nv.shared._ZN7cutlass13device_kernelIN5flash19enable_sm80_to_sm89INS1_16FlashAttnBwdSm80INS1_25CollectiveMainloopBwdSm80ILi2ELi2EN4cute5tupleIJNS5_1CILi64EEENS7_ILi128EEES8_EEENS_6half_tEfNS_4arch4Sm80ELb0ELb1ELb0ELb1ELb1ELb0ELb0ELb0ELi2ELi2ELi4ELi2ELb1EEENS1_21CollectiveEpilogueBwdISA_SB_SD_Li256ELb1ELb0ELi2EEENS1_19SingleTileSchedulerILb1ELb0ELb0ELi128EEEEEEEEEvNT_6ParamsE --------------------------
	.section	.nv.shared._ZN7cutlass13device_kernelIN5flash19enable_sm80_to_sm89INS1_16FlashAttnBwdSm80INS1_25CollectiveMainloopBwdSm80ILi2ELi2EN4cute5tupleIJNS5_1CILi64EEENS7_ILi128EEES8_EEENS_6half_tEfNS_4arch4Sm80ELb0ELb1ELb0ELb1ELb1ELb0ELb0ELb0ELi2ELi2ELi4ELi2ELb1EEENS1_21CollectiveEpilogueBwdISA_SB_SD_Li256ELb1ELb0ELi2EEENS1_19SingleTileSchedulerILb1ELb0ELb0ELi128EEEEEEEEEvNT_6ParamsE,"aw",@nobits
	.sectionflags	@""
	.align	16


//--------------------- .nv.shared._ZN7cutlass13device_kernelIN5flash19enable_sm80_to_sm89INS1_16FlashAttnBwdSm80INS1_25CollectiveMainloopBwdSm80ILi2ELi2EN4cute5tupleIJNS5_1CILi64EEENS7_ILi128EEES8_EEENS_6half_tEfNS_4arch4Sm80ELb0ELb1ELb0ELb1ELb0ELb0ELb0ELb0ELi2ELi2ELi4ELi2ELb1EEENS1_24CollectiveEpilogueBwdGQAISA_fSD_Li256ELb1ELb0EEENS1_19SingleTileSchedulerILb1ELb0ELb0ELi128EEEEEEEEEvNT_6ParamsE --------------------------
	.section	.nv.shared._ZN7cutlass13device_kernelIN5flash19enable_sm80_to_sm89INS1_16FlashAttnBwdSm80INS1_25CollectiveMainloopBwdSm80ILi2ELi2EN4cute5tupleIJNS5_1CILi64EEENS7_ILi128EEES8_EEENS_6half_tEfNS_4arch4Sm80ELb0ELb1ELb0ELb1ELb0ELb0ELb0ELb0ELi2ELi2ELi4ELi2ELb1EEENS1_24CollectiveEpilogueBwdGQAISA_fSD_Li256ELb1ELb0EEENS1_19SingleTileSchedulerILb1ELb0ELb0ELi128EEEEEEEEEvNT_6ParamsE,"aw",@nobits
	.sectionflags	@""
	.align	16


//--------------------- .nv.shared._ZN7cutlass13device_kernelIN5flash19enable_sm80_to_sm89INS1_16FlashAttnBwdSm80INS1_25CollectiveMainloopBwdSm80ILi2ELi2EN4cute5tupleIJNS5_1CILi64EEENS7_ILi128EEES8_EEENS_6half_tEfNS_4arch4Sm80ELb0ELb1ELb0ELb1ELb1ELb0ELb0ELb0ELi2ELi2ELi4ELi2ELb1EEENS1_24CollectiveEpilogueBwdGQAISA_fSD_Li256ELb1ELb1EEENS1_19SingleTileSchedulerILb1ELb0ELb0ELi128EEEEEEEEEvNT_6ParamsE --------------------------
	.section	.nv.shared._ZN7cutlass13device_kernelIN5flash19enable_sm80_to_sm89INS1_16FlashAttnBwdSm80INS1_25CollectiveMainloopBwdSm80ILi2ELi2EN4cute5tupleIJNS5_1CILi64EEENS7_ILi128EEES8_EEENS_6half_tEfNS_4arch4Sm80ELb0ELb1ELb0ELb1ELb1ELb0ELb0ELb0ELi2ELi2ELi4ELi2ELb1EEENS1_24CollectiveEpilogueBwdGQAISA_fSD_Li256ELb1ELb1EEENS1_19SingleTileSchedulerILb1ELb0ELb0ELi128EEEEEEEEEvNT_6ParamsE,"aw",@nobits
	.sectionflags	@""
	.align	16


//--------------------- .nv.shared._ZN7cutlass13device_kernelIN5flash19enable_sm80_to_sm89INS1_16FlashAttnBwdSm80INS1_25CollectiveMainloopBwdSm80ILi2ELi2EN4cute5tupleIJNS5_1CILi64EEENS7_ILi128EEES8_EEENS_6half_tEfNS_4arch4Sm80ELb1ELb0ELb0ELb0ELb0ELb0ELb0ELb0ELi2ELi2ELi4ELi2ELb1EEENS1_21CollectiveEpilogueBwdISA_SB_SD_Li256ELb0ELb0ELi2EEENS1_25SingleTileBwdLPTSchedulerILb0ELi128ELb0EEEEEEEEEvNT_6ParamsE --------------------------
	.section	.nv.shared._ZN7cutlass13device_kernelIN5flash19enable_sm80_to_sm89INS1_16FlashAttnBwdSm80INS1_25CollectiveMainloopBwdSm80ILi2ELi2EN4cute5tupleIJNS5_1CILi64EEENS7_ILi128EEES8_EEENS_6half_tEfNS_4arch4Sm80ELb1ELb0ELb0ELb0ELb0ELb0ELb0ELb0ELi2ELi2ELi4ELi2ELb1EEENS1_21CollectiveEpilogueBwdISA_SB_SD_Li256ELb0ELb0ELi2EEENS1_25SingleTileBwdLPTSchedulerILb0ELi128ELb0EEEEEEEEEvNT_6ParamsE,"aw",@nobits
	.sectionflags	@""
	.align	16


//--------------------- .nv.shared._ZN7cutlass13device_kernelIN5flash19enable_sm80_to_sm89INS1_16FlashAttnBwdSm80INS1_25CollectiveMainloopBwdSm80ILi2ELi2EN4cute5tupleIJNS5_1CILi64EEENS7_ILi128EEES8_EEENS_6half_tEfNS_4arch4Sm80ELb1ELb0ELb0ELb0ELb1ELb0ELb0ELb0ELi2ELi2ELi4ELi2ELb1EEENS1_21CollectiveEpilogueBwdISA_SB_SD_Li256ELb0ELb0ELi2EEENS1_25SingleTileBwdLPTSchedulerILb0ELi128ELb1EEEEEEEEEvNT_6ParamsE --------------------------
	.section	.nv.shared._ZN7cutlass13device_kernelIN5flash19enable_sm80_to_sm89INS1_16FlashAttnBwdSm80INS1_25CollectiveMainloopBwdSm80ILi2ELi2EN4cute5tupleIJNS5_1CILi64EEENS7_ILi128EEES8_EEENS_6half_tEfNS_4arch4Sm80ELb1ELb0ELb0ELb0ELb1ELb0ELb0ELb0ELi2ELi2ELi4ELi2ELb1EEENS1_21CollectiveEpilogueBwdISA_SB_SD_Li256ELb0ELb0ELi2EEENS1_25SingleTileBwdLPTSchedulerILb0ELi128ELb1EEEEEEEEEvNT_6ParamsE,"aw",@nobits
	.sectionflags	@""
	.align	16


//--------------------- .nv.shared._ZN7cutlass13device_kernelIN5flash19enable_sm80_to_sm89INS1_16FlashAttnBwdSm80INS1_25CollectiveMainloopBwdSm80ILi2ELi2EN4cute5tupleIJNS5_1CILi64EEENS7_ILi128EEES8_EEENS_6half_tEfNS_4arch4Sm80ELb1ELb0ELb0ELb0ELb0ELb0ELb0ELb0ELi2ELi2ELi4ELi2ELb1EEENS1_24CollectiveEpilogueBwdGQAISA_fSD_Li256ELb0ELb0EEENS1_25SingleTileBwdLPTSchedulerILb0ELi128ELb0EEEEEEEEEvNT_6ParamsE --------------------------
	.section	.nv.shared._ZN7cutlass13device_kernelIN5flash19enable_sm80_to_sm89INS1_16FlashAttnBwdSm80INS1_25CollectiveMainloopBwdSm80ILi2ELi2EN4cute5tupleIJNS5_1CILi64EEENS7_ILi128EEES8_EEENS_6half_tEfNS_4arch4Sm80ELb1ELb0ELb0ELb0ELb0ELb0ELb0ELb0ELi2ELi2ELi4ELi2ELb1EEENS1_24CollectiveEpilogueBwdGQAISA_fSD_Li256ELb0ELb0EEENS1_25SingleTileBwdLPTSchedulerILb0ELi128ELb0EEEEEEEEEvNT_6ParamsE,"aw",@nobits
	.sectionflags	@""
	.align	16


//--------------------- .nv.shared._ZN7cutlass13device_kernelIN5flash19enable_sm80_to_sm89INS1_16FlashAttnBwdSm80INS1_25CollectiveMainloopBwdSm80ILi2ELi2EN4cute5tupleIJNS5_1CILi64EEENS7_ILi128EEES8_EEENS_6half_tEfNS_4arch4Sm80ELb1ELb0ELb0ELb0ELb1ELb0ELb0ELb0ELi2ELi2ELi4ELi2ELb1EEENS1_24CollectiveEpilogueBwdGQAISA_fSD_Li256ELb0ELb1EEENS1_25SingleTileBwdLPTSchedulerILb0ELi128ELb1EEEEEEEEEvNT_6ParamsE --------------------------
	.section	.nv.shared._ZN7cutlass13device_kernelIN5flash19enable_sm80_to_sm89INS1_16FlashAttnBwdSm80INS1_25CollectiveMainloopBwdSm80ILi2ELi2EN4cute5tupleIJNS5_1CILi64EEENS7_ILi128EEES8_EEENS_6half_tEfNS_4arch4Sm80ELb1ELb0ELb0ELb0ELb1ELb0ELb0ELb0ELi2ELi2ELi4ELi2ELb1EEENS1_24CollectiveEpilogueBwdGQAISA_fSD_Li256ELb0ELb1EEENS1_25SingleTileBwdLPTSchedulerILb0ELi128ELb1EEEEEEEEEvNT_6ParamsE,"aw",@nobits
	.sectionflags	@""
	.align	16


//--------------------- .nv.shared._ZN7cutlass13device_kernelIN5flash22FlashAttnBwdPreprocessIN4cute5tupleIJNS3_1CILi64EEES6_EEENS_6half_tEfNS_4arch4Sm80ELb1ELb0EEEEEvNT_6ParamsE --------------------------
	.section	.nv.shared._ZN7cutlass13device_kernelIN5flash22FlashAttnBwdPreprocessIN4cute5tupleIJNS3_1CILi64EEES6_EEENS_6half_tEfNS_4arch4Sm80ELb1ELb0EEEEEvNT_6ParamsE,"aw",@nobits
	.sectionflags	@""
	.align	16


//--------------------- .nv.shared._ZN7cutlass13device_kernelIN5flash19enable_sm80_to_sm89INS1_16FlashAttnBwdSm80INS1_25CollectiveMainloopBwdSm80ILi2ELi2EN4cute5tupleIJNS5_1CILi64EEENS7_ILi128EEES8_EEENS_6half_tEfNS_4arch4Sm80ELb1ELb0ELb0ELb1ELb0ELb0ELb0ELb0ELi2ELi2ELi4ELi2ELb1EEENS1_21CollectiveEpilogueBwdISA_SB_SD_Li256ELb1ELb0ELi2EEENS1_25SingleTileBwdLPTSchedulerILb1ELi128ELb0EEEEEEEEEvNT_6ParamsE --------------------------
	.section	.nv.shared._ZN7cutlass13device_kernelIN5flash19enable_sm80_to_sm89INS1_16FlashAttnBwdSm80INS1_25CollectiveMainloopBwdSm80ILi2ELi2EN4cute5tupleIJNS5_1CILi64EEENS7_ILi128EEES8_EEENS_6half_tEfNS_4arch4Sm80ELb1ELb0ELb0ELb1ELb0ELb0ELb0ELb0ELi2ELi2ELi4ELi2ELb1EEENS1_21CollectiveEpilogueBwdISA_SB_SD_Li256ELb1ELb0ELi2EEENS1_25SingleTileBwdLPTSchedulerILb1ELi128ELb0EEEEEEEEEvNT_6ParamsE,"aw",@nobits
	.sectionflags	@""
	.align	16


//--------------------- .nv.shared._ZN7cutlass13device_kernelIN5flash19enable_sm80_to_sm89INS1_16FlashAttnBwdSm80INS1_25CollectiveMainloopBwdSm80ILi2ELi2EN4cute5tupleIJNS5_1CILi64EEENS7_ILi128EEES8_EEENS_6half_tEfNS_4arch4Sm80ELb1ELb0ELb0ELb1ELb1ELb0ELb0ELb0ELi2ELi2ELi4ELi2ELb1EEENS1_21CollectiveEpilogueBwdISA_SB_SD_Li256ELb1ELb0ELi2EEENS1_25SingleTileBwdLPTSchedulerILb1ELi128ELb1EEEEEEEEEvNT_6ParamsE --------------------------
	.section	.nv.shared._ZN7cutlass13device_kernelIN5flash19enable_sm80_to_sm89INS1_16FlashAttnBwdSm80INS1_25CollectiveMainloopBwdSm80ILi2ELi2EN4cute5tupleIJNS5_1CILi64EEENS7_ILi128EEES8_EEENS_6half_tEfNS_4arch4Sm80ELb1ELb0ELb0ELb1ELb1ELb0ELb0ELb0ELi2ELi2ELi4ELi2ELb1EEENS1_21CollectiveEpilogueBwdISA_SB_SD_Li256ELb1ELb0ELi2EEENS1_25SingleTileBwdLPTSchedulerILb1ELi128ELb1EEEEEEEEEvNT_6ParamsE,"aw",@nobits
	.sectionflags	@""
	.align	16


//--------------------- .nv.shared._ZN7cutlass13device_kernelIN5flash19enable_sm80_to_sm89INS1_16FlashAttnBwdSm80INS1_25CollectiveMainloopBwdSm80ILi2ELi2EN4cute5tupleIJNS5_1CILi64EEENS7_ILi128EEES8_EEENS_6half_tEfNS_4arch4Sm80ELb1ELb0ELb0ELb1ELb0ELb0ELb0ELb0ELi2ELi2ELi4ELi2ELb1EEENS1_24CollectiveEpilogueBwdGQAISA_fSD_Li256ELb1ELb0EEENS1_25SingleTileBwdLPTSchedulerILb1ELi128ELb0EEEEEEEEEvNT_6ParamsE --------------------------
	.section	.nv.shared._ZN7cutlass13device_kernelIN5flash19enable_sm80_to_sm89INS1_16FlashAttnBwdSm80INS1_25CollectiveMainloopBwdSm80ILi2ELi2EN4cute5tupleIJNS5_1CILi64EEENS7_ILi128EEES8_EEENS_6half_tEfNS_4arch4Sm80ELb1ELb0ELb0ELb1ELb0ELb0ELb0ELb0ELi2ELi2ELi4ELi2ELb1EEENS1_24CollectiveEpilogueBwdGQAISA_fSD_Li256ELb1ELb0EEENS1_25SingleTileBwdLPTSchedulerILb1ELi128ELb0EEEEEEEEEvNT_6ParamsE,"aw",@nobits
	.sectionflags	@""
	.align	16


//--------------------- .nv.shared._ZN7cutlass13device_kernelIN5flash32FlashAttnBwdPostprocessConvertdQIN4cute5tupleIJNS3_1CILi64EEES6_EEENS_6half_tEfNS_4arch4Sm80ELi256ENS3_8TiledMMAINS3_8MMA_AtomIJNS3_28SM80_16x8x16_F32F16F16F32_TNEEEENS3_6LayoutINS4_IJNS5_ILi2EEENS5_ILi4EEENS5_ILi1EEEEEENS4_IJSI_SG_NS5_ILi0EEEEEEEENS4_IJNS5_ILi32EEES6_NS5_ILi16EEEEEEEELb0EEEEEvNT_6ParamsE --------------------------
	.section	.nv.shared._ZN7cutlass13device_kernelIN5flash32FlashAttnBwdPostprocessConvertdQIN4cute5tupleIJNS3_1CILi64EEES6_EEENS_6half_tEfNS_4arch4Sm80ELi256ENS3_8TiledMMAINS3_8MMA_AtomIJNS3_28SM80_16x8x16_F32F16F16F32_TNEEEENS3_6LayoutINS4_IJNS5_ILi2EEENS5_ILi4EEENS5_ILi1EEEEEENS4_IJSI_SG_NS5_ILi0EEEEEEEENS4_IJNS5_ILi32EEES6_NS5_ILi16EEEEEEEELb0EEEEEvNT_6ParamsE,"aw",@nobits
	.sectionflags	@""
	.align	16


//--------------------- .nv.shared._ZN7cutlass13device_kernelIN5flash19enable_sm80_to_sm89INS1_16FlashAttnBwdSm80INS1_25CollectiveMainloopBwdSm80ILi2ELi2EN4cute5tupleIJNS5_1CILi64EEENS7_ILi128EEES8_EEENS_6half_tEfNS_4arch4Sm80ELb1ELb0ELb0ELb1ELb1ELb0ELb0ELb0ELi2ELi2ELi4ELi2ELb1EEENS1_24CollectiveEpilogueBwdGQAISA_fSD_Li256ELb1ELb1EEENS1_25SingleTileBwdLPTSchedulerILb1ELi128ELb1EEEEEEEEEvNT_6ParamsE --------------------------
	.section	.nv.shared._ZN7cutlass13device_kernelIN5flash19enable_sm80_to_sm89INS1_16FlashAttnBwdSm80INS1_25CollectiveMainloopBwdSm80ILi2ELi2EN4cute5tupleIJNS5_1CILi64EEENS7_ILi128EEES8_EEENS_6half_tEfNS_4arch4Sm80ELb1ELb0ELb0ELb1ELb1ELb0ELb0ELb0ELi2ELi2ELi4ELi2ELb1EEENS1_24CollectiveEpilogueBwdGQAISA_fSD_Li256ELb1ELb1EEENS1_25SingleTileBwdLPTSchedulerILb1ELi128ELb1EEEEEEEEEvNT_6ParamsE,"aw",@nobits
	.sectionflags	@""
	.align	16


//--------------------- .nv.shared._ZN7cutlass13device_kernelIN5flash22FlashAttnBwdPreprocessIN4cute5tupleIJNS3_1CILi64EEES6_EEENS_6half_tEfNS_4arch4Sm80ELb1ELb1EEEEEvNT_6ParamsE --------------------------
	.section	.nv.shared._ZN7cutlass13device_kernelIN5flash22FlashAttnBwdPreprocessIN4cute5tupleIJNS3_1CILi64EEES6_EEENS_6half_tEfNS_4arch4Sm80ELb1ELb1EEEEEvNT_6ParamsE,"aw",@nobits
	.sectionflags	@""
	.align	16


//--------------------- .nv.shared._ZN7cutlass13device_kernelIN5flash19enable_sm80_to_sm89INS1_16FlashAttnBwdSm80INS1_25CollectiveMainloopBwdSm80ILi2ELi2EN4cute5tupleIJNS5_1CILi128EEES8_NS7_ILi64EEEEEENS_6half_tEfNS_4arch4Sm80ELb0ELb0ELb0ELb0ELb0ELb0ELb0ELb0ELi2ELi4ELi4ELi4ELb0EEENS1_21CollectiveEpilogueBwdISA_SB_SD_Li256ELb0ELb0ELi2EEENS1_19SingleTileSchedulerILb0ELb0ELb0ELi128EEEEEEEEEvNT_6ParamsE --------------------------
	.section	.nv.shared._ZN7cutlass13device_kernelIN5flash19enable_sm80_to_sm89INS1_16FlashAttnBwdSm80INS1_25CollectiveMainloopBwdSm80ILi2ELi2EN4cute5tupleIJNS5_1CILi128EEES8_NS7_ILi64EEEEEENS_6half_tEfNS_4arch4Sm80ELb0ELb0ELb0ELb0ELb0ELb0ELb0ELb0ELi2ELi4ELi4ELi4ELb0EEENS1_21CollectiveEpilogueBwdISA_SB_SD_Li256ELb0ELb0ELi2EEENS1_19SingleTileSchedulerILb0ELb0ELb0ELi128EEEEEEEEEvNT_6ParamsE,"aw",@nobits
	.sectionflags	@""
	.align	16


//--------------------- .nv.shared._ZN7cutlass13device_kernelIN5flash19enable_sm80_to_sm89INS1_16FlashAttnBwdSm80INS1_25CollectiveMainloopBwdSm80ILi2ELi2EN4cute5tupleIJNS5_1CILi128EEES8_NS7_ILi64EEEEEENS_6half_tEfNS_4arch4Sm80ELb0ELb0ELb0ELb0ELb1ELb0ELb0ELb0ELi2ELi4ELi4ELi4ELb0EEENS1_21CollectiveEpilogueBwdISA_SB_SD_Li256ELb0ELb0ELi2EEENS1_19SingleTileSchedulerILb0ELb0ELb0ELi128EEEEEEEEEvNT_6ParamsE --------------------------
	.section	.nv.shared._ZN7cutlass13device_kernelIN5flash19enable_sm80_to_sm89INS1_16FlashAttnBwdSm80INS1_25CollectiveMainloopBwdSm80ILi2ELi2EN4cute5tupleIJNS5_1CILi128EEES8_NS7_ILi64EEEEEENS_6half_tEfNS_4arch4Sm80ELb0ELb0ELb0ELb0ELb1ELb0ELb0ELb0ELi2ELi4ELi4ELi4ELb0EEENS1_21CollectiveEpilogueBwdISA_SB_SD_Li256ELb0ELb0ELi2EEENS1_19SingleTileSchedulerILb0ELb0ELb0ELi128EEEEEEEEEvNT_6ParamsE,"aw",@nobits
	.sectionflags	@""
	.align	16


//--------------------- .nv.shared._ZN7cutlass13device_kernelIN5flash19enable_sm80_to_sm89INS1_16FlashAttnBwdSm80INS1_25CollectiveMainloopBwdSm80ILi2ELi2EN4cute5tupleIJNS5_1CILi128EEES8_NS7_ILi64EEEEEENS_6half_tEfNS_4arch4Sm80ELb0ELb0ELb0ELb0ELb0ELb0ELb0ELb0ELi2ELi4ELi4ELi4ELb0EEENS1_24CollectiveEpilogueBwdGQAISA_fSD_Li256ELb0ELb0EEENS1_19SingleTileSchedulerILb0ELb0ELb0ELi128EEEEEEEEEvNT_6ParamsE --------------------------
	.section	.nv.shared._ZN7cutlass13device_kernelIN5flash19enable_sm80_to_sm89INS1_16FlashAttnBwdSm80INS1_25CollectiveMainloopBwdSm80ILi2ELi2EN4cute5tupleIJNS5_1CILi128EEES8_NS7_ILi64EEEEEENS_6half_tEfNS_4arch4Sm80ELb0ELb0ELb0ELb0ELb0ELb0ELb0ELb0ELi2ELi4ELi4ELi4ELb0EEENS1_24CollectiveEpilogueBwdGQAISA_fSD_Li256ELb0ELb0EEENS1_19SingleTileSchedulerILb0ELb0ELb0ELi128EEEEEEEEEvNT_6ParamsE,"aw",@nobits
	.sectionflags	@""
	.align	16


//--------------------- .nv.shared._ZN7cutlass13device_kernelIN5flash19enable_sm80_to_sm89INS1_16FlashAttnBwdSm80INS1_25CollectiveMainloopBwdSm80ILi2ELi2EN4cute5tupleIJNS5_1CILi128EEES8_NS7_ILi64EEEEEENS_6half_tEfNS_4arch4Sm80ELb0ELb0ELb0ELb0ELb1ELb0ELb0ELb0ELi2ELi4ELi4ELi4ELb0EEENS1_24CollectiveEpilogueBwdGQAISA_fSD_Li256ELb0ELb1EEENS1_19SingleTileSchedulerILb0ELb0ELb0ELi128EEEEEEEEEvNT_6ParamsE --------------------------
	.section	.nv.shared._ZN7cutlass13device_kernelIN5flash19enable_sm80_to_sm89INS1_16FlashAttnBwdSm80INS1_25CollectiveMainloopBwdSm80ILi2ELi2EN4cute5tupleIJNS5_1CILi128EEES8_NS7_ILi64EEEEEENS_6half_tEfNS_4arch4Sm80ELb0ELb0ELb0ELb0ELb1ELb0ELb0ELb0ELi2ELi4ELi4ELi4ELb0EEENS1_24CollectiveEpilogueBwdGQAISA_fSD_Li256ELb0ELb1EEENS1_19SingleTileSchedulerILb0ELb0ELb0ELi128EEEEEEEEEvNT_6ParamsE,"aw",@nobits
	.sectionflags	@""
	.align	16


//--------------------- .nv.shared._ZN7cutlass13device_kernelIN5flash19enable_sm80_to_sm89INS1_16FlashAttnBwdSm80INS1_25CollectiveMainloopBwdSm80ILi2ELi2EN4cute5tupleIJNS5_1CILi128EEES8_NS7_ILi64EEEEEENS_6half_tEfNS_4arch4Sm80ELb0ELb0ELb0ELb1ELb0ELb0ELb0ELb0ELi2ELi4ELi4ELi4ELb0EEENS1_21CollectiveEpilogueBwdISA_SB_SD_Li256ELb1ELb0ELi2EEENS1_19SingleTileSchedulerILb1ELb0ELb0ELi128EEEEEEEEEvNT_6ParamsE --------------------------
	.section	.nv.shared._ZN7cutlass13device_kernelIN5flash19enable_sm80_to_sm89INS1_16FlashAttnBwdSm80INS1_25CollectiveMainloopBwdSm80ILi2ELi2EN4cute5tupleIJNS5_1CILi128EEES8_NS7_ILi64EEEEEENS_6half_tEfNS_4arch4Sm80ELb0ELb0ELb0ELb1ELb0ELb0ELb0ELb0ELi2ELi4ELi4ELi4ELb0EEENS1_21CollectiveEpilogueBwdISA_SB_SD_Li256ELb1ELb0ELi2EEENS1_19SingleTileSchedulerILb1ELb0ELb0ELi128EEEEEEEEEvNT_6ParamsE,"aw",@nobits
	.sectionflags	@""
	.align	16


//--------------------- .nv.shared._ZN7cutlass13device_kernelIN5flash19enable_sm80_to_sm89INS1_16FlashAttnBwdSm80INS1_25CollectiveMainloopBwdSm80ILi2ELi2EN4cute5tupleIJNS5_1CILi128EEES8_NS7_ILi64EEEEEENS_6half_tEfNS_4arch4Sm80ELb0ELb0ELb0ELb1ELb1ELb0ELb0ELb0ELi2ELi4ELi4ELi4ELb0EEENS1_21CollectiveEpilogueBwdISA_SB_SD_Li256ELb1ELb0ELi2EEENS1_19SingleTileSchedulerILb1ELb0ELb0ELi128EEEEEEEEEvNT_6ParamsE --------------------------
	.section	.nv.shared._ZN7cutlass13device_kernelIN5flash19enable_sm80_to_sm89INS1_16FlashAttnBwdSm80INS1_25CollectiveMainloopBwdSm80ILi2ELi2EN4cute5tupleIJNS5_1CILi128EEES8_NS7_ILi64EEEEEENS_6half_tEfNS_4arch4Sm80ELb0ELb0ELb0ELb1ELb1ELb0ELb0ELb0ELi2ELi4ELi4ELi4ELb0EEENS1_21CollectiveEpilogueBwdISA_SB_SD_Li256ELb1ELb0ELi2EEENS1_19SingleTileSchedulerILb1ELb0ELb0ELi128EEEEEEEEEvNT_6ParamsE,"aw",@nobits
	.sectionflags	@""
	.align	16


//--------------------- .nv.shared._ZN7cutlass13device_kernelIN5flash19enable_sm80_to_sm89INS1_16FlashAttnBwdSm80INS1_25CollectiveMainloopBwdSm80ILi2ELi2EN4cute5tupleIJNS5_1CILi128EEES8_NS7_ILi64EEEEEENS_6half_tEfNS_4arch4Sm80ELb0ELb0ELb0ELb1ELb0ELb0ELb0ELb0ELi2ELi4ELi4ELi4ELb0EEENS1_24CollectiveEpilogueBwdGQAISA_fSD_Li256ELb1ELb0EEENS1_19SingleTileSchedulerILb1ELb0ELb0ELi128EEEEEEEEEvNT_6ParamsE --------------------------
	.section	.nv.shared._ZN7cutlass13device_kernelIN5flash19enable_sm80_to_sm89INS1_16FlashAttnBwdSm80INS1_25CollectiveMainloopBwdSm80ILi2ELi2EN4cute5tupleIJNS5_1CILi128EEES8_NS7_ILi64EEEEEENS_6half_tEfNS_4arch4Sm80ELb0ELb0ELb0ELb1ELb0ELb0ELb0ELb0ELi2ELi4ELi4ELi4ELb0EEENS1_24CollectiveEpilogueBwdGQAISA_fSD_Li256ELb1ELb0EEENS1_19SingleTileSchedulerILb1ELb0ELb0ELi128EEEEEEEEEvNT_6ParamsE,"aw",@nobits
	.sectionflags	@""
	.align	16


//--------------------- .nv.shared._ZN7cutlass13device_kernelIN5flash19enable_sm80_to_sm89INS1_16FlashAttnBwdSm80INS1_25CollectiveMainloopBwdSm80ILi2ELi2EN4cute5tupleIJNS5_1CILi128EEES8_NS7_ILi64EEEEEENS_6half_tEfNS_4arch4Sm80ELb0ELb0ELb0ELb1ELb1ELb0ELb0ELb0ELi2ELi4ELi4ELi4ELb0EEENS1_24CollectiveEpilogueBwdGQAISA_fSD_Li256ELb1ELb1EEENS1_19SingleTileSchedulerILb1ELb0ELb0ELi128EEEEEEEEEvNT_6ParamsE --------------------------
	.section	.nv.shared._ZN7cutlass13device_kernelIN5flash19enable_sm80_to_sm89INS1_16FlashAttnBwdSm80INS1_25CollectiveMainloopBwdSm80ILi2ELi2EN4cute5tupleIJNS5_1CILi128EEES8_NS7_ILi64EEEEEENS_6half_tEfNS_4arch4Sm80ELb0ELb0ELb0ELb1ELb1ELb0ELb0ELb0ELi2ELi4ELi4ELi4ELb0EEENS1_24CollectiveEpilogueBwdGQAISA_fSD_Li256ELb1ELb1EEENS1_19SingleTileSchedulerILb1ELb0ELb0ELi128EEEEEEEEEvNT_6ParamsE,"aw",@nobits
	.sectionflags	@""
	.align	16


//--------------------- .nv.shared._ZN7cutlass13device_kernelIN5flash19enable_sm80_to_sm89INS1_16FlashAttnBwdSm80INS1_25CollectiveMainloopBwdSm80ILi2ELi2EN4cute5tupleIJNS5_1CILi128EEES8_NS7_ILi64EEEEEENS_6half_tEfNS_4arch4Sm80ELb0ELb1ELb0ELb0ELb0ELb0ELb0ELb0ELi2ELi4ELi4ELi4ELb0EEENS1_21CollectiveEpilogueBwdISA_SB_SD_Li256ELb0ELb0ELi2EEENS1_19SingleTileSchedulerILb0ELb0ELb0ELi128EEEEEEEEEvNT_6ParamsE --------------------------
	.section	.nv.shared._ZN7cutlass13device_kernelIN5flash19enable_sm80_to_sm89INS1_16FlashAttnBwdSm80INS1_25CollectiveMainloopBwdSm80ILi2ELi2EN4cute5tupleIJNS5_1CILi128EEES8_NS7_ILi64EEEEEENS_6half_tEfNS_4arch4Sm80ELb0ELb1ELb0ELb0ELb0ELb0ELb0ELb0ELi2ELi4ELi4ELi4ELb0EEENS1_21CollectiveEpilogueBwdISA_SB_SD_Li256ELb0ELb0ELi2EEENS1_19SingleTileSchedulerILb0ELb0ELb0ELi128EEEEEEEEEvNT_6ParamsE,"aw",@nobits
	.sectionflags	@""
	.align	16


//--------------------- .nv.shared._ZN7cutlass13device_kernelIN5flash19enable_sm80_to_sm89INS1_16FlashAttnBwdSm80INS1_25CollectiveMainloopBwdSm80ILi2ELi2EN4cute5tupleIJNS5_1CILi128EEES8_NS7_ILi64EEEEEENS_6half_tEfNS_4arch4Sm80ELb0ELb1ELb0ELb0ELb1ELb0ELb0ELb0ELi2ELi4ELi4ELi4ELb0EEENS1_21CollectiveEpilogueBwdISA_SB_SD_Li256ELb0ELb0ELi2EEENS1_19SingleTileSchedulerILb0ELb0ELb0ELi128EEEEEEEEEvNT_6ParamsE --------------------------
	.section	.nv.shared._ZN7cutlass13device_kernelIN5flash19enable_sm80_to_sm89INS1_16FlashAttnBwdSm80INS1_25CollectiveMainloopBwdSm80ILi2ELi2EN4cute5tupleIJNS5_1CILi128EEES8_NS7_ILi64EEEEEENS_6half_tEfNS_4arch4Sm80ELb0ELb1ELb0ELb0ELb1ELb0ELb0ELb0ELi2ELi4ELi4ELi4ELb0EEENS1_21CollectiveEpilogueBwdISA_SB_SD_Li256ELb0ELb0ELi2EEENS1_19SingleTileSchedulerILb0ELb0ELb0ELi128EEEEEEEEEvNT_6ParamsE,"aw",@nobits
	.sectionflags	@""
	.align	16


//--------------------- .nv.shared._ZN7cutlass13device_kernelIN5flash19enable_sm80_to_sm89INS1_16FlashAttnBwdSm80INS1_25CollectiveMainloopBwdSm80ILi2ELi2EN4cute5tupleIJNS5_1CILi128EEES8_NS7_ILi64EEEEEENS_6half_tEfNS_4arch4Sm80ELb0ELb1ELb0ELb0ELb0ELb0ELb0ELb0ELi2ELi4ELi4ELi4ELb0EEENS1_24CollectiveEpilogueBwdGQAISA_fSD_Li256ELb0ELb0EEENS1_19SingleTileSchedulerILb0ELb0ELb0ELi128EEEEEEEEEvNT_6ParamsE --------------------------
	.section	.nv.shared._ZN7cutlass13device_kernelIN5flash19enable_sm80_to_sm89INS1_16FlashAttnBwdSm80INS1_25CollectiveMainloopBwdSm80ILi2ELi2EN4cute5tupleIJNS5_1CILi128EEES8_NS7_ILi64EEEEEENS_6half_tEfNS_4arch4Sm80ELb0ELb1ELb0ELb0ELb0ELb0ELb0ELb0ELi2ELi4ELi4ELi4ELb0EEENS1_24CollectiveEpilogueBwdGQAISA_fSD_Li256ELb0ELb0EEENS1_19SingleTileSchedulerILb0ELb0ELb0ELi128EEEEEEEEEvNT_6ParamsE,"aw",@nobits
	.sectionflags	@""
	.align	16


//--------------------- .nv.shared._ZN7cutlass13device_kernelIN5flash19enable_sm80_to_sm89INS1_16FlashAttnBwdSm80INS1_25CollectiveMainloopBwdSm80ILi2ELi2EN4cute5tupleIJNS5_1CILi128EEES8_NS7_ILi64EEEEEENS_6half_tEfNS_4arch4Sm80ELb0ELb1ELb0ELb0ELb1ELb0ELb0ELb0ELi2ELi4ELi4ELi4ELb0EEENS1_24CollectiveEpilogueBwdGQAISA_fSD_Li256ELb0ELb1EEENS1_19SingleTileSchedulerILb0ELb0ELb0ELi128EEEEEEEEEvNT_6ParamsE --------------------------
	.section	.nv.shared._ZN7cutlass13device_kernelIN5flash19enable_sm80_to_sm89INS1_16FlashAttnBwdSm80INS1_25CollectiveMainloopBwdSm80ILi2ELi2EN4cute5tupleIJNS5_1CILi128EEES8_NS7_ILi64EEEEEENS_6half_tEfNS_4arch4Sm80ELb0ELb1ELb0ELb0ELb1ELb0ELb0ELb0ELi2ELi4ELi4ELi4ELb0EEENS1_24CollectiveEpilogueBwdGQAISA_fSD_Li256ELb0ELb1EEENS1_19SingleTileSchedulerILb0ELb0ELb0ELi128EEEEEEEEEvNT_6ParamsE,"aw",@nobits
	.sectionflags	@""
	.align	16


//--------------------- .nv.shared._ZN7cutlass13device_kernelIN5flash19enable_sm80_to_sm89INS1_16FlashAttnBwdSm80INS1_25CollectiveMainloopBwdSm80ILi2ELi2EN4cute5tupleIJNS5_1CILi128EEES8_NS7_ILi64EEEEEENS_6half_tEfNS_4arch4Sm80ELb0ELb1ELb0ELb1ELb0ELb0ELb0ELb0ELi2ELi4ELi4ELi4ELb0EEENS1_21CollectiveEpilogueBwdISA_SB_SD_Li256ELb1ELb0ELi2EEENS1_19SingleTileSchedulerILb1ELb0ELb0ELi128EEEEEEEEEvNT_6ParamsE --------------------------
	.section	.nv.shared._ZN7cutlass13device_kernelIN5flash19enable_sm80_to_sm89INS1_16FlashAttnBwdSm80INS1_25CollectiveMainloopBwdSm80ILi2ELi2EN4cute5tupleIJNS5_1CILi128EEES8_NS7_ILi64EEEEEENS_6half_tEfNS_4arch4Sm80ELb0ELb1ELb0ELb1ELb0ELb0ELb0ELb0ELi2ELi4ELi4ELi4ELb0EEENS1_21CollectiveEpilogueBwdISA_SB_SD_Li256ELb1ELb0ELi2EEENS1_19SingleTileSchedulerILb1ELb0ELb0ELi128EEEEEEEEEvNT_6ParamsE,"aw",@nobits
	.sectionflags	@""
	.align	16


//--------------------- .nv.shared._ZN7cutlass13device_kernelIN5flash19enable_sm80_to_sm89INS1_16FlashAttnBwdSm80INS1_25CollectiveMainloopBwdSm80ILi2ELi2EN4cute5tupleIJNS5_1CILi128EEES8_NS7_ILi64EEEEEENS_6half_tEfNS_4arch4Sm80ELb0ELb1ELb0ELb1ELb1ELb0ELb0ELb0ELi2ELi4ELi4ELi4ELb0EEENS1_21CollectiveEpilogueBwdISA_SB_SD_Li256ELb1ELb0ELi2EEENS1_19SingleTileSchedulerILb1ELb0ELb0ELi128EEEEEEEEEvNT_6ParamsE --------------------------
	.section	.nv.shared._ZN7cutlass13device_kernelIN5flash19enable_sm80_to_sm89INS1_16FlashAttnBwdSm80INS1_25CollectiveMainloopBwdSm80ILi2ELi2EN4cute5tupleIJNS5_1CILi128EEES8_NS7_ILi64EEEEEENS_6half_tEfNS_4arch4Sm80ELb0ELb1ELb0ELb1ELb1ELb0ELb0ELb0ELi2ELi4ELi4ELi4ELb0EEENS1_21CollectiveEpilogueBwdISA_SB_SD_Li256ELb1ELb0ELi2EEENS1_19SingleTileSchedulerILb1ELb0ELb0ELi128EEEEEEEEEvNT_6ParamsE,"aw",@nobits
	.sectionflags	@""
	.align	16


//--------------------- .nv.shared._ZN7cutlass13device_kernelIN5flash19enable_sm80_to_sm89INS1_16FlashAttnBwdSm80INS1_25CollectiveMainloopBwdSm80ILi2ELi2EN4cute5tupleIJNS5_1CILi128EEES8_NS7_ILi64EEEEEENS_6half_tEfNS_4arch4Sm80ELb0ELb1ELb0ELb1ELb0ELb0ELb0ELb0ELi2ELi4ELi4ELi4ELb0EEENS1_24CollectiveEpilogueBwdGQAISA_fSD_Li256ELb1ELb0EEENS1_19SingleTileSchedulerILb1ELb0ELb0ELi128EEEEEEEEEvNT_6ParamsE --------------------------
	.section	.nv.shared._ZN7cutlass13device_kernelIN5flash19enable_sm80_to_sm89INS1_16FlashAttnBwdSm80INS1_25CollectiveMainloopBwdSm80ILi2ELi2EN4cute5tupleIJNS5_1CILi128EEES8_NS7_ILi64EEEEEENS_6half_tEfNS_4arch4Sm80ELb0ELb1ELb0ELb1ELb0ELb0ELb0ELb0ELi2ELi4ELi4ELi4ELb0EEENS1_24CollectiveEpilogueBwdGQAISA_fSD_Li256ELb1ELb0EEENS1_19SingleTileSchedulerILb1ELb0ELb0ELi128EEEEEEEEEvNT_6ParamsE,"aw",@nobits
	.sectionflags	@""
	.align	16


//--------------------- .nv.shared._ZN7cutlass13device_kernelIN5flash19enable_sm80_to_sm89INS1_16FlashAttnBwdSm80INS1_25CollectiveMainloopBwdSm80ILi2ELi2EN4cute5tupleIJNS5_1CILi128EEES8_NS7_ILi64EEEEEENS_6half_tEfNS_4arch4Sm80ELb0ELb1ELb0ELb1ELb1ELb0ELb0ELb0ELi2ELi4ELi4ELi4ELb0EEENS1_24CollectiveEpilogueBwdGQAISA_fSD_Li256ELb1ELb1EEENS1_19SingleTileSchedulerILb1ELb0ELb0ELi128EEEEEEEEEvNT_6ParamsE --------------------------
	.section	.nv.shared._ZN7cutlass13device_kernelIN5flash19enable_sm80_to_sm89INS1_16FlashAttnBwdSm80INS1_25CollectiveMainloopBwdSm80ILi2ELi2EN4cute5tupleIJNS5_1CILi128EEES8_NS7_ILi64EEEEEENS_6half_tEfNS_4arch4Sm80ELb0ELb1ELb0ELb1ELb1ELb0ELb0ELb0ELi2ELi4ELi4ELi4ELb0EEENS1_24CollectiveEpilogueBwdGQAISA_fSD_Li256ELb1ELb1EEENS1_19SingleTileSchedulerILb1ELb0ELb0ELi128EEEEEEEEEvNT_6ParamsE,"aw",@nobits
	.sectionflags	@""
	.align	16


//--------------------- .nv.shared._ZN7cutlass13device_kernelIN5flash19enable_sm80_to_sm89INS1_16FlashAttnBwdSm80INS1_25CollectiveMainloopBwdSm80ILi2ELi2EN4cute5tupleIJNS5_1CILi128EEES8_NS7_ILi64EEEEEENS_6half_tEfNS_4arch4Sm80ELb1ELb0ELb0ELb0ELb0ELb0ELb0ELb0ELi2ELi4ELi4ELi4ELb0EEENS1_21CollectiveEpilogueBwdISA_SB_SD_Li256ELb0ELb0ELi2EEENS1_25SingleTileBwdLPTSchedulerILb0ELi128ELb0EEEEEEEEEvNT_6ParamsE --------------------------
	.section	.nv.shared._ZN7cutlass13device_kernelIN5flash19enable_sm80_to_sm89INS1_16FlashAttnBwdSm80INS1_25CollectiveMainloopBwdSm80ILi2ELi2EN4cute5tupleIJNS5_1CILi128EEES8_NS7_ILi64EEEEEENS_6half_tEfNS_4arch4Sm80ELb1ELb0ELb0ELb0ELb0ELb0ELb0ELb0ELi2ELi4ELi4ELi4ELb0EEENS1_21CollectiveEpilogueBwdISA_SB_SD_Li256ELb0ELb0ELi2EEENS1_25SingleTileBwdLPTSchedulerILb0ELi128ELb0EEEEEEEEEvNT_6ParamsE,"aw",@nobits
	.sectionflags	@""
	.align	16


//--------------------- .nv.shared._ZN7cutlass13device_kernelIN5flash19enable_sm80_to_sm89INS1_16FlashAttnBwdSm80INS1_25CollectiveMainloopBwdSm80ILi2ELi2EN4cute5tupleIJNS5_1CILi128EEES8_NS7_ILi64EEEEEENS_6half_tEfNS_4arch4Sm80ELb1ELb0ELb0ELb0ELb1ELb0ELb0ELb0ELi2ELi4ELi4ELi4ELb0EEENS1_21CollectiveEpilogueBwdISA_SB_SD_Li256ELb0ELb0ELi2EEENS1_25SingleTileBwdLPTSchedulerILb0ELi128ELb1EEEEEEEEEvNT_6ParamsE --------------------------
	.section	.nv.shared._ZN7cutlass13device_kernelIN5flash19enable_sm80_to_sm89INS1_16FlashAttnBwdSm80INS1_25CollectiveMainloopBwdSm80ILi2ELi2EN4cute5tupleIJNS5_1CILi128EEES8_NS7_ILi64EEEEEENS_6half_tEfNS_4arch4Sm80ELb1ELb0ELb0ELb0ELb1ELb0ELb0ELb0ELi2ELi4ELi4ELi4ELb0EEENS1_21CollectiveEpilogueBwdISA_SB_SD_Li256ELb0ELb0ELi2EEENS1_25SingleTileBwdLPTSchedulerILb0ELi128ELb1EEEEEEEEEvNT_6ParamsE,"aw",@nobits
	.sectionflags	@""
	.align	16


//--------------------- .nv.shared._ZN7cutlass13device_kernelIN5flash19enable_sm80_to_sm89INS1_16FlashAttnBwdSm80INS1_25CollectiveMainloopBwdSm80ILi2ELi2EN4cute5tupleIJNS5_1CILi128EEES8_NS7_ILi64EEEEEENS_6half_tEfNS_4arch4Sm80ELb1ELb0ELb0ELb0ELb0ELb0ELb0ELb0ELi2ELi4ELi4ELi4ELb0EEENS1_24CollectiveEpilogueBwdGQAISA_fSD_Li256ELb0ELb0EEENS1_25SingleTileBwdLPTSchedulerILb0ELi128ELb0EEEEEEEEEvNT_6ParamsE --------------------------
	.section	.nv.shared._ZN7cutlass13device_kernelIN5flash19enable_sm80_to_sm89INS1_16FlashAttnBwdSm80INS1_25CollectiveMainloopBwdSm80ILi2ELi2EN4cute5tupleIJNS5_1CILi128EEES8_NS7_ILi64EEEEEENS_6half_tEfNS_4arch4Sm80ELb1ELb0ELb0ELb0ELb0ELb0ELb0ELb0ELi2ELi4ELi4ELi4ELb0EEENS1_24CollectiveEpilogueBwdGQAISA_fSD_Li256ELb0ELb0EEENS1_25SingleTileBwdLPTSchedulerILb0ELi128ELb0EEEEEEEEEvNT_6ParamsE,"aw",@nobits
	.sectionflags	@""
	.align	16


//--------------------- .nv.shared._ZN7cutlass13device_kernelIN5flash19enable_sm80_to_sm89INS1_16FlashAttnBwdSm80INS1_25CollectiveMainloopBwdSm80ILi2ELi2EN4cute5tupleIJNS5_1CILi128EEES8_NS7_ILi64EEEEEENS_6half_tEfNS_4arch4Sm80ELb1ELb0ELb0ELb0ELb1ELb0ELb0ELb0ELi2ELi4ELi4ELi4ELb0EEENS1_24CollectiveEpilogueBwdGQAISA_fSD_Li256ELb0ELb1EEENS1_25SingleTileBwdLPTSchedulerILb0ELi128ELb1EEEEEEEEEvNT_6ParamsE --------------------------
	.section	.nv.shared._ZN7cutlass13device_kernelIN5flash19enable_sm80_to_sm89INS1_16FlashAttnBwdSm80INS1_25CollectiveMainloopBwdSm80ILi2ELi2EN4cute5tupleIJNS5_1CILi128EEES8_NS7_ILi64EEEEEENS_6half_tEfNS_4arch4Sm80ELb1ELb0ELb0ELb0ELb1ELb0ELb0ELb0ELi2ELi4ELi4ELi4ELb0EEENS1_24CollectiveEpilogueBwdGQAISA_fSD_Li256ELb0ELb1EEENS1_25SingleTileBwdLPTSchedulerILb0ELi128ELb1EEEEEEEEEvNT_6ParamsE,"aw",@nobits
	.sectionflags	@""
	.align	16


//--------------------- .nv.shared._ZN7cutlass13device_kernelIN5flash22FlashAttnBwdPreprocessIN4cute5tupleIJNS3_1CILi128EEENS5_ILi64EEEEEENS_6half_tEfNS_4arch4Sm80ELb1ELb0EEEEEvNT_6ParamsE --------------------------
	.section	.nv.shared._ZN7cutlass13device_kernelIN5flash22FlashAttnBwdPreprocessIN4cute5tupleIJNS3_1CILi128EEENS5_ILi64EEEEEENS_6half_tEfNS_4arch4Sm80ELb1ELb0EEEEEvNT_6ParamsE,"aw",@nobits
	.sectionflags	@""
	.align	16


//--------------------- .nv.shared._ZN7cutlass13device_kernelIN5flash19enable_sm80_to_sm89INS1_16FlashAttnBwdSm80INS1_25CollectiveMainloopBwdSm80ILi2ELi2EN4cute5tupleIJNS5_1CILi128EEES8_NS7_ILi64EEEEEENS_6half_tEfNS_4arch4Sm80ELb1ELb0ELb0ELb1ELb0ELb0ELb0ELb0ELi2ELi4ELi4ELi4ELb0EEENS1_21CollectiveEpilogueBwdISA_SB_SD_Li256ELb1ELb0ELi2EEENS1_25SingleTileBwdLPTSchedulerILb1ELi128ELb0EEEEEEEEEvNT_6ParamsE --------------------------
	.section	.nv.shared._ZN7cutlass13device_kernelIN5flash19enable_sm80_to_sm89INS1_16FlashAttnBwdSm80INS1_25CollectiveMainloopBwdSm80ILi2ELi2EN4cute5tupleIJNS5_1CILi128EEES8_NS7_ILi64EEEEEENS_6half_tEfNS_4arch4Sm80ELb1ELb0ELb0ELb1ELb0ELb0ELb0ELb0ELi2ELi4ELi4ELi4ELb0EEENS1_21CollectiveEpilogueBwdISA_SB_SD_Li256ELb1ELb0ELi2EEENS1_25SingleTileBwdLPTSchedulerILb1ELi128ELb0EEEEEEEEEvNT_6ParamsE,"aw",@nobits
	.sectionflags	@""
	.align	16


//--------------------- .nv.shared._ZN7cutlass13device_kernelIN5flash19enable_sm80_to_sm89INS1_16FlashAttnBwdSm80INS1_25CollectiveMainloopBwdSm80ILi2ELi2EN4cute5tupleIJNS5_1CILi128EEES8_NS7_ILi64EEEEEENS_6half_tEfNS_4arch4Sm80ELb1ELb0ELb0ELb1ELb1ELb0ELb0ELb0ELi2ELi4ELi4ELi4ELb0EEENS1_21CollectiveEpilogueBwdISA_SB_SD_Li256ELb1ELb0ELi2EEENS1_25SingleTileBwdLPTSchedulerILb1ELi128ELb1EEEEEEEEEvNT_6ParamsE --------------------------
	.section	.nv.shared._ZN7cutlass13device_kernelIN5flash19enable_sm80_to_sm89INS1_16FlashAttnBwdSm80INS1_25CollectiveMainloopBwdSm80ILi2ELi2EN4cute5tupleIJNS5_1CILi128EEES8_NS7_ILi64EEEEEENS_6half_tEfNS_4arch4Sm80ELb1ELb0ELb0ELb1ELb1ELb0ELb0ELb0ELi2ELi4ELi4ELi4ELb0EEENS1_21CollectiveEpilogueBwdISA_SB_SD_Li256ELb1ELb0ELi2EEENS1_25SingleTileBwdLPTSchedulerILb1ELi128ELb1EEEEEEEEEvNT_6ParamsE,"aw",@nobits
	.sectionflags	@""
	.align	16


//--------------------- .nv.shared._ZN7cutlass13device_kernelIN5flash19enable_sm80_to_sm89INS1_16FlashAttnBwdSm80INS1_25CollectiveMainloopBwdSm80ILi2ELi2EN4cute5tupleIJNS5_1CILi128EEES8_NS7_ILi64EEEEEENS_6half_tEfNS_4arch4Sm80ELb1ELb0ELb0ELb1ELb0ELb0ELb0ELb0ELi2ELi4ELi4ELi4ELb0EEENS1_24CollectiveEpilogueBwdGQAISA_fSD_Li256ELb1ELb0EEENS1_25SingleTileBwdLPTSchedulerILb1ELi128ELb0EEEEEEEEEvNT_6ParamsE --------------------------
	.section	.nv.shared._ZN7cutlass13device_kernelIN5flash19enable_sm80_to_sm89INS1_16FlashAttnBwdSm80INS1_25CollectiveMainloopBwdSm80ILi2ELi2EN4cute5tupleIJNS5_1CILi128EEES8_NS7_ILi64EEEEEENS_6half_tEfNS_4arch4Sm80ELb1ELb0ELb0ELb1ELb0ELb0ELb0ELb0ELi2ELi4ELi4ELi4ELb0EEENS1_24CollectiveEpilogueBwdGQAISA_fSD_Li256ELb1ELb0EEENS1_25SingleTileBwdLPTSchedulerILb1ELi128ELb0EEEEEEEEEvNT_6ParamsE,"aw",@nobits
	.sectionflags	@""
	.align	16


//--------------------- .nv.shared._ZN7cutlass13device_kernelIN5flash32FlashAttnBwdPostprocessConvertdQIN4cute5tupleIJNS3_1CILi128EEENS5_ILi64EEEEEENS_6half_tEfNS_4arch4Sm80ELi256ENS3_8TiledMMAINS3_8MMA_AtomIJNS3_28SM80_16x8x16_F32F16F16F32_TNEEEENS3_6LayoutINS4_IJNS5_ILi4EEENS5_ILi2EEENS5_ILi1EEEEEENS4_IJSJ_SH_NS5_ILi0EEEEEEEENS4_IJS7_NS5_ILi32EEENS5_ILi16EEEEEEEELb0EEEEEvNT_6ParamsE --------------------------
	.section	.nv.shared._ZN7cutlass13device_kernelIN5flash32FlashAttnBwdPostprocessConvertdQIN4cute5tupleIJNS3_1CILi128EEENS5_ILi64EEEEEENS_6half_tEfNS_4arch4Sm80ELi256ENS3_8TiledMMAINS3_8MMA_AtomIJNS3_28SM80_16x8x16_F32F16F16F32_TNEEEENS3_6LayoutINS4_IJNS5_ILi4EEENS5_ILi2EEENS5_ILi1EEEEEENS4_IJSJ_SH_NS5_ILi0EEEEEEEENS4_IJS7_NS5_ILi32EEENS5_ILi16EEEEEEEELb0EEEEEvNT_6ParamsE,"aw",@nobits
	.sectionflags	@""
	.align	16


//--------------------- .nv.shared._ZN7cutlass13device_kernelIN5flash19enable_sm80_to_sm89INS1_16FlashAttnBwdSm80INS1_25CollectiveMainloopBwdSm80ILi2ELi2EN4cute5tupleIJNS5_1CILi128EEES8_NS7_ILi64EEEEEENS_6half_tEfNS_4arch4Sm80ELb1ELb0ELb0ELb1ELb1ELb0ELb0ELb0ELi2ELi4ELi4ELi4ELb0EEENS1_24CollectiveEpilogueBwdGQAISA_fSD_Li256ELb1ELb1EEENS1_25SingleTileBwdLPTSchedulerILb1ELi128ELb1EEEEEEEEEvNT_6ParamsE --------------------------
	.section	.nv.shared._ZN7cutlass13device_kernelIN5flash19enable_sm80_to_sm89INS1_16FlashAttnBwdSm80INS1_25CollectiveMainloopBwdSm80ILi2ELi2EN4cute5tupleIJNS5_1CILi128EEES8_NS7_ILi64EEEEEENS_6half_tEfNS_4arch4Sm80ELb1ELb0ELb0ELb1ELb1ELb0ELb0ELb0ELi2ELi4ELi4ELi4ELb0EEENS1_24CollectiveEpilogueBwdGQAISA_fSD_Li256ELb1ELb1EEENS1_25SingleTileBwdLPTSchedulerILb1ELi128ELb1EEEEEEEEEvNT_6ParamsE,"aw",@nobits
	.sectionflags	@""
	.align	16


//--------------------- .nv.shared._ZN7cutlass13device_kernelIN5flash22FlashAttnBwdPreprocessIN4cute5tupleIJNS3_1CILi128EEENS5_ILi64EEEEEENS_6half_tEfNS_4arch4Sm80ELb1ELb1EEEEEvNT_6ParamsE --------------------------
	.section	.nv.shared._ZN7cutlass13device_kernelIN5flash22FlashAttnBwdPreprocessIN4cute5tupleIJNS3_1CILi128EEENS5_ILi64EEEEEENS_6half_tEfNS_4arch4Sm80ELb1ELb1EEEEEvNT_6ParamsE,"aw",@nobits
	.sectionflags	@""
	.align	16
